	.target	sm_80

	.elftype	@"ET_EXEC"


//--------------------- .note.nv.tkinfo           --------------------------
	.section	.note.nv.tkinfo,"",@"SHT_NOTE"
	.sectionflags	@"SHF_NOTE_NV_TKINFO"
	.tkinfo
        /*0018*/ 	.word	0x00000002
        /*0030*/ 	.string	""
        /*0030*/ 	.string	"ptxas"
        /*0030*/ 	.string	"Cuda compilation tools, release 13.0, V13.0.88"
        /*0030*/ 	.string	"Build cuda_13.0.r13.0/compiler.36424714_0"
        /*0030*/ 	.string	"-arch sm_80 -m 64 "



//--------------------- .note.nv.cuinfo           --------------------------
	.section	.note.nv.cuinfo,"",@"SHT_NOTE"
	.sectionflags	@"SHF_NOTE_NV_CUINFO"
        /*0018*/ 	.short	0x0002
        /*001a*/ 	.short	0x0050
        /*001c*/ 	.short	0x0082
	.zero		2


//--------------------- .nv.info                  --------------------------
	.section	.nv.info,"",@"SHT_CUDA_INFO"
	.align	4


	//----- nvinfo : EIATTR_REGCOUNT
	.align		4
        /*0000*/ 	.byte	0x04, 0x2f
        /*0002*/ 	.short	(.L_12 - .L_11)
	.align		4
.L_11:
        /*0004*/ 	.word	index@(_ZN5flash25flash_bwd_dot_do_o_kernelILb1E23Flash_bwd_kernel_traitsILi64ELi128ELi128ELi8ELi4ELi4ELi4ELb0ELb0EN7cutlass10bfloat16_tE19Flash_kernel_traitsILi64ELi128ELi128ELi8ES3_EEEEvNS_16Flash_bwd_paramsE)
        /*0008*/ 	.word	0x00000020


	//----- nvinfo : EIATTR_FRAME_SIZE
	.align		4
.L_12:
        /*000c*/ 	.byte	0x04, 0x11
        /*000e*/ 	.short	(.L_14 - .L_13)
	.align		4
.L_13:
        /*0010*/ 	.word	index@(_ZN5flash25flash_bwd_dot_do_o_kernelILb1E23Flash_bwd_kernel_traitsILi64ELi128ELi128ELi8ELi4ELi4ELi4ELb0ELb0EN7cutlass10bfloat16_tE19Flash_kernel_traitsILi64ELi128ELi128ELi8ES3_EEEEvNS_16Flash_bwd_paramsE)
        /*0014*/ 	.word	0x00000000


	//----- nvinfo : EIATTR_REGCOUNT
	.align		4
.L_14:
        /*0018*/ 	.byte	0x04, 0x2f
        /*001a*/ 	.short	(.L_16 - .L_15)
	.align		4
.L_15:
        /*001c*/ 	.word	index@(_ZN5flash25flash_bwd_dot_do_o_kernelILb0E23Flash_bwd_kernel_traitsILi64ELi128ELi128ELi8ELi4ELi4ELi4ELb0ELb0EN7cutlass10bfloat16_tE19Flash_kernel_traitsILi64ELi128ELi128ELi8ES3_EEEEvNS_16Flash_bwd_paramsE)
        /*0020*/ 	.word	0x00000020


	//----- nvinfo : EIATTR_FRAME_SIZE
	.align		4
.L_16:
        /*0024*/ 	.byte	0x04, 0x11
        /*0026*/ 	.short	(.L_18 - .L_17)
	.align		4
.L_17:
        /*0028*/ 	.word	index@(_ZN5flash25flash_bwd_dot_do_o_kernelILb0E23Flash_bwd_kernel_traitsILi64ELi128ELi128ELi8ELi4ELi4ELi4ELb0ELb0EN7cutlass10bfloat16_tE19Flash_kernel_traitsILi64ELi128ELi128ELi8ES3_EEEEvNS_16Flash_bwd_paramsE)
        /*002c*/ 	.word	0x00000000


	//----- nvinfo : EIATTR_REGCOUNT
	.align		4
.L_18:
        /*0030*/ 	.byte	0x04, 0x2f
        /*0032*/ 	.short	(.L_20 - .L_19)
	.align		4
.L_19:
        /*0034*/ 	.word	index@(_ZN5flash44flash_bwd_dq_dk_dv_loop_seqk_parallel_kernelI23Flash_bwd_kernel_traitsILi64ELi128ELi128ELi8ELi4ELi4ELi4ELb0ELb0EN7cutlass10bfloat16_tE19Flash_kernel_traitsILi64ELi128ELi128ELi8ES3_EELb0ELb0ELb1ELb1ELb0ELb0ELb1EEEvNS_16Flash_bwd_paramsE)
        /*0038*/ 	.word	0x000000ff


	//----- nvinfo : EIATTR_FRAME_SIZE
	.align		4
.L_20:
        /*003c*/ 	.byte	0x04, 0x11
        /*003e*/ 	.short	(.L_22 - .L_21)
	.align		4
.L_21:
        /*0040*/ 	.word	index@(_ZN5flash44flash_bwd_dq_dk_dv_loop_seqk_parallel_kernelI23Flash_bwd_kernel_traitsILi64ELi128ELi128ELi8ELi4ELi4ELi4ELb0ELb0EN7cutlass10bfloat16_tE19Flash_kernel_traitsILi64ELi128ELi128ELi8ES3_EELb0ELb0ELb1ELb1ELb0ELb0ELb1EEEvNS_16Flash_bwd_paramsE)
        /*0044*/ 	.word	0x00000170


	//----- nvinfo : EIATTR_REGCOUNT
	.align		4
.L_22:
        /*0048*/ 	.byte	0x04, 0x2f
        /*004a*/ 	.short	(.L_24 - .L_23)
	.align		4
.L_23:
        /*004c*/ 	.word	index@(_ZN5flash44flash_bwd_dq_dk_dv_loop_seqk_parallel_kernelI23Flash_bwd_kernel_traitsILi64ELi128ELi128ELi8ELi4ELi4ELi4ELb0ELb0EN7cutlass10bfloat16_tE19Flash_kernel_traitsILi64ELi128ELi128ELi8ES3_EELb1ELb0ELb1ELb1ELb0ELb0ELb0EEEvNS_16Flash_bwd_paramsE)
        /*0050*/ 	.word	0x000000ff


	//----- nvinfo : EIATTR_FRAME_SIZE
	.align		4
.L_24:
        /*0054*/ 	.byte	0x04, 0x11
        /*0056*/ 	.short	(.L_26 - .L_25)
	.align		4
.L_25:
        /*0058*/ 	.word	index@(_ZN5flash44flash_bwd_dq_dk_dv_loop_seqk_parallel_kernelI23Flash_bwd_kernel_traitsILi64ELi128ELi128ELi8ELi4ELi4ELi4ELb0ELb0EN7cutlass10bfloat16_tE19Flash_kernel_traitsILi64ELi128ELi128ELi8ES3_EELb1ELb0ELb1ELb1ELb0ELb0ELb0EEEvNS_16Flash_bwd_paramsE)
        /*005c*/ 	.word	0x00000048


	//----- nvinfo : EIATTR_REGCOUNT
	.align		4
.L_26:
        /*0060*/ 	.byte	0x04, 0x2f
        /*0062*/ 	.short	(.L_28 - .L_27)
	.align		4
.L_27:
        /*0064*/ 	.word	index@(_ZN5flash44flash_bwd_dq_dk_dv_loop_seqk_parallel_kernelI23Flash_bwd_kernel_traitsILi64ELi128ELi128ELi8ELi4ELi4ELi4ELb0ELb0EN7cutlass10bfloat16_tE19Flash_kernel_traitsILi64ELi128ELi128ELi8ES3_EELb0ELb0ELb1ELb0ELb0ELb1ELb1EEEvNS_16Flash_bwd_paramsE)
        /*0068*/ 	.word	0x000000ff


	//----- nvinfo : EIATTR_FRAME_SIZE
	.align		4
.L_28:
        /*006c*/ 	.byte	0x04, 0x11
        /*006e*/ 	.short	(.L_30 - .L_29)
	.align		4
.L_29:
        /*0070*/ 	.word	index@(_ZN5flash44flash_bwd_dq_dk_dv_loop_seqk_parallel_kernelI23Flash_bwd_kernel_traitsILi64ELi128ELi128ELi8ELi4ELi4ELi4ELb0ELb0EN7cutlass10bfloat16_tE19Flash_kernel_traitsILi64ELi128ELi128ELi8ES3_EELb0ELb0ELb1ELb0ELb0ELb1ELb1EEEvNS_16Flash_bwd_paramsE)
        /*0074*/ 	.word	0x00000150


	//----- nvinfo : EIATTR_REGCOUNT
	.align		4
.L_30:
        /*0078*/ 	.byte	0x04, 0x2f
        /*007a*/ 	.short	(.L_32 - .L_31)
	.align		4
.L_31:
        /*007c*/ 	.word	index@(_ZN5flash44flash_bwd_dq_dk_dv_loop_seqk_parallel_kernelI23Flash_bwd_kernel_traitsILi64ELi128ELi128ELi8ELi4ELi4ELi4ELb0ELb0EN7cutlass10bfloat16_tE19Flash_kernel_traitsILi64ELi128ELi128ELi8ES3_EELb1ELb0ELb1ELb0ELb0ELb1ELb0EEEvNS_16Flash_bwd_paramsE)
        /*0080*/ 	.word	0x000000ff


	//----- nvinfo : EIATTR_FRAME_SIZE
	.align		4
.L_32:
        /*0084*/ 	.byte	0x04, 0x11
        /*0086*/ 	.short	(.L_34 - .L_33)
	.align		4
.L_33:
        /*0088*/ 	.word	index@(_ZN5flash44flash_bwd_dq_dk_dv_loop_seqk_parallel_kernelI23Flash_bwd_kernel_traitsILi64ELi128ELi128ELi8ELi4ELi4ELi4ELb0ELb0EN7cutlass10bfloat16_tE19Flash_kernel_traitsILi64ELi128ELi128ELi8ES3_EELb1ELb0ELb1ELb0ELb0ELb1ELb0EEEvNS_16Flash_bwd_paramsE)
        /*008c*/ 	.word	0x00000048


	//----- nvinfo : EIATTR_REGCOUNT
	.align		4
.L_34:
        /*0090*/ 	.byte	0x04, 0x2f
        /*0092*/ 	.short	(.L_36 - .L_35)
	.align		4
.L_35:
        /*0094*/ 	.word	index@(_ZN5flash44flash_bwd_dq_dk_dv_loop_seqk_parallel_kernelI23Flash_bwd_kernel_traitsILi64ELi128ELi128ELi8ELi4ELi4ELi4ELb0ELb0EN7cutlass10bfloat16_tE19Flash_kernel_traitsILi64ELi128ELi128ELi8ES3_EELb0ELb0ELb0ELb1ELb0ELb0ELb1EEEvNS_16Flash_bwd_paramsE)
        /*0098*/ 	.word	0x000000ff


	//----- nvinfo : EIATTR_FRAME_SIZE
	.align		4
.L_36:
        /*009c*/ 	.byte	0x04, 0x11
        /*009e*/ 	.short	(.L_38 - .L_37)
	.align		4
.L_37:
        /*00a0*/ 	.word	index@(_ZN5flash44flash_bwd_dq_dk_dv_loop_seqk_parallel_kernelI23Flash_bwd_kernel_traitsILi64ELi128ELi128ELi8ELi4ELi4ELi4ELb0ELb0EN7cutlass10bfloat16_tE19Flash_kernel_traitsILi64ELi128ELi128ELi8ES3_EELb0ELb0ELb0ELb1ELb0ELb0ELb1EEEvNS_16Flash_bwd_paramsE)
        /*00a4*/ 	.word	0x00000178


	//----- nvinfo : EIATTR_REGCOUNT
	.align		4
.L_38:
        /*00a8*/ 	.byte	0x04, 0x2f
        /*00aa*/ 	.short	(.L_40 - .L_39)
	.align		4
.L_39:
        /*00ac*/ 	.word	index@(_ZN5flash44flash_bwd_dq_dk_dv_loop_seqk_parallel_kernelI23Flash_bwd_kernel_traitsILi64ELi128ELi128ELi8ELi4ELi4ELi4ELb0ELb0EN7cutlass10bfloat16_tE19Flash_kernel_traitsILi64ELi128ELi128ELi8ES3_EELb1ELb0ELb0ELb1ELb0ELb0ELb0EEEvNS_16Flash_bwd_paramsE)
        /*00b0*/ 	.word	0x000000ff


	//----- nvinfo : EIATTR_FRAME_SIZE
	.align		4
.L_40:
        /*00b4*/ 	.byte	0x04, 0x11
        /*00b6*/ 	.short	(.L_42 - .L_41)
	.align		4
.L_41:
        /*00b8*/ 	.word	index@(_ZN5flash44flash_bwd_dq_dk_dv_loop_seqk_parallel_kernelI23Flash_bwd_kernel_traitsILi64ELi128ELi128ELi8ELi4ELi4ELi4ELb0ELb0EN7cutlass10bfloat16_tE19Flash_kernel_traitsILi64ELi128ELi128ELi8ES3_EELb1ELb0ELb0ELb1ELb0ELb0ELb0EEEvNS_16Flash_bwd_paramsE)
        /*00bc*/ 	.word	0x00000080


	//----- nvinfo : EIATTR_REGCOUNT
	.align		4
.L_42:
        /*00c0*/ 	.byte	0x04, 0x2f
        /*00c2*/ 	.short	(.L_44 - .L_43)
	.align		4
.L_43:
        /*00c4*/ 	.word	index@(_ZN5flash44flash_bwd_dq_dk_dv_loop_seqk_parallel_kernelI23Flash_bwd_kernel_traitsILi64ELi128ELi128ELi8ELi4ELi4ELi4ELb0ELb0EN7cutlass10bfloat16_tE19Flash_kernel_traitsILi64ELi128ELi128ELi8ES3_EELb0ELb0ELb0ELb0ELb1ELb1ELb1EEEvNS_16Flash_bwd_paramsE)
        /*00c8*/ 	.word	0x000000ff


	//----- nvinfo : EIATTR_FRAME_SIZE
	.align		4
.L_44:
        /*00cc*/ 	.byte	0x04, 0x11
        /*00ce*/ 	.short	(.L_46 - .L_45)
	.align		4
.L_45:
        /*00d0*/ 	.word	index@(_ZN5flash44flash_bwd_dq_dk_dv_loop_seqk_parallel_kernelI23Flash_bwd_kernel_traitsILi64ELi128ELi128ELi8ELi4ELi4ELi4ELb0ELb0EN7cutlass10bfloat16_tE19Flash_kernel_traitsILi64ELi128ELi128ELi8ES3_EELb0ELb0ELb0ELb0ELb1ELb1ELb1EEEvNS_16Flash_bwd_paramsE)
        /*00d4*/ 	.word	0x00000150


	//----- nvinfo : EIATTR_REGCOUNT
	.align		4
.L_46:
        /*00d8*/ 	.byte	0x04, 0x2f
        /*00da*/ 	.short	(.L_48 - .L_47)
	.align		4
.L_47:
        /*00dc*/ 	.word	index@(_ZN5flash44flash_bwd_dq_dk_dv_loop_seqk_parallel_kernelI23Flash_bwd_kernel_traitsILi64ELi128ELi128ELi8ELi4ELi4ELi4ELb0ELb0EN7cutlass10bfloat16_tE19Flash_kernel_traitsILi64ELi128ELi128ELi8ES3_EELb1ELb0ELb0ELb0ELb1ELb1ELb0EEEvNS_16Flash_bwd_paramsE)
        /*00e0*/ 	.word	0x000000ff


	//----- nvinfo : EIATTR_FRAME_SIZE
	.align		4
.L_48:
        /*00e4*/ 	.byte	0x04, 0x11
        /*00e6*/ 	.short	(.L_50 - .L_49)
	.align		4
.L_49:
        /*00e8*/ 	.word	index@(_ZN5flash44flash_bwd_dq_dk_dv_loop_seqk_parallel_kernelI23Flash_bwd_kernel_traitsILi64ELi128ELi128ELi8ELi4ELi4ELi4ELb0ELb0EN7cutlass10bfloat16_tE19Flash_kernel_traitsILi64ELi128ELi128ELi8ES3_EELb1ELb0ELb0ELb0ELb1ELb1ELb0EEEvNS_16Flash_bwd_paramsE)
        /*00ec*/ 	.word	0x00000068


	//----- nvinfo : EIATTR_REGCOUNT
	.align		4
.L_50:
        /*00f0*/ 	.byte	0x04, 0x2f
        /*00f2*/ 	.short	(.L_52 - .L_51)
	.align		4
.L_51:
        /*00f4*/ 	.word	index@(_ZN5flash44flash_bwd_dq_dk_dv_loop_seqk_parallel_kernelI23Flash_bwd_kernel_traitsILi64ELi128ELi128ELi8ELi4ELi4ELi4ELb0ELb0EN7cutlass10bfloat16_tE19Flash_kernel_traitsILi64ELi128ELi128ELi8ES3_EELb0ELb0ELb1ELb0ELb0ELb0ELb1EEEvNS_16Flash_bwd_paramsE)
        /*00f8*/ 	.word	0x000000ff


	//----- nvinfo : EIATTR_FRAME_SIZE
	.align		4
.L_52:
        /*00fc*/ 	.byte	0x04, 0x11
        /*00fe*/ 	.short	(.L_54 - .L_53)
	.align		4
.L_53:
        /*0100*/ 	.word	index@(_ZN5flash44flash_bwd_dq_dk_dv_loop_seqk_parallel_kernelI23Flash_bwd_kernel_traitsILi64ELi128ELi128ELi8ELi4ELi4ELi4ELb0ELb0EN7cutlass10bfloat16_tE19Flash_kernel_traitsILi64ELi128ELi128ELi8ES3_EELb0ELb0ELb1ELb0ELb0ELb0ELb1EEEvNS_16Flash_bwd_paramsE)
        /*0104*/ 	.word	0x00000168


	//----- nvinfo : EIATTR_REGCOUNT
	.align		4
.L_54:
        /*0108*/ 	.byte	0x04, 0x2f
        /*010a*/ 	.short	(.L_56 - .L_55)
	.align		4
.L_55:
        /*010c*/ 	.word	index@(_ZN5flash44flash_bwd_dq_dk_dv_loop_seqk_parallel_kernelI23Flash_bwd_kernel_traitsILi64ELi128ELi128ELi8ELi4ELi4ELi4ELb0ELb0EN7cutlass10bfloat16_tE19Flash_kernel_traitsILi64ELi128ELi128ELi8ES3_EELb1ELb0ELb1ELb0ELb0ELb0ELb0EEEvNS_16Flash_bwd_paramsE)
        /*0110*/ 	.word	0x000000ff


	//----- nvinfo : EIATTR_FRAME_SIZE
	.align		4
.L_56:
        /*0114*/ 	.byte	0x04, 0x11
        /*0116*/ 	.short	(.L_58 - .L_57)
	.align		4
.L_57:
        /*0118*/ 	.word	index@(_ZN5flash44flash_bwd_dq_dk_dv_loop_seqk_parallel_kernelI23Flash_bwd_kernel_traitsILi64ELi128ELi128ELi8ELi4ELi4ELi4ELb0ELb0EN7cutlass10bfloat16_tE19Flash_kernel_traitsILi64ELi128ELi128ELi8ES3_EELb1ELb0ELb1ELb0ELb0ELb0ELb0EEEvNS_16Flash_bwd_paramsE)
        /*011c*/ 	.word	0x00000040


	//----- nvinfo : EIATTR_REGCOUNT
	.align		4
.L_58:
        /*0120*/ 	.byte	0x04, 0x2f
        /*0122*/ 	.short	(.L_60 - .L_59)
	.align		4
.L_59:
        /*0124*/ 	.word	index@(_ZN5flash44flash_bwd_dq_dk_dv_loop_seqk_parallel_kernelI23Flash_bwd_kernel_traitsILi64ELi128ELi128ELi8ELi4ELi4ELi4ELb0ELb0EN7cutlass10bfloat16_tE19Flash_kernel_traitsILi64ELi128ELi128ELi8ES3_EELb0ELb0ELb0ELb0ELb0ELb0ELb1EEEvNS_16Flash_bwd_paramsE)
        /*0128*/ 	.word	0x000000ff


	//----- nvinfo : EIATTR_FRAME_SIZE
	.align		4
.L_60:
        /*012c*/ 	.byte	0x04, 0x11
        /*012e*/ 	.short	(.L_62 - .L_61)
	.align		4
.L_61:
        /*0130*/ 	.word	index@(_ZN5flash44flash_bwd_dq_dk_dv_loop_seqk_parallel_kernelI23Flash_bwd_kernel_traitsILi64ELi128ELi128ELi8ELi4ELi4ELi4ELb0ELb0EN7cutlass10bfloat16_tE19Flash_kernel_traitsILi64ELi128ELi128ELi8ES3_EELb0ELb0ELb0ELb0ELb0ELb0ELb1EEEvNS_16Flash_bwd_paramsE)
        /*0134*/ 	.word	0x00000168


	//----- nvinfo : EIATTR_REGCOUNT
	.align		4
.L_62:
        /*0138*/ 	.byte	0x04, 0x2f
        /*013a*/ 	.short	(.L_64 - .L_63)
	.align		4
.L_63:
        /*013c*/ 	.word	index@(_ZN5flash44flash_bwd_dq_dk_dv_loop_seqk_parallel_kernelI23Flash_bwd_kernel_traitsILi64ELi128ELi128ELi8ELi4ELi4ELi4ELb0ELb0EN7cutlass10bfloat16_tE19Flash_kernel_traitsILi64ELi128ELi128ELi8ES3_EELb1ELb0ELb0ELb0ELb0ELb0ELb0EEEvNS_16Flash_bwd_paramsE)
        /*0140*/ 	.word	0x000000ff


	//----- nvinfo : EIATTR_FRAME_SIZE
	.align		4
.L_64:
        /*0144*/ 	.byte	0x04, 0x11
        /*0146*/ 	.short	(.L_66 - .L_65)
	.align		4
.L_65:
        /*0148*/ 	.word	index@(_ZN5flash44flash_bwd_dq_dk_dv_loop_seqk_parallel_kernelI23Flash_bwd_kernel_traitsILi64ELi128ELi128ELi8ELi4ELi4ELi4ELb0ELb0EN7cutlass10bfloat16_tE19Flash_kernel_traitsILi64ELi128ELi128ELi8ES3_EELb1ELb0ELb0ELb0ELb0ELb0ELb0EEEvNS_16Flash_bwd_paramsE)
        /*014c*/ 	.word	0x00000060


	//----- nvinfo : EIATTR_REGCOUNT
	.align		4
.L_66:
        /*0150*/ 	.byte	0x04, 0x2f
        /*0152*/ 	.short	(.L_68 - .L_67)
	.align		4
.L_67:
        /*0154*/ 	.word	index@(_ZN5flash44flash_bwd_dq_dk_dv_loop_seqk_parallel_kernelI23Flash_bwd_kernel_traitsILi64ELi128ELi128ELi8ELi4ELi4ELi4ELb0ELb0EN7cutlass10bfloat16_tE19Flash_kernel_traitsILi64ELi128ELi128ELi8ES3_EELb0ELb0ELb0ELb0ELb0ELb1ELb1EEEvNS_16Flash_bwd_paramsE)
        /*0158*/ 	.word	0x000000ff


	//----- nvinfo : EIATTR_FRAME_SIZE
	.align		4
.L_68:
        /*015c*/ 	.byte	0x04, 0x11
        /*015e*/ 	.short	(.L_70 - .L_69)
	.align		4
.L_69:
        /*0160*/ 	.word	index@(_ZN5flash44flash_bwd_dq_dk_dv_loop_seqk_parallel_kernelI23Flash_bwd_kernel_traitsILi64ELi128ELi128ELi8ELi4ELi4ELi4ELb0ELb0EN7cutlass10bfloat16_tE19Flash_kernel_traitsILi64ELi128ELi128ELi8ES3_EELb0ELb0ELb0ELb0ELb0ELb1ELb1EEEvNS_16Flash_bwd_paramsE)
        /*0164*/ 	.word	0x00000160


	//----- nvinfo : EIATTR_REGCOUNT
	.align		4
.L_70:
        /*0168*/ 	.byte	0x04, 0x2f
        /*016a*/ 	.short	(.L_72 - .L_71)
	.align		4
.L_71:
        /*016c*/ 	.word	index@(_ZN5flash44flash_bwd_dq_dk_dv_loop_seqk_parallel_kernelI23Flash_bwd_kernel_traitsILi64ELi128ELi128ELi8ELi4ELi4ELi4ELb0ELb0EN7cutlass10bfloat16_tE19Flash_kernel_traitsILi64ELi128ELi128ELi8ES3_EELb1ELb0ELb0ELb0ELb0ELb1ELb0EEEvNS_16Flash_bwd_paramsE)
        /*0170*/ 	.word	0x000000ff


	//----- nvinfo : EIATTR_FRAME_SIZE
	.align		4
.L_72:
        /*0174*/ 	.byte	0x04, 0x11
        /*0176*/ 	.short	(.L_74 - .L_73)
	.align		4
.L_73:
        /*0178*/ 	.word	index@(_ZN5flash44flash_bwd_dq_dk_dv_loop_seqk_parallel_kernelI23Flash_bwd_kernel_traitsILi64ELi128ELi128ELi8ELi4ELi4ELi4ELb0ELb0EN7cutlass10bfloat16_tE19Flash_kernel_traitsILi64ELi128ELi128ELi8ES3_EELb1ELb0ELb0ELb0ELb0ELb1ELb0EEEvNS_16Flash_bwd_paramsE)
        /*017c*/ 	.word	0x00000050


	//----- nvinfo : EIATTR_REGCOUNT
	.align		4
.L_74:
        /*0180*/ 	.byte	0x04, 0x2f
        /*0182*/ 	.short	(.L_76 - .L_75)
	.align		4
.L_75:
        /*0184*/ 	.word	index@(_ZN5flash27flash_bwd_convert_dq_kernelI23Flash_bwd_kernel_traitsILi64ELi128ELi128ELi8ELi4ELi4ELi4ELb0ELb0EN7cutlass10bfloat16_tE19Flash_kernel_traitsILi64ELi128ELi128ELi8ES3_EEEEvNS_16Flash_bwd_paramsEi)
        /*0188*/ 	.word	0x00000040


	//----- nvinfo : EIATTR_FRAME_SIZE
	.align		4
.L_76:
        /*018c*/ 	.byte	0x04, 0x11
        /*018e*/ 	.short	(.L_78 - .L_77)
	.align		4
.L_77:
        /*0190*/ 	.word	index@(_ZN5flash27flash_bwd_convert_dq_kernelI23Flash_bwd_kernel_traitsILi64ELi128ELi128ELi8ELi4ELi4ELi4ELb0ELb0EN7cutlass10bfloat16_tE19Flash_kernel_traitsILi64ELi128ELi128ELi8ES3_EEEEvNS_16Flash_bwd_paramsEi)
        /*0194*/ 	.word	0x00000000


	//----- nvinfo : EIATTR_REGCOUNT
	.align		4
.L_78:
        /*0198*/ 	.byte	0x04, 0x2f
        /*019a*/ 	.short	(.L_80 - .L_79)
	.align		4
.L_79:
        /*019c*/ 	.word	index@(_ZN5flash25flash_bwd_dot_do_o_kernelILb1E23Flash_bwd_kernel_traitsILi64ELi64ELi128ELi8ELi2ELi4ELi4ELb1ELb0EN7cutlass10bfloat16_tE19Flash_kernel_traitsILi64ELi64ELi128ELi8ES3_EEEEvNS_16Flash_bwd_paramsE)
        /*01a0*/ 	.word	0x00000022


	//----- nvinfo : EIATTR_FRAME_SIZE
	.align		4
.L_80:
        /*01a4*/ 	.byte	0x04, 0x11
        /*01a6*/ 	.short	(.L_82 - .L_81)
	.align		4
.L_81:
        /*01a8*/ 	.word	index@(_ZN5flash25flash_bwd_dot_do_o_kernelILb1E23Flash_bwd_kernel_traitsILi64ELi64ELi128ELi8ELi2ELi4ELi4ELb1ELb0EN7cutlass10bfloat16_tE19Flash_kernel_traitsILi64ELi64ELi128ELi8ES3_EEEEvNS_16Flash_bwd_paramsE)
        /*01ac*/ 	.word	0x00000000


	//----- nvinfo : EIATTR_REGCOUNT
	.align		4
.L_82:
        /*01b0*/ 	.byte	0x04, 0x2f
        /*01b2*/ 	.short	(.L_84 - .L_83)
	.align		4
.L_83:
        /*01b4*/ 	.word	index@(_ZN5flash25flash_bwd_dot_do_o_kernelILb0E23Flash_bwd_kernel_traitsILi64ELi64ELi128ELi8ELi2ELi4ELi4ELb1ELb0EN7cutlass10bfloat16_tE19Flash_kernel_traitsILi64ELi64ELi128ELi8ES3_EEEEvNS_16Flash_bwd_paramsE)
        /*01b8*/ 	.word	0x0000001e


	//----- nvinfo : EIATTR_FRAME_SIZE
	.align		4
.L_84:
        /*01bc*/ 	.byte	0x04, 0x11
        /*01be*/ 	.short	(.L_86 - .L_85)
	.align		4
.L_85:
        /*01c0*/ 	.word	index@(_ZN5flash25flash_bwd_dot_do_o_kernelILb0E23Flash_bwd_kernel_traitsILi64ELi64ELi128ELi8ELi2ELi4ELi4ELb1ELb0EN7cutlass10bfloat16_tE19Flash_kernel_traitsILi64ELi64ELi128ELi8ES3_EEEEvNS_16Flash_bwd_paramsE)
        /*01c4*/ 	.word	0x00000000


	//----- nvinfo : EIATTR_REGCOUNT
	.align		4
.L_86:
        /*01c8*/ 	.byte	0x04, 0x2f
        /*01ca*/ 	.short	(.L_88 - .L_87)
	.align		4
.L_87:
        /*01cc*/ 	.word	index@(_ZN5flash44flash_bwd_dq_dk_dv_loop_seqk_parallel_kernelI23Flash_bwd_kernel_traitsILi64ELi64ELi128ELi8ELi2ELi4ELi4ELb1ELb0EN7cutlass10bfloat16_tE19Flash_kernel_traitsILi64ELi64ELi128ELi8ES3_EELb0ELb0ELb1ELb1ELb0ELb0ELb1EEEvNS_16Flash_bwd_paramsE)
        /*01d0*/ 	.word	0x000000ff


	//----- nvinfo : EIATTR_FRAME_SIZE
	.align		4
.L_88:
        /*01d4*/ 	.byte	0x04, 0x11
        /*01d6*/ 	.short	(.L_90 - .L_89)
	.align		4
.L_89:
        /*01d8*/ 	.word	index@(_ZN5flash44flash_bwd_dq_dk_dv_loop_seqk_parallel_kernelI23Flash_bwd_kernel_traitsILi64ELi64ELi128ELi8ELi2ELi4ELi4ELb1ELb0EN7cutlass10bfloat16_tE19Flash_kernel_traitsILi64ELi64ELi128ELi8ES3_EELb0ELb0ELb1ELb1ELb0ELb0ELb1EEEvNS_16Flash_bwd_paramsE)
        /*01dc*/ 	.word	0x00000028


	//----- nvinfo : EIATTR_REGCOUNT
	.align		4
.L_90:
        /*01e0*/ 	.byte	0x04, 0x2f
        /*01e2*/ 	.short	(.L_92 - .L_91)
	.align		4
.L_91:
        /*01e4*/ 	.word	index@(_ZN5flash44flash_bwd_dq_dk_dv_loop_seqk_parallel_kernelI23Flash_bwd_kernel_traitsILi64ELi64ELi128ELi8ELi2ELi4ELi4ELb1ELb0EN7cutlass10bfloat16_tE19Flash_kernel_traitsILi64ELi64ELi128ELi8ES3_EELb1ELb0ELb1ELb1ELb0ELb0ELb0EEEvNS_16Flash_bwd_paramsE)
        /*01e8*/ 	.word	0x000000ff


	//----- nvinfo : EIATTR_FRAME_SIZE
	.align		4
.L_92:
        /*01ec*/ 	.byte	0x04, 0x11
        /*01ee*/ 	.short	(.L_94 - .L_93)
	.align		4
.L_93:
        /*01f0*/ 	.word	index@(_ZN5flash44flash_bwd_dq_dk_dv_loop_seqk_parallel_kernelI23Flash_bwd_kernel_traitsILi64ELi64ELi128ELi8ELi2ELi4ELi4ELb1ELb0EN7cutlass10bfloat16_tE19Flash_kernel_traitsILi64ELi64ELi128ELi8ES3_EELb1ELb0ELb1ELb1ELb0ELb0ELb0EEEvNS_16Flash_bwd_paramsE)
        /*01f4*/ 	.word	0x00000008


	//----- nvinfo : EIATTR_REGCOUNT
	.align		4
.L_94:
        /*01f8*/ 	.byte	0x04, 0x2f
        /*01fa*/ 	.short	(.L_96 - .L_95)
	.align		4
.L_95:
        /*01fc*/ 	.word	index@(_ZN5flash44flash_bwd_dq_dk_dv_loop_seqk_parallel_kernelI23Flash_bwd_kernel_traitsILi64ELi64ELi128ELi8ELi2ELi4ELi4ELb1ELb0EN7cutlass10bfloat16_tE19Flash_kernel_traitsILi64ELi64ELi128ELi8ES3_EELb0ELb0ELb1ELb0ELb0ELb1ELb1EEEvNS_16Flash_bwd_paramsE)
        /*0200*/ 	.word	0x000000ff


	//----- nvinfo : EIATTR_FRAME_SIZE
	.align		4
.L_96:
        /*0204*/ 	.byte	0x04, 0x11
        /*0206*/ 	.short	(.L_98 - .L_97)
	.align		4
.L_97:
        /*0208*/ 	.word	index@(_ZN5flash44flash_bwd_dq_dk_dv_loop_seqk_parallel_kernelI23Flash_bwd_kernel_traitsILi64ELi64ELi128ELi8ELi2ELi4ELi4ELb1ELb0EN7cutlass10bfloat16_tE19Flash_kernel_traitsILi64ELi64ELi128ELi8ES3_EELb0ELb0ELb1ELb0ELb0ELb1ELb1EEEvNS_16Flash_bwd_paramsE)
        /*020c*/ 	.word	0x00000028


	//----- nvinfo : EIATTR_REGCOUNT
	.align		4
.L_98:
        /*0210*/ 	.byte	0x04, 0x2f
        /*0212*/ 	.short	(.L_100 - .L_99)
	.align		4
.L_99:
        /*0214*/ 	.word	index@(_ZN5flash44flash_bwd_dq_dk_dv_loop_seqk_parallel_kernelI23Flash_bwd_kernel_traitsILi64ELi64ELi128ELi8ELi2ELi4ELi4ELb1ELb0EN7cutlass10bfloat16_tE19Flash_kernel_traitsILi64ELi64ELi128ELi8ES3_EELb1ELb0ELb1ELb0ELb0ELb1ELb0EEEvNS_16Flash_bwd_paramsE)
        /*0218*/ 	.word	0x000000fd


	//----- nvinfo : EIATTR_FRAME_SIZE
	.align		4
.L_100:
        /*021c*/ 	.byte	0x04, 0x11
        /*021e*/ 	.short	(.L_102 - .L_101)
	.align		4
.L_101:
        /*0220*/ 	.word	index@(_ZN5flash44flash_bwd_dq_dk_dv_loop_seqk_parallel_kernelI23Flash_bwd_kernel_traitsILi64ELi64ELi128ELi8ELi2ELi4ELi4ELb1ELb0EN7cutlass10bfloat16_tE19Flash_kernel_traitsILi64ELi64ELi128ELi8ES3_EELb1ELb0ELb1ELb0ELb0ELb1ELb0EEEvNS_16Flash_bwd_paramsE)
        /*0224*/ 	.word	0x00000000


	//----- nvinfo : EIATTR_REGCOUNT
	.align		4
.L_102:
        /*0228*/ 	.byte	0x04, 0x2f
        /*022a*/ 	.short	(.L_104 - .L_103)
	.align		4
.L_103:
        /*022c*/ 	.word	index@(_ZN5flash44flash_bwd_dq_dk_dv_loop_seqk_parallel_kernelI23Flash_bwd_kernel_traitsILi64ELi64ELi128ELi8ELi2ELi4ELi4ELb1ELb0EN7cutlass10bfloat16_tE19Flash_kernel_traitsILi64ELi64ELi128ELi8ES3_EELb0ELb0ELb0ELb1ELb0ELb0ELb1EEEvNS_16Flash_bwd_paramsE)
        /*0230*/ 	.word	0x000000ff


	//----- nvinfo : EIATTR_FRAME_SIZE
	.align		4
.L_104:
        /*0234*/ 	.byte	0x04, 0x11
        /*0236*/ 	.short	(.L_106 - .L_105)
	.align		4
.L_105:
        /*0238*/ 	.word	index@(_ZN5flash44flash_bwd_dq_dk_dv_loop_seqk_parallel_kernelI23Flash_bwd_kernel_traitsILi64ELi64ELi128ELi8ELi2ELi4ELi4ELb1ELb0EN7cutlass10bfloat16_tE19Flash_kernel_traitsILi64ELi64ELi128ELi8ES3_EELb0ELb0ELb0ELb1ELb0ELb0ELb1EEEvNS_16Flash_bwd_paramsE)
        /*023c*/ 	.word	0x00000020


	//----- nvinfo : EIATTR_REGCOUNT
	.align		4
.L_106:
        /*0240*/ 	.byte	0x04, 0x2f
        /*0242*/ 	.short	(.L_108 - .L_107)
	.align		4
.L_107:
        /*0244*/ 	.word	index@(_ZN5flash44flash_bwd_dq_dk_dv_loop_seqk_parallel_kernelI23Flash_bwd_kernel_traitsILi64ELi64ELi128ELi8ELi2ELi4ELi4ELb1ELb0EN7cutlass10bfloat16_tE19Flash_kernel_traitsILi64ELi64ELi128ELi8ES3_EELb1ELb0ELb0ELb1ELb0ELb0ELb0EEEvNS_16Flash_bwd_paramsE)
        /*0248*/ 	.word	0x000000ff


	//----- nvinfo : EIATTR_FRAME_SIZE
	.align		4
.L_108:
        /*024c*/ 	.byte	0x04, 0x11
        /*024e*/ 	.short	(.L_110 - .L_109)
	.align		4
.L_109:
        /*0250*/ 	.word	index@(_ZN5flash44flash_bwd_dq_dk_dv_loop_seqk_parallel_kernelI23Flash_bwd_kernel_traitsILi64ELi64ELi128ELi8ELi2ELi4ELi4ELb1ELb0EN7cutlass10bfloat16_tE19Flash_kernel_traitsILi64ELi64ELi128ELi8ES3_EELb1ELb0ELb0ELb1ELb0ELb0ELb0EEEvNS_16Flash_bwd_paramsE)
        /*0254*/ 	.word	0x00000020


	//----- nvinfo : EIATTR_REGCOUNT
	.align		4
.L_110:
        /*0258*/ 	.byte	0x04, 0x2f
        /*025a*/ 	.short	(.L_112 - .L_111)
	.align		4
.L_111:
        /*025c*/ 	.word	index@(_ZN5flash44flash_bwd_dq_dk_dv_loop_seqk_parallel_kernelI23Flash_bwd_kernel_traitsILi64ELi64ELi128ELi8ELi2ELi4ELi4ELb1ELb0EN7cutlass10bfloat16_tE19Flash_kernel_traitsILi64ELi64ELi128ELi8ES3_EELb0ELb0ELb0ELb0ELb1ELb1ELb1EEEvNS_16Flash_bwd_paramsE)
        /*0260*/ 	.word	0x000000ff


	//----- nvinfo : EIATTR_FRAME_SIZE
	.align		4
.L_112:
        /*0264*/ 	.byte	0x04, 0x11
        /*0266*/ 	.short	(.L_114 - .L_113)
	.align		4
.L_113:
        /*0268*/ 	.word	index@(_ZN5flash44flash_bwd_dq_dk_dv_loop_seqk_parallel_kernelI23Flash_bwd_kernel_traitsILi64ELi64ELi128ELi8ELi2ELi4ELi4ELb1ELb0EN7cutlass10bfloat16_tE19Flash_kernel_traitsILi64ELi64ELi128ELi8ES3_EELb0ELb0ELb0ELb0ELb1ELb1ELb1EEEvNS_16Flash_bwd_paramsE)
        /*026c*/ 	.word	0x00000010


	//----- nvinfo : EIATTR_REGCOUNT
	.align		4
.L_114:
        /*0270*/ 	.byte	0x04, 0x2f
        /*0272*/ 	.short	(.L_116 - .L_115)
	.align		4
.L_115:
        /*0274*/ 	.word	index@(_ZN5flash44flash_bwd_dq_dk_dv_loop_seqk_parallel_kernelI23Flash_bwd_kernel_traitsILi64ELi64ELi128ELi8ELi2ELi4ELi4ELb1ELb0EN7cutlass10bfloat16_tE19Flash_kernel_traitsILi64ELi64ELi128ELi8ES3_EELb1ELb0ELb0ELb0ELb1ELb1ELb0EEEvNS_16Flash_bwd_paramsE)
        /*0278*/ 	.word	0x000000ff


	//----- nvinfo : EIATTR_FRAME_SIZE
	.align		4
.L_116:
        /*027c*/ 	.byte	0x04, 0x11
        /*027e*/ 	.short	(.L_118 - .L_117)
	.align		4
.L_117:
        /*0280*/ 	.word	index@(_ZN5flash44flash_bwd_dq_dk_dv_loop_seqk_parallel_kernelI23Flash_bwd_kernel_traitsILi64ELi64ELi128ELi8ELi2ELi4ELi4ELb1ELb0EN7cutlass10bfloat16_tE19Flash_kernel_traitsILi64ELi64ELi128ELi8ES3_EELb1ELb0ELb0ELb0ELb1ELb1ELb0EEEvNS_16Flash_bwd_paramsE)
        /*0284*/ 	.word	0x00000000


	//----- nvinfo : EIATTR_REGCOUNT
	.align		4
.L_118:
        /*0288*/ 	.byte	0x04, 0x2f
        /*028a*/ 	.short	(.L_120 - .L_119)
	.align		4
.L_119:
        /*028c*/ 	.word	index@(_ZN5flash44flash_bwd_dq_dk_dv_loop_seqk_parallel_kernelI23Flash_bwd_kernel_traitsILi64ELi64ELi128ELi8ELi2ELi4ELi4ELb1ELb0EN7cutlass10bfloat16_tE19Flash_kernel_traitsILi64ELi64ELi128ELi8ES3_EELb0ELb0ELb1ELb0ELb0ELb0ELb1EEEvNS_16Flash_bwd_paramsE)
        /*0290*/ 	.word	0x000000ff


	//----- nvinfo : EIATTR_FRAME_SIZE
	.align		4
.L_120:
        /*0294*/ 	.byte	0x04, 0x11
        /*0296*/ 	.short	(.L_122 - .L_121)
	.align		4
.L_121:
        /*0298*/ 	.word	index@(_ZN5flash44flash_bwd_dq_dk_dv_loop_seqk_parallel_kernelI23Flash_bwd_kernel_traitsILi64ELi64ELi128ELi8ELi2ELi4ELi4ELb1ELb0EN7cutlass10bfloat16_tE19Flash_kernel_traitsILi64ELi64ELi128ELi8ES3_EELb0ELb0ELb1ELb0ELb0ELb0ELb1EEEvNS_16Flash_bwd_paramsE)
        /*029c*/ 	.word	0x00000028


	//----- nvinfo : EIATTR_REGCOUNT
	.align		4
.L_122:
        /*02a0*/ 	.byte	0x04, 0x2f
        /*02a2*/ 	.short	(.L_124 - .L_123)
	.align		4
.L_123:
        /*02a4*/ 	.word	index@(_ZN5flash44flash_bwd_dq_dk_dv_loop_seqk_parallel_kernelI23Flash_bwd_kernel_traitsILi64ELi64ELi128ELi8ELi2ELi4ELi4ELb1ELb0EN7cutlass10bfloat16_tE19Flash_kernel_traitsILi64ELi64ELi128ELi8ES3_EELb1ELb0ELb1ELb0ELb0ELb0ELb0EEEvNS_16Flash_bwd_paramsE)
        /*02a8*/ 	.word	0x000000fd


	//----- nvinfo : EIATTR_FRAME_SIZE
	.align		4
.L_124:
        /*02ac*/ 	.byte	0x04, 0x11
        /*02ae*/ 	.short	(.L_126 - .L_125)
	.align		4
.L_125:
        /*02b0*/ 	.word	index@(_ZN5flash44flash_bwd_dq_dk_dv_loop_seqk_parallel_kernelI23Flash_bwd_kernel_traitsILi64ELi64ELi128ELi8ELi2ELi4ELi4ELb1ELb0EN7cutlass10bfloat16_tE19Flash_kernel_traitsILi64ELi64ELi128ELi8ES3_EELb1ELb0ELb1ELb0ELb0ELb0ELb0EEEvNS_16Flash_bwd_paramsE)
        /*02b4*/ 	.word	0x00000000


	//----- nvinfo : EIATTR_REGCOUNT
	.align		4
.L_126:
        /*02b8*/ 	.byte	0x04, 0x2f
        /*02ba*/ 	.short	(.L_128 - .L_127)
	.align		4
.L_127:
        /*02bc*/ 	.word	index@(_ZN5flash44flash_bwd_dq_dk_dv_loop_seqk_parallel_kernelI23Flash_bwd_kernel_traitsILi64ELi64ELi128ELi8ELi2ELi4ELi4ELb1ELb0EN7cutlass10bfloat16_tE19Flash_kernel_traitsILi64ELi64ELi128ELi8ES3_EELb0ELb0ELb0ELb0ELb0ELb0ELb1EEEvNS_16Flash_bwd_paramsE)
        /*02c0*/ 	.word	0x000000ff


	//----- nvinfo : EIATTR_FRAME_SIZE
	.align		4
.L_128:
        /*02c4*/ 	.byte	0x04, 0x11
        /*02c6*/ 	.short	(.L_130 - .L_129)
	.align		4
.L_129:
        /*02c8*/ 	.word	index@(_ZN5flash44flash_bwd_dq_dk_dv_loop_seqk_parallel_kernelI23Flash_bwd_kernel_traitsILi64ELi64ELi128ELi8ELi2ELi4ELi4ELb1ELb0EN7cutlass10bfloat16_tE19Flash_kernel_traitsILi64ELi64ELi128ELi8ES3_EELb0ELb0ELb0ELb0ELb0ELb0ELb1EEEvNS_16Flash_bwd_paramsE)
        /*02cc*/ 	.word	0x00000018


	//----- nvinfo : EIATTR_REGCOUNT
	.align		4
.L_130:
        /*02d0*/ 	.byte	0x04, 0x2f
        /*02d2*/ 	.short	(.L_132 - .L_131)
	.align		4
.L_131:
        /*02d4*/ 	.word	index@(_ZN5flash44flash_bwd_dq_dk_dv_loop_seqk_parallel_kernelI23Flash_bwd_kernel_traitsILi64ELi64ELi128ELi8ELi2ELi4ELi4ELb1ELb0EN7cutlass10bfloat16_tE19Flash_kernel_traitsILi64ELi64ELi128ELi8ES3_EELb1ELb0ELb0ELb0ELb0ELb0ELb0EEEvNS_16Flash_bwd_paramsE)
        /*02d8*/ 	.word	0x000000ff


	//----- nvinfo : EIATTR_FRAME_SIZE
	.align		4
.L_132:
        /*02dc*/ 	.byte	0x04, 0x11
        /*02de*/ 	.short	(.L_134 - .L_133)
	.align		4
.L_133:
        /*02e0*/ 	.word	index@(_ZN5flash44flash_bwd_dq_dk_dv_loop_seqk_parallel_kernelI23Flash_bwd_kernel_traitsILi64ELi64ELi128ELi8ELi2ELi4ELi4ELb1ELb0EN7cutlass10bfloat16_tE19Flash_kernel_traitsILi64ELi64ELi128ELi8ES3_EELb1ELb0ELb0ELb0ELb0ELb0ELb0EEEvNS_16Flash_bwd_paramsE)
        /*02e4*/ 	.word	0x00000000


	//----- nvinfo : EIATTR_REGCOUNT
	.align		4
.L_134:
        /*02e8*/ 	.byte	0x04, 0x2f
        /*02ea*/ 	.short	(.L_136 - .L_135)
	.align		4
.L_135:
        /*02ec*/ 	.word	index@(_ZN5flash44flash_bwd_dq_dk_dv_loop_seqk_parallel_kernelI23Flash_bwd_kernel_traitsILi64ELi64ELi128ELi8ELi2ELi4ELi4ELb1ELb0EN7cutlass10bfloat16_tE19Flash_kernel_traitsILi64ELi64ELi128ELi8ES3_EELb0ELb0ELb0ELb0ELb0ELb1ELb1EEEvNS_16Flash_bwd_paramsE)
        /*02f0*/ 	.word	0x000000ff


	//----- nvinfo : EIATTR_FRAME_SIZE
	.align		4
.L_136:
        /*02f4*/ 	.byte	0x04, 0x11
        /*02f6*/ 	.short	(.L_138 - .L_137)
	.align		4
.L_137:
        /*02f8*/ 	.word	index@(_ZN5flash44flash_bwd_dq_dk_dv_loop_seqk_parallel_kernelI23Flash_bwd_kernel_traitsILi64ELi64ELi128ELi8ELi2ELi4ELi4ELb1ELb0EN7cutlass10bfloat16_tE19Flash_kernel_traitsILi64ELi64ELi128ELi8ES3_EELb0ELb0ELb0ELb0ELb0ELb1ELb1EEEvNS_16Flash_bwd_paramsE)
        /*02fc*/ 	.word	0x00000018


	//----- nvinfo : EIATTR_REGCOUNT
	.align		4
.L_138:
        /*0300*/ 	.byte	0x04, 0x2f
        /*0302*/ 	.short	(.L_140 - .L_139)
	.align		4
.L_139:
        /*0304*/ 	.word	index@(_ZN5flash44flash_bwd_dq_dk_dv_loop_seqk_parallel_kernelI23Flash_bwd_kernel_traitsILi64ELi64ELi128ELi8ELi2ELi4ELi4ELb1ELb0EN7cutlass10bfloat16_tE19Flash_kernel_traitsILi64ELi64ELi128ELi8ES3_EELb1ELb0ELb0ELb0ELb0ELb1ELb0EEEvNS_16Flash_bwd_paramsE)
        /*0308*/ 	.word	0x000000ff


	//----- nvinfo : EIATTR_FRAME_SIZE
	.align		4
.L_140:
        /*030c*/ 	.byte	0x04, 0x11
        /*030e*/ 	.short	(.L_142 - .L_141)
	.align		4
.L_141:
        /*0310*/ 	.word	index@(_ZN5flash44flash_bwd_dq_dk_dv_loop_seqk_parallel_kernelI23Flash_bwd_kernel_traitsILi64ELi64ELi128ELi8ELi2ELi4ELi4ELb1ELb0EN7cutlass10bfloat16_tE19Flash_kernel_traitsILi64ELi64ELi128ELi8ES3_EELb1ELb0ELb0ELb0ELb0ELb1ELb0EEEvNS_16Flash_bwd_paramsE)
        /*0314*/ 	.word	0x00000000


	//----- nvinfo : EIATTR_REGCOUNT
	.align		4
.L_142:
        /*0318*/ 	.byte	0x04, 0x2f
        /*031a*/ 	.short	(.L_144 - .L_143)
	.align		4
.L_143:
        /*031c*/ 	.word	index@(_ZN5flash27flash_bwd_convert_dq_kernelI23Flash_bwd_kernel_traitsILi64ELi64ELi128ELi8ELi2ELi4ELi4ELb1ELb0EN7cutlass10bfloat16_tE19Flash_kernel_traitsILi64ELi64ELi128ELi8ES3_EEEEvNS_16Flash_bwd_paramsEi)
        /*0320*/ 	.word	0x0000002a


	//----- nvinfo : EIATTR_FRAME_SIZE
	.align		4
.L_144:
        /*0324*/ 	.byte	0x04, 0x11
        /*0326*/ 	.short	(.L_146 - .L_145)
	.align		4
.L_145:
        /*0328*/ 	.word	index@(_ZN5flash27flash_bwd_convert_dq_kernelI23Flash_bwd_kernel_traitsILi64ELi64ELi128ELi8ELi2ELi4ELi4ELb1ELb0EN7cutlass10bfloat16_tE19Flash_kernel_traitsILi64ELi64ELi128ELi8ES3_EEEEvNS_16Flash_bwd_paramsEi)
        /*032c*/ 	.word	0x00000000


	//----- nvinfo : EIATTR_REGCOUNT
	.align		4
.L_146:
        /*0330*/ 	.byte	0x04, 0x2f
        /*0332*/ 	.short	(.L_148 - .L_147)
	.align		4
.L_147:
        /*0334*/ 	.word	index@(_ZN5flash44flash_bwd_dq_dk_dv_loop_seqk_parallel_kernelI23Flash_bwd_kernel_traitsILi64ELi128ELi128ELi8ELi4ELi4ELi4ELb0ELb0EN7cutlass10bfloat16_tE19Flash_kernel_traitsILi64ELi128ELi128ELi8ES3_EELb0ELb0ELb1ELb1ELb0ELb0ELb0EEEvNS_16Flash_bwd_paramsE)
        /*0338*/ 	.word	0x000000ff


	//----- nvinfo : EIATTR_FRAME_SIZE
	.align		4
.L_148:
        /*033c*/ 	.byte	0x04, 0x11
        /*033e*/ 	.short	(.L_150 - .L_149)
	.align		4
.L_149:
        /*0340*/ 	.word	index@(_ZN5flash44flash_bwd_dq_dk_dv_loop_seqk_parallel_kernelI23Flash_bwd_kernel_traitsILi64ELi128ELi128ELi8ELi4ELi4ELi4ELb0ELb0EN7cutlass10bfloat16_tE19Flash_kernel_traitsILi64ELi128ELi128ELi8ES3_EELb0ELb0ELb1ELb1ELb0ELb0ELb0EEEvNS_16Flash_bwd_paramsE)
        /*0344*/ 	.word	0x00000048


	//----- nvinfo : EIATTR_REGCOUNT
	.align		4
.L_150:
        /*0348*/ 	.byte	0x04, 0x2f
        /*034a*/ 	.short	(.L_152 - .L_151)
	.align		4
.L_151:
        /*034c*/ 	.word	index@(_ZN5flash44flash_bwd_dq_dk_dv_loop_seqk_parallel_kernelI23Flash_bwd_kernel_traitsILi64ELi128ELi128ELi8ELi4ELi4ELi4ELb0ELb0EN7cutlass10bfloat16_tE19Flash_kernel_traitsILi64ELi128ELi128ELi8ES3_EELb0ELb0ELb1ELb0ELb0ELb1ELb0EEEvNS_16Flash_bwd_paramsE)
        /*0350*/ 	.word	0x000000ff


	//----- nvinfo : EIATTR_FRAME_SIZE
	.align		4
.L_152:
        /*0354*/ 	.byte	0x04, 0x11
        /*0356*/ 	.short	(.L_154 - .L_153)
	.align		4
.L_153:
        /*0358*/ 	.word	index@(_ZN5flash44flash_bwd_dq_dk_dv_loop_seqk_parallel_kernelI23Flash_bwd_kernel_traitsILi64ELi128ELi128ELi8ELi4ELi4ELi4ELb0ELb0EN7cutlass10bfloat16_tE19Flash_kernel_traitsILi64ELi128ELi128ELi8ES3_EELb0ELb0ELb1ELb0ELb0ELb1ELb0EEEvNS_16Flash_bwd_paramsE)
        /*035c*/ 	.word	0x00000060


	//----- nvinfo : EIATTR_REGCOUNT
	.align		4
.L_154:
        /*0360*/ 	.byte	0x04, 0x2f
        /*0362*/ 	.short	(.L_156 - .L_155)
	.align		4
.L_155:
        /*0364*/ 	.word	index@(_ZN5flash44flash_bwd_dq_dk_dv_loop_seqk_parallel_kernelI23Flash_bwd_kernel_traitsILi64ELi128ELi128ELi8ELi4ELi4ELi4ELb0ELb0EN7cutlass10bfloat16_tE19Flash_kernel_traitsILi64ELi128ELi128ELi8ES3_EELb0ELb0ELb0ELb1ELb0ELb0ELb0EEEvNS_16Flash_bwd_paramsE)
        /*0368*/ 	.word	0x000000ff


	//----- nvinfo : EIATTR_FRAME_SIZE
	.align		4
.L_156:
        /*036c*/ 	.byte	0x04, 0x11
        /*036e*/ 	.short	(.L_158 - .L_157)
	.align		4
.L_157:
        /*0370*/ 	.word	index@(_ZN5flash44flash_bwd_dq_dk_dv_loop_seqk_parallel_kernelI23Flash_bwd_kernel_traitsILi64ELi128ELi128ELi8ELi4ELi4ELi4ELb0ELb0EN7cutlass10bfloat16_tE19Flash_kernel_traitsILi64ELi128ELi128ELi8ES3_EELb0ELb0ELb0ELb1ELb0ELb0ELb0EEEvNS_16Flash_bwd_paramsE)
        /*0374*/ 	.word	0x00000098


	//----- nvinfo : EIATTR_REGCOUNT
	.align		4
.L_158:
        /*0378*/ 	.byte	0x04, 0x2f
        /*037a*/ 	.short	(.L_160 - .L_159)
	.align		4
.L_159:
        /*037c*/ 	.word	index@(_ZN5flash44flash_bwd_dq_dk_dv_loop_seqk_parallel_kernelI23Flash_bwd_kernel_traitsILi64ELi128ELi128ELi8ELi4ELi4ELi4ELb0ELb0EN7cutlass10bfloat16_tE19Flash_kernel_traitsILi64ELi128ELi128ELi8ES3_EELb0ELb0ELb0ELb0ELb1ELb1ELb0EEEvNS_16Flash_bwd_paramsE)
        /*0380*/ 	.word	0x000000ff


	//----- nvinfo : EIATTR_FRAME_SIZE
	.align		4
.L_160:
        /*0384*/ 	.byte	0x04, 0x11
        /*0386*/ 	.short	(.L_162 - .L_161)
	.align		4
.L_161:
        /*0388*/ 	.word	index@(_ZN5flash44flash_bwd_dq_dk_dv_loop_seqk_parallel_kernelI23Flash_bwd_kernel_traitsILi64ELi128ELi128ELi8ELi4ELi4ELi4ELb0ELb0EN7cutlass10bfloat16_tE19Flash_kernel_traitsILi64ELi128ELi128ELi8ES3_EELb0ELb0ELb0ELb0ELb1ELb1ELb0EEEvNS_16Flash_bwd_paramsE)
        /*038c*/ 	.word	0x00000060


	//----- nvinfo : EIATTR_REGCOUNT
	.align		4
.L_162:
        /*0390*/ 	.byte	0x04, 0x2f
        /*0392*/ 	.short	(.L_164 - .L_163)
	.align		4
.L_163:
        /*0394*/ 	.word	index@(_ZN5flash44flash_bwd_dq_dk_dv_loop_seqk_parallel_kernelI23Flash_bwd_kernel_traitsILi64ELi128ELi128ELi8ELi4ELi4ELi4ELb0ELb0EN7cutlass10bfloat16_tE19Flash_kernel_traitsILi64ELi128ELi128ELi8ES3_EELb0ELb0ELb1ELb0ELb0ELb0ELb0EEEvNS_16Flash_bwd_paramsE)
        /*0398*/ 	.word	0x000000ff


	//----- nvinfo : EIATTR_FRAME_SIZE
	.align		4
.L_164:
        /*039c*/ 	.byte	0x04, 0x11
        /*039e*/ 	.short	(.L_166 - .L_165)
	.align		4
.L_165:
        /*03a0*/ 	.word	index@(_ZN5flash44flash_bwd_dq_dk_dv_loop_seqk_parallel_kernelI23Flash_bwd_kernel_traitsILi64ELi128ELi128ELi8ELi4ELi4ELi4ELb0ELb0EN7cutlass10bfloat16_tE19Flash_kernel_traitsILi64ELi128ELi128ELi8ES3_EELb0ELb0ELb1ELb0ELb0ELb0ELb0EEEvNS_16Flash_bwd_paramsE)
        /*03a4*/ 	.word	0x00000048


	//----- nvinfo : EIATTR_REGCOUNT
	.align		4
.L_166:
        /*03a8*/ 	.byte	0x04, 0x2f
        /*03aa*/ 	.short	(.L_168 - .L_167)
	.align		4
.L_167:
        /*03ac*/ 	.word	index@(_ZN5flash44flash_bwd_dq_dk_dv_loop_seqk_parallel_kernelI23Flash_bwd_kernel_traitsILi64ELi128ELi128ELi8ELi4ELi4ELi4ELb0ELb0EN7cutlass10bfloat16_tE19Flash_kernel_traitsILi64ELi128ELi128ELi8ES3_EELb0ELb0ELb0ELb0ELb0ELb0ELb0EEEvNS_16Flash_bwd_paramsE)
        /*03b0*/ 	.word	0x000000ff


	//----- nvinfo : EIATTR_FRAME_SIZE
	.align		4
.L_168:
        /*03b4*/ 	.byte	0x04, 0x11
        /*03b6*/ 	.short	(.L_170 - .L_169)
	.align		4
.L_169:
        /*03b8*/ 	.word	index@(_ZN5flash44flash_bwd_dq_dk_dv_loop_seqk_parallel_kernelI23Flash_bwd_kernel_traitsILi64ELi128ELi128ELi8ELi4ELi4ELi4ELb0ELb0EN7cutlass10bfloat16_tE19Flash_kernel_traitsILi64ELi128ELi128ELi8ES3_EELb0ELb0ELb0ELb0ELb0ELb0ELb0EEEvNS_16Flash_bwd_paramsE)
        /*03bc*/ 	.word	0x00000068


	//----- nvinfo : EIATTR_REGCOUNT
	.align		4
.L_170:
        /*03c0*/ 	.byte	0x04, 0x2f
        /*03c2*/ 	.short	(.L_172 - .L_171)
	.align		4
.L_171:
        /*03c4*/ 	.word	index@(_ZN5flash44flash_bwd_dq_dk_dv_loop_seqk_parallel_kernelI23Flash_bwd_kernel_traitsILi64ELi128ELi128ELi8ELi4ELi4ELi4ELb0ELb0EN7cutlass10bfloat16_tE19Flash_kernel_traitsILi64ELi128ELi128ELi8ES3_EELb0ELb0ELb0ELb0ELb0ELb1ELb0EEEvNS_16Flash_bwd_paramsE)
        /*03c8*/ 	.word	0x000000ff


	//----- nvinfo : EIATTR_FRAME_SIZE
	.align		4
.L_172:
        /*03cc*/ 	.byte	0x04, 0x11
        /*03ce*/ 	.short	(.L_174 - .L_173)
	.align		4
.L_173:
        /*03d0*/ 	.word	index@(_ZN5flash44flash_bwd_dq_dk_dv_loop_seqk_parallel_kernelI23Flash_bwd_kernel_traitsILi64ELi128ELi128ELi8ELi4ELi4ELi4ELb0ELb0EN7cutlass10bfloat16_tE19Flash_kernel_traitsILi64ELi128ELi128ELi8ES3_EELb0ELb0ELb0ELb0ELb0ELb1ELb0EEEvNS_16Flash_bwd_paramsE)
        /*03d4*/ 	.word	0x00000060


	//----- nvinfo : EIATTR_REGCOUNT
	.align		4
.L_174:
        /*03d8*/ 	.byte	0x04, 0x2f
        /*03da*/ 	.short	(.L_176 - .L_175)
	.align		4
.L_175:
        /*03dc*/ 	.word	index@(_ZN5flash44flash_bwd_dq_dk_dv_loop_seqk_parallel_kernelI23Flash_bwd_kernel_traitsILi64ELi64ELi128ELi8ELi2ELi4ELi4ELb1ELb0EN7cutlass10bfloat16_tE19Flash_kernel_traitsILi64ELi64ELi128ELi8ES3_EELb0ELb0ELb1ELb1ELb0ELb0ELb0EEEvNS_16Flash_bwd_paramsE)
        /*03e0*/ 	.word	0x000000ff


	//----- nvinfo : EIATTR_FRAME_SIZE
	.align		4
.L_176:
        /*03e4*/ 	.byte	0x04, 0x11
        /*03e6*/ 	.short	(.L_178 - .L_177)
	.align		4
.L_177:
        /*03e8*/ 	.word	index@(_ZN5flash44flash_bwd_dq_dk_dv_loop_seqk_parallel_kernelI23Flash_bwd_kernel_traitsILi64ELi64ELi128ELi8ELi2ELi4ELi4ELb1ELb0EN7cutlass10bfloat16_tE19Flash_kernel_traitsILi64ELi64ELi128ELi8ES3_EELb0ELb0ELb1ELb1ELb0ELb0ELb0EEEvNS_16Flash_bwd_paramsE)
        /*03ec*/ 	.word	0x00000000


	//----- nvinfo : EIATTR_REGCOUNT
	.align		4
.L_178:
        /*03f0*/ 	.byte	0x04, 0x2f
        /*03f2*/ 	.short	(.L_180 - .L_179)
	.align		4
.L_179:
        /*03f4*/ 	.word	index@(_ZN5flash44flash_bwd_dq_dk_dv_loop_seqk_parallel_kernelI23Flash_bwd_kernel_traitsILi64ELi64ELi128ELi8ELi2ELi4ELi4ELb1ELb0EN7cutlass10bfloat16_tE19Flash_kernel_traitsILi64ELi64ELi128ELi8ES3_EELb0ELb0ELb1ELb0ELb0ELb1ELb0EEEvNS_16Flash_bwd_paramsE)
        /*03f8*/ 	.word	0x000000fc


	//----- nvinfo : EIATTR_FRAME_SIZE
	.align		4
.L_180:
        /*03fc*/ 	.byte	0x04, 0x11
        /*03fe*/ 	.short	(.L_182 - .L_181)
	.align		4
.L_181:
        /*0400*/ 	.word	index@(_ZN5flash44flash_bwd_dq_dk_dv_loop_seqk_parallel_kernelI23Flash_bwd_kernel_traitsILi64ELi64ELi128ELi8ELi2ELi4ELi4ELb1ELb0EN7cutlass10bfloat16_tE19Flash_kernel_traitsILi64ELi64ELi128ELi8ES3_EELb0ELb0ELb1ELb0ELb0ELb1ELb0EEEvNS_16Flash_bwd_paramsE)
        /*0404*/ 	.word	0x00000000


	//----- nvinfo : EIATTR_REGCOUNT
	.align		4
.L_182:
        /*0408*/ 	.byte	0x04, 0x2f
        /*040a*/ 	.short	(.L_184 - .L_183)
	.align		4
.L_183:
        /*040c*/ 	.word	index@(_ZN5flash44flash_bwd_dq_dk_dv_loop_seqk_parallel_kernelI23Flash_bwd_kernel_traitsILi64ELi64ELi128ELi8ELi2ELi4ELi4ELb1ELb0EN7cutlass10bfloat16_tE19Flash_kernel_traitsILi64ELi64ELi128ELi8ES3_EELb0ELb0ELb0ELb1ELb0ELb0ELb0EEEvNS_16Flash_bwd_paramsE)
        /*0410*/ 	.word	0x000000ff


	//----- nvinfo : EIATTR_FRAME_SIZE
	.align		4
.L_184:
        /*0414*/ 	.byte	0x04, 0x11
        /*0416*/ 	.short	(.L_186 - .L_185)
	.align		4
.L_185:
        /*0418*/ 	.word	index@(_ZN5flash44flash_bwd_dq_dk_dv_loop_seqk_parallel_kernelI23Flash_bwd_kernel_traitsILi64ELi64ELi128ELi8ELi2ELi4ELi4ELb1ELb0EN7cutlass10bfloat16_tE19Flash_kernel_traitsILi64ELi64ELi128ELi8ES3_EELb0ELb0ELb0ELb1ELb0ELb0ELb0EEEvNS_16Flash_bwd_paramsE)
        /*041c*/ 	.word	0x00000000


	//----- nvinfo : EIATTR_REGCOUNT
	.align		4
.L_186:
        /*0420*/ 	.byte	0x04, 0x2f
        /*0422*/ 	.short	(.L_188 - .L_187)
	.align		4
.L_187:
        /*0424*/ 	.word	index@(_ZN5flash44flash_bwd_dq_dk_dv_loop_seqk_parallel_kernelI23Flash_bwd_kernel_traitsILi64ELi64ELi128ELi8ELi2ELi4ELi4ELb1ELb0EN7cutlass10bfloat16_tE19Flash_kernel_traitsILi64ELi64ELi128ELi8ES3_EELb0ELb0ELb0ELb0ELb1ELb1ELb0EEEvNS_16Flash_bwd_paramsE)
        /*0428*/ 	.word	0x000000ff


	//----- nvinfo : EIATTR_FRAME_SIZE
	.align		4
.L_188:
        /*042c*/ 	.byte	0x04, 0x11
        /*042e*/ 	.short	(.L_190 - .L_189)
	.align		4
.L_189:
        /*0430*/ 	.word	index@(_ZN5flash44flash_bwd_dq_dk_dv_loop_seqk_parallel_kernelI23Flash_bwd_kernel_traitsILi64ELi64ELi128ELi8ELi2ELi4ELi4ELb1ELb0EN7cutlass10bfloat16_tE19Flash_kernel_traitsILi64ELi64ELi128ELi8ES3_EELb0ELb0ELb0ELb0ELb1ELb1ELb0EEEvNS_16Flash_bwd_paramsE)
        /*0434*/ 	.word	0x00000000


	//----- nvinfo : EIATTR_REGCOUNT
	.align		4
.L_190:
        /*0438*/ 	.byte	0x04, 0x2f
        /*043a*/ 	.short	(.L_192 - .L_191)
	.align		4
.L_191:
        /*043c*/ 	.word	index@(_ZN5flash44flash_bwd_dq_dk_dv_loop_seqk_parallel_kernelI23Flash_bwd_kernel_traitsILi64ELi64ELi128ELi8ELi2ELi4ELi4ELb1ELb0EN7cutlass10bfloat16_tE19Flash_kernel_traitsILi64ELi64ELi128ELi8ES3_EELb0ELb0ELb1ELb0ELb0ELb0ELb0EEEvNS_16Flash_bwd_paramsE)
        /*0440*/ 	.word	0x000000fd


	//----- nvinfo : EIATTR_FRAME_SIZE
	.align		4
.L_192:
        /*0444*/ 	.byte	0x04, 0x11
        /*0446*/ 	.short	(.L_194 - .L_193)
	.align		4
.L_193:
        /*0448*/ 	.word	index@(_ZN5flash44flash_bwd_dq_dk_dv_loop_seqk_parallel_kernelI23Flash_bwd_kernel_traitsILi64ELi64ELi128ELi8ELi2ELi4ELi4ELb1ELb0EN7cutlass10bfloat16_tE19Flash_kernel_traitsILi64ELi64ELi128ELi8ES3_EELb0ELb0ELb1ELb0ELb0ELb0ELb0EEEvNS_16Flash_bwd_paramsE)
        /*044c*/ 	.word	0x00000000


	//----- nvinfo : EIATTR_REGCOUNT
	.align		4
.L_194:
        /*0450*/ 	.byte	0x04, 0x2f
        /*0452*/ 	.short	(.L_196 - .L_195)
	.align		4
.L_195:
        /*0454*/ 	.word	index@(_ZN5flash44flash_bwd_dq_dk_dv_loop_seqk_parallel_kernelI23Flash_bwd_kernel_traitsILi64ELi64ELi128ELi8ELi2ELi4ELi4ELb1ELb0EN7cutlass10bfloat16_tE19Flash_kernel_traitsILi64ELi64ELi128ELi8ES3_EELb0ELb0ELb0ELb0ELb0ELb0ELb0EEEvNS_16Flash_bwd_paramsE)
        /*0458*/ 	.word	0x000000ff


	//----- nvinfo : EIATTR_FRAME_SIZE
	.align		4
.L_196:
        /*045c*/ 	.byte	0x04, 0x11
        /*045e*/ 	.short	(.L_198 - .L_197)
	.align		4
.L_197:
        /*0460*/ 	.word	index@(_ZN5flash44flash_bwd_dq_dk_dv_loop_seqk_parallel_kernelI23Flash_bwd_kernel_traitsILi64ELi64ELi128ELi8ELi2ELi4ELi4ELb1ELb0EN7cutlass10bfloat16_tE19Flash_kernel_traitsILi64ELi64ELi128ELi8ES3_EELb0ELb0ELb0ELb0ELb0ELb0ELb0EEEvNS_16Flash_bwd_paramsE)
        /*0464*/ 	.word	0x00000000


	//----- nvinfo : EIATTR_REGCOUNT
	.align		4
.L_198:
        /*0468*/ 	.byte	0x04, 0x2f
        /*046a*/ 	.short	(.L_200 - .L_199)
	.align		4
.L_199:
        /*046c*/ 	.word	index@(_ZN5flash44flash_bwd_dq_dk_dv_loop_seqk_parallel_kernelI23Flash_bwd_kernel_traitsILi64ELi64ELi128ELi8ELi2ELi4ELi4ELb1ELb0EN7cutlass10bfloat16_tE19Flash_kernel_traitsILi64ELi64ELi128ELi8ES3_EELb0ELb0ELb0ELb0ELb0ELb1ELb0EEEvNS_16Flash_bwd_paramsE)
        /*0470*/ 	.word	0x000000ff


	//----- nvinfo : EIATTR_FRAME_SIZE
	.align		4
.L_200:
        /*0474*/ 	.byte	0x04, 0x11
        /*0476*/ 	.short	(.L_202 - .L_201)
	.align		4
.L_201:
        /*0478*/ 	.word	index@(_ZN5flash44flash_bwd_dq_dk_dv_loop_seqk_parallel_kernelI23Flash_bwd_kernel_traitsILi64ELi64ELi128ELi8ELi2ELi4ELi4ELb1ELb0EN7cutlass10bfloat16_tE19Flash_kernel_traitsILi64ELi64ELi128ELi8ES3_EELb0ELb0ELb0ELb0ELb0ELb1ELb0EEEvNS_16Flash_bwd_paramsE)
        /*047c*/ 	.word	0x00000000


	//----- nvinfo : EIATTR_MIN_STACK_SIZE
	.align		4
.L_202:
        /*0480*/ 	.byte	0x04, 0x12
        /*0482*/ 	.short	(.L_204 - .L_203)
	.align		4
.L_203:
        /*0484*/ 	.word	index@(_ZN5flash44flash_bwd_dq_dk_dv_loop_seqk_parallel_kernelI23Flash_bwd_kernel_traitsILi64ELi64ELi128ELi8ELi2ELi4ELi4ELb1ELb0EN7cutlass10bfloat16_tE19Flash_kernel_traitsILi64ELi64ELi128ELi8ES3_EELb0ELb0ELb0ELb0ELb0ELb1ELb0EEEvNS_16Flash_bwd_paramsE)
        /*0488*/ 	.word	0x00000000


	//----- nvinfo : EIATTR_MIN_STACK_SIZE
	.align		4
.L_204:
        /*048c*/ 	.byte	0x04, 0x12
        /*048e*/ 	.short	(.L_206 - .L_205)
	.align		4
.L_205:
        /*0490*/ 	.word	index@(_ZN5flash44flash_bwd_dq_dk_dv_loop_seqk_parallel_kernelI23Flash_bwd_kernel_traitsILi64ELi64ELi128ELi8ELi2ELi4ELi4ELb1ELb0EN7cutlass10bfloat16_tE19Flash_kernel_traitsILi64ELi64ELi128ELi8ES3_EELb0ELb0ELb0ELb0ELb0ELb0ELb0EEEvNS_16Flash_bwd_paramsE)
        /*0494*/ 	.word	0x00000000


	//----- nvinfo : EIATTR_MIN_STACK_SIZE
	.align		4
.L_206:
        /*0498*/ 	.byte	0x04, 0x12
        /*049a*/ 	.short	(.L_208 - .L_207)
	.align		4
.L_207:
        /*049c*/ 	.word	index@(_ZN5flash44flash_bwd_dq_dk_dv_loop_seqk_parallel_kernelI23Flash_bwd_kernel_traitsILi64ELi64ELi128ELi8ELi2ELi4ELi4ELb1ELb0EN7cutlass10bfloat16_tE19Flash_kernel_traitsILi64ELi64ELi128ELi8ES3_EELb0ELb0ELb1ELb0ELb0ELb0ELb0EEEvNS_16Flash_bwd_paramsE)
        /*04a0*/ 	.word	0x00000000


	//----- nvinfo : EIATTR_MIN_STACK_SIZE
	.align		4
.L_208:
        /*04a4*/ 	.byte	0x04, 0x12
        /*04a6*/ 	.short	(.L_210 - .L_209)
	.align		4
.L_209:
        /*04a8*/ 	.word	index@(_ZN5flash44flash_bwd_dq_dk_dv_loop_seqk_parallel_kernelI23Flash_bwd_kernel_traitsILi64ELi64ELi128ELi8ELi2ELi4ELi4ELb1ELb0EN7cutlass10bfloat16_tE19Flash_kernel_traitsILi64ELi64ELi128ELi8ES3_EELb0ELb0ELb0ELb0ELb1ELb1ELb0EEEvNS_16Flash_bwd_paramsE)
        /*04ac*/ 	.word	0x00000000


	//----- nvinfo : EIATTR_MIN_STACK_SIZE
	.align		4
.L_210:
        /*04b0*/ 	.byte	0x04, 0x12
        /*04b2*/ 	.short	(.L_212 - .L_211)
	.align		4
.L_211:
        /*04b4*/ 	.word	index@(_ZN5flash44flash_bwd_dq_dk_dv_loop_seqk_parallel_kernelI23Flash_bwd_kernel_traitsILi64ELi64ELi128ELi8ELi2ELi4ELi4ELb1ELb0EN7cutlass10bfloat16_tE19Flash_kernel_traitsILi64ELi64ELi128ELi8ES3_EELb0ELb0ELb0ELb1ELb0ELb0ELb0EEEvNS_16Flash_bwd_paramsE)
        /*04b8*/ 	.word	0x00000000


	//----- nvinfo : EIATTR_MIN_STACK_SIZE
	.align		4
.L_212:
        /*04bc*/ 	.byte	0x04, 0x12
        /*04be*/ 	.short	(.L_214 - .L_213)
	.align		4
.L_213:
        /*04c0*/ 	.word	index@(_ZN5flash44flash_bwd_dq_dk_dv_loop_seqk_parallel_kernelI23Flash_bwd_kernel_traitsILi64ELi64ELi128ELi8ELi2ELi4ELi4ELb1ELb0EN7cutlass10bfloat16_tE19Flash_kernel_traitsILi64ELi64ELi128ELi8ES3_EELb0ELb0ELb1ELb0ELb0ELb1ELb0EEEvNS_16Flash_bwd_paramsE)
        /*04c4*/ 	.word	0x00000000


	//----- nvinfo : EIATTR_MIN_STACK_SIZE
	.align		4
.L_214:
        /*04c8*/ 	.byte	0x04, 0x12
        /*04ca*/ 	.short	(.L_216 - .L_215)
	.align		4
.L_215:
        /*04cc*/ 	.word	index@(_ZN5flash44flash_bwd_dq_dk_dv_loop_seqk_parallel_kernelI23Flash_bwd_kernel_traitsILi64ELi64ELi128ELi8ELi2ELi4ELi4ELb1ELb0EN7cutlass10bfloat16_tE19Flash_kernel_traitsILi64ELi64ELi128ELi8ES3_EELb0ELb0ELb1ELb1ELb0ELb0ELb0EEEvNS_16Flash_bwd_paramsE)
        /*04d0*/ 	.word	0x00000000


	//----- nvinfo : EIATTR_MIN_STACK_SIZE
	.align		4
.L_216:
        /*04d4*/ 	.byte	0x04, 0x12
        /*04d6*/ 	.short	(.L_218 - .L_217)
	.align		4
.L_217:
        /*04d8*/ 	.word	index@(_ZN5flash44flash_bwd_dq_dk_dv_loop_seqk_parallel_kernelI23Flash_bwd_kernel_traitsILi64ELi128ELi128ELi8ELi4ELi4ELi4ELb0ELb0EN7cutlass10bfloat16_tE19Flash_kernel_traitsILi64ELi128ELi128ELi8ES3_EELb0ELb0ELb0ELb0ELb0ELb1ELb0EEEvNS_16Flash_bwd_paramsE)
        /*04dc*/ 	.word	0x00000060


	//----- nvinfo : EIATTR_MIN_STACK_SIZE
	.align		4
.L_218:
        /*04e0*/ 	.byte	0x04, 0x12
        /*04e2*/ 	.short	(.L_220 - .L_219)
	.align		4
.L_219:
        /*04e4*/ 	.word	index@(_ZN5flash44flash_bwd_dq_dk_dv_loop_seqk_parallel_kernelI23Flash_bwd_kernel_traitsILi64ELi128ELi128ELi8ELi4ELi4ELi4ELb0ELb0EN7cutlass10bfloat16_tE19Flash_kernel_traitsILi64ELi128ELi128ELi8ES3_EELb0ELb0ELb0ELb0ELb0ELb0ELb0EEEvNS_16Flash_bwd_paramsE)
        /*04e8*/ 	.word	0x00000068


	//----- nvinfo : EIATTR_MIN_STACK_SIZE
	.align		4
.L_220:
        /*04ec*/ 	.byte	0x04, 0x12
        /*04ee*/ 	.short	(.L_222 - .L_221)
	.align		4
.L_221:
        /*04f0*/ 	.word	index@(_ZN5flash44flash_bwd_dq_dk_dv_loop_seqk_parallel_kernelI23Flash_bwd_kernel_traitsILi64ELi128ELi128ELi8ELi4ELi4ELi4ELb0ELb0EN7cutlass10bfloat16_tE19Flash_kernel_traitsILi64ELi128ELi128ELi8ES3_EELb0ELb0ELb1ELb0ELb0ELb0ELb0EEEvNS_16Flash_bwd_paramsE)
        /*04f4*/ 	.word	0x00000048


	//----- nvinfo : EIATTR_MIN_STACK_SIZE
	.align		4
.L_222:
        /*04f8*/ 	.byte	0x04, 0x12
        /*04fa*/ 	.short	(.L_224 - .L_223)
	.align		4
.L_223:
        /*04fc*/ 	.word	index@(_ZN5flash44flash_bwd_dq_dk_dv_loop_seqk_parallel_kernelI23Flash_bwd_kernel_traitsILi64ELi128ELi128ELi8ELi4ELi4ELi4ELb0ELb0EN7cutlass10bfloat16_tE19Flash_kernel_traitsILi64ELi128ELi128ELi8ES3_EELb0ELb0ELb0ELb0ELb1ELb1ELb0EEEvNS_16Flash_bwd_paramsE)
        /*0500*/ 	.word	0x00000060


	//----- nvinfo : EIATTR_MIN_STACK_SIZE
	.align		4
.L_224:
        /*0504*/ 	.byte	0x04, 0x12
        /*0506*/ 	.short	(.L_226 - .L_225)
	.align		4
.L_225:
        /*0508*/ 	.word	index@(_ZN5flash44flash_bwd_dq_dk_dv_loop_seqk_parallel_kernelI23Flash_bwd_kernel_traitsILi64ELi128ELi128ELi8ELi4ELi4ELi4ELb0ELb0EN7cutlass10bfloat16_tE19Flash_kernel_traitsILi64ELi128ELi128ELi8ES3_EELb0ELb0ELb0ELb1ELb0ELb0ELb0EEEvNS_16Flash_bwd_paramsE)
        /*050c*/ 	.word	0x00000098


	//----- nvinfo : EIATTR_MIN_STACK_SIZE
	.align		4
.L_226:
        /*0510*/ 	.byte	0x04, 0x12
        /*0512*/ 	.short	(.L_228 - .L_227)
	.align		4
.L_227:
        /*0514*/ 	.word	index@(_ZN5flash44flash_bwd_dq_dk_dv_loop_seqk_parallel_kernelI23Flash_bwd_kernel_traitsILi64ELi128ELi128ELi8ELi4ELi4ELi4ELb0ELb0EN7cutlass10bfloat16_tE19Flash_kernel_traitsILi64ELi128ELi128ELi8ES3_EELb0ELb0ELb1ELb0ELb0ELb1ELb0EEEvNS_16Flash_bwd_paramsE)
        /*0518*/ 	.word	0x00000060


	//----- nvinfo : EIATTR_MIN_STACK_SIZE
	.align		4
.L_228:
        /*051c*/ 	.byte	0x04, 0x12
        /*051e*/ 	.short	(.L_230 - .L_229)
	.align		4
.L_229:
        /*0520*/ 	.word	index@(_ZN5flash44flash_bwd_dq_dk_dv_loop_seqk_parallel_kernelI23Flash_bwd_kernel_traitsILi64ELi128ELi128ELi8ELi4ELi4ELi4ELb0ELb0EN7cutlass10bfloat16_tE19Flash_kernel_traitsILi64ELi128ELi128ELi8ES3_EELb0ELb0ELb1ELb1ELb0ELb0ELb0EEEvNS_16Flash_bwd_paramsE)
        /*0524*/ 	.word	0x00000048


	//----- nvinfo : EIATTR_MIN_STACK_SIZE
	.align		4
.L_230:
        /*0528*/ 	.byte	0x04, 0x12
        /*052a*/ 	.short	(.L_232 - .L_231)
	.align		4
.L_231:
        /*052c*/ 	.word	index@(_ZN5flash27flash_bwd_convert_dq_kernelI23Flash_bwd_kernel_traitsILi64ELi64ELi128ELi8ELi2ELi4ELi4ELb1ELb0EN7cutlass10bfloat16_tE19Flash_kernel_traitsILi64ELi64ELi128ELi8ES3_EEEEvNS_16Flash_bwd_paramsEi)
        /*0530*/ 	.word	0x00000000


	//----- nvinfo : EIATTR_MIN_STACK_SIZE
	.align		4
.L_232:
        /*0534*/ 	.byte	0x04, 0x12
        /*0536*/ 	.short	(.L_234 - .L_233)
	.align		4
.L_233:
        /*0538*/ 	.word	index@(_ZN5flash44flash_bwd_dq_dk_dv_loop_seqk_parallel_kernelI23Flash_bwd_kernel_traitsILi64ELi64ELi128ELi8ELi2ELi4ELi4ELb1ELb0EN7cutlass10bfloat16_tE19Flash_kernel_traitsILi64ELi64ELi128ELi8ES3_EELb1ELb0ELb0ELb0ELb0ELb1ELb0EEEvNS_16Flash_bwd_paramsE)
        /*053c*/ 	.word	0x00000000


	//----- nvinfo : EIATTR_MIN_STACK_SIZE
	.align		4
.L_234:
        /*0540*/ 	.byte	0x04, 0x12
        /*0542*/ 	.short	(.L_236 - .L_235)
	.align		4
.L_235:
        /*0544*/ 	.word	index@(_ZN5flash44flash_bwd_dq_dk_dv_loop_seqk_parallel_kernelI23Flash_bwd_kernel_traitsILi64ELi64ELi128ELi8ELi2ELi4ELi4ELb1ELb0EN7cutlass10bfloat16_tE19Flash_kernel_traitsILi64ELi64ELi128ELi8ES3_EELb0ELb0ELb0ELb0ELb0ELb1ELb1EEEvNS_16Flash_bwd_paramsE)
        /*0548*/ 	.word	0x00000018


	//----- nvinfo : EIATTR_MIN_STACK_SIZE
	.align		4
.L_236:
        /*054c*/ 	.byte	0x04, 0x12
        /*054e*/ 	.short	(.L_238 - .L_237)
	.align		4
.L_237:
        /*0550*/ 	.word	index@(_ZN5flash44flash_bwd_dq_dk_dv_loop_seqk_parallel_kernelI23Flash_bwd_kernel_traitsILi64ELi64ELi128ELi8ELi2ELi4ELi4ELb1ELb0EN7cutlass10bfloat16_tE19Flash_kernel_traitsILi64ELi64ELi128ELi8ES3_EELb1ELb0ELb0ELb0ELb0ELb0ELb0EEEvNS_16Flash_bwd_paramsE)
        /*0554*/ 	.word	0x00000000


	//----- nvinfo : EIATTR_MIN_STACK_SIZE
	.align		4
.L_238:
        /*0558*/ 	.byte	0x04, 0x12
        /*055a*/ 	.short	(.L_240 - .L_239)
	.align		4
.L_239:
        /*055c*/ 	.word	index@(_ZN5flash44flash_bwd_dq_dk_dv_loop_seqk_parallel_kernelI23Flash_bwd_kernel_traitsILi64ELi64ELi128ELi8ELi2ELi4ELi4ELb1ELb0EN7cutlass10bfloat16_tE19Flash_kernel_traitsILi64ELi64ELi128ELi8ES3_EELb0ELb0ELb0ELb0ELb0ELb0ELb1EEEvNS_16Flash_bwd_paramsE)
        /*0560*/ 	.word	0x00000018


	//----- nvinfo : EIATTR_MIN_STACK_SIZE
	.align		4
.L_240:
        /*0564*/ 	.byte	0x04, 0x12
        /*0566*/ 	.short	(.L_242 - .L_241)
	.align		4
.L_241:
        /*0568*/ 	.word	index@(_ZN5flash44flash_bwd_dq_dk_dv_loop_seqk_parallel_kernelI23Flash_bwd_kernel_traitsILi64ELi64ELi128ELi8ELi2ELi4ELi4ELb1ELb0EN7cutlass10bfloat16_tE19Flash_kernel_traitsILi64ELi64ELi128ELi8ES3_EELb1ELb0ELb1ELb0ELb0ELb0ELb0EEEvNS_16Flash_bwd_paramsE)
        /*056c*/ 	.word	0x00000000


	//----- nvinfo : EIATTR_MIN_STACK_SIZE
	.align		4
.L_242:
        /*0570*/ 	.byte	0x04, 0x12
        /*0572*/ 	.short	(.L_244 - .L_243)
	.align		4
.L_243:
        /*0574*/ 	.word	index@(_ZN5flash44flash_bwd_dq_dk_dv_loop_seqk_parallel_kernelI23Flash_bwd_kernel_traitsILi64ELi64ELi128ELi8ELi2ELi4ELi4ELb1ELb0EN7cutlass10bfloat16_tE19Flash_kernel_traitsILi64ELi64ELi128ELi8ES3_EELb0ELb0ELb1ELb0ELb0ELb0ELb1EEEvNS_16Flash_bwd_paramsE)
        /*0578*/ 	.word	0x00000028


	//----- nvinfo : EIATTR_MIN_STACK_SIZE
	.align		4
.L_244:
        /*057c*/ 	.byte	0x04, 0x12
        /*057e*/ 	.short	(.L_246 - .L_245)
	.align		4
.L_245:
        /*0580*/ 	.word	index@(_ZN5flash44flash_bwd_dq_dk_dv_loop_seqk_parallel_kernelI23Flash_bwd_kernel_traitsILi64ELi64ELi128ELi8ELi2ELi4ELi4ELb1ELb0EN7cutlass10bfloat16_tE19Flash_kernel_traitsILi64ELi64ELi128ELi8ES3_EELb1ELb0ELb0ELb0ELb1ELb1ELb0EEEvNS_16Flash_bwd_paramsE)
        /*0584*/ 	.word	0x00000000


	//----- nvinfo : EIATTR_MIN_STACK_SIZE
	.align		4
.L_246:
        /*0588*/ 	.byte	0x04, 0x12
        /*058a*/ 	.short	(.L_248 - .L_247)
	.align		4
.L_247:
        /*058c*/ 	.word	index@(_ZN5flash44flash_bwd_dq_dk_dv_loop_seqk_parallel_kernelI23Flash_bwd_kernel_traitsILi64ELi64ELi128ELi8ELi2ELi4ELi4ELb1ELb0EN7cutlass10bfloat16_tE19Flash_kernel_traitsILi64ELi64ELi128ELi8ES3_EELb0ELb0ELb0ELb0ELb1ELb1ELb1EEEvNS_16Flash_bwd_paramsE)
        /*0590*/ 	.word	0x00000010


	//----- nvinfo : EIATTR_MIN_STACK_SIZE
	.align		4
.L_248:
        /*0594*/ 	.byte	0x04, 0x12
        /*0596*/ 	.short	(.L_250 - .L_249)
	.align		4
.L_249:
        /*0598*/ 	.word	index@(_ZN5flash44flash_bwd_dq_dk_dv_loop_seqk_parallel_kernelI23Flash_bwd_kernel_traitsILi64ELi64ELi128ELi8ELi2ELi4ELi4ELb1ELb0EN7cutlass10bfloat16_tE19Flash_kernel_traitsILi64ELi64ELi128ELi8ES3_EELb1ELb0ELb0ELb1ELb0ELb0ELb0EEEvNS_16Flash_bwd_paramsE)
        /*059c*/ 	.word	0x00000020


	//----- nvinfo : EIATTR_MIN_STACK_SIZE
	.align		4
.L_250:
        /*05a0*/ 	.byte	0x04, 0x12
        /*05a2*/ 	.short	(.L_252 - .L_251)
	.align		4
.L_251:
        /*05a4*/ 	.word	index@(_ZN5flash44flash_bwd_dq_dk_dv_loop_seqk_parallel_kernelI23Flash_bwd_kernel_traitsILi64ELi64ELi128ELi8ELi2ELi4ELi4ELb1ELb0EN7cutlass10bfloat16_tE19Flash_kernel_traitsILi64ELi64ELi128ELi8ES3_EELb0ELb0ELb0ELb1ELb0ELb0ELb1EEEvNS_16Flash_bwd_paramsE)
        /*05a8*/ 	.word	0x00000020


	//----- nvinfo : EIATTR_MIN_STACK_SIZE
	.align		4
.L_252:
        /*05ac*/ 	.byte	0x04, 0x12
        /*05ae*/ 	.short	(.L_254 - .L_253)
	.align		4
.L_253:
        /*05b0*/ 	.word	index@(_ZN5flash44flash_bwd_dq_dk_dv_loop_seqk_parallel_kernelI23Flash_bwd_kernel_traitsILi64ELi64ELi128ELi8ELi2ELi4ELi4ELb1ELb0EN7cutlass10bfloat16_tE19Flash_kernel_traitsILi64ELi64ELi128ELi8ES3_EELb1ELb0ELb1ELb0ELb0ELb1ELb0EEEvNS_16Flash_bwd_paramsE)
        /*05b4*/ 	.word	0x00000000


	//----- nvinfo : EIATTR_MIN_STACK_SIZE
	.align		4
.L_254:
        /*05b8*/ 	.byte	0x04, 0x12
        /*05ba*/ 	.short	(.L_256 - .L_255)
	.align		4
.L_255:
        /*05bc*/ 	.word	index@(_ZN5flash44flash_bwd_dq_dk_dv_loop_seqk_parallel_kernelI23Flash_bwd_kernel_traitsILi64ELi64ELi128ELi8ELi2ELi4ELi4ELb1ELb0EN7cutlass10bfloat16_tE19Flash_kernel_traitsILi64ELi64ELi128ELi8ES3_EELb0ELb0ELb1ELb0ELb0ELb1ELb1EEEvNS_16Flash_bwd_paramsE)
        /*05c0*/ 	.word	0x00000028


	//----- nvinfo : EIATTR_MIN_STACK_SIZE
	.align		4
.L_256:
        /*05c4*/ 	.byte	0x04, 0x12
        /*05c6*/ 	.short	(.L_258 - .L_257)
	.align		4
.L_257:
        /*05c8*/ 	.word	index@(_ZN5flash44flash_bwd_dq_dk_dv_loop_seqk_parallel_kernelI23Flash_bwd_kernel_traitsILi64ELi64ELi128ELi8ELi2ELi4ELi4ELb1ELb0EN7cutlass10bfloat16_tE19Flash_kernel_traitsILi64ELi64ELi128ELi8ES3_EELb1ELb0ELb1ELb1ELb0ELb0ELb0EEEvNS_16Flash_bwd_paramsE)
        /*05cc*/ 	.word	0x00000008


	//----- nvinfo : EIATTR_MIN_STACK_SIZE
	.align		4
.L_258:
        /*05d0*/ 	.byte	0x04, 0x12
        /*05d2*/ 	.short	(.L_260 - .L_259)
	.align		4
.L_259:
        /*05d4*/ 	.word	index@(_ZN5flash44flash_bwd_dq_dk_dv_loop_seqk_parallel_kernelI23Flash_bwd_kernel_traitsILi64ELi64ELi128ELi8ELi2ELi4ELi4ELb1ELb0EN7cutlass10bfloat16_tE19Flash_kernel_traitsILi64ELi64ELi128ELi8ES3_EELb0ELb0ELb1ELb1ELb0ELb0ELb1EEEvNS_16Flash_bwd_paramsE)
        /*05d8*/ 	.word	0x00000028


	//----- nvinfo : EIATTR_MIN_STACK_SIZE
	.align		4
.L_260:
        /*05dc*/ 	.byte	0x04, 0x12
        /*05de*/ 	.short	(.L_262 - .L_261)
	.align		4
.L_261:
        /*05e0*/ 	.word	index@(_ZN5flash25flash_bwd_dot_do_o_kernelILb0E23Flash_bwd_kernel_traitsILi64ELi64ELi128ELi8ELi2ELi4ELi4ELb1ELb0EN7cutlass10bfloat16_tE19Flash_kernel_traitsILi64ELi64ELi128ELi8ES3_EEEEvNS_16Flash_bwd_paramsE)
        /*05e4*/ 	.word	0x00000000


	//----- nvinfo : EIATTR_MIN_STACK_SIZE
	.align		4
.L_262:
        /*05e8*/ 	.byte	0x04, 0x12
        /*05ea*/ 	.short	(.L_264 - .L_263)
	.align		4
.L_263:
        /*05ec*/ 	.word	index@(_ZN5flash25flash_bwd_dot_do_o_kernelILb1E23Flash_bwd_kernel_traitsILi64ELi64ELi128ELi8ELi2ELi4ELi4ELb1ELb0EN7cutlass10bfloat16_tE19Flash_kernel_traitsILi64ELi64ELi128ELi8ES3_EEEEvNS_16Flash_bwd_paramsE)
        /*05f0*/ 	.word	0x00000000


	//----- nvinfo : EIATTR_MIN_STACK_SIZE
	.align		4
.L_264:
        /*05f4*/ 	.byte	0x04, 0x12
        /*05f6*/ 	.short	(.L_266 - .L_265)
	.align		4
.L_265:
        /*05f8*/ 	.word	index@(_ZN5flash27flash_bwd_convert_dq_kernelI23Flash_bwd_kernel_traitsILi64ELi128ELi128ELi8ELi4ELi4ELi4ELb0ELb0EN7cutlass10bfloat16_tE19Flash_kernel_traitsILi64ELi128ELi128ELi8ES3_EEEEvNS_16Flash_bwd_paramsEi)
        /*05fc*/ 	.word	0x00000000


	//----- nvinfo : EIATTR_MIN_STACK_SIZE
	.align		4
.L_266:
        /*0600*/ 	.byte	0x04, 0x12
        /*0602*/ 	.short	(.L_268 - .L_267)
	.align		4
.L_267:
        /*0604*/ 	.word	index@(_ZN5flash44flash_bwd_dq_dk_dv_loop_seqk_parallel_kernelI23Flash_bwd_kernel_traitsILi64ELi128ELi128ELi8ELi4ELi4ELi4ELb0ELb0EN7cutlass10bfloat16_tE19Flash_kernel_traitsILi64ELi128ELi128ELi8ES3_EELb1ELb0ELb0ELb0ELb0ELb1ELb0EEEvNS_16Flash_bwd_paramsE)
        /*0608*/ 	.word	0x00000050


	//----- nvinfo : EIATTR_MIN_STACK_SIZE
	.align		4
.L_268:
        /*060c*/ 	.byte	0x04, 0x12
        /*060e*/ 	.short	(.L_270 - .L_269)
	.align		4
.L_269:
        /*0610*/ 	.word	index@(_ZN5flash44flash_bwd_dq_dk_dv_loop_seqk_parallel_kernelI23Flash_bwd_kernel_traitsILi64ELi128ELi128ELi8ELi4ELi4ELi4ELb0ELb0EN7cutlass10bfloat16_tE19Flash_kernel_traitsILi64ELi128ELi128ELi8ES3_EELb0ELb0ELb0ELb0ELb0ELb1ELb1EEEvNS_16Flash_bwd_paramsE)
        /*0614*/ 	.word	0x00000160


	//----- nvinfo : EIATTR_MIN_STACK_SIZE
	.align		4
.L_270:
        /*0618*/ 	.byte	0x04, 0x12
        /*061a*/ 	.short	(.L_272 - .L_271)
	.align		4
.L_271:
        /*061c*/ 	.word	index@(_ZN5flash44flash_bwd_dq_dk_dv_loop_seqk_parallel_kernelI23Flash_bwd_kernel_traitsILi64ELi128ELi128ELi8ELi4ELi4ELi4ELb0ELb0EN7cutlass10bfloat16_tE19Flash_kernel_traitsILi64ELi128ELi128ELi8ES3_EELb1ELb0ELb0ELb0ELb0ELb0ELb0EEEvNS_16Flash_bwd_paramsE)
        /*0620*/ 	.word	0x00000060


	//----- nvinfo : EIATTR_MIN_STACK_SIZE
	.align		4
.L_272:
        /*0624*/ 	.byte	0x04, 0x12
        /*0626*/ 	.short	(.L_274 - .L_273)
	.align		4
.L_273:
        /*0628*/ 	.word	index@(_ZN5flash44flash_bwd_dq_dk_dv_loop_seqk_parallel_kernelI23Flash_bwd_kernel_traitsILi64ELi128ELi128ELi8ELi4ELi4ELi4ELb0ELb0EN7cutlass10bfloat16_tE19Flash_kernel_traitsILi64ELi128ELi128ELi8ES3_EELb0ELb0ELb0ELb0ELb0ELb0ELb1EEEvNS_16Flash_bwd_paramsE)
        /*062c*/ 	.word	0x00000168


	//----- nvinfo : EIATTR_MIN_STACK_SIZE
	.align		4
.L_274:
        /*0630*/ 	.byte	0x04, 0x12
        /*0632*/ 	.short	(.L_276 - .L_275)
	.align		4
.L_275:
        /*0634*/ 	.word	index@(_ZN5flash44flash_bwd_dq_dk_dv_loop_seqk_parallel_kernelI23Flash_bwd_kernel_traitsILi64ELi128ELi128ELi8ELi4ELi4ELi4ELb0ELb0EN7cutlass10bfloat16_tE19Flash_kernel_traitsILi64ELi128ELi128ELi8ES3_EELb1ELb0ELb1ELb0ELb0ELb0ELb0EEEvNS_16Flash_bwd_paramsE)
        /*0638*/ 	.word	0x00000040


	//----- nvinfo : EIATTR_MIN_STACK_SIZE
	.align		4
.L_276:
        /*063c*/ 	.byte	0x04, 0x12
        /*063e*/ 	.short	(.L_278 - .L_277)
	.align		4
.L_277:
        /*0640*/ 	.word	index@(_ZN5flash44flash_bwd_dq_dk_dv_loop_seqk_parallel_kernelI23Flash_bwd_kernel_traitsILi64ELi128ELi128ELi8ELi4ELi4ELi4ELb0ELb0EN7cutlass10bfloat16_tE19Flash_kernel_traitsILi64ELi128ELi128ELi8ES3_EELb0ELb0ELb1ELb0ELb0ELb0ELb1EEEvNS_16Flash_bwd_paramsE)
        /*0644*/ 	.word	0x00000168


	//----- nvinfo : EIATTR_MIN_STACK_SIZE
	.align		4
.L_278:
        /*0648*/ 	.byte	0x04, 0x12
        /*064a*/ 	.short	(.L_280 - .L_279)
	.align		4
.L_279:
        /*064c*/ 	.word	index@(_ZN5flash44flash_bwd_dq_dk_dv_loop_seqk_parallel_kernelI23Flash_bwd_kernel_traitsILi64ELi128ELi128ELi8ELi4ELi4ELi4ELb0ELb0EN7cutlass10bfloat16_tE19Flash_kernel_traitsILi64ELi128ELi128ELi8ES3_EELb1ELb0ELb0ELb0ELb1ELb1ELb0EEEvNS_16Flash_bwd_paramsE)
        /*0650*/ 	.word	0x00000068


	//----- nvinfo : EIATTR_MIN_STACK_SIZE
	.align		4
.L_280:
        /*0654*/ 	.byte	0x04, 0x12
        /*0656*/ 	.short	(.L_282 - .L_281)
	.align		4
.L_281:
        /*0658*/ 	.word	index@(_ZN5flash44flash_bwd_dq_dk_dv_loop_seqk_parallel_kernelI23Flash_bwd_kernel_traitsILi64ELi128ELi128ELi8ELi4ELi4ELi4ELb0ELb0EN7cutlass10bfloat16_tE19Flash_kernel_traitsILi64ELi128ELi128ELi8ES3_EELb0ELb0ELb0ELb0ELb1ELb1ELb1EEEvNS_16Flash_bwd_paramsE)
        /*065c*/ 	.word	0x00000150


	//----- nvinfo : EIATTR_MIN_STACK_SIZE
	.align		4
.L_282:
        /*0660*/ 	.byte	0x04, 0x12
        /*0662*/ 	.short	(.L_284 - .L_283)
	.align		4
.L_283:
        /*0664*/ 	.word	index@(_ZN5flash44flash_bwd_dq_dk_dv_loop_seqk_parallel_kernelI23Flash_bwd_kernel_traitsILi64ELi128ELi128ELi8ELi4ELi4ELi4ELb0ELb0EN7cutlass10bfloat16_tE19Flash_kernel_traitsILi64ELi128ELi128ELi8ES3_EELb1ELb0ELb0ELb1ELb0ELb0ELb0EEEvNS_16Flash_bwd_paramsE)
        /*0668*/ 	.word	0x00000080


	//----- nvinfo : EIATTR_MIN_STACK_SIZE
	.align		4
.L_284:
        /*066c*/ 	.byte	0x04, 0x12
        /*066e*/ 	.short	(.L_286 - .L_285)
	.align		4
.L_285:
        /*0670*/ 	.word	index@(_ZN5flash44flash_bwd_dq_dk_dv_loop_seqk_parallel_kernelI23Flash_bwd_kernel_traitsILi64ELi128ELi128ELi8ELi4ELi4ELi4ELb0ELb0EN7cutlass10bfloat16_tE19Flash_kernel_traitsILi64ELi128ELi128ELi8ES3_EELb0ELb0ELb0ELb1ELb0ELb0ELb1EEEvNS_16Flash_bwd_paramsE)
        /*0674*/ 	.word	0x00000178


	//----- nvinfo : EIATTR_MIN_STACK_SIZE
	.align		4
.L_286:
        /*0678*/ 	.byte	0x04, 0x12
        /*067a*/ 	.short	(.L_288 - .L_287)
	.align		4
.L_287:
        /*067c*/ 	.word	index@(_ZN5flash44flash_bwd_dq_dk_dv_loop_seqk_parallel_kernelI23Flash_bwd_kernel_traitsILi64ELi128ELi128ELi8ELi4ELi4ELi4ELb0ELb0EN7cutlass10bfloat16_tE19Flash_kernel_traitsILi64ELi128ELi128ELi8ES3_EELb1ELb0ELb1ELb0ELb0ELb1ELb0EEEvNS_16Flash_bwd_paramsE)
        /*0680*/ 	.word	0x00000048


	//----- nvinfo : EIATTR_MIN_STACK_SIZE
	.align		4
.L_288:
        /*0684*/ 	.byte	0x04, 0x12
        /*0686*/ 	.short	(.L_290 - .L_289)
	.align		4
.L_289:
        /*0688*/ 	.word	index@(_ZN5flash44flash_bwd_dq_dk_dv_loop_seqk_parallel_kernelI23Flash_bwd_kernel_traitsILi64ELi128ELi128ELi8ELi4ELi4ELi4ELb0ELb0EN7cutlass10bfloat16_tE19Flash_kernel_traitsILi64ELi128ELi128ELi8ES3_EELb0ELb0ELb1ELb0ELb0ELb1ELb1EEEvNS_16Flash_bwd_paramsE)
        /*068c*/ 	.word	0x00000150


	//----- nvinfo : EIATTR_MIN_STACK_SIZE
	.align		4
.L_290:
        /*0690*/ 	.byte	0x04, 0x12
        /*0692*/ 	.short	(.L_292 - .L_291)
	.align		4
.L_291:
        /*0694*/ 	.word	index@(_ZN5flash44flash_bwd_dq_dk_dv_loop_seqk_parallel_kernelI23Flash_bwd_kernel_traitsILi64ELi128ELi128ELi8ELi4ELi4ELi4ELb0ELb0EN7cutlass10bfloat16_tE19Flash_kernel_traitsILi64ELi128ELi128ELi8ES3_EELb1ELb0ELb1ELb1ELb0ELb0ELb0EEEvNS_16Flash_bwd_paramsE)
        /*0698*/ 	.word	0x00000048


	//----- nvinfo : EIATTR_MIN_STACK_SIZE
	.align		4
.L_292:
        /*069c*/ 	.byte	0x04, 0x12
        /*069e*/ 	.short	(.L_294 - .L_293)
	.align		4
.L_293:
        /*06a0*/ 	.word	index@(_ZN5flash44flash_bwd_dq_dk_dv_loop_seqk_parallel_kernelI23Flash_bwd_kernel_traitsILi64ELi128ELi128ELi8ELi4ELi4ELi4ELb0ELb0EN7cutlass10bfloat16_tE19Flash_kernel_traitsILi64ELi128ELi128ELi8ES3_EELb0ELb0ELb1ELb1ELb0ELb0ELb1EEEvNS_16Flash_bwd_paramsE)
        /*06a4*/ 	.word	0x00000170


	//----- nvinfo : EIATTR_MIN_STACK_SIZE
	.align		4
.L_294:
        /*06a8*/ 	.byte	0x04, 0x12
        /*06aa*/ 	.short	(.L_296 - .L_295)
	.align		4
.L_295:
        /*06ac*/ 	.word	index@(_ZN5flash25flash_bwd_dot_do_o_kernelILb0E23Flash_bwd_kernel_traitsILi64ELi128ELi128ELi8ELi4ELi4ELi4ELb0ELb0EN7cutlass10bfloat16_tE19Flash_kernel_traitsILi64ELi128ELi128ELi8ES3_EEEEvNS_16Flash_bwd_paramsE)
        /*06b0*/ 	.word	0x00000000


	//----- nvinfo : EIATTR_MIN_STACK_SIZE
	.align		4
.L_296:
        /*06b4*/ 	.byte	0x04, 0x12
        /*06b6*/ 	.short	(.L_298 - .L_297)
	.align		4
.L_297:
        /*06b8*/ 	.word	index@(_ZN5flash25flash_bwd_dot_do_o_kernelILb1E23Flash_bwd_kernel_traitsILi64ELi128ELi128ELi8ELi4ELi4ELi4ELb0ELb0EN7cutlass10bfloat16_tE19Flash_kernel_traitsILi64ELi128ELi128ELi8ES3_EEEEvNS_16Flash_bwd_paramsE)
        /*06bc*/ 	.word	0x00000000
.L_298:


//--------------------- .nv.info._ZN5flash44flash_bwd_dq_dk_dv_loop_seqk_parallel_kernelI23Flash_bwd_kernel_traitsILi64ELi64ELi128ELi8ELi2ELi4ELi4ELb1ELb0EN7cutlass10bfloat16_tE19Flash_kernel_traitsILi64ELi64ELi128ELi8ES3_EELb0ELb0ELb0ELb0ELb0ELb1ELb0EEEvNS_16Flash_bwd_paramsE --------------------------
	.section	.nv.info._ZN5flash44flash_bwd_dq_dk_dv_loop_seqk_parallel_kernelI23Flash_bwd_kernel_traitsILi64ELi64ELi128ELi8ELi2ELi4ELi4ELb1ELb0EN7cutlass10bfloat16_tE19Flash_kernel_traitsILi64ELi64ELi128ELi8ES3_EELb0ELb0ELb0ELb0ELb0ELb1ELb0EEEvNS_16Flash_bwd_paramsE,"",@"SHT_CUDA_INFO"
	.sectionflags	@""
	.align	4


	//----- nvinfo : EIATTR_CUDA_API_VERSION
	.align		4
        /*0000*/ 	.byte	0x04, 0x37
        /*0002*/ 	.short	(.L_300 - .L_299)
.L_299:
        /*0004*/ 	.word	0x00000082


	//----- nvinfo : EIATTR_SW2861232_WAR
	.align		4
.L_300:
        /*0008*/ 	.byte	0x01, 0x35
	.zero		2


	//----- nvinfo : EIATTR_PARAM_CBANK
	.align		4
        /*000c*/ 	.byte	0x04, 0x0a
        /*000e*/ 	.short	(.L_302 - .L_301)
	.align		4
.L_301:
        /*0010*/ 	.word	index@(.nv.constant0._ZN5flash44flash_bwd_dq_dk_dv_loop_seqk_parallel_kernelI23Flash_bwd_kernel_traitsILi64ELi64ELi128ELi8ELi2ELi4ELi4ELb1ELb0EN7cutlass10bfloat16_tE19Flash_kernel_traitsILi64ELi64ELi128ELi8ES3_EELb0ELb0ELb0ELb0ELb0ELb1ELb0EEEvNS_16Flash_bwd_paramsE)
        /*0014*/ 	.short	0x0160
        /*0016*/ 	.short	0x0280


	//----- nvinfo : EIATTR_CBANK_PARAM_SIZE
	.align		4
.L_302:
        /*0018*/ 	.byte	0x03, 0x19
        /*001a*/ 	.short	0x0280


	//----- nvinfo : EIATTR_KPARAM_INFO
	.align		4
        /*001c*/ 	.byte	0x04, 0x17
        /*001e*/ 	.short	(.L_304 - .L_303)
.L_303:
        /*0020*/ 	.word	0x00000000
        /*0024*/ 	.short	0x0000
        /*0026*/ 	.short	0x0000
        /*0028*/ 	.byte	0x00, 0xf0, 0x01, 0x0a


	//----- nvinfo : EIATTR_MAXREG_COUNT
	.align		4
.L_304:
        /*002c*/ 	.byte	0x03, 0x1b
        /*002e*/ 	.short	0x00ff


	//----- nvinfo : EIATTR_NUM_BARRIERS
	.align		4
        /*0030*/ 	.byte	0x02, 0x4c
        /*0032*/ 	.byte	0x01
	.zero		1


	//----- nvinfo : EIATTR_MERCURY_ISA_VERSION
	.align		4
        /*0034*/ 	.byte	0x03, 0x5f
        /*0036*/ 	.short	0x0000


	//----- nvinfo : EIATTR_EXIT_INSTR_OFFSETS
	.align		4
        /*0038*/ 	.byte	0x04, 0x1c
        /*003a*/ 	.short	(.L_306 - .L_305)


	//   ....[0]....
.L_305:
        /*003c*/ 	.word	0x00000080


	//   ....[1]....
        /*0040*/ 	.word	0x00006ce0


	//----- nvinfo : EIATTR_CTAIDZ_USED
	.align		4
.L_306:
        /*0044*/ 	.byte	0x01, 0x04
	.zero		2


	//----- nvinfo : EIATTR_CRS_STACK_SIZE
	.align		4
        /*0048*/ 	.byte	0x04, 0x1e
        /*004a*/ 	.short	(.L_308 - .L_307)
.L_307:
        /*004c*/ 	.word	0x00000000
.L_308:


//--------------------- .nv.info._ZN5flash44flash_bwd_dq_dk_dv_loop_seqk_parallel_kernelI23Flash_bwd_kernel_traitsILi64ELi64ELi128ELi8ELi2ELi4ELi4ELb1ELb0EN7cutlass10bfloat16_tE19Flash_kernel_traitsILi64ELi64ELi128ELi8ES3_EELb0ELb0ELb0ELb0ELb0ELb0ELb0EEEvNS_16Flash_bwd_paramsE --------------------------
	.section	.nv.info._ZN5flash44flash_bwd_dq_dk_dv_loop_seqk_parallel_kernelI23Flash_bwd_kernel_traitsILi64ELi64ELi128ELi8ELi2ELi4ELi4ELb1ELb0EN7cutlass10bfloat16_tE19Flash_kernel_traitsILi64ELi64ELi128ELi8ES3_EELb0ELb0ELb0ELb0ELb0ELb0ELb0EEEvNS_16Flash_bwd_paramsE,"",@"SHT_CUDA_INFO"
	.sectionflags	@""
	.align	4


	//----- nvinfo : EIATTR_CUDA_API_VERSION
	.align		4
        /*0000*/ 	.byte	0x04, 0x37
        /*0002*/ 	.short	(.L_310 - .L_309)
.L_309:
        /*0004*/ 	.word	0x00000082


	//----- nvinfo : EIATTR_SW2861232_WAR
	.align		4
.L_310:
        /*0008*/ 	.byte	0x01, 0x35
	.zero		2


	//----- nvinfo : EIATTR_PARAM_CBANK
	.align		4
        /*000c*/ 	.byte	0x04, 0x0a
        /*000e*/ 	.short	(.L_312 - .L_311)
	.align		4
.L_311:
        /*0010*/ 	.word	index@(.nv.constant0._ZN5flash44flash_bwd_dq_dk_dv_loop_seqk_parallel_kernelI23Flash_bwd_kernel_traitsILi64ELi64ELi128ELi8ELi2ELi4ELi4ELb1ELb0EN7cutlass10bfloat16_tE19Flash_kernel_traitsILi64ELi64ELi128ELi8ES3_EELb0ELb0ELb0ELb0ELb0ELb0ELb0EEEvNS_16Flash_bwd_paramsE)
        /*0014*/ 	.short	0x0160
        /*0016*/ 	.short	0x0280


	//----- nvinfo : EIATTR_CBANK_PARAM_SIZE
	.align		4
.L_312:
        /*0018*/ 	.byte	0x03, 0x19
        /*001a*/ 	.short	0x0280


	//----- nvinfo : EIATTR_KPARAM_INFO
	.align		4
        /*001c*/ 	.byte	0x04, 0x17
        /*001e*/ 	.short	(.L_314 - .L_313)
.L_313:
        /*0020*/ 	.word	0x00000000
        /*0024*/ 	.short	0x0000
        /*0026*/ 	.short	0x0000
        /*0028*/ 	.byte	0x00, 0xf0, 0x01, 0x0a


	//----- nvinfo : EIATTR_MAXREG_COUNT
	.align		4
.L_314:
        /*002c*/ 	.byte	0x03, 0x1b
        /*002e*/ 	.short	0x00ff


	//----- nvinfo : EIATTR_NUM_BARRIERS
	.align		4
        /*0030*/ 	.byte	0x02, 0x4c
        /*0032*/ 	.byte	0x01
	.zero		1


	//----- nvinfo : EIATTR_MERCURY_ISA_VERSION
	.align		4
        /*0034*/ 	.byte	0x03, 0x5f
        /*0036*/ 	.short	0x0000


	//----- nvinfo : EIATTR_EXIT_INSTR_OFFSETS
	.align		4
        /*0038*/ 	.byte	0x04, 0x1c
        /*003a*/ 	.short	(.L_316 - .L_315)


	//   ....[0]....
.L_315:
        /*003c*/ 	.word	0x00000080


	//   ....[1]....
        /*0040*/ 	.word	0x00007390


	//----- nvinfo : EIATTR_CTAIDZ_USED
	.align		4
.L_316:
        /*0044*/ 	.byte	0x01, 0x04
	.zero		2


	//----- nvinfo : EIATTR_CRS_STACK_SIZE
	.align		4
        /*0048*/ 	.byte	0x04, 0x1e
        /*004a*/ 	.short	(.L_318 - .L_317)
.L_317:
        /*004c*/ 	.word	0x00000000
.L_318:


//--------------------- .nv.info._ZN5flash44flash_bwd_dq_dk_dv_loop_seqk_parallel_kernelI23Flash_bwd_kernel_traitsILi64ELi64ELi128ELi8ELi2ELi4ELi4ELb1ELb0EN7cutlass10bfloat16_tE19Flash_kernel_traitsILi64ELi64ELi128ELi8ES3_EELb0ELb0ELb1ELb0ELb0ELb0ELb0EEEvNS_16Flash_bwd_paramsE --------------------------
	.section	.nv.info._ZN5flash44flash_bwd_dq_dk_dv_loop_seqk_parallel_kernelI23Flash_bwd_kernel_traitsILi64ELi64ELi128ELi8ELi2ELi4ELi4ELb1ELb0EN7cutlass10bfloat16_tE19Flash_kernel_traitsILi64ELi64ELi128ELi8ES3_EELb0ELb0ELb1ELb0ELb0ELb0ELb0EEEvNS_16Flash_bwd_paramsE,"",@"SHT_CUDA_INFO"
	.sectionflags	@""
	.align	4


	//----- nvinfo : EIATTR_CUDA_API_VERSION
	.align		4
        /*0000*/ 	.byte	0x04, 0x37
        /*0002*/ 	.short	(.L_320 - .L_319)
.L_319:
        /*0004*/ 	.word	0x00000082


	//----- nvinfo : EIATTR_SW2861232_WAR
	.align		4
.L_320:
        /*0008*/ 	.byte	0x01, 0x35
	.zero		2


	//----- nvinfo : EIATTR_PARAM_CBANK
	.align		4
        /*000c*/ 	.byte	0x04, 0x0a
        /*000e*/ 	.short	(.L_322 - .L_321)
	.align		4
.L_321:
        /*0010*/ 	.word	index@(.nv.constant0._ZN5flash44flash_bwd_dq_dk_dv_loop_seqk_parallel_kernelI23Flash_bwd_kernel_traitsILi64ELi64ELi128ELi8ELi2ELi4ELi4ELb1ELb0EN7cutlass10bfloat16_tE19Flash_kernel_traitsILi64ELi64ELi128ELi8ES3_EELb0ELb0ELb1ELb0ELb0ELb0ELb0EEEvNS_16Flash_bwd_paramsE)
        /*0014*/ 	.short	0x0160
        /*0016*/ 	.short	0x0280


	//----- nvinfo : EIATTR_CBANK_PARAM_SIZE
	.align		4
.L_322:
        /*0018*/ 	.byte	0x03, 0x19
        /*001a*/ 	.short	0x0280


	//----- nvinfo : EIATTR_KPARAM_INFO
	.align		4
        /*001c*/ 	.byte	0x04, 0x17
        /*001e*/ 	.short	(.L_324 - .L_323)
.L_323:
        /*0020*/ 	.word	0x00000000
        /*0024*/ 	.short	0x0000
        /*0026*/ 	.short	0x0000
        /*0028*/ 	.byte	0x00, 0xf0, 0x01, 0x0a


	//----- nvinfo : EIATTR_MAXREG_COUNT
	.align		4
.L_324:
        /*002c*/ 	.byte	0x03, 0x1b
        /*002e*/ 	.short	0x00ff


	//----- nvinfo : EIATTR_NUM_BARRIERS
	.align		4
        /*0030*/ 	.byte	0x02, 0x4c
        /*0032*/ 	.byte	0x01
	.zero		1


	//----- nvinfo : EIATTR_MERCURY_ISA_VERSION
	.align		4
        /*0034*/ 	.byte	0x03, 0x5f
        /*0036*/ 	.short	0x0000


	//----- nvinfo : EIATTR_EXIT_INSTR_OFFSETS
	.align		4
        /*0038*/ 	.byte	0x04, 0x1c
        /*003a*/ 	.short	(.L_326 - .L_325)


	//   ....[0]....
.L_325:
        /*003c*/ 	.word	0x00000080


	//   ....[1]....
        /*0040*/ 	.word	0x000079c0


	//----- nvinfo : EIATTR_CTAIDZ_USED
	.align		4
.L_326:
        /*0044*/ 	.byte	0x01, 0x04
	.zero		2


	//----- nvinfo : EIATTR_CRS_STACK_SIZE
	.align		4
        /*0048*/ 	.byte	0x04, 0x1e
        /*004a*/ 	.short	(.L_328 - .L_327)
.L_327:
        /*004c*/ 	.word	0x00000000
.L_328:


//--------------------- .nv.info._ZN5flash44flash_bwd_dq_dk_dv_loop_seqk_parallel_kernelI23Flash_bwd_kernel_traitsILi64ELi64ELi128ELi8ELi2ELi4ELi4ELb1ELb0EN7cutlass10bfloat16_tE19Flash_kernel_traitsILi64ELi64ELi128ELi8ES3_EELb0ELb0ELb0ELb0ELb1ELb1ELb0EEEvNS_16Flash_bwd_paramsE --------------------------
	.section	.nv.info._ZN5flash44flash_bwd_dq_dk_dv_loop_seqk_parallel_kernelI23Flash_bwd_kernel_traitsILi64ELi64ELi128ELi8ELi2ELi4ELi4ELb1ELb0EN7cutlass10bfloat16_tE19Flash_kernel_traitsILi64ELi64ELi128ELi8ES3_EELb0ELb0ELb0ELb0ELb1ELb1ELb0EEEvNS_16Flash_bwd_paramsE,"",@"SHT_CUDA_INFO"
	.sectionflags	@""
	.align	4


	//----- nvinfo : EIATTR_CUDA_API_VERSION
	.align		4
        /*0000*/ 	.byte	0x04, 0x37
        /*0002*/ 	.short	(.L_330 - .L_329)
.L_329:
        /*0004*/ 	.word	0x00000082


	//----- nvinfo : EIATTR_SW2861232_WAR
	.align		4
.L_330:
        /*0008*/ 	.byte	0x01, 0x35
	.zero		2


	//----- nvinfo : EIATTR_PARAM_CBANK
	.align		4
        /*000c*/ 	.byte	0x04, 0x0a
        /*000e*/ 	.short	(.L_332 - .L_331)
	.align		4
.L_331:
        /*0010*/ 	.word	index@(.nv.constant0._ZN5flash44flash_bwd_dq_dk_dv_loop_seqk_parallel_kernelI23Flash_bwd_kernel_traitsILi64ELi64ELi128ELi8ELi2ELi4ELi4ELb1ELb0EN7cutlass10bfloat16_tE19Flash_kernel_traitsILi64ELi64ELi128ELi8ES3_EELb0ELb0ELb0ELb0ELb1ELb1ELb0EEEvNS_16Flash_bwd_paramsE)
        /*0014*/ 	.short	0x0160
        /*0016*/ 	.short	0x0280


	//----- nvinfo : EIATTR_CBANK_PARAM_SIZE
	.align		4
.L_332:
        /*0018*/ 	.byte	0x03, 0x19
        /*001a*/ 	.short	0x0280


	//----- nvinfo : EIATTR_KPARAM_INFO
	.align		4
        /*001c*/ 	.byte	0x04, 0x17
        /*001e*/ 	.short	(.L_334 - .L_333)
.L_333:
        /*0020*/ 	.word	0x00000000
        /*0024*/ 	.short	0x0000
        /*0026*/ 	.short	0x0000
        /*0028*/ 	.byte	0x00, 0xf0, 0x01, 0x0a


	//----- nvinfo : EIATTR_MAXREG_COUNT
	.align		4
.L_334:
        /*002c*/ 	.byte	0x03, 0x1b
        /*002e*/ 	.short	0x00ff


	//----- nvinfo : EIATTR_NUM_BARRIERS
	.align		4
        /*0030*/ 	.byte	0x02, 0x4c
        /*0032*/ 	.byte	0x01
	.zero		1


	//----- nvinfo : EIATTR_MERCURY_ISA_VERSION
	.align		4
        /*0034*/ 	.byte	0x03, 0x5f
        /*0036*/ 	.short	0x0000


	//----- nvinfo : EIATTR_EXIT_INSTR_OFFSETS
	.align		4
        /*0038*/ 	.byte	0x04, 0x1c
        /*003a*/ 	.short	(.L_336 - .L_335)


	//   ....[0]....
.L_335:
        /*003c*/ 	.word	0x00000090


	//   ....[1]....
        /*0040*/ 	.word	0x00004e40


	//----- nvinfo : EIATTR_CTAIDZ_USED
	.align		4
.L_336:
        /*0044*/ 	.byte	0x01, 0x04
	.zero		2


//--------------------- .nv.info._ZN5flash44flash_bwd_dq_dk_dv_loop_seqk_parallel_kernelI23Flash_bwd_kernel_traitsILi64ELi64ELi128ELi8ELi2ELi4ELi4ELb1ELb0EN7cutlass10bfloat16_tE19Flash_kernel_traitsILi64ELi64ELi128ELi8ES3_EELb0ELb0ELb0ELb1ELb0ELb0ELb0EEEvNS_16Flash_bwd_paramsE --------------------------
	.section	.nv.info._ZN5flash44flash_bwd_dq_dk_dv_loop_seqk_parallel_kernelI23Flash_bwd_kernel_traitsILi64ELi64ELi128ELi8ELi2ELi4ELi4ELb1ELb0EN7cutlass10bfloat16_tE19Flash_kernel_traitsILi64ELi64ELi128ELi8ES3_EELb0ELb0ELb0ELb1ELb0ELb0ELb0EEEvNS_16Flash_bwd_paramsE,"",@"SHT_CUDA_INFO"
	.sectionflags	@""
	.align	4


	//----- nvinfo : EIATTR_CUDA_API_VERSION
	.align		4
        /*0000*/ 	.byte	0x04, 0x37
        /*0002*/ 	.short	(.L_338 - .L_337)
.L_337:
        /*0004*/ 	.word	0x00000082


	//----- nvinfo : EIATTR_SW2861232_WAR
	.align		4
.L_338:
        /*0008*/ 	.byte	0x01, 0x35
	.zero		2


	//----- nvinfo : EIATTR_PARAM_CBANK
	.align		4
        /*000c*/ 	.byte	0x04, 0x0a
        /*000e*/ 	.short	(.L_340 - .L_339)
	.align		4
.L_339:
        /*0010*/ 	.word	index@(.nv.constant0._ZN5flash44flash_bwd_dq_dk_dv_loop_seqk_parallel_kernelI23Flash_bwd_kernel_traitsILi64ELi64ELi128ELi8ELi2ELi4ELi4ELb1ELb0EN7cutlass10bfloat16_tE19Flash_kernel_traitsILi64ELi64ELi128ELi8ES3_EELb0ELb0ELb0ELb1ELb0ELb0ELb0EEEvNS_16Flash_bwd_paramsE)
        /*0014*/ 	.short	0x0160
        /*0016*/ 	.short	0x0280


	//----- nvinfo : EIATTR_CBANK_PARAM_SIZE
	.align		4
.L_340:
        /*0018*/ 	.byte	0x03, 0x19
        /*001a*/ 	.short	0x0280


	//----- nvinfo : EIATTR_KPARAM_INFO
	.align		4
        /*001c*/ 	.byte	0x04, 0x17
        /*001e*/ 	.short	(.L_342 - .L_341)
.L_341:
        /*0020*/ 	.word	0x00000000
        /*0024*/ 	.short	0x0000
        /*0026*/ 	.short	0x0000
        /*0028*/ 	.byte	0x00, 0xf0, 0x01, 0x0a


	//----- nvinfo : EIATTR_MAXREG_COUNT
	.align		4
.L_342:
        /*002c*/ 	.byte	0x03, 0x1b
        /*002e*/ 	.short	0x00ff


	//----- nvinfo : EIATTR_NUM_BARRIERS
	.align		4
        /*0030*/ 	.byte	0x02, 0x4c
        /*0032*/ 	.byte	0x01
	.zero		1


	//----- nvinfo : EIATTR_MERCURY_ISA_VERSION
	.align		4
        /*0034*/ 	.byte	0x03, 0x5f
        /*0036*/ 	.short	0x0000


	//----- nvinfo : EIATTR_EXIT_INSTR_OFFSETS
	.align		4
        /*0038*/ 	.byte	0x04, 0x1c
        /*003a*/ 	.short	(.L_344 - .L_343)


	//   ....[0]....
.L_343:
        /*003c*/ 	.word	0x00000080


	//   ....[1]....
        /*0040*/ 	.word	0x00007a90


	//----- nvinfo : EIATTR_CTAIDZ_USED
	.align		4
.L_344:
        /*0044*/ 	.byte	0x01, 0x04
	.zero		2


	//----- nvinfo : EIATTR_CRS_STACK_SIZE
	.align		4
        /*0048*/ 	.byte	0x04, 0x1e
        /*004a*/ 	.short	(.L_346 - .L_345)
.L_345:
        /*004c*/ 	.word	0x00000000
.L_346:


//--------------------- .nv.info._ZN5flash44flash_bwd_dq_dk_dv_loop_seqk_parallel_kernelI23Flash_bwd_kernel_traitsILi64ELi64ELi128ELi8ELi2ELi4ELi4ELb1ELb0EN7cutlass10bfloat16_tE19Flash_kernel_traitsILi64ELi64ELi128ELi8ES3_EELb0ELb0ELb1ELb0ELb0ELb1ELb0EEEvNS_16Flash_bwd_paramsE --------------------------
	.section	.nv.info._ZN5flash44flash_bwd_dq_dk_dv_loop_seqk_parallel_kernelI23Flash_bwd_kernel_traitsILi64ELi64ELi128ELi8ELi2ELi4ELi4ELb1ELb0EN7cutlass10bfloat16_tE19Flash_kernel_traitsILi64ELi64ELi128ELi8ES3_EELb0ELb0ELb1ELb0ELb0ELb1ELb0EEEvNS_16Flash_bwd_paramsE,"",@"SHT_CUDA_INFO"
	.sectionflags	@""
	.align	4


	//----- nvinfo : EIATTR_CUDA_API_VERSION
	.align		4
        /*0000*/ 	.byte	0x04, 0x37
        /*0002*/ 	.short	(.L_348 - .L_347)
.L_347:
        /*0004*/ 	.word	0x00000082


	//----- nvinfo : EIATTR_SW2861232_WAR
	.align		4
.L_348:
        /*0008*/ 	.byte	0x01, 0x35
	.zero		2


	//----- nvinfo : EIATTR_PARAM_CBANK
	.align		4
        /*000c*/ 	.byte	0x04, 0x0a
        /*000e*/ 	.short	(.L_350 - .L_349)
	.align		4
.L_349:
        /*0010*/ 	.word	index@(.nv.constant0._ZN5flash44flash_bwd_dq_dk_dv_loop_seqk_parallel_kernelI23Flash_bwd_kernel_traitsILi64ELi64ELi128ELi8ELi2ELi4ELi4ELb1ELb0EN7cutlass10bfloat16_tE19Flash_kernel_traitsILi64ELi64ELi128ELi8ES3_EELb0ELb0ELb1ELb0ELb0ELb1ELb0EEEvNS_16Flash_bwd_paramsE)
        /*0014*/ 	.short	0x0160
        /*0016*/ 	.short	0x0280


	//----- nvinfo : EIATTR_CBANK_PARAM_SIZE
	.align		4
.L_350:
        /*0018*/ 	.byte	0x03, 0x19
        /*001a*/ 	.short	0x0280


	//----- nvinfo : EIATTR_KPARAM_INFO
	.align		4
        /*001c*/ 	.byte	0x04, 0x17
        /*001e*/ 	.short	(.L_352 - .L_351)
.L_351:
        /*0020*/ 	.word	0x00000000
        /*0024*/ 	.short	0x0000
        /*0026*/ 	.short	0x0000
        /*0028*/ 	.byte	0x00, 0xf0, 0x01, 0x0a


	//----- nvinfo : EIATTR_MAXREG_COUNT
	.align		4
.L_352:
        /*002c*/ 	.byte	0x03, 0x1b
        /*002e*/ 	.short	0x00ff


	//----- nvinfo : EIATTR_NUM_BARRIERS
	.align		4
        /*0030*/ 	.byte	0x02, 0x4c
        /*0032*/ 	.byte	0x01
	.zero		1


	//----- nvinfo : EIATTR_MERCURY_ISA_VERSION
	.align		4
        /*0034*/ 	.byte	0x03, 0x5f
        /*0036*/ 	.short	0x0000


	//----- nvinfo : EIATTR_EXIT_INSTR_OFFSETS
	.align		4
        /*0038*/ 	.byte	0x04, 0x1c
        /*003a*/ 	.short	(.L_354 - .L_353)


	//   ....[0]....
.L_353:
        /*003c*/ 	.word	0x00000080


	//   ....[1]....
        /*0040*/ 	.word	0x00007350


	//----- nvinfo : EIATTR_CTAIDZ_USED
	.align		4
.L_354:
        /*0044*/ 	.byte	0x01, 0x04
	.zero		2


	//----- nvinfo : EIATTR_CRS_STACK_SIZE
	.align		4
        /*0048*/ 	.byte	0x04, 0x1e
        /*004a*/ 	.short	(.L_356 - .L_355)
.L_355:
        /*004c*/ 	.word	0x00000000
.L_356:


//--------------------- .nv.info._ZN5flash44flash_bwd_dq_dk_dv_loop_seqk_parallel_kernelI23Flash_bwd_kernel_traitsILi64ELi64ELi128ELi8ELi2ELi4ELi4ELb1ELb0EN7cutlass10bfloat16_tE19Flash_kernel_traitsILi64ELi64ELi128ELi8ES3_EELb0ELb0ELb1ELb1ELb0ELb0ELb0EEEvNS_16Flash_bwd_paramsE --------------------------
	.section	.nv.info._ZN5flash44flash_bwd_dq_dk_dv_loop_seqk_parallel_kernelI23Flash_bwd_kernel_traitsILi64ELi64ELi128ELi8ELi2ELi4ELi4ELb1ELb0EN7cutlass10bfloat16_tE19Flash_kernel_traitsILi64ELi64ELi128ELi8ES3_EELb0ELb0ELb1ELb1ELb0ELb0ELb0EEEvNS_16Flash_bwd_paramsE,"",@"SHT_CUDA_INFO"
	.sectionflags	@""
	.align	4


	//----- nvinfo : EIATTR_CUDA_API_VERSION
	.align		4
        /*0000*/ 	.byte	0x04, 0x37
        /*0002*/ 	.short	(.L_358 - .L_357)
.L_357:
        /*0004*/ 	.word	0x00000082


	//----- nvinfo : EIATTR_SW2861232_WAR
	.align		4
.L_358:
        /*0008*/ 	.byte	0x01, 0x35
	.zero		2


	//----- nvinfo : EIATTR_PARAM_CBANK
	.align		4
        /*000c*/ 	.byte	0x04, 0x0a
        /*000e*/ 	.short	(.L_360 - .L_359)
	.align		4
.L_359:
        /*0010*/ 	.word	index@(.nv.constant0._ZN5flash44flash_bwd_dq_dk_dv_loop_seqk_parallel_kernelI23Flash_bwd_kernel_traitsILi64ELi64ELi128ELi8ELi2ELi4ELi4ELb1ELb0EN7cutlass10bfloat16_tE19Flash_kernel_traitsILi64ELi64ELi128ELi8ES3_EELb0ELb0ELb1ELb1ELb0ELb0ELb0EEEvNS_16Flash_bwd_paramsE)
        /*0014*/ 	.short	0x0160
        /*0016*/ 	.short	0x0280


	//----- nvinfo : EIATTR_CBANK_PARAM_SIZE
	.align		4
.L_360:
        /*0018*/ 	.byte	0x03, 0x19
        /*001a*/ 	.short	0x0280


	//----- nvinfo : EIATTR_KPARAM_INFO
	.align		4
        /*001c*/ 	.byte	0x04, 0x17
        /*001e*/ 	.short	(.L_362 - .L_361)
.L_361:
        /*0020*/ 	.word	0x00000000
        /*0024*/ 	.short	0x0000
        /*0026*/ 	.short	0x0000
        /*0028*/ 	.byte	0x00, 0xf0, 0x01, 0x0a


	//----- nvinfo : EIATTR_MAXREG_COUNT
	.align		4
.L_362:
        /*002c*/ 	.byte	0x03, 0x1b
        /*002e*/ 	.short	0x00ff


	//----- nvinfo : EIATTR_NUM_BARRIERS
	.align		4
        /*0030*/ 	.byte	0x02, 0x4c
        /*0032*/ 	.byte	0x01
	.zero		1


	//----- nvinfo : EIATTR_MERCURY_ISA_VERSION
	.align		4
        /*0034*/ 	.byte	0x03, 0x5f
        /*0036*/ 	.short	0x0000


	//----- nvinfo : EIATTR_EXIT_INSTR_OFFSETS
	.align		4
        /*0038*/ 	.byte	0x04, 0x1c
        /*003a*/ 	.short	(.L_364 - .L_363)


	//   ....[0]....
.L_363:
        /*003c*/ 	.word	0x00000080


	//   ....[1]....
        /*0040*/ 	.word	0x00008180


	//----- nvinfo : EIATTR_CTAIDZ_USED
	.align		4
.L_364:
        /*0044*/ 	.byte	0x01, 0x04
	.zero		2


	//----- nvinfo : EIATTR_CRS_STACK_SIZE
	.align		4
        /*0048*/ 	.byte	0x04, 0x1e
        /*004a*/ 	.short	(.L_366 - .L_365)
.L_365:
        /*004c*/ 	.word	0x00000000
.L_366:


//--------------------- .nv.info._ZN5flash44flash_bwd_dq_dk_dv_loop_seqk_parallel_kernelI23Flash_bwd_kernel_traitsILi64ELi128ELi128ELi8ELi4ELi4ELi4ELb0ELb0EN7cutlass10bfloat16_tE19Flash_kernel_traitsILi64ELi128ELi128ELi8ES3_EELb0ELb0ELb0ELb0ELb0ELb1ELb0EEEvNS_16Flash_bwd_paramsE --------------------------
	.section	.nv.info._ZN5flash44flash_bwd_dq_dk_dv_loop_seqk_parallel_kernelI23Flash_bwd_kernel_traitsILi64ELi128ELi128ELi8ELi4ELi4ELi4ELb0ELb0EN7cutlass10bfloat16_tE19Flash_kernel_traitsILi64ELi128ELi128ELi8ES3_EELb0ELb0ELb0ELb0ELb0ELb1ELb0EEEvNS_16Flash_bwd_paramsE,"",@"SHT_CUDA_INFO"
	.sectionflags	@""
	.align	4


	//----- nvinfo : EIATTR_CUDA_API_VERSION
	.align		4
        /*0000*/ 	.byte	0x04, 0x37
        /*0002*/ 	.short	(.L_368 - .L_367)
.L_367:
        /*0004*/ 	.word	0x00000082


	//----- nvinfo : EIATTR_SW2861232_WAR
	.align		4
.L_368:
        /*0008*/ 	.byte	0x01, 0x35
	.zero		2


	//----- nvinfo : EIATTR_PARAM_CBANK
	.align		4
        /*000c*/ 	.byte	0x04, 0x0a
        /*000e*/ 	.short	(.L_370 - .L_369)
	.align		4
.L_369:
        /*0010*/ 	.word	index@(.nv.constant0._ZN5flash44flash_bwd_dq_dk_dv_loop_seqk_parallel_kernelI23Flash_bwd_kernel_traitsILi64ELi128ELi128ELi8ELi4ELi4ELi4ELb0ELb0EN7cutlass10bfloat16_tE19Flash_kernel_traitsILi64ELi128ELi128ELi8ES3_EELb0ELb0ELb0ELb0ELb0ELb1ELb0EEEvNS_16Flash_bwd_paramsE)
        /*0014*/ 	.short	0x0160
        /*0016*/ 	.short	0x0280


	//----- nvinfo : EIATTR_CBANK_PARAM_SIZE
	.align		4
.L_370:
        /*0018*/ 	.byte	0x03, 0x19
        /*001a*/ 	.short	0x0280


	//----- nvinfo : EIATTR_KPARAM_INFO
	.align		4
        /*001c*/ 	.byte	0x04, 0x17
        /*001e*/ 	.short	(.L_372 - .L_371)
.L_371:
        /*0020*/ 	.word	0x00000000
        /*0024*/ 	.short	0x0000
        /*0026*/ 	.short	0x0000
        /*0028*/ 	.byte	0x00, 0xf0, 0x01, 0x0a


	//----- nvinfo : EIATTR_MAXREG_COUNT
	.align		4
.L_372:
        /*002c*/ 	.byte	0x03, 0x1b
        /*002e*/ 	.short	0x00ff


	//----- nvinfo : EIATTR_NUM_BARRIERS
	.align		4
        /*0030*/ 	.byte	0x02, 0x4c
        /*0032*/ 	.byte	0x01
	.zero		1


	//----- nvinfo : EIATTR_ANNOTATIONS
	.align		4
        /*0034*/ 	.byte	0x04, 0x55
        /*0036*/ 	.short	(.L_374 - .L_373)


	//   ....[0]....
.L_373:
        /*0038*/ 	.word	0x00000001
        /*003c*/ 	.byte	0x70, 0x06, 0x00, 0x00, 0x01, 0x00, 0x00, 0x00, 0x20, 0x08, 0x00, 0x00, 0x01, 0x00, 0x00, 0x00
        /* <DEDUP_REMOVED lines=22> */
        /*01ac*/ 	.byte	0x20, 0x88, 0x00, 0x00


	//----- nvinfo : EIATTR_MERCURY_ISA_VERSION
	.align		4
.L_374:
        /*01b0*/ 	.byte	0x03, 0x5f
        /*01b2*/ 	.short	0x0000


	//----- nvinfo : EIATTR_EXIT_INSTR_OFFSETS
	.align		4
        /*01b4*/ 	.byte	0x04, 0x1c
        /*01b6*/ 	.short	(.L_376 - .L_375)


	//   ....[0]....
.L_375:
        /*01b8*/ 	.word	0x000000a0


	//   ....[1]....
        /*01bc*/ 	.word	0x0000a720


	//----- nvinfo : EIATTR_CTAIDZ_USED
	.align		4
.L_376:
        /*01c0*/ 	.byte	0x01, 0x04
	.zero		2


	//----- nvinfo : EIATTR_CRS_STACK_SIZE
	.align		4
        /*01c4*/ 	.byte	0x04, 0x1e
        /*01c6*/ 	.short	(.L_378 - .L_377)
.L_377:
        /*01c8*/ 	.word	0x00000000
.L_378:


//--------------------- .nv.info._ZN5flash44flash_bwd_dq_dk_dv_loop_seqk_parallel_kernelI23Flash_bwd_kernel_traitsILi64ELi128ELi128ELi8ELi4ELi4ELi4ELb0ELb0EN7cutlass10bfloat16_tE19Flash_kernel_traitsILi64ELi128ELi128ELi8ES3_EELb0ELb0ELb0ELb0ELb0ELb0ELb0EEEvNS_16Flash_bwd_paramsE --------------------------
	.section	.nv.info._ZN5flash44flash_bwd_dq_dk_dv_loop_seqk_parallel_kernelI23Flash_bwd_kernel_traitsILi64ELi128ELi128ELi8ELi4ELi4ELi4ELb0ELb0EN7cutlass10bfloat16_tE19Flash_kernel_traitsILi64ELi128ELi128ELi8ES3_EELb0ELb0ELb0ELb0ELb0ELb0ELb0EEEvNS_16Flash_bwd_paramsE,"",@"SHT_CUDA_INFO"
	.sectionflags	@""
	.align	4


	//----- nvinfo : EIATTR_CUDA_API_VERSION
	.align		4
        /*0000*/ 	.byte	0x04, 0x37
        /*0002*/ 	.short	(.L_380 - .L_379)
.L_379:
        /*0004*/ 	.word	0x00000082


	//----- nvinfo : EIATTR_SW2861232_WAR
	.align		4
.L_380:
        /*0008*/ 	.byte	0x01, 0x35
	.zero		2


	//----- nvinfo : EIATTR_PARAM_CBANK
	.align		4
        /*000c*/ 	.byte	0x04, 0x0a
        /*000e*/ 	.short	(.L_382 - .L_381)
	.align		4
.L_381:
        /*0010*/ 	.word	index@(.nv.constant0._ZN5flash44flash_bwd_dq_dk_dv_loop_seqk_parallel_kernelI23Flash_bwd_kernel_traitsILi64ELi128ELi128ELi8ELi4ELi4ELi4ELb0ELb0EN7cutlass10bfloat16_tE19Flash_kernel_traitsILi64ELi128ELi128ELi8ES3_EELb0ELb0ELb0ELb0ELb0ELb0ELb0EEEvNS_16Flash_bwd_paramsE)
        /*0014*/ 	.short	0x0160
        /*0016*/ 	.short	0x0280


	//----- nvinfo : EIATTR_CBANK_PARAM_SIZE
	.align		4
.L_382:
        /*0018*/ 	.byte	0x03, 0x19
        /*001a*/ 	.short	0x0280


	//----- nvinfo : EIATTR_KPARAM_INFO
	.align		4
        /*001c*/ 	.byte	0x04, 0x17
        /*001e*/ 	.short	(.L_384 - .L_383)
.L_383:
        /*0020*/ 	.word	0x00000000
        /*0024*/ 	.short	0x0000
        /*0026*/ 	.short	0x0000
        /*0028*/ 	.byte	0x00, 0xf0, 0x01, 0x0a


	//----- nvinfo : EIATTR_MAXREG_COUNT
	.align		4
.L_384:
        /*002c*/ 	.byte	0x03, 0x1b
        /*002e*/ 	.short	0x00ff


	//----- nvinfo : EIATTR_NUM_BARRIERS
	.align		4
        /*0030*/ 	.byte	0x02, 0x4c
        /*0032*/ 	.byte	0x01
	.zero		1


	//----- nvinfo : EIATTR_ANNOTATIONS
	.align		4
        /*0034*/ 	.byte	0x04, 0x55
        /*0036*/ 	.short	(.L_386 - .L_385)


	//   ....[0]....
.L_385:
        /* <DEDUP_REMOVED lines=28> */


	//----- nvinfo : EIATTR_MERCURY_ISA_VERSION
	.align		4
.L_386:
        /*01e0*/ 	.byte	0x03, 0x5f
        /*01e2*/ 	.short	0x0000


	//----- nvinfo : EIATTR_EXIT_INSTR_OFFSETS
	.align		4
        /*01e4*/ 	.byte	0x04, 0x1c
        /*01e6*/ 	.short	(.L_388 - .L_387)


	//   ....[0]....
.L_387:
        /*01e8*/ 	.word	0x000000a0


	//   ....[1]....
        /*01ec*/ 	.word	0x0000b2c0


	//----- nvinfo : EIATTR_CTAIDZ_USED
	.align		4
.L_388:
        /*01f0*/ 	.byte	0x01, 0x04
	.zero		2


	//----- nvinfo : EIATTR_CRS_STACK_SIZE
	.align		4
        /*01f4*/ 	.byte	0x04, 0x1e
        /*01f6*/ 	.short	(.L_390 - .L_389)
.L_389:
        /*01f8*/ 	.word	0x00000000
.L_390:


//--------------------- .nv.info._ZN5flash44flash_bwd_dq_dk_dv_loop_seqk_parallel_kernelI23Flash_bwd_kernel_traitsILi64ELi128ELi128ELi8ELi4ELi4ELi4ELb0ELb0EN7cutlass10bfloat16_tE19Flash_kernel_traitsILi64ELi128ELi128ELi8ES3_EELb0ELb0ELb1ELb0ELb0ELb0ELb0EEEvNS_16Flash_bwd_paramsE --------------------------
	.section	.nv.info._ZN5flash44flash_bwd_dq_dk_dv_loop_seqk_parallel_kernelI23Flash_bwd_kernel_traitsILi64ELi128ELi128ELi8ELi4ELi4ELi4ELb0ELb0EN7cutlass10bfloat16_tE19Flash_kernel_traitsILi64ELi128ELi128ELi8ES3_EELb0ELb0ELb1ELb0ELb0ELb0ELb0EEEvNS_16Flash_bwd_paramsE,"",@"SHT_CUDA_INFO"
	.sectionflags	@""
	.align	4


	//----- nvinfo : EIATTR_CUDA_API_VERSION
	.align		4
        /*0000*/ 	.byte	0x04, 0x37
        /*0002*/ 	.short	(.L_392 - .L_391)
.L_391:
        /*0004*/ 	.word	0x00000082


	//----- nvinfo : EIATTR_SW2861232_WAR
	.align		4
.L_392:
        /*0008*/ 	.byte	0x01, 0x35
	.zero		2


	//----- nvinfo : EIATTR_PARAM_CBANK
	.align		4
        /*000c*/ 	.byte	0x04, 0x0a
        /*000e*/ 	.short	(.L_394 - .L_393)
	.align		4
.L_393:
        /*0010*/ 	.word	index@(.nv.constant0._ZN5flash44flash_bwd_dq_dk_dv_loop_seqk_parallel_kernelI23Flash_bwd_kernel_traitsILi64ELi128ELi128ELi8ELi4ELi4ELi4ELb0ELb0EN7cutlass10bfloat16_tE19Flash_kernel_traitsILi64ELi128ELi128ELi8ES3_EELb0ELb0ELb1ELb0ELb0ELb0ELb0EEEvNS_16Flash_bwd_paramsE)
        /*0014*/ 	.short	0x0160
        /*0016*/ 	.short	0x0280


	//----- nvinfo : EIATTR_CBANK_PARAM_SIZE
	.align		4
.L_394:
        /*0018*/ 	.byte	0x03, 0x19
        /*001a*/ 	.short	0x0280


	//----- nvinfo : EIATTR_KPARAM_INFO
	.align		4
        /*001c*/ 	.byte	0x04, 0x17
        /*001e*/ 	.short	(.L_396 - .L_395)
.L_395:
        /*0020*/ 	.word	0x00000000
        /*0024*/ 	.short	0x0000
        /*0026*/ 	.short	0x0000
        /*0028*/ 	.byte	0x00, 0xf0, 0x01, 0x0a


	//----- nvinfo : EIATTR_MAXREG_COUNT
	.align		4
.L_396:
        /*002c*/ 	.byte	0x03, 0x1b
        /*002e*/ 	.short	0x00ff


	//----- nvinfo : EIATTR_NUM_BARRIERS
	.align		4
        /*0030*/ 	.byte	0x02, 0x4c
        /*0032*/ 	.byte	0x01
	.zero		1


	//----- nvinfo : EIATTR_ANNOTATIONS
	.align		4
        /*0034*/ 	.byte	0x04, 0x55
        /*0036*/ 	.short	(.L_398 - .L_397)


	//   ....[0]....
.L_397:
        /* <DEDUP_REMOVED lines=19> */


	//----- nvinfo : EIATTR_MERCURY_ISA_VERSION
	.align		4
.L_398:
        /*0150*/ 	.byte	0x03, 0x5f
        /*0152*/ 	.short	0x0000


	//----- nvinfo : EIATTR_EXIT_INSTR_OFFSETS
	.align		4
        /*0154*/ 	.byte	0x04, 0x1c
        /*0156*/ 	.short	(.L_400 - .L_399)


	//   ....[0]....
.L_399:
        /*0158*/ 	.word	0x000000a0


	//   ....[1]....
        /*015c*/ 	.word	0x0000b4c0


	//----- nvinfo : EIATTR_CTAIDZ_USED
	.align		4
.L_400:
        /*0160*/ 	.byte	0x01, 0x04
	.zero		2


	//----- nvinfo : EIATTR_CRS_STACK_SIZE
	.align		4
        /*0164*/ 	.byte	0x04, 0x1e
        /*0166*/ 	.short	(.L_402 - .L_401)
.L_401:
        /*0168*/ 	.word	0x00000000
.L_402:


//--------------------- .nv.info._ZN5flash44flash_bwd_dq_dk_dv_loop_seqk_parallel_kernelI23Flash_bwd_kernel_traitsILi64ELi128ELi128ELi8ELi4ELi4ELi4ELb0ELb0EN7cutlass10bfloat16_tE19Flash_kernel_traitsILi64ELi128ELi128ELi8ES3_EELb0ELb0ELb0ELb0ELb1ELb1ELb0EEEvNS_16Flash_bwd_paramsE --------------------------
	.section	.nv.info._ZN5flash44flash_bwd_dq_dk_dv_loop_seqk_parallel_kernelI23Flash_bwd_kernel_traitsILi64ELi128ELi128ELi8ELi4ELi4ELi4ELb0ELb0EN7cutlass10bfloat16_tE19Flash_kernel_traitsILi64ELi128ELi128ELi8ES3_EELb0ELb0ELb0ELb0ELb1ELb1ELb0EEEvNS_16Flash_bwd_paramsE,"",@"SHT_CUDA_INFO"
	.sectionflags	@""
	.align	4


	//----- nvinfo : EIATTR_CUDA_API_VERSION
	.align		4
        /*0000*/ 	.byte	0x04, 0x37
        /*0002*/ 	.short	(.L_404 - .L_403)
.L_403:
        /*0004*/ 	.word	0x00000082


	//----- nvinfo : EIATTR_SW2861232_WAR
	.align		4
.L_404:
        /*0008*/ 	.byte	0x01, 0x35
	.zero		2


	//----- nvinfo : EIATTR_PARAM_CBANK
	.align		4
        /*000c*/ 	.byte	0x04, 0x0a
        /*000e*/ 	.short	(.L_406 - .L_405)
	.align		4
.L_405:
        /*0010*/ 	.word	index@(.nv.constant0._ZN5flash44flash_bwd_dq_dk_dv_loop_seqk_parallel_kernelI23Flash_bwd_kernel_traitsILi64ELi128ELi128ELi8ELi4ELi4ELi4ELb0ELb0EN7cutlass10bfloat16_tE19Flash_kernel_traitsILi64ELi128ELi128ELi8ES3_EELb0ELb0ELb0ELb0ELb1ELb1ELb0EEEvNS_16Flash_bwd_paramsE)
        /*0014*/ 	.short	0x0160
        /*0016*/ 	.short	0x0280


	//----- nvinfo : EIATTR_CBANK_PARAM_SIZE
	.align		4
.L_406:
        /*0018*/ 	.byte	0x03, 0x19
        /*001a*/ 	.short	0x0280


	//----- nvinfo : EIATTR_KPARAM_INFO
	.align		4
        /*001c*/ 	.byte	0x04, 0x17
        /*001e*/ 	.short	(.L_408 - .L_407)
.L_407:
        /*0020*/ 	.word	0x00000000
        /*0024*/ 	.short	0x0000
        /*0026*/ 	.short	0x0000
        /*0028*/ 	.byte	0x00, 0xf0, 0x01, 0x0a


	//----- nvinfo : EIATTR_MAXREG_COUNT
	.align		4
.L_408:
        /*002c*/ 	.byte	0x03, 0x1b
        /*002e*/ 	.short	0x00ff


	//----- nvinfo : EIATTR_NUM_BARRIERS
	.align		4
        /*0030*/ 	.byte	0x02, 0x4c
        /*0032*/ 	.byte	0x01
	.zero		1


	//----- nvinfo : EIATTR_ANNOTATIONS
	.align		4
        /*0034*/ 	.byte	0x04, 0x55
        /*0036*/ 	.short	(.L_410 - .L_409)


	//   ....[0]....
.L_409:
        /* <DEDUP_REMOVED lines=24> */
        /*01ac*/ 	.byte	0xf0, 0x6a, 0x00, 0x00, 0x01, 0x00, 0x00, 0x00, 0x00, 0x6b, 0x00, 0x00


	//----- nvinfo : EIATTR_MERCURY_ISA_VERSION
	.align		4
.L_410:
        /*01b8*/ 	.byte	0x03, 0x5f
        /*01ba*/ 	.short	0x0000


	//----- nvinfo : EIATTR_EXIT_INSTR_OFFSETS
	.align		4
        /*01bc*/ 	.byte	0x04, 0x1c
        /*01be*/ 	.short	(.L_412 - .L_411)


	//   ....[0]....
.L_411:
        /*01c0*/ 	.word	0x000000a0


	//   ....[1]....
        /*01c4*/ 	.word	0x00007780


	//----- nvinfo : EIATTR_CTAIDZ_USED
	.align		4
.L_412:
        /*01c8*/ 	.byte	0x01, 0x04
	.zero		2


//--------------------- .nv.info._ZN5flash44flash_bwd_dq_dk_dv_loop_seqk_parallel_kernelI23Flash_bwd_kernel_traitsILi64ELi128ELi128ELi8ELi4ELi4ELi4ELb0ELb0EN7cutlass10bfloat16_tE19Flash_kernel_traitsILi64ELi128ELi128ELi8ES3_EELb0ELb0ELb0ELb1ELb0ELb0ELb0EEEvNS_16Flash_bwd_paramsE --------------------------
	.section	.nv.info._ZN5flash44flash_bwd_dq_dk_dv_loop_seqk_parallel_kernelI23Flash_bwd_kernel_traitsILi64ELi128ELi128ELi8ELi4ELi4ELi4ELb0ELb0EN7cutlass10bfloat16_tE19Flash_kernel_traitsILi64ELi128ELi128ELi8ES3_EELb0ELb0ELb0ELb1ELb0ELb0ELb0EEEvNS_16Flash_bwd_paramsE,"",@"SHT_CUDA_INFO"
	.sectionflags	@""
	.align	4


	//----- nvinfo : EIATTR_CUDA_API_VERSION
	.align		4
        /*0000*/ 	.byte	0x04, 0x37
        /*0002*/ 	.short	(.L_414 - .L_413)
.L_413:
        /*0004*/ 	.word	0x00000082


	//----- nvinfo : EIATTR_SW2861232_WAR
	.align		4
.L_414:
        /*0008*/ 	.byte	0x01, 0x35
	.zero		2


	//----- nvinfo : EIATTR_PARAM_CBANK
	.align		4
        /*000c*/ 	.byte	0x04, 0x0a
        /*000e*/ 	.short	(.L_416 - .L_415)
	.align		4
.L_415:
        /*0010*/ 	.word	index@(.nv.constant0._ZN5flash44flash_bwd_dq_dk_dv_loop_seqk_parallel_kernelI23Flash_bwd_kernel_traitsILi64ELi128ELi128ELi8ELi4ELi4ELi4ELb0ELb0EN7cutlass10bfloat16_tE19Flash_kernel_traitsILi64ELi128ELi128ELi8ES3_EELb0ELb0ELb0ELb1ELb0ELb0ELb0EEEvNS_16Flash_bwd_paramsE)
        /*0014*/ 	.short	0x0160
        /*0016*/ 	.short	0x0280


	//----- nvinfo : EIATTR_CBANK_PARAM_SIZE
	.align		4
.L_416:
        /*0018*/ 	.byte	0x03, 0x19
        /*001a*/ 	.short	0x0280


	//----- nvinfo : EIATTR_KPARAM_INFO
	.align		4
        /*001c*/ 	.byte	0x04, 0x17
        /*001e*/ 	.short	(.L_418 - .L_417)
.L_417:
        /*0020*/ 	.word	0x00000000
        /*0024*/ 	.short	0x0000
        /*0026*/ 	.short	0x0000
        /*0028*/ 	.byte	0x00, 0xf0, 0x01, 0x0a


	//----- nvinfo : EIATTR_MAXREG_COUNT
	.align		4
.L_418:
        /*002c*/ 	.byte	0x03, 0x1b
        /*002e*/ 	.short	0x00ff


	//----- nvinfo : EIATTR_NUM_BARRIERS
	.align		4
        /*0030*/ 	.byte	0x02, 0x4c
        /*0032*/ 	.byte	0x01
	.zero		1


	//----- nvinfo : EIATTR_ANNOTATIONS
	.align		4
        /*0034*/ 	.byte	0x04, 0x55
        /*0036*/ 	.short	(.L_420 - .L_419)


	//   ....[0]....
.L_419:
        /* <DEDUP_REMOVED lines=44> */


	//----- nvinfo : EIATTR_MERCURY_ISA_VERSION
	.align		4
.L_420:
        /*02e8*/ 	.byte	0x03, 0x5f
        /*02ea*/ 	.short	0x0000


	//----- nvinfo : EIATTR_EXIT_INSTR_OFFSETS
	.align		4
        /*02ec*/ 	.byte	0x04, 0x1c
        /*02ee*/ 	.short	(.L_422 - .L_421)


	//   ....[0]....
.L_421:
        /*02f0*/ 	.word	0x000000a0


	//   ....[1]....
        /*02f4*/ 	.word	0x0000c270


	//----- nvinfo : EIATTR_CTAIDZ_USED
	.align		4
.L_422:
        /*02f8*/ 	.byte	0x01, 0x04
	.zero		2


	//----- nvinfo : EIATTR_CRS_STACK_SIZE
	.align		4
        /*02fc*/ 	.byte	0x04, 0x1e
        /*02fe*/ 	.short	(.L_424 - .L_423)
.L_423:
        /*0300*/ 	.word	0x00000000
.L_424:


//--------------------- .nv.info._ZN5flash44flash_bwd_dq_dk_dv_loop_seqk_parallel_kernelI23Flash_bwd_kernel_traitsILi64ELi128ELi128ELi8ELi4ELi4ELi4ELb0ELb0EN7cutlass10bfloat16_tE19Flash_kernel_traitsILi64ELi128ELi128ELi8ES3_EELb0ELb0ELb1ELb0ELb0ELb1ELb0EEEvNS_16Flash_bwd_paramsE --------------------------
	.section	.nv.info._ZN5flash44flash_bwd_dq_dk_dv_loop_seqk_parallel_kernelI23Flash_bwd_kernel_traitsILi64ELi128ELi128ELi8ELi4ELi4ELi4ELb0ELb0EN7cutlass10bfloat16_tE19Flash_kernel_traitsILi64ELi128ELi128ELi8ES3_EELb0ELb0ELb1ELb0ELb0ELb1ELb0EEEvNS_16Flash_bwd_paramsE,"",@"SHT_CUDA_INFO"
	.sectionflags	@""
	.align	4


	//----- nvinfo : EIATTR_CUDA_API_VERSION
	.align		4
        /*0000*/ 	.byte	0x04, 0x37
        /*0002*/ 	.short	(.L_426 - .L_425)
.L_425:
        /*0004*/ 	.word	0x00000082


	//----- nvinfo : EIATTR_SW2861232_WAR
	.align		4
.L_426:
        /*0008*/ 	.byte	0x01, 0x35
	.zero		2


	//----- nvinfo : EIATTR_PARAM_CBANK
	.align		4
        /*000c*/ 	.byte	0x04, 0x0a
        /*000e*/ 	.short	(.L_428 - .L_427)
	.align		4
.L_427:
        /*0010*/ 	.word	index@(.nv.constant0._ZN5flash44flash_bwd_dq_dk_dv_loop_seqk_parallel_kernelI23Flash_bwd_kernel_traitsILi64ELi128ELi128ELi8ELi4ELi4ELi4ELb0ELb0EN7cutlass10bfloat16_tE19Flash_kernel_traitsILi64ELi128ELi128ELi8ES3_EELb0ELb0ELb1ELb0ELb0ELb1ELb0EEEvNS_16Flash_bwd_paramsE)
        /*0014*/ 	.short	0x0160
        /*0016*/ 	.short	0x0280


	//----- nvinfo : EIATTR_CBANK_PARAM_SIZE
	.align		4
.L_428:
        /*0018*/ 	.byte	0x03, 0x19
        /*001a*/ 	.short	0x0280


	//----- nvinfo : EIATTR_KPARAM_INFO
	.align		4
        /*001c*/ 	.byte	0x04, 0x17
        /*001e*/ 	.short	(.L_430 - .L_429)
.L_429:
        /*0020*/ 	.word	0x00000000
        /*0024*/ 	.short	0x0000
        /*0026*/ 	.short	0x0000
        /*0028*/ 	.byte	0x00, 0xf0, 0x01, 0x0a


	//----- nvinfo : EIATTR_MAXREG_COUNT
	.align		4
.L_430:
        /*002c*/ 	.byte	0x03, 0x1b
        /*002e*/ 	.short	0x00ff


	//----- nvinfo : EIATTR_NUM_BARRIERS
	.align		4
        /*0030*/ 	.byte	0x02, 0x4c
        /*0032*/ 	.byte	0x01
	.zero		1


	//----- nvinfo : EIATTR_ANNOTATIONS
	.align		4
        /*0034*/ 	.byte	0x04, 0x55
        /*0036*/ 	.short	(.L_432 - .L_431)


	//   ....[0]....
.L_431:
        /* <DEDUP_REMOVED lines=26> */


	//----- nvinfo : EIATTR_MERCURY_ISA_VERSION
	.align		4
.L_432:
        /*01c0*/ 	.byte	0x03, 0x5f
        /*01c2*/ 	.short	0x0000


	//----- nvinfo : EIATTR_EXIT_INSTR_OFFSETS
	.align		4
        /*01c4*/ 	.byte	0x04, 0x1c
        /*01c6*/ 	.short	(.L_434 - .L_433)


	//   ....[0]....
.L_433:
        /*01c8*/ 	.word	0x000000a0


	//   ....[1]....
        /*01cc*/ 	.word	0x0000ab40


	//----- nvinfo : EIATTR_CTAIDZ_USED
	.align		4
.L_434:
        /*01d0*/ 	.byte	0x01, 0x04
	.zero		2


	//----- nvinfo : EIATTR_CRS_STACK_SIZE
	.align		4
        /*01d4*/ 	.byte	0x04, 0x1e
        /*01d6*/ 	.short	(.L_436 - .L_435)
.L_435:
        /*01d8*/ 	.word	0x00000000
.L_436:


//--------------------- .nv.info._ZN5flash44flash_bwd_dq_dk_dv_loop_seqk_parallel_kernelI23Flash_bwd_kernel_traitsILi64ELi128ELi128ELi8ELi4ELi4ELi4ELb0ELb0EN7cutlass10bfloat16_tE19Flash_kernel_traitsILi64ELi128ELi128ELi8ES3_EELb0ELb0ELb1ELb1ELb0ELb0ELb0EEEvNS_16Flash_bwd_paramsE --------------------------
	.section	.nv.info._ZN5flash44flash_bwd_dq_dk_dv_loop_seqk_parallel_kernelI23Flash_bwd_kernel_traitsILi64ELi128ELi128ELi8ELi4ELi4ELi4ELb0ELb0EN7cutlass10bfloat16_tE19Flash_kernel_traitsILi64ELi128ELi128ELi8ES3_EELb0ELb0ELb1ELb1ELb0ELb0ELb0EEEvNS_16Flash_bwd_paramsE,"",@"SHT_CUDA_INFO"
	.sectionflags	@""
	.align	4


	//----- nvinfo : EIATTR_CUDA_API_VERSION
	.align		4
        /*0000*/ 	.byte	0x04, 0x37
        /*0002*/ 	.short	(.L_438 - .L_437)
.L_437:
        /*0004*/ 	.word	0x00000082


	//----- nvinfo : EIATTR_SW2861232_WAR
	.align		4
.L_438:
        /*0008*/ 	.byte	0x01, 0x35
	.zero		2


	//----- nvinfo : EIATTR_PARAM_CBANK
	.align		4
        /*000c*/ 	.byte	0x04, 0x0a
        /*000e*/ 	.short	(.L_440 - .L_439)
	.align		4
.L_439:
        /*0010*/ 	.word	index@(.nv.constant0._ZN5flash44flash_bwd_dq_dk_dv_loop_seqk_parallel_kernelI23Flash_bwd_kernel_traitsILi64ELi128ELi128ELi8ELi4ELi4ELi4ELb0ELb0EN7cutlass10bfloat16_tE19Flash_kernel_traitsILi64ELi128ELi128ELi8ES3_EELb0ELb0ELb1ELb1ELb0ELb0ELb0EEEvNS_16Flash_bwd_paramsE)
        /*0014*/ 	.short	0x0160
        /*0016*/ 	.short	0x0280


	//----- nvinfo : EIATTR_CBANK_PARAM_SIZE
	.align		4
.L_440:
        /*0018*/ 	.byte	0x03, 0x19
        /*001a*/ 	.short	0x0280


	//----- nvinfo : EIATTR_KPARAM_INFO
	.align		4
        /*001c*/ 	.byte	0x04, 0x17
        /*001e*/ 	.short	(.L_442 - .L_441)
.L_441:
        /*0020*/ 	.word	0x00000000
        /*0024*/ 	.short	0x0000
        /*0026*/ 	.short	0x0000
        /*0028*/ 	.byte	0x00, 0xf0, 0x01, 0x0a


	//----- nvinfo : EIATTR_MAXREG_COUNT
	.align		4
.L_442:
        /*002c*/ 	.byte	0x03, 0x1b
        /*002e*/ 	.short	0x00ff


	//----- nvinfo : EIATTR_NUM_BARRIERS
	.align		4
        /*0030*/ 	.byte	0x02, 0x4c
        /*0032*/ 	.byte	0x01
	.zero		1


	//----- nvinfo : EIATTR_ANNOTATIONS
	.align		4
        /*0034*/ 	.byte	0x04, 0x55
        /*0036*/ 	.short	(.L_444 - .L_443)


	//   ....[0]....
.L_443:
        /* <DEDUP_REMOVED lines=20> */


	//----- nvinfo : EIATTR_MERCURY_ISA_VERSION
	.align		4
.L_444:
        /*0160*/ 	.byte	0x03, 0x5f
        /*0162*/ 	.short	0x0000


	//----- nvinfo : EIATTR_EXIT_INSTR_OFFSETS
	.align		4
        /*0164*/ 	.byte	0x04, 0x1c
        /*0166*/ 	.short	(.L_446 - .L_445)


	//   ....[0]....
.L_445:
        /*0168*/ 	.word	0x000000a0


	//   ....[1]....
        /*016c*/ 	.word	0x0000c300


	//----- nvinfo : EIATTR_CTAIDZ_USED
	.align		4
.L_446:
        /*0170*/ 	.byte	0x01, 0x04
	.zero		2


	//----- nvinfo : EIATTR_CRS_STACK_SIZE
	.align		4
        /*0174*/ 	.byte	0x04, 0x1e
        /*0176*/ 	.short	(.L_448 - .L_447)
.L_447:
        /*0178*/ 	.word	0x00000000
.L_448:


//--------------------- .nv.info._ZN5flash27flash_bwd_convert_dq_kernelI23Flash_bwd_kernel_traitsILi64ELi64ELi128ELi8ELi2ELi4ELi4ELb1ELb0EN7cutlass10bfloat16_tE19Flash_kernel_traitsILi64ELi64ELi128ELi8ES3_EEEEvNS_16Flash_bwd_paramsEi --------------------------
	.section	.nv.info._ZN5flash27flash_bwd_convert_dq_kernelI23Flash_bwd_kernel_traitsILi64ELi64ELi128ELi8ELi2ELi4ELi4ELb1ELb0EN7cutlass10bfloat16_tE19Flash_kernel_traitsILi64ELi64ELi128ELi8ES3_EEEEvNS_16Flash_bwd_paramsEi,"",@"SHT_CUDA_INFO"
	.sectionflags	@""
	.align	4


	//----- nvinfo : EIATTR_CUDA_API_VERSION
	.align		4
        /*0000*/ 	.byte	0x04, 0x37
        /*0002*/ 	.short	(.L_450 - .L_449)
.L_449:
        /*0004*/ 	.word	0x00000082


	//----- nvinfo : EIATTR_SW2861232_WAR
	.align		4
.L_450:
        /*0008*/ 	.byte	0x01, 0x35
	.zero		2


	//----- nvinfo : EIATTR_PARAM_CBANK
	.align		4
        /*000c*/ 	.byte	0x04, 0x0a
        /*000e*/ 	.short	(.L_452 - .L_451)
	.align		4
.L_451:
        /*0010*/ 	.word	index@(.nv.constant0._ZN5flash27flash_bwd_convert_dq_kernelI23Flash_bwd_kernel_traitsILi64ELi64ELi128ELi8ELi2ELi4ELi4ELb1ELb0EN7cutlass10bfloat16_tE19Flash_kernel_traitsILi64ELi64ELi128ELi8ES3_EEEEvNS_16Flash_bwd_paramsEi)
        /*0014*/ 	.short	0x0160
        /*0016*/ 	.short	0x0284


	//----- nvinfo : EIATTR_CBANK_PARAM_SIZE
	.align		4
.L_452:
        /*0018*/ 	.byte	0x03, 0x19
        /*001a*/ 	.short	0x0284


	//----- nvinfo : EIATTR_KPARAM_INFO
	.align		4
        /*001c*/ 	.byte	0x04, 0x17
        /*001e*/ 	.short	(.L_454 - .L_453)
.L_453:
        /*0020*/ 	.word	0x00000000
        /*0024*/ 	.short	0x0001
        /*0026*/ 	.short	0x0280
        /*0028*/ 	.byte	0x00, 0xf0, 0x11, 0x00


	//----- nvinfo : EIATTR_KPARAM_INFO
	.align		4
.L_454:
        /*002c*/ 	.byte	0x04, 0x17
        /*002e*/ 	.short	(.L_456 - .L_455)
.L_455:
        /*0030*/ 	.word	0x00000000
        /*0034*/ 	.short	0x0000
        /*0036*/ 	.short	0x0000
        /*0038*/ 	.byte	0x00, 0xf0, 0x01, 0x0a


	//----- nvinfo : EIATTR_MAXREG_COUNT
	.align		4
.L_456:
        /*003c*/ 	.byte	0x03, 0x1b
        /*003e*/ 	.short	0x00ff


	//----- nvinfo : EIATTR_NUM_BARRIERS
	.align		4
        /*0040*/ 	.byte	0x02, 0x4c
        /*0042*/ 	.byte	0x01
	.zero		1


	//----- nvinfo : EIATTR_MERCURY_ISA_VERSION
	.align		4
        /*0044*/ 	.byte	0x03, 0x5f
        /*0046*/ 	.short	0x0000


	//----- nvinfo : EIATTR_EXIT_INSTR_OFFSETS
	.align		4
        /*0048*/ 	.byte	0x04, 0x1c
        /*004a*/ 	.short	(.L_458 - .L_457)


	//   ....[0]....
.L_457:
        /*004c*/ 	.word	0x00000170


	//   ....[1]....
        /*0050*/ 	.word	0x00001b70


	//   ....[2]....
        /*0054*/ 	.word	0x00001c30


	//----- nvinfo : EIATTR_CTAIDZ_USED
	.align		4
.L_458:
        /*0058*/ 	.byte	0x01, 0x04
	.zero		2


	//----- nvinfo : EIATTR_CRS_STACK_SIZE
	.align		4
        /*005c*/ 	.byte	0x04, 0x1e
        /*005e*/ 	.short	(.L_460 - .L_459)
.L_459:
        /*0060*/ 	.word	0x00000000
.L_460:


//--------------------- .nv.info._ZN5flash44flash_bwd_dq_dk_dv_loop_seqk_parallel_kernelI23Flash_bwd_kernel_traitsILi64ELi64ELi128ELi8ELi2ELi4ELi4ELb1ELb0EN7cutlass10bfloat16_tE19Flash_kernel_traitsILi64ELi64ELi128ELi8ES3_EELb1ELb0ELb0ELb0ELb0ELb1ELb0EEEvNS_16Flash_bwd_paramsE --------------------------
	.section	.nv.info._ZN5flash44flash_bwd_dq_dk_dv_loop_seqk_parallel_kernelI23Flash_bwd_kernel_traitsILi64ELi64ELi128ELi8ELi2ELi4ELi4ELb1ELb0EN7cutlass10bfloat16_tE19Flash_kernel_traitsILi64ELi64ELi128ELi8ES3_EELb1ELb0ELb0ELb0ELb0ELb1ELb0EEEvNS_16Flash_bwd_paramsE,"",@"SHT_CUDA_INFO"
	.sectionflags	@""
	.align	4


	//----- nvinfo : EIATTR_CUDA_API_VERSION
	.align		4
        /*0000*/ 	.byte	0x04, 0x37
        /*0002*/ 	.short	(.L_462 - .L_461)
.L_461:
        /*0004*/ 	.word	0x00000082


	//----- nvinfo : EIATTR_SW2861232_WAR
	.align		4
.L_462:
        /*0008*/ 	.byte	0x01, 0x35
	.zero		2


	//----- nvinfo : EIATTR_PARAM_CBANK
	.align		4
        /*000c*/ 	.byte	0x04, 0x0a
        /*000e*/ 	.short	(.L_464 - .L_463)
	.align		4
.L_463:
        /*0010*/ 	.word	index@(.nv.constant0._ZN5flash44flash_bwd_dq_dk_dv_loop_seqk_parallel_kernelI23Flash_bwd_kernel_traitsILi64ELi64ELi128ELi8ELi2ELi4ELi4ELb1ELb0EN7cutlass10bfloat16_tE19Flash_kernel_traitsILi64ELi64ELi128ELi8ES3_EELb1ELb0ELb0ELb0ELb0ELb1ELb0EEEvNS_16Flash_bwd_paramsE)
        /*0014*/ 	.short	0x0160
        /*0016*/ 	.short	0x0280


	//----- nvinfo : EIATTR_CBANK_PARAM_SIZE
	.align		4
.L_464:
        /*0018*/ 	.byte	0x03, 0x19
        /*001a*/ 	.short	0x0280


	//----- nvinfo : EIATTR_KPARAM_INFO
	.align		4
        /*001c*/ 	.byte	0x04, 0x17
        /*001e*/ 	.short	(.L_466 - .L_465)
.L_465:
        /*0020*/ 	.word	0x00000000
        /*0024*/ 	.short	0x0000
        /*0026*/ 	.short	0x0000
        /*0028*/ 	.byte	0x00, 0xf0, 0x01, 0x0a


	//----- nvinfo : EIATTR_MAXREG_COUNT
	.align		4
.L_466:
        /*002c*/ 	.byte	0x03, 0x1b
        /*002e*/ 	.short	0x00ff


	//----- nvinfo : EIATTR_NUM_BARRIERS
	.align		4
        /*0030*/ 	.byte	0x02, 0x4c
        /*0032*/ 	.byte	0x01
	.zero		1


	//----- nvinfo : EIATTR_MERCURY_ISA_VERSION
	.align		4
        /*0034*/ 	.byte	0x03, 0x5f
        /*0036*/ 	.short	0x0000


	//----- nvinfo : EIATTR_EXIT_INSTR_OFFSETS
	.align		4
        /*0038*/ 	.byte	0x04, 0x1c
        /*003a*/ 	.short	(.L_468 - .L_467)


	//   ....[0]....
.L_467:
        /*003c*/ 	.word	0x00000080


	//   ....[1]....
        /*0040*/ 	.word	0x00007f00


	//----- nvinfo : EIATTR_CTAIDZ_USED
	.align		4
.L_468:
        /*0044*/ 	.byte	0x01, 0x04
	.zero		2


	//----- nvinfo : EIATTR_CRS_STACK_SIZE
	.align		4
        /*0048*/ 	.byte	0x04, 0x1e
        /*004a*/ 	.short	(.L_470 - .L_469)
.L_469:
        /*004c*/ 	.word	0x00000000
.L_470:


//--------------------- .nv.info._ZN5flash44flash_bwd_dq_dk_dv_loop_seqk_parallel_kernelI23Flash_bwd_kernel_traitsILi64ELi64ELi128ELi8ELi2ELi4ELi4ELb1ELb0EN7cutlass10bfloat16_tE19Flash_kernel_traitsILi64ELi64ELi128ELi8ES3_EELb0ELb0ELb0ELb0ELb0ELb1ELb1EEEvNS_16Flash_bwd_paramsE --------------------------
	.section	.nv.info._ZN5flash44flash_bwd_dq_dk_dv_loop_seqk_parallel_kernelI23Flash_bwd_kernel_traitsILi64ELi64ELi128ELi8ELi2ELi4ELi4ELb1ELb0EN7cutlass10bfloat16_tE19Flash_kernel_traitsILi64ELi64ELi128ELi8ES3_EELb0ELb0ELb0ELb0ELb0ELb1ELb1EEEvNS_16Flash_bwd_paramsE,"",@"SHT_CUDA_INFO"
	.sectionflags	@""
	.align	4


	//----- nvinfo : EIATTR_CUDA_API_VERSION
	.align		4
        /*0000*/ 	.byte	0x04, 0x37
        /*0002*/ 	.short	(.L_472 - .L_471)
.L_471:
        /*0004*/ 	.word	0x00000082


	//----- nvinfo : EIATTR_SW2861232_WAR
	.align		4
.L_472:
        /*0008*/ 	.byte	0x01, 0x35
	.zero		2


	//----- nvinfo : EIATTR_PARAM_CBANK
	.align		4
        /*000c*/ 	.byte	0x04, 0x0a
        /*000e*/ 	.short	(.L_474 - .L_473)
	.align		4
.L_473:
        /*0010*/ 	.word	index@(.nv.constant0._ZN5flash44flash_bwd_dq_dk_dv_loop_seqk_parallel_kernelI23Flash_bwd_kernel_traitsILi64ELi64ELi128ELi8ELi2ELi4ELi4ELb1ELb0EN7cutlass10bfloat16_tE19Flash_kernel_traitsILi64ELi64ELi128ELi8ES3_EELb0ELb0ELb0ELb0ELb0ELb1ELb1EEEvNS_16Flash_bwd_paramsE)
        /*0014*/ 	.short	0x0160
        /*0016*/ 	.short	0x0280


	//----- nvinfo : EIATTR_CBANK_PARAM_SIZE
	.align		4
.L_474:
        /*0018*/ 	.byte	0x03, 0x19
        /*001a*/ 	.short	0x0280


	//----- nvinfo : EIATTR_KPARAM_INFO
	.align		4
        /*001c*/ 	.byte	0x04, 0x17
        /*001e*/ 	.short	(.L_476 - .L_475)
.L_475:
        /*0020*/ 	.word	0x00000000
        /*0024*/ 	.short	0x0000
        /*0026*/ 	.short	0x0000
        /*0028*/ 	.byte	0x00, 0xf0, 0x01, 0x0a


	//----- nvinfo : EIATTR_MAXREG_COUNT
	.align		4
.L_476:
        /*002c*/ 	.byte	0x03, 0x1b
        /*002e*/ 	.short	0x00ff


	//----- nvinfo : EIATTR_NUM_BARRIERS
	.align		4
        /*0030*/ 	.byte	0x02, 0x4c
        /*0032*/ 	.byte	0x01
	.zero		1


	//----- nvinfo : EIATTR_ANNOTATIONS
	.align		4
        /*0034*/ 	.byte	0x04, 0x55
        /*0036*/ 	.short	(.L_478 - .L_477)


	//   ....[0]....
.L_477:
        /*0038*/ 	.word	0x00000001
        /*003c*/ 	.byte	0x80, 0x01, 0x00, 0x00, 0x01, 0x00, 0x00, 0x00, 0x30, 0x04, 0x00, 0x00, 0x01, 0x00, 0x00, 0x00
        /*004c*/ 	.byte	0x90, 0x08, 0x00, 0x00, 0x01, 0x00, 0x00, 0x00, 0x50, 0x09, 0x00, 0x00, 0x01, 0x00, 0x00, 0x00
        /*005c*/ 	.byte	0x60, 0x09, 0x00, 0x00, 0x01, 0x00, 0x00, 0x00, 0x70, 0x09, 0x00, 0x00, 0x01, 0x00, 0x00, 0x00
        /*006c*/ 	.byte	0xa0, 0x15, 0x00, 0x00, 0x01, 0x00, 0x00, 0x00, 0xc0, 0x15, 0x00, 0x00, 0x01, 0x00, 0x00, 0x00
        /*007c*/ 	.byte	0xd0, 0x15, 0x00, 0x00, 0x01, 0x00, 0x00, 0x00, 0x20, 0x1a, 0x00, 0x00, 0x01, 0x00, 0x00, 0x00
        /*008c*/ 	.byte	0xa0, 0x1a, 0x00, 0x00, 0x01, 0x00, 0x00, 0x00, 0xd0, 0x1a, 0x00, 0x00


	//----- nvinfo : EIATTR_MERCURY_ISA_VERSION
	.align		4
.L_478:
        /*0098*/ 	.byte	0x03, 0x5f
        /*009a*/ 	.short	0x0000


	//----- nvinfo : EIATTR_EXIT_INSTR_OFFSETS
	.align		4
        /*009c*/ 	.byte	0x04, 0x1c
        /*009e*/ 	.short	(.L_480 - .L_479)


	//   ....[0]....
.L_479:
        /*00a0*/ 	.word	0x000000a0


	//   ....[1]....
        /*00a4*/ 	.word	0x00008780


	//----- nvinfo : EIATTR_CTAIDZ_USED
	.align		4
.L_480:
        /*00a8*/ 	.byte	0x01, 0x04
	.zero		2


	//----- nvinfo : EIATTR_CRS_STACK_SIZE
	.align		4
        /*00ac*/ 	.byte	0x04, 0x1e
        /*00ae*/ 	.short	(.L_482 - .L_481)
.L_481:
        /*00b0*/ 	.word	0x00000000
.L_482:


//--------------------- .nv.info._ZN5flash44flash_bwd_dq_dk_dv_loop_seqk_parallel_kernelI23Flash_bwd_kernel_traitsILi64ELi64ELi128ELi8ELi2ELi4ELi4ELb1ELb0EN7cutlass10bfloat16_tE19Flash_kernel_traitsILi64ELi64ELi128ELi8ES3_EELb1ELb0ELb0ELb0ELb0ELb0ELb0EEEvNS_16Flash_bwd_paramsE --------------------------
	.section	.nv.info._ZN5flash44flash_bwd_dq_dk_dv_loop_seqk_parallel_kernelI23Flash_bwd_kernel_traitsILi64ELi64ELi128ELi8ELi2ELi4ELi4ELb1ELb0EN7cutlass10bfloat16_tE19Flash_kernel_traitsILi64ELi64ELi128ELi8ES3_EELb1ELb0ELb0ELb0ELb0ELb0ELb0EEEvNS_16Flash_bwd_paramsE,"",@"SHT_CUDA_INFO"
	.sectionflags	@""
	.align	4


	//----- nvinfo : EIATTR_CUDA_API_VERSION
	.align		4
        /*0000*/ 	.byte	0x04, 0x37
        /*0002*/ 	.short	(.L_484 - .L_483)
.L_483:
        /*0004*/ 	.word	0x00000082


	//----- nvinfo : EIATTR_SW2861232_WAR
	.align		4
.L_484:
        /*0008*/ 	.byte	0x01, 0x35
	.zero		2


	//----- nvinfo : EIATTR_PARAM_CBANK
	.align		4
        /*000c*/ 	.byte	0x04, 0x0a
        /*000e*/ 	.short	(.L_486 - .L_485)
	.align		4
.L_485:
        /*0010*/ 	.word	index@(.nv.constant0._ZN5flash44flash_bwd_dq_dk_dv_loop_seqk_parallel_kernelI23Flash_bwd_kernel_traitsILi64ELi64ELi128ELi8ELi2ELi4ELi4ELb1ELb0EN7cutlass10bfloat16_tE19Flash_kernel_traitsILi64ELi64ELi128ELi8ES3_EELb1ELb0ELb0ELb0ELb0ELb0ELb0EEEvNS_16Flash_bwd_paramsE)
        /*0014*/ 	.short	0x0160
        /*0016*/ 	.short	0x0280


	//----- nvinfo : EIATTR_CBANK_PARAM_SIZE
	.align		4
.L_486:
        /*0018*/ 	.byte	0x03, 0x19
        /*001a*/ 	.short	0x0280


	//----- nvinfo : EIATTR_KPARAM_INFO
	.align		4
        /*001c*/ 	.byte	0x04, 0x17
        /*001e*/ 	.short	(.L_488 - .L_487)
.L_487:
        /*0020*/ 	.word	0x00000000
        /*0024*/ 	.short	0x0000
        /*0026*/ 	.short	0x0000
        /*0028*/ 	.byte	0x00, 0xf0, 0x01, 0x0a


	//----- nvinfo : EIATTR_MAXREG_COUNT
	.align		4
.L_488:
        /*002c*/ 	.byte	0x03, 0x1b
        /*002e*/ 	.short	0x00ff


	//----- nvinfo : EIATTR_NUM_BARRIERS
	.align		4
        /*0030*/ 	.byte	0x02, 0x4c
        /*0032*/ 	.byte	0x01
	.zero		1


	//----- nvinfo : EIATTR_MERCURY_ISA_VERSION
	.align		4
        /*0034*/ 	.byte	0x03, 0x5f
        /*0036*/ 	.short	0x0000


	//----- nvinfo : EIATTR_EXIT_INSTR_OFFSETS
	.align		4
        /*0038*/ 	.byte	0x04, 0x1c
        /*003a*/ 	.short	(.L_490 - .L_489)


	//   ....[0]....
.L_489:
        /*003c*/ 	.word	0x00000080


	//   ....[1]....
        /*0040*/ 	.word	0x000085c0


	//----- nvinfo : EIATTR_CTAIDZ_USED
	.align		4
.L_490:
        /*0044*/ 	.byte	0x01, 0x04
	.zero		2


	//----- nvinfo : EIATTR_CRS_STACK_SIZE
	.align		4
        /*0048*/ 	.byte	0x04, 0x1e
        /*004a*/ 	.short	(.L_492 - .L_491)
.L_491:
        /*004c*/ 	.word	0x00000000
.L_492:


//--------------------- .nv.info._ZN5flash44flash_bwd_dq_dk_dv_loop_seqk_parallel_kernelI23Flash_bwd_kernel_traitsILi64ELi64ELi128ELi8ELi2ELi4ELi4ELb1ELb0EN7cutlass10bfloat16_tE19Flash_kernel_traitsILi64ELi64ELi128ELi8ES3_EELb0ELb0ELb0ELb0ELb0ELb0ELb1EEEvNS_16Flash_bwd_paramsE --------------------------
	.section	.nv.info._ZN5flash44flash_bwd_dq_dk_dv_loop_seqk_parallel_kernelI23Flash_bwd_kernel_traitsILi64ELi64ELi128ELi8ELi2ELi4ELi4ELb1ELb0EN7cutlass10bfloat16_tE19Flash_kernel_traitsILi64ELi64ELi128ELi8ES3_EELb0ELb0ELb0ELb0ELb0ELb0ELb1EEEvNS_16Flash_bwd_paramsE,"",@"SHT_CUDA_INFO"
	.sectionflags	@""
	.align	4


	//----- nvinfo : EIATTR_CUDA_API_VERSION
	.align		4
        /*0000*/ 	.byte	0x04, 0x37
        /*0002*/ 	.short	(.L_494 - .L_493)
.L_493:
        /*0004*/ 	.word	0x00000082


	//----- nvinfo : EIATTR_SW2861232_WAR
	.align		4
.L_494:
        /*0008*/ 	.byte	0x01, 0x35
	.zero		2


	//----- nvinfo : EIATTR_PARAM_CBANK
	.align		4
        /*000c*/ 	.byte	0x04, 0x0a
        /*000e*/ 	.short	(.L_496 - .L_495)
	.align		4
.L_495:
        /*0010*/ 	.word	index@(.nv.constant0._ZN5flash44flash_bwd_dq_dk_dv_loop_seqk_parallel_kernelI23Flash_bwd_kernel_traitsILi64ELi64ELi128ELi8ELi2ELi4ELi4ELb1ELb0EN7cutlass10bfloat16_tE19Flash_kernel_traitsILi64ELi64ELi128ELi8ES3_EELb0ELb0ELb0ELb0ELb0ELb0ELb1EEEvNS_16Flash_bwd_paramsE)
        /*0014*/ 	.short	0x0160
        /*0016*/ 	.short	0x0280


	//----- nvinfo : EIATTR_CBANK_PARAM_SIZE
	.align		4
.L_496:
        /*0018*/ 	.byte	0x03, 0x19
        /*001a*/ 	.short	0x0280


	//----- nvinfo : EIATTR_KPARAM_INFO
	.align		4
        /*001c*/ 	.byte	0x04, 0x17
        /*001e*/ 	.short	(.L_498 - .L_497)
.L_497:
        /*0020*/ 	.word	0x00000000
        /*0024*/ 	.short	0x0000
        /*0026*/ 	.short	0x0000
        /*0028*/ 	.byte	0x00, 0xf0, 0x01, 0x0a


	//----- nvinfo : EIATTR_MAXREG_COUNT
	.align		4
.L_498:
        /*002c*/ 	.byte	0x03, 0x1b
        /*002e*/ 	.short	0x00ff


	//----- nvinfo : EIATTR_NUM_BARRIERS
	.align		4
        /*0030*/ 	.byte	0x02, 0x4c
        /*0032*/ 	.byte	0x01
	.zero		1


	//----- nvinfo : EIATTR_ANNOTATIONS
	.align		4
        /*0034*/ 	.byte	0x04, 0x55
        /*0036*/ 	.short	(.L_500 - .L_499)


	//   ....[0]....
.L_499:
        /*0038*/ 	.word	0x00000001
        /*003c*/ 	.byte	0x80, 0x01, 0x00, 0x00, 0x01, 0x00, 0x00, 0x00, 0x30, 0x04, 0x00, 0x00, 0x01, 0x00, 0x00, 0x00
        /*004c*/ 	.byte	0x90, 0x08, 0x00, 0x00, 0x01, 0x00, 0x00, 0x00, 0x40, 0x09, 0x00, 0x00, 0x01, 0x00, 0x00, 0x00
        /*005c*/ 	.byte	0x50, 0x09, 0x00, 0x00, 0x01, 0x00, 0x00, 0x00, 0x70, 0x15, 0x00, 0x00, 0x01, 0x00, 0x00, 0x00
        /*006c*/ 	.byte	0x90, 0x15, 0x00, 0x00, 0x01, 0x00, 0x00, 0x00, 0xa0, 0x15, 0x00, 0x00, 0x01, 0x00, 0x00, 0x00
        /*007c*/ 	.byte	0xf0, 0x19, 0x00, 0x00, 0x01, 0x00, 0x00, 0x00, 0x70, 0x1a, 0x00, 0x00


	//----- nvinfo : EIATTR_MERCURY_ISA_VERSION
	.align		4
.L_500:
        /*0088*/ 	.byte	0x03, 0x5f
        /*008a*/ 	.short	0x0000


	//----- nvinfo : EIATTR_EXIT_INSTR_OFFSETS
	.align		4
        /*008c*/ 	.byte	0x04, 0x1c
        /*008e*/ 	.short	(.L_502 - .L_501)


	//   ....[0]....
.L_501:
        /*0090*/ 	.word	0x000000a0


	//   ....[1]....
        /*0094*/ 	.word	0x00008eb0


	//----- nvinfo : EIATTR_CTAIDZ_USED
	.align		4
.L_502:
        /*0098*/ 	.byte	0x01, 0x04
	.zero		2


	//----- nvinfo : EIATTR_CRS_STACK_SIZE
	.align		4
        /*009c*/ 	.byte	0x04, 0x1e
        /*009e*/ 	.short	(.L_504 - .L_503)
.L_503:
        /*00a0*/ 	.word	0x00000000
.L_504:


//--------------------- .nv.info._ZN5flash44flash_bwd_dq_dk_dv_loop_seqk_parallel_kernelI23Flash_bwd_kernel_traitsILi64ELi64ELi128ELi8ELi2ELi4ELi4ELb1ELb0EN7cutlass10bfloat16_tE19Flash_kernel_traitsILi64ELi64ELi128ELi8ES3_EELb1ELb0ELb1ELb0ELb0ELb0ELb0EEEvNS_16Flash_bwd_paramsE --------------------------
	.section	.nv.info._ZN5flash44flash_bwd_dq_dk_dv_loop_seqk_parallel_kernelI23Flash_bwd_kernel_traitsILi64ELi64ELi128ELi8ELi2ELi4ELi4ELb1ELb0EN7cutlass10bfloat16_tE19Flash_kernel_traitsILi64ELi64ELi128ELi8ES3_EELb1ELb0ELb1ELb0ELb0ELb0ELb0EEEvNS_16Flash_bwd_paramsE,"",@"SHT_CUDA_INFO"
	.sectionflags	@""
	.align	4


	//----- nvinfo : EIATTR_CUDA_API_VERSION
	.align		4
        /*0000*/ 	.byte	0x04, 0x37
        /*0002*/ 	.short	(.L_506 - .L_505)
.L_505:
        /*0004*/ 	.word	0x00000082


	//----- nvinfo : EIATTR_SW2861232_WAR
	.align		4
.L_506:
        /*0008*/ 	.byte	0x01, 0x35
	.zero		2


	//----- nvinfo : EIATTR_PARAM_CBANK
	.align		4
        /*000c*/ 	.byte	0x04, 0x0a
        /*000e*/ 	.short	(.L_508 - .L_507)
	.align		4
.L_507:
        /*0010*/ 	.word	index@(.nv.constant0._ZN5flash44flash_bwd_dq_dk_dv_loop_seqk_parallel_kernelI23Flash_bwd_kernel_traitsILi64ELi64ELi128ELi8ELi2ELi4ELi4ELb1ELb0EN7cutlass10bfloat16_tE19Flash_kernel_traitsILi64ELi64ELi128ELi8ES3_EELb1ELb0ELb1ELb0ELb0ELb0ELb0EEEvNS_16Flash_bwd_paramsE)
        /*0014*/ 	.short	0x0160
        /*0016*/ 	.short	0x0280


	//----- nvinfo : EIATTR_CBANK_PARAM_SIZE
	.align		4
.L_508:
        /*0018*/ 	.byte	0x03, 0x19
        /*001a*/ 	.short	0x0280


	//----- nvinfo : EIATTR_KPARAM_INFO
	.align		4
        /*001c*/ 	.byte	0x04, 0x17
        /*001e*/ 	.short	(.L_510 - .L_509)
.L_509:
        /*0020*/ 	.word	0x00000000
        /*0024*/ 	.short	0x0000
        /*0026*/ 	.short	0x0000
        /*0028*/ 	.byte	0x00, 0xf0, 0x01, 0x0a


	//----- nvinfo : EIATTR_MAXREG_COUNT
	.align		4
.L_510:
        /*002c*/ 	.byte	0x03, 0x1b
        /*002e*/ 	.short	0x00ff


	//----- nvinfo : EIATTR_NUM_BARRIERS
	.align		4
        /*0030*/ 	.byte	0x02, 0x4c
        /*0032*/ 	.byte	0x01
	.zero		1


	//----- nvinfo : EIATTR_MERCURY_ISA_VERSION
	.align		4
        /*0034*/ 	.byte	0x03, 0x5f
        /*0036*/ 	.short	0x0000


	//----- nvinfo : EIATTR_EXIT_INSTR_OFFSETS
	.align		4
        /*0038*/ 	.byte	0x04, 0x1c
        /*003a*/ 	.short	(.L_512 - .L_511)


	//   ....[0]....
.L_511:
        /*003c*/ 	.word	0x00000080


	//   ....[1]....
        /*0040*/ 	.word	0x00008bc0


	//----- nvinfo : EIATTR_CTAIDZ_USED
	.align		4
.L_512:
        /*0044*/ 	.byte	0x01, 0x04
	.zero		2


	//----- nvinfo : EIATTR_CRS_STACK_SIZE
	.align		4
        /*0048*/ 	.byte	0x04, 0x1e
        /*004a*/ 	.short	(.L_514 - .L_513)
.L_513:
        /*004c*/ 	.word	0x00000000
.L_514:


//--------------------- .nv.info._ZN5flash44flash_bwd_dq_dk_dv_loop_seqk_parallel_kernelI23Flash_bwd_kernel_traitsILi64ELi64ELi128ELi8ELi2ELi4ELi4ELb1ELb0EN7cutlass10bfloat16_tE19Flash_kernel_traitsILi64ELi64ELi128ELi8ES3_EELb0ELb0ELb1ELb0ELb0ELb0ELb1EEEvNS_16Flash_bwd_paramsE --------------------------
	.section	.nv.info._ZN5flash44flash_bwd_dq_dk_dv_loop_seqk_parallel_kernelI23Flash_bwd_kernel_traitsILi64ELi64ELi128ELi8ELi2ELi4ELi4ELb1ELb0EN7cutlass10bfloat16_tE19Flash_kernel_traitsILi64ELi64ELi128ELi8ES3_EELb0ELb0ELb1ELb0ELb0ELb0ELb1EEEvNS_16Flash_bwd_paramsE,"",@"SHT_CUDA_INFO"
	.sectionflags	@""
	.align	4


	//----- nvinfo : EIATTR_CUDA_API_VERSION
	.align		4
        /*0000*/ 	.byte	0x04, 0x37
        /*0002*/ 	.short	(.L_516 - .L_515)
.L_515:
        /*0004*/ 	.word	0x00000082


	//----- nvinfo : EIATTR_SW2861232_WAR
	.align		4
.L_516:
        /*0008*/ 	.byte	0x01, 0x35
	.zero		2


	//----- nvinfo : EIATTR_PARAM_CBANK
	.align		4
        /*000c*/ 	.byte	0x04, 0x0a
        /*000e*/ 	.short	(.L_518 - .L_517)
	.align		4
.L_517:
        /*0010*/ 	.word	index@(.nv.constant0._ZN5flash44flash_bwd_dq_dk_dv_loop_seqk_parallel_kernelI23Flash_bwd_kernel_traitsILi64ELi64ELi128ELi8ELi2ELi4ELi4ELb1ELb0EN7cutlass10bfloat16_tE19Flash_kernel_traitsILi64ELi64ELi128ELi8ES3_EELb0ELb0ELb1ELb0ELb0ELb0ELb1EEEvNS_16Flash_bwd_paramsE)
        /*0014*/ 	.short	0x0160
        /*0016*/ 	.short	0x0280


	//----- nvinfo : EIATTR_CBANK_PARAM_SIZE
	.align		4
.L_518:
        /*0018*/ 	.byte	0x03, 0x19
        /*001a*/ 	.short	0x0280


	//----- nvinfo : EIATTR_KPARAM_INFO
	.align		4
        /*001c*/ 	.byte	0x04, 0x17
        /*001e*/ 	.short	(.L_520 - .L_519)
.L_519:
        /*0020*/ 	.word	0x00000000
        /*0024*/ 	.short	0x0000
        /*0026*/ 	.short	0x0000
        /*0028*/ 	.byte	0x00, 0xf0, 0x01, 0x0a


	//----- nvinfo : EIATTR_MAXREG_COUNT
	.align		4
.L_520:
        /*002c*/ 	.byte	0x03, 0x1b
        /*002e*/ 	.short	0x00ff


	//----- nvinfo : EIATTR_NUM_BARRIERS
	.align		4
        /*0030*/ 	.byte	0x02, 0x4c
        /*0032*/ 	.byte	0x01
	.zero		1


	//----- nvinfo : EIATTR_ANNOTATIONS
	.align		4
        /*0034*/ 	.byte	0x04, 0x55
        /*0036*/ 	.short	(.L_522 - .L_521)


	//   ....[0]....
.L_521:
        /* <DEDUP_REMOVED lines=10> */


	//----- nvinfo : EIATTR_MERCURY_ISA_VERSION
	.align		4
.L_522:
        /*00c8*/ 	.byte	0x03, 0x5f
        /*00ca*/ 	.short	0x0000


	//----- nvinfo : EIATTR_EXIT_INSTR_OFFSETS
	.align		4
        /*00cc*/ 	.byte	0x04, 0x1c
        /*00ce*/ 	.short	(.L_524 - .L_523)


	//   ....[0]....
.L_523:
        /*00d0*/ 	.word	0x000000a0


	//   ....[1]....
        /*00d4*/ 	.word	0x00009270


	//----- nvinfo : EIATTR_CTAIDZ_USED
	.align		4
.L_524:
        /*00d8*/ 	.byte	0x01, 0x04
	.zero		2


	//----- nvinfo : EIATTR_CRS_STACK_SIZE
	.align		4
        /*00dc*/ 	.byte	0x04, 0x1e
        /*00de*/ 	.short	(.L_526 - .L_525)
.L_525:
        /*00e0*/ 	.word	0x00000000
.L_526:


//--------------------- .nv.info._ZN5flash44flash_bwd_dq_dk_dv_loop_seqk_parallel_kernelI23Flash_bwd_kernel_traitsILi64ELi64ELi128ELi8ELi2ELi4ELi4ELb1ELb0EN7cutlass10bfloat16_tE19Flash_kernel_traitsILi64ELi64ELi128ELi8ES3_EELb1ELb0ELb0ELb0ELb1ELb1ELb0EEEvNS_16Flash_bwd_paramsE --------------------------
	.section	.nv.info._ZN5flash44flash_bwd_dq_dk_dv_loop_seqk_parallel_kernelI23Flash_bwd_kernel_traitsILi64ELi64ELi128ELi8ELi2ELi4ELi4ELb1ELb0EN7cutlass10bfloat16_tE19Flash_kernel_traitsILi64ELi64ELi128ELi8ES3_EELb1ELb0ELb0ELb0ELb1ELb1ELb0EEEvNS_16Flash_bwd_paramsE,"",@"SHT_CUDA_INFO"
	.sectionflags	@""
	.align	4


	//----- nvinfo : EIATTR_CUDA_API_VERSION
	.align		4
        /*0000*/ 	.byte	0x04, 0x37
        /*0002*/ 	.short	(.L_528 - .L_527)
.L_527:
        /*0004*/ 	.word	0x00000082


	//----- nvinfo : EIATTR_SW2861232_WAR
	.align		4
.L_528:
        /*0008*/ 	.byte	0x01, 0x35
	.zero		2


	//----- nvinfo : EIATTR_PARAM_CBANK
	.align		4
        /*000c*/ 	.byte	0x04, 0x0a
        /*000e*/ 	.short	(.L_530 - .L_529)
	.align		4
.L_529:
        /*0010*/ 	.word	index@(.nv.constant0._ZN5flash44flash_bwd_dq_dk_dv_loop_seqk_parallel_kernelI23Flash_bwd_kernel_traitsILi64ELi64ELi128ELi8ELi2ELi4ELi4ELb1ELb0EN7cutlass10bfloat16_tE19Flash_kernel_traitsILi64ELi64ELi128ELi8ES3_EELb1ELb0ELb0ELb0ELb1ELb1ELb0EEEvNS_16Flash_bwd_paramsE)
        /*0014*/ 	.short	0x0160
        /*0016*/ 	.short	0x0280


	//----- nvinfo : EIATTR_CBANK_PARAM_SIZE
	.align		4
.L_530:
        /*0018*/ 	.byte	0x03, 0x19
        /*001a*/ 	.short	0x0280


	//----- nvinfo : EIATTR_KPARAM_INFO
	.align		4
        /*001c*/ 	.byte	0x04, 0x17
        /*001e*/ 	.short	(.L_532 - .L_531)
.L_531:
        /*0020*/ 	.word	0x00000000
        /*0024*/ 	.short	0x0000
        /*0026*/ 	.short	0x0000
        /*0028*/ 	.byte	0x00, 0xf0, 0x01, 0x0a


	//----- nvinfo : EIATTR_MAXREG_COUNT
	.align		4
.L_532:
        /*002c*/ 	.byte	0x03, 0x1b
        /*002e*/ 	.short	0x00ff


	//----- nvinfo : EIATTR_NUM_BARRIERS
	.align		4
        /*0030*/ 	.byte	0x02, 0x4c
        /*0032*/ 	.byte	0x01
	.zero		1


	//----- nvinfo : EIATTR_MERCURY_ISA_VERSION
	.align		4
        /*0034*/ 	.byte	0x03, 0x5f
        /*0036*/ 	.short	0x0000


	//----- nvinfo : EIATTR_EXIT_INSTR_OFFSETS
	.align		4
        /*0038*/ 	.byte	0x04, 0x1c
        /*003a*/ 	.short	(.L_534 - .L_533)


	//   ....[0]....
.L_533:
        /*003c*/ 	.word	0x00000090


	//   ....[1]....
        /*0040*/ 	.word	0x00006150


	//----- nvinfo : EIATTR_CTAIDZ_USED
	.align		4
.L_534:
        /*0044*/ 	.byte	0x01, 0x04
	.zero		2


//--------------------- .nv.info._ZN5flash44flash_bwd_dq_dk_dv_loop_seqk_parallel_kernelI23Flash_bwd_kernel_traitsILi64ELi64ELi128ELi8ELi2ELi4ELi4ELb1ELb0EN7cutlass10bfloat16_tE19Flash_kernel_traitsILi64ELi64ELi128ELi8ES3_EELb0ELb0ELb0ELb0ELb1ELb1ELb1EEEvNS_16Flash_bwd_paramsE --------------------------
	.section	.nv.info._ZN5flash44flash_bwd_dq_dk_dv_loop_seqk_parallel_kernelI23Flash_bwd_kernel_traitsILi64ELi64ELi128ELi8ELi2ELi4ELi4ELb1ELb0EN7cutlass10bfloat16_tE19Flash_kernel_traitsILi64ELi64ELi128ELi8ES3_EELb0ELb0ELb0ELb0ELb1ELb1ELb1EEEvNS_16Flash_bwd_paramsE,"",@"SHT_CUDA_INFO"
	.sectionflags	@""
	.align	4


	//----- nvinfo : EIATTR_CUDA_API_VERSION
	.align		4
        /*0000*/ 	.byte	0x04, 0x37
        /*0002*/ 	.short	(.L_536 - .L_535)
.L_535:
        /*0004*/ 	.word	0x00000082


	//----- nvinfo : EIATTR_SW2861232_WAR
	.align		4
.L_536:
        /*0008*/ 	.byte	0x01, 0x35
	.zero		2


	//----- nvinfo : EIATTR_PARAM_CBANK
	.align		4
        /*000c*/ 	.byte	0x04, 0x0a
        /*000e*/ 	.short	(.L_538 - .L_537)
	.align		4
.L_537:
        /*0010*/ 	.word	index@(.nv.constant0._ZN5flash44flash_bwd_dq_dk_dv_loop_seqk_parallel_kernelI23Flash_bwd_kernel_traitsILi64ELi64ELi128ELi8ELi2ELi4ELi4ELb1ELb0EN7cutlass10bfloat16_tE19Flash_kernel_traitsILi64ELi64ELi128ELi8ES3_EELb0ELb0ELb0ELb0ELb1ELb1ELb1EEEvNS_16Flash_bwd_paramsE)
        /*0014*/ 	.short	0x0160
        /*0016*/ 	.short	0x0280


	//----- nvinfo : EIATTR_CBANK_PARAM_SIZE
	.align		4
.L_538:
        /*0018*/ 	.byte	0x03, 0x19
        /*001a*/ 	.short	0x0280


	//----- nvinfo : EIATTR_KPARAM_INFO
	.align		4
        /*001c*/ 	.byte	0x04, 0x17
        /*001e*/ 	.short	(.L_540 - .L_539)
.L_539:
        /*0020*/ 	.word	0x00000000
        /*0024*/ 	.short	0x0000
        /*0026*/ 	.short	0x0000
        /*0028*/ 	.byte	0x00, 0xf0, 0x01, 0x0a


	//----- nvinfo : EIATTR_MAXREG_COUNT
	.align		4
.L_540:
        /*002c*/ 	.byte	0x03, 0x1b
        /*002e*/ 	.short	0x00ff


	//----- nvinfo : EIATTR_NUM_BARRIERS
	.align		4
        /*0030*/ 	.byte	0x02, 0x4c
        /*0032*/ 	.byte	0x01
	.zero		1


	//----- nvinfo : EIATTR_ANNOTATIONS
	.align		4
        /*0034*/ 	.byte	0x04, 0x55
        /*0036*/ 	.short	(.L_542 - .L_541)


	//   ....[0]....
.L_541:
        /*0038*/ 	.word	0x00000001
        /*003c*/ 	.byte	0x50, 0x06, 0x00, 0x00, 0x01, 0x00, 0x00, 0x00, 0x20, 0x09, 0x00, 0x00, 0x01, 0x00, 0x00, 0x00
        /*004c*/ 	.byte	0x80, 0x09, 0x00, 0x00, 0x01, 0x00, 0x00, 0x00, 0xb0, 0x11, 0x00, 0x00, 0x01, 0x00, 0x00, 0x00
        /*005c*/ 	.byte	0xf0, 0x1f, 0x00, 0x00, 0x01, 0x00, 0x00, 0x00, 0xc0, 0x50, 0x00, 0x00


	//----- nvinfo : EIATTR_MERCURY_ISA_VERSION
	.align		4
.L_542:
        /*0068*/ 	.byte	0x03, 0x5f
        /*006a*/ 	.short	0x0000


	//----- nvinfo : EIATTR_EXIT_INSTR_OFFSETS
	.align		4
        /*006c*/ 	.byte	0x04, 0x1c
        /*006e*/ 	.short	(.L_544 - .L_543)


	//   ....[0]....
.L_543:
        /*0070*/ 	.word	0x000000a0


	//   ....[1]....
        /*0074*/ 	.word	0x00005ce0


	//----- nvinfo : EIATTR_CTAIDZ_USED
	.align		4
.L_544:
        /*0078*/ 	.byte	0x01, 0x04
	.zero		2


//--------------------- .nv.info._ZN5flash44flash_bwd_dq_dk_dv_loop_seqk_parallel_kernelI23Flash_bwd_kernel_traitsILi64ELi64ELi128ELi8ELi2ELi4ELi4ELb1ELb0EN7cutlass10bfloat16_tE19Flash_kernel_traitsILi64ELi64ELi128ELi8ES3_EELb1ELb0ELb0ELb1ELb0ELb0ELb0EEEvNS_16Flash_bwd_paramsE --------------------------
	.section	.nv.info._ZN5flash44flash_bwd_dq_dk_dv_loop_seqk_parallel_kernelI23Flash_bwd_kernel_traitsILi64ELi64ELi128ELi8ELi2ELi4ELi4ELb1ELb0EN7cutlass10bfloat16_tE19Flash_kernel_traitsILi64ELi64ELi128ELi8ES3_EELb1ELb0ELb0ELb1ELb0ELb0ELb0EEEvNS_16Flash_bwd_paramsE,"",@"SHT_CUDA_INFO"
	.sectionflags	@""
	.align	4


	//----- nvinfo : EIATTR_CUDA_API_VERSION
	.align		4
        /*0000*/ 	.byte	0x04, 0x37
        /*0002*/ 	.short	(.L_546 - .L_545)
.L_545:
        /*0004*/ 	.word	0x00000082


	//----- nvinfo : EIATTR_SW2861232_WAR
	.align		4
.L_546:
        /*0008*/ 	.byte	0x01, 0x35
	.zero		2


	//----- nvinfo : EIATTR_PARAM_CBANK
	.align		4
        /*000c*/ 	.byte	0x04, 0x0a
        /*000e*/ 	.short	(.L_548 - .L_547)
	.align		4
.L_547:
        /*0010*/ 	.word	index@(.nv.constant0._ZN5flash44flash_bwd_dq_dk_dv_loop_seqk_parallel_kernelI23Flash_bwd_kernel_traitsILi64ELi64ELi128ELi8ELi2ELi4ELi4ELb1ELb0EN7cutlass10bfloat16_tE19Flash_kernel_traitsILi64ELi64ELi128ELi8ES3_EELb1ELb0ELb0ELb1ELb0ELb0ELb0EEEvNS_16Flash_bwd_paramsE)
        /*0014*/ 	.short	0x0160
        /*0016*/ 	.short	0x0280


	//----- nvinfo : EIATTR_CBANK_PARAM_SIZE
	.align		4
.L_548:
        /*0018*/ 	.byte	0x03, 0x19
        /*001a*/ 	.short	0x0280


	//----- nvinfo : EIATTR_KPARAM_INFO
	.align		4
        /*001c*/ 	.byte	0x04, 0x17
        /*001e*/ 	.short	(.L_550 - .L_549)
.L_549:
        /*0020*/ 	.word	0x00000000
        /*0024*/ 	.short	0x0000
        /*0026*/ 	.short	0x0000
        /*0028*/ 	.byte	0x00, 0xf0, 0x01, 0x0a


	//----- nvinfo : EIATTR_MAXREG_COUNT
	.align		4
.L_550:
        /*002c*/ 	.byte	0x03, 0x1b
        /*002e*/ 	.short	0x00ff


	//----- nvinfo : EIATTR_NUM_BARRIERS
	.align		4
        /*0030*/ 	.byte	0x02, 0x4c
        /*0032*/ 	.byte	0x01
	.zero		1


	//----- nvinfo : EIATTR_ANNOTATIONS
	.align		4
        /*0034*/ 	.byte	0x04, 0x55
        /*0036*/ 	.short	(.L_552 - .L_551)


	//   ....[0]....
.L_551:
        /* <DEDUP_REMOVED lines=11> */


	//----- nvinfo : EIATTR_MERCURY_ISA_VERSION
	.align		4
.L_552:
        /*00d0*/ 	.byte	0x03, 0x5f
        /*00d2*/ 	.short	0x0000


	//----- nvinfo : EIATTR_EXIT_INSTR_OFFSETS
	.align		4
        /*00d4*/ 	.byte	0x04, 0x1c
        /*00d6*/ 	.short	(.L_554 - .L_553)


	//   ....[0]....
.L_553:
        /*00d8*/ 	.word	0x00000090


	//   ....[1]....
        /*00dc*/ 	.word	0x00009150


	//----- nvinfo : EIATTR_CTAIDZ_USED
	.align		4
.L_554:
        /*00e0*/ 	.byte	0x01, 0x04
	.zero		2


	//----- nvinfo : EIATTR_CRS_STACK_SIZE
	.align		4
        /*00e4*/ 	.byte	0x04, 0x1e
        /*00e6*/ 	.short	(.L_556 - .L_555)
.L_555:
        /*00e8*/ 	.word	0x00000000
.L_556:


//--------------------- .nv.info._ZN5flash44flash_bwd_dq_dk_dv_loop_seqk_parallel_kernelI23Flash_bwd_kernel_traitsILi64ELi64ELi128ELi8ELi2ELi4ELi4ELb1ELb0EN7cutlass10bfloat16_tE19Flash_kernel_traitsILi64ELi64ELi128ELi8ES3_EELb0ELb0ELb0ELb1ELb0ELb0ELb1EEEvNS_16Flash_bwd_paramsE --------------------------
	.section	.nv.info._ZN5flash44flash_bwd_dq_dk_dv_loop_seqk_parallel_kernelI23Flash_bwd_kernel_traitsILi64ELi64ELi128ELi8ELi2ELi4ELi4ELb1ELb0EN7cutlass10bfloat16_tE19Flash_kernel_traitsILi64ELi64ELi128ELi8ES3_EELb0ELb0ELb0ELb1ELb0ELb0ELb1EEEvNS_16Flash_bwd_paramsE,"",@"SHT_CUDA_INFO"
	.sectionflags	@""
	.align	4


	//----- nvinfo : EIATTR_CUDA_API_VERSION
	.align		4
        /*0000*/ 	.byte	0x04, 0x37
        /*0002*/ 	.short	(.L_558 - .L_557)
.L_557:
        /*0004*/ 	.word	0x00000082


	//----- nvinfo : EIATTR_SW2861232_WAR
	.align		4
.L_558:
        /*0008*/ 	.byte	0x01, 0x35
	.zero		2


	//----- nvinfo : EIATTR_PARAM_CBANK
	.align		4
        /*000c*/ 	.byte	0x04, 0x0a
        /*000e*/ 	.short	(.L_560 - .L_559)
	.align		4
.L_559:
        /*0010*/ 	.word	index@(.nv.constant0._ZN5flash44flash_bwd_dq_dk_dv_loop_seqk_parallel_kernelI23Flash_bwd_kernel_traitsILi64ELi64ELi128ELi8ELi2ELi4ELi4ELb1ELb0EN7cutlass10bfloat16_tE19Flash_kernel_traitsILi64ELi64ELi128ELi8ES3_EELb0ELb0ELb0ELb1ELb0ELb0ELb1EEEvNS_16Flash_bwd_paramsE)
        /*0014*/ 	.short	0x0160
        /*0016*/ 	.short	0x0280


	//----- nvinfo : EIATTR_CBANK_PARAM_SIZE
	.align		4
.L_560:
        /*0018*/ 	.byte	0x03, 0x19
        /*001a*/ 	.short	0x0280


	//----- nvinfo : EIATTR_KPARAM_INFO
	.align		4
        /*001c*/ 	.byte	0x04, 0x17
        /*001e*/ 	.short	(.L_562 - .L_561)
.L_561:
        /*0020*/ 	.word	0x00000000
        /*0024*/ 	.short	0x0000
        /*0026*/ 	.short	0x0000
        /*0028*/ 	.byte	0x00, 0xf0, 0x01, 0x0a


	//----- nvinfo : EIATTR_MAXREG_COUNT
	.align		4
.L_562:
        /*002c*/ 	.byte	0x03, 0x1b
        /*002e*/ 	.short	0x00ff


	//----- nvinfo : EIATTR_NUM_BARRIERS
	.align		4
        /*0030*/ 	.byte	0x02, 0x4c
        /*0032*/ 	.byte	0x01
	.zero		1


	//----- nvinfo : EIATTR_ANNOTATIONS
	.align		4
        /*0034*/ 	.byte	0x04, 0x55
        /*0036*/ 	.short	(.L_564 - .L_563)


	//   ....[0]....
.L_563:
        /* <DEDUP_REMOVED lines=9> */


	//----- nvinfo : EIATTR_MERCURY_ISA_VERSION
	.align		4
.L_564:
        /*00b8*/ 	.byte	0x03, 0x5f
        /*00ba*/ 	.short	0x0000


	//----- nvinfo : EIATTR_EXIT_INSTR_OFFSETS
	.align		4
        /*00bc*/ 	.byte	0x04, 0x1c
        /*00be*/ 	.short	(.L_566 - .L_565)


	//   ....[0]....
.L_565:
        /*00c0*/ 	.word	0x000000a0


	//   ....[1]....
        /*00c4*/ 	.word	0x000094c0


	//----- nvinfo : EIATTR_CTAIDZ_USED
	.align		4
.L_566:
        /*00c8*/ 	.byte	0x01, 0x04
	.zero		2


	//----- nvinfo : EIATTR_CRS_STACK_SIZE
	.align		4
        /*00cc*/ 	.byte	0x04, 0x1e
        /*00ce*/ 	.short	(.L_568 - .L_567)
.L_567:
        /*00d0*/ 	.word	0x00000000
.L_568:


//--------------------- .nv.info._ZN5flash44flash_bwd_dq_dk_dv_loop_seqk_parallel_kernelI23Flash_bwd_kernel_traitsILi64ELi64ELi128ELi8ELi2ELi4ELi4ELb1ELb0EN7cutlass10bfloat16_tE19Flash_kernel_traitsILi64ELi64ELi128ELi8ES3_EELb1ELb0ELb1ELb0ELb0ELb1ELb0EEEvNS_16Flash_bwd_paramsE --------------------------
	.section	.nv.info._ZN5flash44flash_bwd_dq_dk_dv_loop_seqk_parallel_kernelI23Flash_bwd_kernel_traitsILi64ELi64ELi128ELi8ELi2ELi4ELi4ELb1ELb0EN7cutlass10bfloat16_tE19Flash_kernel_traitsILi64ELi64ELi128ELi8ES3_EELb1ELb0ELb1ELb0ELb0ELb1ELb0EEEvNS_16Flash_bwd_paramsE,"",@"SHT_CUDA_INFO"
	.sectionflags	@""
	.align	4


	//----- nvinfo : EIATTR_CUDA_API_VERSION
	.align		4
        /*0000*/ 	.byte	0x04, 0x37
        /*0002*/ 	.short	(.L_570 - .L_569)
.L_569:
        /*0004*/ 	.word	0x00000082


	//----- nvinfo : EIATTR_SW2861232_WAR
	.align		4
.L_570:
        /*0008*/ 	.byte	0x01, 0x35
	.zero		2


	//----- nvinfo : EIATTR_PARAM_CBANK
	.align		4
        /*000c*/ 	.byte	0x04, 0x0a
        /*000e*/ 	.short	(.L_572 - .L_571)
	.align		4
.L_571:
        /*0010*/ 	.word	index@(.nv.constant0._ZN5flash44flash_bwd_dq_dk_dv_loop_seqk_parallel_kernelI23Flash_bwd_kernel_traitsILi64ELi64ELi128ELi8ELi2ELi4ELi4ELb1ELb0EN7cutlass10bfloat16_tE19Flash_kernel_traitsILi64ELi64ELi128ELi8ES3_EELb1ELb0ELb1ELb0ELb0ELb1ELb0EEEvNS_16Flash_bwd_paramsE)
        /*0014*/ 	.short	0x0160
        /*0016*/ 	.short	0x0280


	//----- nvinfo : EIATTR_CBANK_PARAM_SIZE
	.align		4
.L_572:
        /*0018*/ 	.byte	0x03, 0x19
        /*001a*/ 	.short	0x0280


	//----- nvinfo : EIATTR_KPARAM_INFO
	.align		4
        /*001c*/ 	.byte	0x04, 0x17
        /*001e*/ 	.short	(.L_574 - .L_573)
.L_573:
        /*0020*/ 	.word	0x00000000
        /*0024*/ 	.short	0x0000
        /*0026*/ 	.short	0x0000
        /*0028*/ 	.byte	0x00, 0xf0, 0x01, 0x0a


	//----- nvinfo : EIATTR_MAXREG_COUNT
	.align		4
.L_574:
        /*002c*/ 	.byte	0x03, 0x1b
        /*002e*/ 	.short	0x00ff


	//----- nvinfo : EIATTR_NUM_BARRIERS
	.align		4
        /*0030*/ 	.byte	0x02, 0x4c
        /*0032*/ 	.byte	0x01
	.zero		1


	//----- nvinfo : EIATTR_MERCURY_ISA_VERSION
	.align		4
        /*0034*/ 	.byte	0x03, 0x5f
        /*0036*/ 	.short	0x0000


	//----- nvinfo : EIATTR_EXIT_INSTR_OFFSETS
	.align		4
        /*0038*/ 	.byte	0x04, 0x1c
        /*003a*/ 	.short	(.L_576 - .L_575)


	//   ....[0]....
.L_575:
        /*003c*/ 	.word	0x00000080


	//   ....[1]....
        /*0040*/ 	.word	0x000084c0


	//----- nvinfo : EIATTR_CTAIDZ_USED
	.align		4
.L_576:
        /*0044*/ 	.byte	0x01, 0x04
	.zero		2


	//----- nvinfo : EIATTR_CRS_STACK_SIZE
	.align		4
        /*0048*/ 	.byte	0x04, 0x1e
        /*004a*/ 	.short	(.L_578 - .L_577)
.L_577:
        /*004c*/ 	.word	0x00000000
.L_578:


//--------------------- .nv.info._ZN5flash44flash_bwd_dq_dk_dv_loop_seqk_parallel_kernelI23Flash_bwd_kernel_traitsILi64ELi64ELi128ELi8ELi2ELi4ELi4ELb1ELb0EN7cutlass10bfloat16_tE19Flash_kernel_traitsILi64ELi64ELi128ELi8ES3_EELb0ELb0ELb1ELb0ELb0ELb1ELb1EEEvNS_16Flash_bwd_paramsE --------------------------
	.section	.nv.info._ZN5flash44flash_bwd_dq_dk_dv_loop_seqk_parallel_kernelI23Flash_bwd_kernel_traitsILi64ELi64ELi128ELi8ELi2ELi4ELi4ELb1ELb0EN7cutlass10bfloat16_tE19Flash_kernel_traitsILi64ELi64ELi128ELi8ES3_EELb0ELb0ELb1ELb0ELb0ELb1ELb1EEEvNS_16Flash_bwd_paramsE,"",@"SHT_CUDA_INFO"
	.sectionflags	@""
	.align	4


	//----- nvinfo : EIATTR_CUDA_API_VERSION
	.align		4
        /*0000*/ 	.byte	0x04, 0x37
        /*0002*/ 	.short	(.L_580 - .L_579)
.L_579:
        /*0004*/ 	.word	0x00000082


	//----- nvinfo : EIATTR_SW2861232_WAR
	.align		4
.L_580:
        /*0008*/ 	.byte	0x01, 0x35
	.zero		2


	//----- nvinfo : EIATTR_PARAM_CBANK
	.align		4
        /*000c*/ 	.byte	0x04, 0x0a
        /*000e*/ 	.short	(.L_582 - .L_581)
	.align		4
.L_581:
        /*0010*/ 	.word	index@(.nv.constant0._ZN5flash44flash_bwd_dq_dk_dv_loop_seqk_parallel_kernelI23Flash_bwd_kernel_traitsILi64ELi64ELi128ELi8ELi2ELi4ELi4ELb1ELb0EN7cutlass10bfloat16_tE19Flash_kernel_traitsILi64ELi64ELi128ELi8ES3_EELb0ELb0ELb1ELb0ELb0ELb1ELb1EEEvNS_16Flash_bwd_paramsE)
        /*0014*/ 	.short	0x0160
        /*0016*/ 	.short	0x0280


	//----- nvinfo : EIATTR_CBANK_PARAM_SIZE
	.align		4
.L_582:
        /*0018*/ 	.byte	0x03, 0x19
        /*001a*/ 	.short	0x0280


	//----- nvinfo : EIATTR_KPARAM_INFO
	.align		4
        /*001c*/ 	.byte	0x04, 0x17
        /*001e*/ 	.short	(.L_584 - .L_583)
.L_583:
        /*0020*/ 	.word	0x00000000
        /*0024*/ 	.short	0x0000
        /*0026*/ 	.short	0x0000
        /*0028*/ 	.byte	0x00, 0xf0, 0x01, 0x0a


	//----- nvinfo : EIATTR_MAXREG_COUNT
	.align		4
.L_584:
        /*002c*/ 	.byte	0x03, 0x1b
        /*002e*/ 	.short	0x00ff


	//----- nvinfo : EIATTR_NUM_BARRIERS
	.align		4
        /*0030*/ 	.byte	0x02, 0x4c
        /*0032*/ 	.byte	0x01
	.zero		1


	//----- nvinfo : EIATTR_ANNOTATIONS
	.align		4
        /*0034*/ 	.byte	0x04, 0x55
        /*0036*/ 	.short	(.L_586 - .L_585)


	//   ....[0]....
.L_585:
        /* <DEDUP_REMOVED lines=10> */


	//----- nvinfo : EIATTR_MERCURY_ISA_VERSION
	.align		4
.L_586:
        /*00c8*/ 	.byte	0x03, 0x5f
        /*00ca*/ 	.short	0x0000


	//----- nvinfo : EIATTR_EXIT_INSTR_OFFSETS
	.align		4
        /*00cc*/ 	.byte	0x04, 0x1c
        /*00ce*/ 	.short	(.L_588 - .L_587)


	//   ....[0]....
.L_587:
        /*00d0*/ 	.word	0x000000a0


	//   ....[1]....
        /*00d4*/ 	.word	0x00008b80


	//----- nvinfo : EIATTR_CTAIDZ_USED
	.align		4
.L_588:
        /*00d8*/ 	.byte	0x01, 0x04
	.zero		2


	//----- nvinfo : EIATTR_CRS_STACK_SIZE
	.align		4
        /*00dc*/ 	.byte	0x04, 0x1e
        /*00de*/ 	.short	(.L_590 - .L_589)
.L_589:
        /*00e0*/ 	.word	0x00000000
.L_590:


//--------------------- .nv.info._ZN5flash44flash_bwd_dq_dk_dv_loop_seqk_parallel_kernelI23Flash_bwd_kernel_traitsILi64ELi64ELi128ELi8ELi2ELi4ELi4ELb1ELb0EN7cutlass10bfloat16_tE19Flash_kernel_traitsILi64ELi64ELi128ELi8ES3_EELb1ELb0ELb1ELb1ELb0ELb0ELb0EEEvNS_16Flash_bwd_paramsE --------------------------
	.section	.nv.info._ZN5flash44flash_bwd_dq_dk_dv_loop_seqk_parallel_kernelI23Flash_bwd_kernel_traitsILi64ELi64ELi128ELi8ELi2ELi4ELi4ELb1ELb0EN7cutlass10bfloat16_tE19Flash_kernel_traitsILi64ELi64ELi128ELi8ES3_EELb1ELb0ELb1ELb1ELb0ELb0ELb0EEEvNS_16Flash_bwd_paramsE,"",@"SHT_CUDA_INFO"
	.sectionflags	@""
	.align	4


	//----- nvinfo : EIATTR_CUDA_API_VERSION
	.align		4
        /*0000*/ 	.byte	0x04, 0x37
        /*0002*/ 	.short	(.L_592 - .L_591)
.L_591:
        /*0004*/ 	.word	0x00000082


	//----- nvinfo : EIATTR_SW2861232_WAR
	.align		4
.L_592:
        /*0008*/ 	.byte	0x01, 0x35
	.zero		2


	//----- nvinfo : EIATTR_PARAM_CBANK
	.align		4
        /*000c*/ 	.byte	0x04, 0x0a
        /*000e*/ 	.short	(.L_594 - .L_593)
	.align		4
.L_593:
        /*0010*/ 	.word	index@(.nv.constant0._ZN5flash44flash_bwd_dq_dk_dv_loop_seqk_parallel_kernelI23Flash_bwd_kernel_traitsILi64ELi64ELi128ELi8ELi2ELi4ELi4ELb1ELb0EN7cutlass10bfloat16_tE19Flash_kernel_traitsILi64ELi64ELi128ELi8ES3_EELb1ELb0ELb1ELb1ELb0ELb0ELb0EEEvNS_16Flash_bwd_paramsE)
        /*0014*/ 	.short	0x0160
        /*0016*/ 	.short	0x0280


	//----- nvinfo : EIATTR_CBANK_PARAM_SIZE
	.align		4
.L_594:
        /*0018*/ 	.byte	0x03, 0x19
        /*001a*/ 	.short	0x0280


	//----- nvinfo : EIATTR_KPARAM_INFO
	.align		4
        /*001c*/ 	.byte	0x04, 0x17
        /*001e*/ 	.short	(.L_596 - .L_595)
.L_595:
        /*0020*/ 	.word	0x00000000
        /*0024*/ 	.short	0x0000
        /*0026*/ 	.short	0x0000
        /*0028*/ 	.byte	0x00, 0xf0, 0x01, 0x0a


	//----- nvinfo : EIATTR_MAXREG_COUNT
	.align		4
.L_596:
        /*002c*/ 	.byte	0x03, 0x1b
        /*002e*/ 	.short	0x00ff


	//----- nvinfo : EIATTR_NUM_BARRIERS
	.align		4
        /*0030*/ 	.byte	0x02, 0x4c
        /*0032*/ 	.byte	0x01
	.zero		1


	//----- nvinfo : EIATTR_ANNOTATIONS
	.align		4
        /*0034*/ 	.byte	0x04, 0x55
        /*0036*/ 	.short	(.L_598 - .L_597)


	//   ....[0]....
.L_597:
        /*0038*/ 	.word	0x00000001
        /*003c*/ 	.byte	0xa0, 0x07, 0x00, 0x00, 0x01, 0x00, 0x00, 0x00, 0x00, 0x80, 0x00, 0x00


	//----- nvinfo : EIATTR_MERCURY_ISA_VERSION
	.align		4
.L_598:
        /*0048*/ 	.byte	0x03, 0x5f
        /*004a*/ 	.short	0x0000


	//----- nvinfo : EIATTR_EXIT_INSTR_OFFSETS
	.align		4
        /*004c*/ 	.byte	0x04, 0x1c
        /*004e*/ 	.short	(.L_600 - .L_599)


	//   ....[0]....
.L_599:
        /*0050*/ 	.word	0x00000090


	//   ....[1]....
        /*0054*/ 	.word	0x000093f0


	//----- nvinfo : EIATTR_CTAIDZ_USED
	.align		4
.L_600:
        /*0058*/ 	.byte	0x01, 0x04
	.zero		2


	//----- nvinfo : EIATTR_CRS_STACK_SIZE
	.align		4
        /*005c*/ 	.byte	0x04, 0x1e
        /*005e*/ 	.short	(.L_602 - .L_601)
.L_601:
        /*0060*/ 	.word	0x00000000
.L_602:


//--------------------- .nv.info._ZN5flash44flash_bwd_dq_dk_dv_loop_seqk_parallel_kernelI23Flash_bwd_kernel_traitsILi64ELi64ELi128ELi8ELi2ELi4ELi4ELb1ELb0EN7cutlass10bfloat16_tE19Flash_kernel_traitsILi64ELi64ELi128ELi8ES3_EELb0ELb0ELb1ELb1ELb0ELb0ELb1EEEvNS_16Flash_bwd_paramsE --------------------------
	.section	.nv.info._ZN5flash44flash_bwd_dq_dk_dv_loop_seqk_parallel_kernelI23Flash_bwd_kernel_traitsILi64ELi64ELi128ELi8ELi2ELi4ELi4ELb1ELb0EN7cutlass10bfloat16_tE19Flash_kernel_traitsILi64ELi64ELi128ELi8ES3_EELb0ELb0ELb1ELb1ELb0ELb0ELb1EEEvNS_16Flash_bwd_paramsE,"",@"SHT_CUDA_INFO"
	.sectionflags	@""
	.align	4


	//----- nvinfo : EIATTR_CUDA_API_VERSION
	.align		4
        /*0000*/ 	.byte	0x04, 0x37
        /*0002*/ 	.short	(.L_604 - .L_603)
.L_603:
        /*0004*/ 	.word	0x00000082


	//----- nvinfo : EIATTR_SW2861232_WAR
	.align		4
.L_604:
        /*0008*/ 	.byte	0x01, 0x35
	.zero		2


	//----- nvinfo : EIATTR_PARAM_CBANK
	.align		4
        /*000c*/ 	.byte	0x04, 0x0a
        /*000e*/ 	.short	(.L_606 - .L_605)
	.align		4
.L_605:
        /*0010*/ 	.word	index@(.nv.constant0._ZN5flash44flash_bwd_dq_dk_dv_loop_seqk_parallel_kernelI23Flash_bwd_kernel_traitsILi64ELi64ELi128ELi8ELi2ELi4ELi4ELb1ELb0EN7cutlass10bfloat16_tE19Flash_kernel_traitsILi64ELi64ELi128ELi8ES3_EELb0ELb0ELb1ELb1ELb0ELb0ELb1EEEvNS_16Flash_bwd_paramsE)
        /*0014*/ 	.short	0x0160
        /*0016*/ 	.short	0x0280


	//----- nvinfo : EIATTR_CBANK_PARAM_SIZE
	.align		4
.L_606:
        /*0018*/ 	.byte	0x03, 0x19
        /*001a*/ 	.short	0x0280


	//----- nvinfo : EIATTR_KPARAM_INFO
	.align		4
        /*001c*/ 	.byte	0x04, 0x17
        /*001e*/ 	.short	(.L_608 - .L_607)
.L_607:
        /*0020*/ 	.word	0x00000000
        /*0024*/ 	.short	0x0000
        /*0026*/ 	.short	0x0000
        /*0028*/ 	.byte	0x00, 0xf0, 0x01, 0x0a


	//----- nvinfo : EIATTR_MAXREG_COUNT
	.align		4
.L_608:
        /*002c*/ 	.byte	0x03, 0x1b
        /*002e*/ 	.short	0x00ff


	//----- nvinfo : EIATTR_NUM_BARRIERS
	.align		4
        /*0030*/ 	.byte	0x02, 0x4c
        /*0032*/ 	.byte	0x01
	.zero		1


	//----- nvinfo : EIATTR_ANNOTATIONS
	.align		4
        /*0034*/ 	.byte	0x04, 0x55
        /*0036*/ 	.short	(.L_610 - .L_609)


	//   ....[0]....
.L_609:
        /* <DEDUP_REMOVED lines=11> */


	//----- nvinfo : EIATTR_MERCURY_ISA_VERSION
	.align		4
.L_610:
        /*00d8*/ 	.byte	0x03, 0x5f
        /*00da*/ 	.short	0x0000


	//----- nvinfo : EIATTR_EXIT_INSTR_OFFSETS
	.align		4
        /*00dc*/ 	.byte	0x04, 0x1c
        /*00de*/ 	.short	(.L_612 - .L_611)


	//   ....[0]....
.L_611:
        /*00e0*/ 	.word	0x000000a0


	//   ....[1]....
        /*00e4*/ 	.word	0x00009900


	//----- nvinfo : EIATTR_CTAIDZ_USED
	.align		4
.L_612:
        /*00e8*/ 	.byte	0x01, 0x04
	.zero		2


	//----- nvinfo : EIATTR_CRS_STACK_SIZE
	.align		4
        /*00ec*/ 	.byte	0x04, 0x1e
        /*00ee*/ 	.short	(.L_614 - .L_613)
.L_613:
        /*00f0*/ 	.word	0x00000000
.L_614:


//--------------------- .nv.info._ZN5flash25flash_bwd_dot_do_o_kernelILb0E23Flash_bwd_kernel_traitsILi64ELi64ELi128ELi8ELi2ELi4ELi4ELb1ELb0EN7cutlass10bfloat16_tE19Flash_kernel_traitsILi64ELi64ELi128ELi8ES3_EEEEvNS_16Flash_bwd_paramsE --------------------------
	.section	.nv.info._ZN5flash25flash_bwd_dot_do_o_kernelILb0E23Flash_bwd_kernel_traitsILi64ELi64ELi128ELi8ELi2ELi4ELi4ELb1ELb0EN7cutlass10bfloat16_tE19Flash_kernel_traitsILi64ELi64ELi128ELi8ES3_EEEEvNS_16Flash_bwd_paramsE,"",@"SHT_CUDA_INFO"
	.sectionflags	@""
	.align	4


	//----- nvinfo : EIATTR_CUDA_API_VERSION
	.align		4
        /*0000*/ 	.byte	0x04, 0x37
        /*0002*/ 	.short	(.L_616 - .L_615)
.L_615:
        /*0004*/ 	.word	0x00000082


	//----- nvinfo : EIATTR_SW2861232_WAR
	.align		4
.L_616:
        /*0008*/ 	.byte	0x01, 0x35
	.zero		2


	//----- nvinfo : EIATTR_PARAM_CBANK
	.align		4
        /*000c*/ 	.byte	0x04, 0x0a
        /*000e*/ 	.short	(.L_618 - .L_617)
	.align		4
.L_617:
        /*0010*/ 	.word	index@(.nv.constant0._ZN5flash25flash_bwd_dot_do_o_kernelILb0E23Flash_bwd_kernel_traitsILi64ELi64ELi128ELi8ELi2ELi4ELi4ELb1ELb0EN7cutlass10bfloat16_tE19Flash_kernel_traitsILi64ELi64ELi128ELi8ES3_EEEEvNS_16Flash_bwd_paramsE)
        /*0014*/ 	.short	0x0160
        /*0016*/ 	.short	0x0280


	//----- nvinfo : EIATTR_CBANK_PARAM_SIZE
	.align		4
.L_618:
        /*0018*/ 	.byte	0x03, 0x19
        /*001a*/ 	.short	0x0280


	//----- nvinfo : EIATTR_KPARAM_INFO
	.align		4
        /*001c*/ 	.byte	0x04, 0x17
        /*001e*/ 	.short	(.L_620 - .L_619)
.L_619:
        /*0020*/ 	.word	0x00000000
        /*0024*/ 	.short	0x0000
        /*0026*/ 	.short	0x0000
        /*0028*/ 	.byte	0x00, 0xf0, 0x01, 0x0a


	//----- nvinfo : EIATTR_MAXREG_COUNT
	.align		4
.L_620:
        /*002c*/ 	.byte	0x03, 0x1b
        /*002e*/ 	.short	0x00ff


	//----- nvinfo : EIATTR_MERCURY_ISA_VERSION
	.align		4
        /*0030*/ 	.byte	0x03, 0x5f
        /*0032*/ 	.short	0x0000


	//----- nvinfo : EIATTR_COOP_GROUP_MASK_REGIDS
	.align		4
        /*0034*/ 	.byte	0x04, 0x29
        /*0036*/ 	.short	(.L_622 - .L_621)


	//   ....[0]....
.L_621:
        /*0038*/ 	.word	0xffffffff


	//   ....[1]....
        /*003c*/ 	.word	0xffffffff


	//   ....[2]....
        /*0040*/ 	.word	0xffffffff


	//   ....[3]....
        /*0044*/ 	.word	0xffffffff


	//   ....[4]....
        /*0048*/ 	.word	0xffffffff


	//   ....[5]....
        /*004c*/ 	.word	0xffffffff


	//----- nvinfo : EIATTR_COOP_GROUP_INSTR_OFFSETS
	.align		4
.L_622:
        /*0050*/ 	.byte	0x04, 0x28
        /*0052*/ 	.short	(.L_624 - .L_623)


	//   ....[0]....
.L_623:
        /*0054*/ 	.word	0x00000ad0


	//   ....[1]....
        /*0058*/ 	.word	0x00000b00


	//   ....[2]....
        /*005c*/ 	.word	0x00000b20


	//   ....[3]....
        /*0060*/ 	.word	0x00000b40


	//   ....[4]....
        /*0064*/ 	.word	0x00000b60


	//   ....[5]....
        /*0068*/ 	.word	0x00000b90


	//----- nvinfo : EIATTR_EXIT_INSTR_OFFSETS
	.align		4
.L_624:
        /*006c*/ 	.byte	0x04, 0x1c
        /*006e*/ 	.short	(.L_626 - .L_625)


	//   ....[0]....
.L_625:
        /*0070*/ 	.word	0x00000120


	//   ....[1]....
        /*0074*/ 	.word	0x00000c30


	//   ....[2]....
        /*0078*/ 	.word	0x00000c60


	//----- nvinfo : EIATTR_CTAIDZ_USED
	.align		4
.L_626:
        /*007c*/ 	.byte	0x01, 0x04
	.zero		2


//--------------------- .nv.info._ZN5flash25flash_bwd_dot_do_o_kernelILb1E23Flash_bwd_kernel_traitsILi64ELi64ELi128ELi8ELi2ELi4ELi4ELb1ELb0EN7cutlass10bfloat16_tE19Flash_kernel_traitsILi64ELi64ELi128ELi8ES3_EEEEvNS_16Flash_bwd_paramsE --------------------------
	.section	.nv.info._ZN5flash25flash_bwd_dot_do_o_kernelILb1E23Flash_bwd_kernel_traitsILi64ELi64ELi128ELi8ELi2ELi4ELi4ELb1ELb0EN7cutlass10bfloat16_tE19Flash_kernel_traitsILi64ELi64ELi128ELi8ES3_EEEEvNS_16Flash_bwd_paramsE,"",@"SHT_CUDA_INFO"
	.sectionflags	@""
	.align	4


	//----- nvinfo : EIATTR_CUDA_API_VERSION
	.align		4
        /*0000*/ 	.byte	0x04, 0x37
        /*0002*/ 	.short	(.L_628 - .L_627)
.L_627:
        /*0004*/ 	.word	0x00000082


	//----- nvinfo : EIATTR_SW2861232_WAR
	.align		4
.L_628:
        /*0008*/ 	.byte	0x01, 0x35
	.zero		2


	//----- nvinfo : EIATTR_PARAM_CBANK
	.align		4
        /*000c*/ 	.byte	0x04, 0x0a
        /*000e*/ 	.short	(.L_630 - .L_629)
	.align		4
.L_629:
        /*0010*/ 	.word	index@(.nv.constant0._ZN5flash25flash_bwd_dot_do_o_kernelILb1E23Flash_bwd_kernel_traitsILi64ELi64ELi128ELi8ELi2ELi4ELi4ELb1ELb0EN7cutlass10bfloat16_tE19Flash_kernel_traitsILi64ELi64ELi128ELi8ES3_EEEEvNS_16Flash_bwd_paramsE)
        /*0014*/ 	.short	0x0160
        /*0016*/ 	.short	0x0280


	//----- nvinfo : EIATTR_CBANK_PARAM_SIZE
	.align		4
.L_630:
        /*0018*/ 	.byte	0x03, 0x19
        /*001a*/ 	.short	0x0280


	//----- nvinfo : EIATTR_KPARAM_INFO
	.align		4
        /*001c*/ 	.byte	0x04, 0x17
        /*001e*/ 	.short	(.L_632 - .L_631)
.L_631:
        /*0020*/ 	.word	0x00000000
        /*0024*/ 	.short	0x0000
        /*0026*/ 	.short	0x0000
        /*0028*/ 	.byte	0x00, 0xf0, 0x01, 0x0a


	//----- nvinfo : EIATTR_MAXREG_COUNT
	.align		4
.L_632:
        /*002c*/ 	.byte	0x03, 0x1b
        /*002e*/ 	.short	0x00ff


	//----- nvinfo : EIATTR_MERCURY_ISA_VERSION
	.align		4
        /*0030*/ 	.byte	0x03, 0x5f
        /*0032*/ 	.short	0x0000


	//----- nvinfo : EIATTR_COOP_GROUP_MASK_REGIDS
	.align		4
        /*0034*/ 	.byte	0x04, 0x29
        /*0036*/ 	.short	(.L_634 - .L_633)


	//   ....[0]....
.L_633:
        /*0038*/ 	.word	0xffffffff


	//   ....[1]....
        /*003c*/ 	.word	0xffffffff


	//   ....[2]....
        /*0040*/ 	.word	0xffffffff


	//   ....[3]....
        /*0044*/ 	.word	0xffffffff


	//   ....[4]....
        /*0048*/ 	.word	0xffffffff


	//   ....[5]....
        /*004c*/ 	.word	0xffffffff


	//----- nvinfo : EIATTR_COOP_GROUP_INSTR_OFFSETS
	.align		4
.L_634:
        /*0050*/ 	.byte	0x04, 0x28
        /*0052*/ 	.short	(.L_636 - .L_635)


	//   ....[0]....
.L_635:
        /*0054*/ 	.word	0x00000d70


	//   ....[1]....
        /*0058*/ 	.word	0x00000d80


	//   ....[2]....
        /*005c*/ 	.word	0x00000db0


	//   ....[3]....
        /*0060*/ 	.word	0x00000dc0


	//   ....[4]....
        /*0064*/ 	.word	0x00000e10


	//   ....[5]....
        /*0068*/ 	.word	0x00000e40


	//----- nvinfo : EIATTR_EXIT_INSTR_OFFSETS
	.align		4
.L_636:
        /*006c*/ 	.byte	0x04, 0x1c
        /*006e*/ 	.short	(.L_638 - .L_637)


	//   ....[0]....
.L_637:
        /*0070*/ 	.word	0x00000120


	//   ....[1]....
        /*0074*/ 	.word	0x00000fc0


	//----- nvinfo : EIATTR_CTAIDZ_USED
	.align		4
.L_638:
        /*0078*/ 	.byte	0x01, 0x04
	.zero		2


//--------------------- .nv.info._ZN5flash27flash_bwd_convert_dq_kernelI23Flash_bwd_kernel_traitsILi64ELi128ELi128ELi8ELi4ELi4ELi4ELb0ELb0EN7cutlass10bfloat16_tE19Flash_kernel_traitsILi64ELi128ELi128ELi8ES3_EEEEvNS_16Flash_bwd_paramsEi --------------------------
	.section	.nv.info._ZN5flash27flash_bwd_convert_dq_kernelI23Flash_bwd_kernel_traitsILi64ELi128ELi128ELi8ELi4ELi4ELi4ELb0ELb0EN7cutlass10bfloat16_tE19Flash_kernel_traitsILi64ELi128ELi128ELi8ES3_EEEEvNS_16Flash_bwd_paramsEi,"",@"SHT_CUDA_INFO"
	.sectionflags	@""
	.align	4


	//----- nvinfo : EIATTR_CUDA_API_VERSION
	.align		4
        /*0000*/ 	.byte	0x04, 0x37
        /*0002*/ 	.short	(.L_640 - .L_639)
.L_639:
        /*0004*/ 	.word	0x00000082


	//----- nvinfo : EIATTR_SW2861232_WAR
	.align		4
.L_640:
        /*0008*/ 	.byte	0x01, 0x35
	.zero		2


	//----- nvinfo : EIATTR_PARAM_CBANK
	.align		4
        /*000c*/ 	.byte	0x04, 0x0a
        /*000e*/ 	.short	(.L_642 - .L_641)
	.align		4
.L_641:
        /*0010*/ 	.word	index@(.nv.constant0._ZN5flash27flash_bwd_convert_dq_kernelI23Flash_bwd_kernel_traitsILi64ELi128ELi128ELi8ELi4ELi4ELi4ELb0ELb0EN7cutlass10bfloat16_tE19Flash_kernel_traitsILi64ELi128ELi128ELi8ES3_EEEEvNS_16Flash_bwd_paramsEi)
        /*0014*/ 	.short	0x0160
        /*0016*/ 	.short	0x0284


	//----- nvinfo : EIATTR_CBANK_PARAM_SIZE
	.align		4
.L_642:
        /*0018*/ 	.byte	0x03, 0x19
        /*001a*/ 	.short	0x0284


	//----- nvinfo : EIATTR_KPARAM_INFO
	.align		4
        /*001c*/ 	.byte	0x04, 0x17
        /*001e*/ 	.short	(.L_644 - .L_643)
.L_643:
        /*0020*/ 	.word	0x00000000
        /*0024*/ 	.short	0x0001
        /*0026*/ 	.short	0x0280
        /*0028*/ 	.byte	0x00, 0xf0, 0x11, 0x00


	//----- nvinfo : EIATTR_KPARAM_INFO
	.align		4
.L_644:
        /*002c*/ 	.byte	0x04, 0x17
        /*002e*/ 	.short	(.L_646 - .L_645)
.L_645:
        /*0030*/ 	.word	0x00000000
        /*0034*/ 	.short	0x0000
        /*0036*/ 	.short	0x0000
        /*0038*/ 	.byte	0x00, 0xf0, 0x01, 0x0a


	//----- nvinfo : EIATTR_MAXREG_COUNT
	.align		4
.L_646:
        /*003c*/ 	.byte	0x03, 0x1b
        /*003e*/ 	.short	0x00ff


	//----- nvinfo : EIATTR_NUM_BARRIERS
	.align		4
        /*0040*/ 	.byte	0x02, 0x4c
        /*0042*/ 	.byte	0x01
	.zero		1


	//----- nvinfo : EIATTR_MERCURY_ISA_VERSION
	.align		4
        /*0044*/ 	.byte	0x03, 0x5f
        /*0046*/ 	.short	0x0000


	//----- nvinfo : EIATTR_EXIT_INSTR_OFFSETS
	.align		4
        /*0048*/ 	.byte	0x04, 0x1c
        /*004a*/ 	.short	(.L_648 - .L_647)


	//   ....[0]....
.L_647:
        /*004c*/ 	.word	0x000000f0


	//   ....[1]....
        /*0050*/ 	.word	0x00001910


	//   ....[2]....
        /*0054*/ 	.word	0x000019c0


	//----- nvinfo : EIATTR_CTAIDZ_USED
	.align		4
.L_648:
        /*0058*/ 	.byte	0x01, 0x04
	.zero		2


	//----- nvinfo : EIATTR_CRS_STACK_SIZE
	.align		4
        /*005c*/ 	.byte	0x04, 0x1e
        /*005e*/ 	.short	(.L_650 - .L_649)
.L_649:
        /*0060*/ 	.word	0x00000000
.L_650:


//--------------------- .nv.info._ZN5flash44flash_bwd_dq_dk_dv_loop_seqk_parallel_kernelI23Flash_bwd_kernel_traitsILi64ELi128ELi128ELi8ELi4ELi4ELi4ELb0ELb0EN7cutlass10bfloat16_tE19Flash_kernel_traitsILi64ELi128ELi128ELi8ES3_EELb1ELb0ELb0ELb0ELb0ELb1ELb0EEEvNS_16Flash_bwd_paramsE --------------------------
	.section	.nv.info._ZN5flash44flash_bwd_dq_dk_dv_loop_seqk_parallel_kernelI23Flash_bwd_kernel_traitsILi64ELi128ELi128ELi8ELi4ELi4ELi4ELb0ELb0EN7cutlass10bfloat16_tE19Flash_kernel_traitsILi64ELi128ELi128ELi8ES3_EELb1ELb0ELb0ELb0ELb0ELb1ELb0EEEvNS_16Flash_bwd_paramsE,"",@"SHT_CUDA_INFO"
	.sectionflags	@""
	.align	4


	//----- nvinfo : EIATTR_CUDA_API_VERSION
	.align		4
        /*0000*/ 	.byte	0x04, 0x37
        /*0002*/ 	.short	(.L_652 - .L_651)
.L_651:
        /*0004*/ 	.word	0x00000082


	//----- nvinfo : EIATTR_SW2861232_WAR
	.align		4
.L_652:
        /*0008*/ 	.byte	0x01, 0x35
	.zero		2


	//----- nvinfo : EIATTR_PARAM_CBANK
	.align		4
        /*000c*/ 	.byte	0x04, 0x0a
        /*000e*/ 	.short	(.L_654 - .L_653)
	.align		4
.L_653:
        /*0010*/ 	.word	index@(.nv.constant0._ZN5flash44flash_bwd_dq_dk_dv_loop_seqk_parallel_kernelI23Flash_bwd_kernel_traitsILi64ELi128ELi128ELi8ELi4ELi4ELi4ELb0ELb0EN7cutlass10bfloat16_tE19Flash_kernel_traitsILi64ELi128ELi128ELi8ES3_EELb1ELb0ELb0ELb0ELb0ELb1ELb0EEEvNS_16Flash_bwd_paramsE)
        /*0014*/ 	.short	0x0160
        /*0016*/ 	.short	0x0280


	//----- nvinfo : EIATTR_CBANK_PARAM_SIZE
	.align		4
.L_654:
        /*0018*/ 	.byte	0x03, 0x19
        /*001a*/ 	.short	0x0280


	//----- nvinfo : EIATTR_KPARAM_INFO
	.align		4
        /*001c*/ 	.byte	0x04, 0x17
        /*001e*/ 	.short	(.L_656 - .L_655)
.L_655:
        /*0020*/ 	.word	0x00000000
        /*0024*/ 	.short	0x0000
        /*0026*/ 	.short	0x0000
        /*0028*/ 	.byte	0x00, 0xf0, 0x01, 0x0a


	//----- nvinfo : EIATTR_MAXREG_COUNT
	.align		4
.L_656:
        /*002c*/ 	.byte	0x03, 0x1b
        /*002e*/ 	.short	0x00ff


	//----- nvinfo : EIATTR_NUM_BARRIERS
	.align		4
        /*0030*/ 	.byte	0x02, 0x4c
        /*0032*/ 	.byte	0x01
	.zero		1


	//----- nvinfo : EIATTR_ANNOTATIONS
	.align		4
        /*0034*/ 	.byte	0x04, 0x55
        /*0036*/ 	.short	(.L_658 - .L_657)


	//   ....[0]....
.L_657:
        /* <DEDUP_REMOVED lines=21> */


	//----- nvinfo : EIATTR_MERCURY_ISA_VERSION
	.align		4
.L_658:
        /*0178*/ 	.byte	0x03, 0x5f
        /*017a*/ 	.short	0x0000


	//----- nvinfo : EIATTR_EXIT_INSTR_OFFSETS
	.align		4
        /*017c*/ 	.byte	0x04, 0x1c
        /*017e*/ 	.short	(.L_660 - .L_659)


	//   ....[0]....
.L_659:
        /*0180*/ 	.word	0x000000a0


	//   ....[1]....
        /*0184*/ 	.word	0x0000c8d0


	//----- nvinfo : EIATTR_CTAIDZ_USED
	.align		4
.L_660:
        /*0188*/ 	.byte	0x01, 0x04
	.zero		2


	//----- nvinfo : EIATTR_CRS_STACK_SIZE
	.align		4
        /*018c*/ 	.byte	0x04, 0x1e
        /*018e*/ 	.short	(.L_662 - .L_661)
.L_661:
        /*0190*/ 	.word	0x00000000
.L_662:


//--------------------- .nv.info._ZN5flash44flash_bwd_dq_dk_dv_loop_seqk_parallel_kernelI23Flash_bwd_kernel_traitsILi64ELi128ELi128ELi8ELi4ELi4ELi4ELb0ELb0EN7cutlass10bfloat16_tE19Flash_kernel_traitsILi64ELi128ELi128ELi8ES3_EELb0ELb0ELb0ELb0ELb0ELb1ELb1EEEvNS_16Flash_bwd_paramsE --------------------------
	.section	.nv.info._ZN5flash44flash_bwd_dq_dk_dv_loop_seqk_parallel_kernelI23Flash_bwd_kernel_traitsILi64ELi128ELi128ELi8ELi4ELi4ELi4ELb0ELb0EN7cutlass10bfloat16_tE19Flash_kernel_traitsILi64ELi128ELi128ELi8ES3_EELb0ELb0ELb0ELb0ELb0ELb1ELb1EEEvNS_16Flash_bwd_paramsE,"",@"SHT_CUDA_INFO"
	.sectionflags	@""
	.align	4


	//----- nvinfo : EIATTR_CUDA_API_VERSION
	.align		4
        /*0000*/ 	.byte	0x04, 0x37
        /*0002*/ 	.short	(.L_664 - .L_663)
.L_663:
        /*0004*/ 	.word	0x00000082


	//----- nvinfo : EIATTR_SW2861232_WAR
	.align		4
.L_664:
        /*0008*/ 	.byte	0x01, 0x35
	.zero		2


	//----- nvinfo : EIATTR_PARAM_CBANK
	.align		4
        /*000c*/ 	.byte	0x04, 0x0a
        /*000e*/ 	.short	(.L_666 - .L_665)
	.align		4
.L_665:
        /*0010*/ 	.word	index@(.nv.constant0._ZN5flash44flash_bwd_dq_dk_dv_loop_seqk_parallel_kernelI23Flash_bwd_kernel_traitsILi64ELi128ELi128ELi8ELi4ELi4ELi4ELb0ELb0EN7cutlass10bfloat16_tE19Flash_kernel_traitsILi64ELi128ELi128ELi8ES3_EELb0ELb0ELb0ELb0ELb0ELb1ELb1EEEvNS_16Flash_bwd_paramsE)
        /*0014*/ 	.short	0x0160
        /*0016*/ 	.short	0x0280


	//----- nvinfo : EIATTR_CBANK_PARAM_SIZE
	.align		4
.L_666:
        /*0018*/ 	.byte	0x03, 0x19
        /*001a*/ 	.short	0x0280


	//----- nvinfo : EIATTR_KPARAM_INFO
	.align		4
        /*001c*/ 	.byte	0x04, 0x17
        /*001e*/ 	.short	(.L_668 - .L_667)
.L_667:
        /*0020*/ 	.word	0x00000000
        /*0024*/ 	.short	0x0000
        /*0026*/ 	.short	0x0000
        /*0028*/ 	.byte	0x00, 0xf0, 0x01, 0x0a


	//----- nvinfo : EIATTR_MAXREG_COUNT
	.align		4
.L_668:
        /*002c*/ 	.byte	0x03, 0x1b
        /*002e*/ 	.short	0x00ff


	//----- nvinfo : EIATTR_NUM_BARRIERS
	.align		4
        /*0030*/ 	.byte	0x02, 0x4c
        /*0032*/ 	.byte	0x01
	.zero		1


	//----- nvinfo : EIATTR_ANNOTATIONS
	.align		4
        /*0034*/ 	.byte	0x04, 0x55
        /*0036*/ 	.short	(.L_670 - .L_669)


	//   ....[0]....
.L_669:
        /* <DEDUP_REMOVED lines=96> */


	//----- nvinfo : EIATTR_MERCURY_ISA_VERSION
	.align		4
.L_670:
        /*0620*/ 	.byte	0x03, 0x5f
        /*0622*/ 	.short	0x0000


	//----- nvinfo : EIATTR_EXIT_INSTR_OFFSETS
	.align		4
        /*0624*/ 	.byte	0x04, 0x1c
        /*0626*/ 	.short	(.L_672 - .L_671)


	//   ....[0]....
.L_671:
        /*0628*/ 	.word	0x000000a0


	//   ....[1]....
        /*062c*/ 	.word	0x0000c7f0


	//----- nvinfo : EIATTR_CTAIDZ_USED
	.align		4
.L_672:
        /*0630*/ 	.byte	0x01, 0x04
	.zero		2


	//----- nvinfo : EIATTR_CRS_STACK_SIZE
	.align		4
        /*0634*/ 	.byte	0x04, 0x1e
        /*0636*/ 	.short	(.L_674 - .L_673)
.L_673:
        /*0638*/ 	.word	0x00000000
.L_674:


//--------------------- .nv.info._ZN5flash44flash_bwd_dq_dk_dv_loop_seqk_parallel_kernelI23Flash_bwd_kernel_traitsILi64ELi128ELi128ELi8ELi4ELi4ELi4ELb0ELb0EN7cutlass10bfloat16_tE19Flash_kernel_traitsILi64ELi128ELi128ELi8ES3_EELb1ELb0ELb0ELb0ELb0ELb0ELb0EEEvNS_16Flash_bwd_paramsE --------------------------
	.section	.nv.info._ZN5flash44flash_bwd_dq_dk_dv_loop_seqk_parallel_kernelI23Flash_bwd_kernel_traitsILi64ELi128ELi128ELi8ELi4ELi4ELi4ELb0ELb0EN7cutlass10bfloat16_tE19Flash_kernel_traitsILi64ELi128ELi128ELi8ES3_EELb1ELb0ELb0ELb0ELb0ELb0ELb0EEEvNS_16Flash_bwd_paramsE,"",@"SHT_CUDA_INFO"
	.sectionflags	@""
	.align	4


	//----- nvinfo : EIATTR_CUDA_API_VERSION
	.align		4
        /*0000*/ 	.byte	0x04, 0x37
        /*0002*/ 	.short	(.L_676 - .L_675)
.L_675:
        /*0004*/ 	.word	0x00000082


	//----- nvinfo : EIATTR_SW2861232_WAR
	.align		4
.L_676:
        /*0008*/ 	.byte	0x01, 0x35
	.zero		2


	//----- nvinfo : EIATTR_PARAM_CBANK
	.align		4
        /*000c*/ 	.byte	0x04, 0x0a
        /*000e*/ 	.short	(.L_678 - .L_677)
	.align		4
.L_677:
        /*0010*/ 	.word	index@(.nv.constant0._ZN5flash44flash_bwd_dq_dk_dv_loop_seqk_parallel_kernelI23Flash_bwd_kernel_traitsILi64ELi128ELi128ELi8ELi4ELi4ELi4ELb0ELb0EN7cutlass10bfloat16_tE19Flash_kernel_traitsILi64ELi128ELi128ELi8ES3_EELb1ELb0ELb0ELb0ELb0ELb0ELb0EEEvNS_16Flash_bwd_paramsE)
        /*0014*/ 	.short	0x0160
        /*0016*/ 	.short	0x0280


	//----- nvinfo : EIATTR_CBANK_PARAM_SIZE
	.align		4
.L_678:
        /*0018*/ 	.byte	0x03, 0x19
        /*001a*/ 	.short	0x0280


	//----- nvinfo : EIATTR_KPARAM_INFO
	.align		4
        /*001c*/ 	.byte	0x04, 0x17
        /*001e*/ 	.short	(.L_680 - .L_679)
.L_679:
        /*0020*/ 	.word	0x00000000
        /*0024*/ 	.short	0x0000
        /*0026*/ 	.short	0x0000
        /*0028*/ 	.byte	0x00, 0xf0, 0x01, 0x0a


	//----- nvinfo : EIATTR_MAXREG_COUNT
	.align		4
.L_680:
        /*002c*/ 	.byte	0x03, 0x1b
        /*002e*/ 	.short	0x00ff


	//----- nvinfo : EIATTR_NUM_BARRIERS
	.align		4
        /*0030*/ 	.byte	0x02, 0x4c
        /*0032*/ 	.byte	0x01
	.zero		1


	//----- nvinfo : EIATTR_ANNOTATIONS
	.align		4
        /*0034*/ 	.byte	0x04, 0x55
        /*0036*/ 	.short	(.L_682 - .L_681)


	//   ....[0]....
.L_681:
        /* <DEDUP_REMOVED lines=25> */


	//----- nvinfo : EIATTR_MERCURY_ISA_VERSION
	.align		4
.L_682:
        /*01b8*/ 	.byte	0x03, 0x5f
        /*01ba*/ 	.short	0x0000


	//----- nvinfo : EIATTR_EXIT_INSTR_OFFSETS
	.align		4
        /*01bc*/ 	.byte	0x04, 0x1c
        /*01be*/ 	.short	(.L_684 - .L_683)


	//   ....[0]....
.L_683:
        /*01c0*/ 	.word	0x000000a0


	//   ....[1]....
        /*01c4*/ 	.word	0x0000d4e0


	//----- nvinfo : EIATTR_CTAIDZ_USED
	.align		4
.L_684:
        /*01c8*/ 	.byte	0x01, 0x04
	.zero		2


	//----- nvinfo : EIATTR_CRS_STACK_SIZE
	.align		4
        /*01cc*/ 	.byte	0x04, 0x1e
        /*01ce*/ 	.short	(.L_686 - .L_685)
.L_685:
        /*01d0*/ 	.word	0x00000000
.L_686:


//--------------------- .nv.info._ZN5flash44flash_bwd_dq_dk_dv_loop_seqk_parallel_kernelI23Flash_bwd_kernel_traitsILi64ELi128ELi128ELi8ELi4ELi4ELi4ELb0ELb0EN7cutlass10bfloat16_tE19Flash_kernel_traitsILi64ELi128ELi128ELi8ES3_EELb0ELb0ELb0ELb0ELb0ELb0ELb1EEEvNS_16Flash_bwd_paramsE --------------------------
	.section	.nv.info._ZN5flash44flash_bwd_dq_dk_dv_loop_seqk_parallel_kernelI23Flash_bwd_kernel_traitsILi64ELi128ELi128ELi8ELi4ELi4ELi4ELb0ELb0EN7cutlass10bfloat16_tE19Flash_kernel_traitsILi64ELi128ELi128ELi8ES3_EELb0ELb0ELb0ELb0ELb0ELb0ELb1EEEvNS_16Flash_bwd_paramsE,"",@"SHT_CUDA_INFO"
	.sectionflags	@""
	.align	4


	//----- nvinfo : EIATTR_CUDA_API_VERSION
	.align		4
        /*0000*/ 	.byte	0x04, 0x37
        /*0002*/ 	.short	(.L_688 - .L_687)
.L_687:
        /*0004*/ 	.word	0x00000082


	//----- nvinfo : EIATTR_SW2861232_WAR
	.align		4
.L_688:
        /*0008*/ 	.byte	0x01, 0x35
	.zero		2


	//----- nvinfo : EIATTR_PARAM_CBANK
	.align		4
        /*000c*/ 	.byte	0x04, 0x0a
        /*000e*/ 	.short	(.L_690 - .L_689)
	.align		4
.L_689:
        /*0010*/ 	.word	index@(.nv.constant0._ZN5flash44flash_bwd_dq_dk_dv_loop_seqk_parallel_kernelI23Flash_bwd_kernel_traitsILi64ELi128ELi128ELi8ELi4ELi4ELi4ELb0ELb0EN7cutlass10bfloat16_tE19Flash_kernel_traitsILi64ELi128ELi128ELi8ES3_EELb0ELb0ELb0ELb0ELb0ELb0ELb1EEEvNS_16Flash_bwd_paramsE)
        /*0014*/ 	.short	0x0160
        /*0016*/ 	.short	0x0280


	//----- nvinfo : EIATTR_CBANK_PARAM_SIZE
	.align		4
.L_690:
        /*0018*/ 	.byte	0x03, 0x19
        /*001a*/ 	.short	0x0280


	//----- nvinfo : EIATTR_KPARAM_INFO
	.align		4
        /*001c*/ 	.byte	0x04, 0x17
        /*001e*/ 	.short	(.L_692 - .L_691)
.L_691:
        /*0020*/ 	.word	0x00000000
        /*0024*/ 	.short	0x0000
        /*0026*/ 	.short	0x0000
        /*0028*/ 	.byte	0x00, 0xf0, 0x01, 0x0a


	//----- nvinfo : EIATTR_MAXREG_COUNT
	.align		4
.L_692:
        /*002c*/ 	.byte	0x03, 0x1b
        /*002e*/ 	.short	0x00ff


	//----- nvinfo : EIATTR_NUM_BARRIERS
	.align		4
        /*0030*/ 	.byte	0x02, 0x4c
        /*0032*/ 	.byte	0x01
	.zero		1


	//----- nvinfo : EIATTR_ANNOTATIONS
	.align		4
        /*0034*/ 	.byte	0x04, 0x55
        /*0036*/ 	.short	(.L_694 - .L_693)


	//   ....[0]....
.L_693:
        /* <DEDUP_REMOVED lines=95> */


	//----- nvinfo : EIATTR_MERCURY_ISA_VERSION
	.align		4
.L_694:
        /*0610*/ 	.byte	0x03, 0x5f
        /*0612*/ 	.short	0x0000


	//----- nvinfo : EIATTR_EXIT_INSTR_OFFSETS
	.align		4
        /*0614*/ 	.byte	0x04, 0x1c
        /*0616*/ 	.short	(.L_696 - .L_695)


	//   ....[0]....
.L_695:
        /*0618*/ 	.word	0x000000a0


	//   ....[1]....
        /*061c*/ 	.word	0x0000d350


	//----- nvinfo : EIATTR_CTAIDZ_USED
	.align		4
.L_696:
        /*0620*/ 	.byte	0x01, 0x04
	.zero		2


	//----- nvinfo : EIATTR_CRS_STACK_SIZE
	.align		4
        /*0624*/ 	.byte	0x04, 0x1e
        /*0626*/ 	.short	(.L_698 - .L_697)
.L_697:
        /*0628*/ 	.word	0x00000000
.L_698:


//--------------------- .nv.info._ZN5flash44flash_bwd_dq_dk_dv_loop_seqk_parallel_kernelI23Flash_bwd_kernel_traitsILi64ELi128ELi128ELi8ELi4ELi4ELi4ELb0ELb0EN7cutlass10bfloat16_tE19Flash_kernel_traitsILi64ELi128ELi128ELi8ES3_EELb1ELb0ELb1ELb0ELb0ELb0ELb0EEEvNS_16Flash_bwd_paramsE --------------------------
	.section	.nv.info._ZN5flash44flash_bwd_dq_dk_dv_loop_seqk_parallel_kernelI23Flash_bwd_kernel_traitsILi64ELi128ELi128ELi8ELi4ELi4ELi4ELb0ELb0EN7cutlass10bfloat16_tE19Flash_kernel_traitsILi64ELi128ELi128ELi8ES3_EELb1ELb0ELb1ELb0ELb0ELb0ELb0EEEvNS_16Flash_bwd_paramsE,"",@"SHT_CUDA_INFO"
	.sectionflags	@""
	.align	4


	//----- nvinfo : EIATTR_CUDA_API_VERSION
	.align		4
        /*0000*/ 	.byte	0x04, 0x37
        /*0002*/ 	.short	(.L_700 - .L_699)
.L_699:
        /*0004*/ 	.word	0x00000082


	//----- nvinfo : EIATTR_SW2861232_WAR
	.align		4
.L_700:
        /*0008*/ 	.byte	0x01, 0x35
	.zero		2


	//----- nvinfo : EIATTR_PARAM_CBANK
	.align		4
        /*000c*/ 	.byte	0x04, 0x0a
        /*000e*/ 	.short	(.L_702 - .L_701)
	.align		4
.L_701:
        /*0010*/ 	.word	index@(.nv.constant0._ZN5flash44flash_bwd_dq_dk_dv_loop_seqk_parallel_kernelI23Flash_bwd_kernel_traitsILi64ELi128ELi128ELi8ELi4ELi4ELi4ELb0ELb0EN7cutlass10bfloat16_tE19Flash_kernel_traitsILi64ELi128ELi128ELi8ES3_EELb1ELb0ELb1ELb0ELb0ELb0ELb0EEEvNS_16Flash_bwd_paramsE)
        /*0014*/ 	.short	0x0160
        /*0016*/ 	.short	0x0280


	//----- nvinfo : EIATTR_CBANK_PARAM_SIZE
	.align		4
.L_702:
        /*0018*/ 	.byte	0x03, 0x19
        /*001a*/ 	.short	0x0280


	//----- nvinfo : EIATTR_KPARAM_INFO
	.align		4
        /*001c*/ 	.byte	0x04, 0x17
        /*001e*/ 	.short	(.L_704 - .L_703)
.L_703:
        /*0020*/ 	.word	0x00000000
        /*0024*/ 	.short	0x0000
        /*0026*/ 	.short	0x0000
        /*0028*/ 	.byte	0x00, 0xf0, 0x01, 0x0a


	//----- nvinfo : EIATTR_MAXREG_COUNT
	.align		4
.L_704:
        /*002c*/ 	.byte	0x03, 0x1b
        /*002e*/ 	.short	0x00ff


	//----- nvinfo : EIATTR_NUM_BARRIERS
	.align		4
        /*0030*/ 	.byte	0x02, 0x4c
        /*0032*/ 	.byte	0x01
	.zero		1


	//----- nvinfo : EIATTR_ANNOTATIONS
	.align		4
        /*0034*/ 	.byte	0x04, 0x55
        /*0036*/ 	.short	(.L_706 - .L_705)


	//   ....[0]....
.L_705:
        /* <DEDUP_REMOVED lines=18> */


	//----- nvinfo : EIATTR_MERCURY_ISA_VERSION
	.align		4
.L_706:
        /*0148*/ 	.byte	0x03, 0x5f
        /*014a*/ 	.short	0x0000


	//----- nvinfo : EIATTR_EXIT_INSTR_OFFSETS
	.align		4
        /*014c*/ 	.byte	0x04, 0x1c
        /*014e*/ 	.short	(.L_708 - .L_707)


	//   ....[0]....
.L_707:
        /*0150*/ 	.word	0x000000a0


	//   ....[1]....
        /*0154*/ 	.word	0x0000d600


	//----- nvinfo : EIATTR_CTAIDZ_USED
	.align		4
.L_708:
        /*0158*/ 	.byte	0x01, 0x04
	.zero		2


	//----- nvinfo : EIATTR_CRS_STACK_SIZE
	.align		4
        /*015c*/ 	.byte	0x04, 0x1e
        /*015e*/ 	.short	(.L_710 - .L_709)
.L_709:
        /*0160*/ 	.word	0x00000000
.L_710:


//--------------------- .nv.info._ZN5flash44flash_bwd_dq_dk_dv_loop_seqk_parallel_kernelI23Flash_bwd_kernel_traitsILi64ELi128ELi128ELi8ELi4ELi4ELi4ELb0ELb0EN7cutlass10bfloat16_tE19Flash_kernel_traitsILi64ELi128ELi128ELi8ES3_EELb0ELb0ELb1ELb0ELb0ELb0ELb1EEEvNS_16Flash_bwd_paramsE --------------------------
	.section	.nv.info._ZN5flash44flash_bwd_dq_dk_dv_loop_seqk_parallel_kernelI23Flash_bwd_kernel_traitsILi64ELi128ELi128ELi8ELi4ELi4ELi4ELb0ELb0EN7cutlass10bfloat16_tE19Flash_kernel_traitsILi64ELi128ELi128ELi8ES3_EELb0ELb0ELb1ELb0ELb0ELb0ELb1EEEvNS_16Flash_bwd_paramsE,"",@"SHT_CUDA_INFO"
	.sectionflags	@""
	.align	4


	//----- nvinfo : EIATTR_CUDA_API_VERSION
	.align		4
        /*0000*/ 	.byte	0x04, 0x37
        /*0002*/ 	.short	(.L_712 - .L_711)
.L_711:
        /*0004*/ 	.word	0x00000082


	//----- nvinfo : EIATTR_SW2861232_WAR
	.align		4
.L_712:
        /*0008*/ 	.byte	0x01, 0x35
	.zero		2


	//----- nvinfo : EIATTR_PARAM_CBANK
	.align		4
        /*000c*/ 	.byte	0x04, 0x0a
        /*000e*/ 	.short	(.L_714 - .L_713)
	.align		4
.L_713:
        /*0010*/ 	.word	index@(.nv.constant0._ZN5flash44flash_bwd_dq_dk_dv_loop_seqk_parallel_kernelI23Flash_bwd_kernel_traitsILi64ELi128ELi128ELi8ELi4ELi4ELi4ELb0ELb0EN7cutlass10bfloat16_tE19Flash_kernel_traitsILi64ELi128ELi128ELi8ES3_EELb0ELb0ELb1ELb0ELb0ELb0ELb1EEEvNS_16Flash_bwd_paramsE)
        /*0014*/ 	.short	0x0160
        /*0016*/ 	.short	0x0280


	//----- nvinfo : EIATTR_CBANK_PARAM_SIZE
	.align		4
.L_714:
        /*0018*/ 	.byte	0x03, 0x19
        /*001a*/ 	.short	0x0280


	//----- nvinfo : EIATTR_KPARAM_INFO
	.align		4
        /*001c*/ 	.byte	0x04, 0x17
        /*001e*/ 	.short	(.L_716 - .L_715)
.L_715:
        /*0020*/ 	.word	0x00000000
        /*0024*/ 	.short	0x0000
        /*0026*/ 	.short	0x0000
        /*0028*/ 	.byte	0x00, 0xf0, 0x01, 0x0a


	//----- nvinfo : EIATTR_MAXREG_COUNT
	.align		4
.L_716:
        /*002c*/ 	.byte	0x03, 0x1b
        /*002e*/ 	.short	0x00ff


	//----- nvinfo : EIATTR_NUM_BARRIERS
	.align		4
        /*0030*/ 	.byte	0x02, 0x4c
        /*0032*/ 	.byte	0x01
	.zero		1


	//----- nvinfo : EIATTR_ANNOTATIONS
	.align		4
        /*0034*/ 	.byte	0x04, 0x55
        /*0036*/ 	.short	(.L_718 - .L_717)


	//   ....[0]....
.L_717:
        /* <DEDUP_REMOVED lines=99> */


	//----- nvinfo : EIATTR_MERCURY_ISA_VERSION
	.align		4
.L_718:
        /*0650*/ 	.byte	0x03, 0x5f
        /*0652*/ 	.short	0x0000


	//----- nvinfo : EIATTR_EXIT_INSTR_OFFSETS
	.align		4
        /*0654*/ 	.byte	0x04, 0x1c
        /*0656*/ 	.short	(.L_720 - .L_719)


	//   ....[0]....
.L_719:
        /*0658*/ 	.word	0x000000a0


	//   ....[1]....
        /*065c*/ 	.word	0x0000d760


	//----- nvinfo : EIATTR_CTAIDZ_USED
	.align		4
.L_720:
        /*0660*/ 	.byte	0x01, 0x04
	.zero		2


	//----- nvinfo : EIATTR_CRS_STACK_SIZE
	.align		4
        /*0664*/ 	.byte	0x04, 0x1e
        /*0666*/ 	.short	(.L_722 - .L_721)
.L_721:
        /*0668*/ 	.word	0x00000000
.L_722:


//--------------------- .nv.info._ZN5flash44flash_bwd_dq_dk_dv_loop_seqk_parallel_kernelI23Flash_bwd_kernel_traitsILi64ELi128ELi128ELi8ELi4ELi4ELi4ELb0ELb0EN7cutlass10bfloat16_tE19Flash_kernel_traitsILi64ELi128ELi128ELi8ES3_EELb1ELb0ELb0ELb0ELb1ELb1ELb0EEEvNS_16Flash_bwd_paramsE --------------------------
	.section	.nv.info._ZN5flash44flash_bwd_dq_dk_dv_loop_seqk_parallel_kernelI23Flash_bwd_kernel_traitsILi64ELi128ELi128ELi8ELi4ELi4ELi4ELb0ELb0EN7cutlass10bfloat16_tE19Flash_kernel_traitsILi64ELi128ELi128ELi8ES3_EELb1ELb0ELb0ELb0ELb1ELb1ELb0EEEvNS_16Flash_bwd_paramsE,"",@"SHT_CUDA_INFO"
	.sectionflags	@""
	.align	4


	//----- nvinfo : EIATTR_CUDA_API_VERSION
	.align		4
        /*0000*/ 	.byte	0x04, 0x37
        /*0002*/ 	.short	(.L_724 - .L_723)
.L_723:
        /*0004*/ 	.word	0x00000082


	//----- nvinfo : EIATTR_SW2861232_WAR
	.align		4
.L_724:
        /*0008*/ 	.byte	0x01, 0x35
	.zero		2


	//----- nvinfo : EIATTR_PARAM_CBANK
	.align		4
        /*000c*/ 	.byte	0x04, 0x0a
        /*000e*/ 	.short	(.L_726 - .L_725)
	.align		4
.L_725:
        /*0010*/ 	.word	index@(.nv.constant0._ZN5flash44flash_bwd_dq_dk_dv_loop_seqk_parallel_kernelI23Flash_bwd_kernel_traitsILi64ELi128ELi128ELi8ELi4ELi4ELi4ELb0ELb0EN7cutlass10bfloat16_tE19Flash_kernel_traitsILi64ELi128ELi128ELi8ES3_EELb1ELb0ELb0ELb0ELb1ELb1ELb0EEEvNS_16Flash_bwd_paramsE)
        /*0014*/ 	.short	0x0160
        /*0016*/ 	.short	0x0280


	//----- nvinfo : EIATTR_CBANK_PARAM_SIZE
	.align		4
.L_726:
        /*0018*/ 	.byte	0x03, 0x19
        /*001a*/ 	.short	0x0280


	//----- nvinfo : EIATTR_KPARAM_INFO
	.align		4
        /*001c*/ 	.byte	0x04, 0x17
        /*001e*/ 	.short	(.L_728 - .L_727)
.L_727:
        /*0020*/ 	.word	0x00000000
        /*0024*/ 	.short	0x0000
        /*0026*/ 	.short	0x0000
        /*0028*/ 	.byte	0x00, 0xf0, 0x01, 0x0a


	//----- nvinfo : EIATTR_MAXREG_COUNT
	.align		4
.L_728:
        /*002c*/ 	.byte	0x03, 0x1b
        /*002e*/ 	.short	0x00ff


	//----- nvinfo : EIATTR_NUM_BARRIERS
	.align		4
        /*0030*/ 	.byte	0x02, 0x4c
        /*0032*/ 	.byte	0x01
	.zero		1


	//----- nvinfo : EIATTR_ANNOTATIONS
	.align		4
        /*0034*/ 	.byte	0x04, 0x55
        /*0036*/ 	.short	(.L_730 - .L_729)


	//   ....[0]....
.L_729:
        /* <DEDUP_REMOVED lines=27> */


	//----- nvinfo : EIATTR_MERCURY_ISA_VERSION
	.align		4
.L_730:
        /*01d0*/ 	.byte	0x03, 0x5f
        /*01d2*/ 	.short	0x0000


	//----- nvinfo : EIATTR_EXIT_INSTR_OFFSETS
	.align		4
        /*01d4*/ 	.byte	0x04, 0x1c
        /*01d6*/ 	.short	(.L_732 - .L_731)


	//   ....[0]....
.L_731:
        /*01d8*/ 	.word	0x000000a0


	//   ....[1]....
        /*01dc*/ 	.word	0x000099d0


	//----- nvinfo : EIATTR_CTAIDZ_USED
	.align		4
.L_732:
        /*01e0*/ 	.byte	0x01, 0x04
	.zero		2


//--------------------- .nv.info._ZN5flash44flash_bwd_dq_dk_dv_loop_seqk_parallel_kernelI23Flash_bwd_kernel_traitsILi64ELi128ELi128ELi8ELi4ELi4ELi4ELb0ELb0EN7cutlass10bfloat16_tE19Flash_kernel_traitsILi64ELi128ELi128ELi8ES3_EELb0ELb0ELb0ELb0ELb1ELb1ELb1EEEvNS_16Flash_bwd_paramsE --------------------------
	.section	.nv.info._ZN5flash44flash_bwd_dq_dk_dv_loop_seqk_parallel_kernelI23Flash_bwd_kernel_traitsILi64ELi128ELi128ELi8ELi4ELi4ELi4ELb0ELb0EN7cutlass10bfloat16_tE19Flash_kernel_traitsILi64ELi128ELi128ELi8ES3_EELb0ELb0ELb0ELb0ELb1ELb1ELb1EEEvNS_16Flash_bwd_paramsE,"",@"SHT_CUDA_INFO"
	.sectionflags	@""
	.align	4


	//----- nvinfo : EIATTR_CUDA_API_VERSION
	.align		4
        /*0000*/ 	.byte	0x04, 0x37
        /*0002*/ 	.short	(.L_734 - .L_733)
.L_733:
        /*0004*/ 	.word	0x00000082


	//----- nvinfo : EIATTR_SW2861232_WAR
	.align		4
.L_734:
        /*0008*/ 	.byte	0x01, 0x35
	.zero		2


	//----- nvinfo : EIATTR_PARAM_CBANK
	.align		4
        /*000c*/ 	.byte	0x04, 0x0a
        /*000e*/ 	.short	(.L_736 - .L_735)
	.align		4
.L_735:
        /*0010*/ 	.word	index@(.nv.constant0._ZN5flash44flash_bwd_dq_dk_dv_loop_seqk_parallel_kernelI23Flash_bwd_kernel_traitsILi64ELi128ELi128ELi8ELi4ELi4ELi4ELb0ELb0EN7cutlass10bfloat16_tE19Flash_kernel_traitsILi64ELi128ELi128ELi8ES3_EELb0ELb0ELb0ELb0ELb1ELb1ELb1EEEvNS_16Flash_bwd_paramsE)
        /*0014*/ 	.short	0x0160
        /*0016*/ 	.short	0x0280


	//----- nvinfo : EIATTR_CBANK_PARAM_SIZE
	.align		4
.L_736:
        /*0018*/ 	.byte	0x03, 0x19
        /*001a*/ 	.short	0x0280


	//----- nvinfo : EIATTR_KPARAM_INFO
	.align		4
        /*001c*/ 	.byte	0x04, 0x17
        /*001e*/ 	.short	(.L_738 - .L_737)
.L_737:
        /*0020*/ 	.word	0x00000000
        /*0024*/ 	.short	0x0000
        /*0026*/ 	.short	0x0000
        /*0028*/ 	.byte	0x00, 0xf0, 0x01, 0x0a


	//----- nvinfo : EIATTR_MAXREG_COUNT
	.align		4
.L_738:
        /*002c*/ 	.byte	0x03, 0x1b
        /*002e*/ 	.short	0x00ff


	//----- nvinfo : EIATTR_NUM_BARRIERS
	.align		4
        /*0030*/ 	.byte	0x02, 0x4c
        /*0032*/ 	.byte	0x01
	.zero		1


	//----- nvinfo : EIATTR_ANNOTATIONS
	.align		4
        /*0034*/ 	.byte	0x04, 0x55
        /*0036*/ 	.short	(.L_740 - .L_739)


	//   ....[0]....
.L_739:
        /* <DEDUP_REMOVED lines=90> */


	//----- nvinfo : EIATTR_MERCURY_ISA_VERSION
	.align		4
.L_740:
        /*05c8*/ 	.byte	0x03, 0x5f
        /*05ca*/ 	.short	0x0000


	//----- nvinfo : EIATTR_EXIT_INSTR_OFFSETS
	.align		4
        /*05cc*/ 	.byte	0x04, 0x1c
        /*05ce*/ 	.short	(.L_742 - .L_741)


	//   ....[0]....
.L_741:
        /*05d0*/ 	.word	0x000000a0


	//   ....[1]....
        /*05d4*/ 	.word	0x00009420


	//----- nvinfo : EIATTR_CTAIDZ_USED
	.align		4
.L_742:
        /*05d8*/ 	.byte	0x01, 0x04
	.zero		2


//--------------------- .nv.info._ZN5flash44flash_bwd_dq_dk_dv_loop_seqk_parallel_kernelI23Flash_bwd_kernel_traitsILi64ELi128ELi128ELi8ELi4ELi4ELi4ELb0ELb0EN7cutlass10bfloat16_tE19Flash_kernel_traitsILi64ELi128ELi128ELi8ES3_EELb1ELb0ELb0ELb1ELb0ELb0ELb0EEEvNS_16Flash_bwd_paramsE --------------------------
	.section	.nv.info._ZN5flash44flash_bwd_dq_dk_dv_loop_seqk_parallel_kernelI23Flash_bwd_kernel_traitsILi64ELi128ELi128ELi8ELi4ELi4ELi4ELb0ELb0EN7cutlass10bfloat16_tE19Flash_kernel_traitsILi64ELi128ELi128ELi8ES3_EELb1ELb0ELb0ELb1ELb0ELb0ELb0EEEvNS_16Flash_bwd_paramsE,"",@"SHT_CUDA_INFO"
	.sectionflags	@""
	.align	4


	//----- nvinfo : EIATTR_CUDA_API_VERSION
	.align		4
        /*0000*/ 	.byte	0x04, 0x37
        /*0002*/ 	.short	(.L_744 - .L_743)
.L_743:
        /*0004*/ 	.word	0x00000082


	//----- nvinfo : EIATTR_SW2861232_WAR
	.align		4
.L_744:
        /*0008*/ 	.byte	0x01, 0x35
	.zero		2


	//----- nvinfo : EIATTR_PARAM_CBANK
	.align		4
        /*000c*/ 	.byte	0x04, 0x0a
        /*000e*/ 	.short	(.L_746 - .L_745)
	.align		4
.L_745:
        /*0010*/ 	.word	index@(.nv.constant0._ZN5flash44flash_bwd_dq_dk_dv_loop_seqk_parallel_kernelI23Flash_bwd_kernel_traitsILi64ELi128ELi128ELi8ELi4ELi4ELi4ELb0ELb0EN7cutlass10bfloat16_tE19Flash_kernel_traitsILi64ELi128ELi128ELi8ES3_EELb1ELb0ELb0ELb1ELb0ELb0ELb0EEEvNS_16Flash_bwd_paramsE)
        /*0014*/ 	.short	0x0160
        /*0016*/ 	.short	0x0280


	//----- nvinfo : EIATTR_CBANK_PARAM_SIZE
	.align		4
.L_746:
        /*0018*/ 	.byte	0x03, 0x19
        /*001a*/ 	.short	0x0280


	//----- nvinfo : EIATTR_KPARAM_INFO
	.align		4
        /*001c*/ 	.byte	0x04, 0x17
        /*001e*/ 	.short	(.L_748 - .L_747)
.L_747:
        /*0020*/ 	.word	0x00000000
        /*0024*/ 	.short	0x0000
        /*0026*/ 	.short	0x0000
        /*0028*/ 	.byte	0x00, 0xf0, 0x01, 0x0a


	//----- nvinfo : EIATTR_MAXREG_COUNT
	.align		4
.L_748:
        /*002c*/ 	.byte	0x03, 0x1b
        /*002e*/ 	.short	0x00ff


	//----- nvinfo : EIATTR_NUM_BARRIERS
	.align		4
        /*0030*/ 	.byte	0x02, 0x4c
        /*0032*/ 	.byte	0x01
	.zero		1


	//----- nvinfo : EIATTR_ANNOTATIONS
	.align		4
        /*0034*/ 	.byte	0x04, 0x55
        /*0036*/ 	.short	(.L_750 - .L_749)


	//   ....[0]....
.L_749:
        /* <DEDUP_REMOVED lines=35> */


	//----- nvinfo : EIATTR_MERCURY_ISA_VERSION
	.align		4
.L_750:
        /*0250*/ 	.byte	0x03, 0x5f
        /*0252*/ 	.short	0x0000


	//----- nvinfo : EIATTR_EXIT_INSTR_OFFSETS
	.align		4
        /*0254*/ 	.byte	0x04, 0x1c
        /*0256*/ 	.short	(.L_752 - .L_751)


	//   ....[0]....
.L_751:
        /*0258*/ 	.word	0x000000a0


	//   ....[1]....
        /*025c*/ 	.word	0x0000e480


	//----- nvinfo : EIATTR_CTAIDZ_USED
	.align		4
.L_752:
        /*0260*/ 	.byte	0x01, 0x04
	.zero		2


	//----- nvinfo : EIATTR_CRS_STACK_SIZE
	.align		4
        /*0264*/ 	.byte	0x04, 0x1e
        /*0266*/ 	.short	(.L_754 - .L_753)
.L_753:
        /*0268*/ 	.word	0x00000000
.L_754:


//--------------------- .nv.info._ZN5flash44flash_bwd_dq_dk_dv_loop_seqk_parallel_kernelI23Flash_bwd_kernel_traitsILi64ELi128ELi128ELi8ELi4ELi4ELi4ELb0ELb0EN7cutlass10bfloat16_tE19Flash_kernel_traitsILi64ELi128ELi128ELi8ES3_EELb0ELb0ELb0ELb1ELb0ELb0ELb1EEEvNS_16Flash_bwd_paramsE --------------------------
	.section	.nv.info._ZN5flash44flash_bwd_dq_dk_dv_loop_seqk_parallel_kernelI23Flash_bwd_kernel_traitsILi64ELi128ELi128ELi8ELi4ELi4ELi4ELb0ELb0EN7cutlass10bfloat16_tE19Flash_kernel_traitsILi64ELi128ELi128ELi8ES3_EELb0ELb0ELb0ELb1ELb0ELb0ELb1EEEvNS_16Flash_bwd_paramsE,"",@"SHT_CUDA_INFO"
	.sectionflags	@""
	.align	4


	//----- nvinfo : EIATTR_CUDA_API_VERSION
	.align		4
        /*0000*/ 	.byte	0x04, 0x37
        /*0002*/ 	.short	(.L_756 - .L_755)
.L_755:
        /*0004*/ 	.word	0x00000082


	//----- nvinfo : EIATTR_SW2861232_WAR
	.align		4
.L_756:
        /*0008*/ 	.byte	0x01, 0x35
	.zero		2


	//----- nvinfo : EIATTR_PARAM_CBANK
	.align		4
        /*000c*/ 	.byte	0x04, 0x0a
        /*000e*/ 	.short	(.L_758 - .L_757)
	.align		4
.L_757:
        /*0010*/ 	.word	index@(.nv.constant0._ZN5flash44flash_bwd_dq_dk_dv_loop_seqk_parallel_kernelI23Flash_bwd_kernel_traitsILi64ELi128ELi128ELi8ELi4ELi4ELi4ELb0ELb0EN7cutlass10bfloat16_tE19Flash_kernel_traitsILi64ELi128ELi128ELi8ES3_EELb0ELb0ELb0ELb1ELb0ELb0ELb1EEEvNS_16Flash_bwd_paramsE)
        /*0014*/ 	.short	0x0160
        /*0016*/ 	.short	0x0280


	//----- nvinfo : EIATTR_CBANK_PARAM_SIZE
	.align		4
.L_758:
        /*0018*/ 	.byte	0x03, 0x19
        /*001a*/ 	.short	0x0280


	//----- nvinfo : EIATTR_KPARAM_INFO
	.align		4
        /*001c*/ 	.byte	0x04, 0x17
        /*001e*/ 	.short	(.L_760 - .L_759)
.L_759:
        /*0020*/ 	.word	0x00000000
        /*0024*/ 	.short	0x0000
        /*0026*/ 	.short	0x0000
        /*0028*/ 	.byte	0x00, 0xf0, 0x01, 0x0a


	//----- nvinfo : EIATTR_MAXREG_COUNT
	.align		4
.L_760:
        /*002c*/ 	.byte	0x03, 0x1b
        /*002e*/ 	.short	0x00ff


	//----- nvinfo : EIATTR_NUM_BARRIERS
	.align		4
        /*0030*/ 	.byte	0x02, 0x4c
        /*0032*/ 	.byte	0x01
	.zero		1


	//----- nvinfo : EIATTR_ANNOTATIONS
	.align		4
        /*0034*/ 	.byte	0x04, 0x55
        /*0036*/ 	.short	(.L_762 - .L_761)


	//   ....[0]....
.L_761:
        /* <DEDUP_REMOVED lines=99> */


	//----- nvinfo : EIATTR_MERCURY_ISA_VERSION
	.align		4
.L_762:
        /*0658*/ 	.byte	0x03, 0x5f
        /*065a*/ 	.short	0x0000


	//----- nvinfo : EIATTR_EXIT_INSTR_OFFSETS
	.align		4
        /*065c*/ 	.byte	0x04, 0x1c
        /*065e*/ 	.short	(.L_764 - .L_763)


	//   ....[0]....
.L_763:
        /*0660*/ 	.word	0x000000a0


	//   ....[1]....
        /*0664*/ 	.word	0x0000dda0


	//----- nvinfo : EIATTR_CTAIDZ_USED
	.align		4
.L_764:
        /*0668*/ 	.byte	0x01, 0x04
	.zero		2


	//----- nvinfo : EIATTR_CRS_STACK_SIZE
	.align		4
        /*066c*/ 	.byte	0x04, 0x1e
        /*066e*/ 	.short	(.L_766 - .L_765)
.L_765:
        /*0670*/ 	.word	0x00000000
.L_766:


//--------------------- .nv.info._ZN5flash44flash_bwd_dq_dk_dv_loop_seqk_parallel_kernelI23Flash_bwd_kernel_traitsILi64ELi128ELi128ELi8ELi4ELi4ELi4ELb0ELb0EN7cutlass10bfloat16_tE19Flash_kernel_traitsILi64ELi128ELi128ELi8ES3_EELb1ELb0ELb1ELb0ELb0ELb1ELb0EEEvNS_16Flash_bwd_paramsE --------------------------
	.section	.nv.info._ZN5flash44flash_bwd_dq_dk_dv_loop_seqk_parallel_kernelI23Flash_bwd_kernel_traitsILi64ELi128ELi128ELi8ELi4ELi4ELi4ELb0ELb0EN7cutlass10bfloat16_tE19Flash_kernel_traitsILi64ELi128ELi128ELi8ES3_EELb1ELb0ELb1ELb0ELb0ELb1ELb0EEEvNS_16Flash_bwd_paramsE,"",@"SHT_CUDA_INFO"
	.sectionflags	@""
	.align	4


	//----- nvinfo : EIATTR_CUDA_API_VERSION
	.align		4
        /*0000*/ 	.byte	0x04, 0x37
        /*0002*/ 	.short	(.L_768 - .L_767)
.L_767:
        /*0004*/ 	.word	0x00000082


	//----- nvinfo : EIATTR_SW2861232_WAR
	.align		4
.L_768:
        /*0008*/ 	.byte	0x01, 0x35
	.zero		2


	//----- nvinfo : EIATTR_PARAM_CBANK
	.align		4
        /*000c*/ 	.byte	0x04, 0x0a
        /*000e*/ 	.short	(.L_770 - .L_769)
	.align		4
.L_769:
        /*0010*/ 	.word	index@(.nv.constant0._ZN5flash44flash_bwd_dq_dk_dv_loop_seqk_parallel_kernelI23Flash_bwd_kernel_traitsILi64ELi128ELi128ELi8ELi4ELi4ELi4ELb0ELb0EN7cutlass10bfloat16_tE19Flash_kernel_traitsILi64ELi128ELi128ELi8ES3_EELb1ELb0ELb1ELb0ELb0ELb1ELb0EEEvNS_16Flash_bwd_paramsE)
        /*0014*/ 	.short	0x0160
        /*0016*/ 	.short	0x0280


	//----- nvinfo : EIATTR_CBANK_PARAM_SIZE
	.align		4
.L_770:
        /*0018*/ 	.byte	0x03, 0x19
        /*001a*/ 	.short	0x0280


	//----- nvinfo : EIATTR_KPARAM_INFO
	.align		4
        /*001c*/ 	.byte	0x04, 0x17
        /*001e*/ 	.short	(.L_772 - .L_771)
.L_771:
        /*0020*/ 	.word	0x00000000
        /*0024*/ 	.short	0x0000
        /*0026*/ 	.short	0x0000
        /*0028*/ 	.byte	0x00, 0xf0, 0x01, 0x0a


	//----- nvinfo : EIATTR_MAXREG_COUNT
	.align		4
.L_772:
        /*002c*/ 	.byte	0x03, 0x1b
        /*002e*/ 	.short	0x00ff


	//----- nvinfo : EIATTR_NUM_BARRIERS
	.align		4
        /*0030*/ 	.byte	0x02, 0x4c
        /*0032*/ 	.byte	0x01
	.zero		1


	//----- nvinfo : EIATTR_ANNOTATIONS
	.align		4
        /*0034*/ 	.byte	0x04, 0x55
        /*0036*/ 	.short	(.L_774 - .L_773)


	//   ....[0]....
.L_773:
        /* <DEDUP_REMOVED lines=19> */


	//----- nvinfo : EIATTR_MERCURY_ISA_VERSION
	.align		4
.L_774:
        /*0158*/ 	.byte	0x03, 0x5f
        /*015a*/ 	.short	0x0000


	//----- nvinfo : EIATTR_EXIT_INSTR_OFFSETS
	.align		4
        /*015c*/ 	.byte	0x04, 0x1c
        /*015e*/ 	.short	(.L_776 - .L_775)


	//   ....[0]....
.L_775:
        /*0160*/ 	.word	0x000000a0


	//   ....[1]....
        /*0164*/ 	.word	0x0000cc90


	//----- nvinfo : EIATTR_CTAIDZ_USED
	.align		4
.L_776:
        /*0168*/ 	.byte	0x01, 0x04
	.zero		2


	//----- nvinfo : EIATTR_CRS_STACK_SIZE
	.align		4
        /*016c*/ 	.byte	0x04, 0x1e
        /*016e*/ 	.short	(.L_778 - .L_777)
.L_777:
        /*0170*/ 	.word	0x00000000
.L_778:


//--------------------- .nv.info._ZN5flash44flash_bwd_dq_dk_dv_loop_seqk_parallel_kernelI23Flash_bwd_kernel_traitsILi64ELi128ELi128ELi8ELi4ELi4ELi4ELb0ELb0EN7cutlass10bfloat16_tE19Flash_kernel_traitsILi64ELi128ELi128ELi8ES3_EELb0ELb0ELb1ELb0ELb0ELb1ELb1EEEvNS_16Flash_bwd_paramsE --------------------------
	.section	.nv.info._ZN5flash44flash_bwd_dq_dk_dv_loop_seqk_parallel_kernelI23Flash_bwd_kernel_traitsILi64ELi128ELi128ELi8ELi4ELi4ELi4ELb0ELb0EN7cutlass10bfloat16_tE19Flash_kernel_traitsILi64ELi128ELi128ELi8ES3_EELb0ELb0ELb1ELb0ELb0ELb1ELb1EEEvNS_16Flash_bwd_paramsE,"",@"SHT_CUDA_INFO"
	.sectionflags	@""
	.align	4


	//----- nvinfo : EIATTR_CUDA_API_VERSION
	.align		4
        /*0000*/ 	.byte	0x04, 0x37
        /*0002*/ 	.short	(.L_780 - .L_779)
.L_779:
        /*0004*/ 	.word	0x00000082


	//----- nvinfo : EIATTR_SW2861232_WAR
	.align		4
.L_780:
        /*0008*/ 	.byte	0x01, 0x35
	.zero		2


	//----- nvinfo : EIATTR_PARAM_CBANK
	.align		4
        /*000c*/ 	.byte	0x04, 0x0a
        /*000e*/ 	.short	(.L_782 - .L_781)
	.align		4
.L_781:
        /*0010*/ 	.word	index@(.nv.constant0._ZN5flash44flash_bwd_dq_dk_dv_loop_seqk_parallel_kernelI23Flash_bwd_kernel_traitsILi64ELi128ELi128ELi8ELi4ELi4ELi4ELb0ELb0EN7cutlass10bfloat16_tE19Flash_kernel_traitsILi64ELi128ELi128ELi8ES3_EELb0ELb0ELb1ELb0ELb0ELb1ELb1EEEvNS_16Flash_bwd_paramsE)
        /*0014*/ 	.short	0x0160
        /*0016*/ 	.short	0x0280


	//----- nvinfo : EIATTR_CBANK_PARAM_SIZE
	.align		4
.L_782:
        /*0018*/ 	.byte	0x03, 0x19
        /*001a*/ 	.short	0x0280


	//----- nvinfo : EIATTR_KPARAM_INFO
	.align		4
        /*001c*/ 	.byte	0x04, 0x17
        /*001e*/ 	.short	(.L_784 - .L_783)
.L_783:
        /*0020*/ 	.word	0x00000000
        /*0024*/ 	.short	0x0000
        /*0026*/ 	.short	0x0000
        /*0028*/ 	.byte	0x00, 0xf0, 0x01, 0x0a


	//----- nvinfo : EIATTR_MAXREG_COUNT
	.align		4
.L_784:
        /*002c*/ 	.byte	0x03, 0x1b
        /*002e*/ 	.short	0x00ff


	//----- nvinfo : EIATTR_NUM_BARRIERS
	.align		4
        /*0030*/ 	.byte	0x02, 0x4c
        /*0032*/ 	.byte	0x01
	.zero		1


	//----- nvinfo : EIATTR_ANNOTATIONS
	.align		4
        /*0034*/ 	.byte	0x04, 0x55
        /*0036*/ 	.short	(.L_786 - .L_785)


	//   ....[0]....
.L_785:
        /* <DEDUP_REMOVED lines=91> */


	//----- nvinfo : EIATTR_MERCURY_ISA_VERSION
	.align		4
.L_786:
        /*05d8*/ 	.byte	0x03, 0x5f
        /*05da*/ 	.short	0x0000


	//----- nvinfo : EIATTR_EXIT_INSTR_OFFSETS
	.align		4
        /*05dc*/ 	.byte	0x04, 0x1c
        /*05de*/ 	.short	(.L_788 - .L_787)


	//   ....[0]....
.L_787:
        /*05e0*/ 	.word	0x000000a0


	//   ....[1]....
        /*05e4*/ 	.word	0x0000caa0


	//----- nvinfo : EIATTR_CTAIDZ_USED
	.align		4
.L_788:
        /*05e8*/ 	.byte	0x01, 0x04
	.zero		2


	//----- nvinfo : EIATTR_CRS_STACK_SIZE
	.align		4
        /*05ec*/ 	.byte	0x04, 0x1e
        /*05ee*/ 	.short	(.L_790 - .L_789)
.L_789:
        /*05f0*/ 	.word	0x00000000
.L_790:


//--------------------- .nv.info._ZN5flash44flash_bwd_dq_dk_dv_loop_seqk_parallel_kernelI23Flash_bwd_kernel_traitsILi64ELi128ELi128ELi8ELi4ELi4ELi4ELb0ELb0EN7cutlass10bfloat16_tE19Flash_kernel_traitsILi64ELi128ELi128ELi8ES3_EELb1ELb0ELb1ELb1ELb0ELb0ELb0EEEvNS_16Flash_bwd_paramsE --------------------------
	.section	.nv.info._ZN5flash44flash_bwd_dq_dk_dv_loop_seqk_parallel_kernelI23Flash_bwd_kernel_traitsILi64ELi128ELi128ELi8ELi4ELi4ELi4ELb0ELb0EN7cutlass10bfloat16_tE19Flash_kernel_traitsILi64ELi128ELi128ELi8ES3_EELb1ELb0ELb1ELb1ELb0ELb0ELb0EEEvNS_16Flash_bwd_paramsE,"",@"SHT_CUDA_INFO"
	.sectionflags	@""
	.align	4


	//----- nvinfo : EIATTR_CUDA_API_VERSION
	.align		4
        /*0000*/ 	.byte	0x04, 0x37
        /*0002*/ 	.short	(.L_792 - .L_791)
.L_791:
        /*0004*/ 	.word	0x00000082


	//----- nvinfo : EIATTR_SW2861232_WAR
	.align		4
.L_792:
        /*0008*/ 	.byte	0x01, 0x35
	.zero		2


	//----- nvinfo : EIATTR_PARAM_CBANK
	.align		4
        /*000c*/ 	.byte	0x04, 0x0a
        /*000e*/ 	.short	(.L_794 - .L_793)
	.align		4
.L_793:
        /*0010*/ 	.word	index@(.nv.constant0._ZN5flash44flash_bwd_dq_dk_dv_loop_seqk_parallel_kernelI23Flash_bwd_kernel_traitsILi64ELi128ELi128ELi8ELi4ELi4ELi4ELb0ELb0EN7cutlass10bfloat16_tE19Flash_kernel_traitsILi64ELi128ELi128ELi8ES3_EELb1ELb0ELb1ELb1ELb0ELb0ELb0EEEvNS_16Flash_bwd_paramsE)
        /*0014*/ 	.short	0x0160
        /*0016*/ 	.short	0x0280


	//----- nvinfo : EIATTR_CBANK_PARAM_SIZE
	.align		4
.L_794:
        /*0018*/ 	.byte	0x03, 0x19
        /*001a*/ 	.short	0x0280


	//----- nvinfo : EIATTR_KPARAM_INFO
	.align		4
        /*001c*/ 	.byte	0x04, 0x17
        /*001e*/ 	.short	(.L_796 - .L_795)
.L_795:
        /*0020*/ 	.word	0x00000000
        /*0024*/ 	.short	0x0000
        /*0026*/ 	.short	0x0000
        /*0028*/ 	.byte	0x00, 0xf0, 0x01, 0x0a


	//----- nvinfo : EIATTR_MAXREG_COUNT
	.align		4
.L_796:
        /*002c*/ 	.byte	0x03, 0x1b
        /*002e*/ 	.short	0x00ff


	//----- nvinfo : EIATTR_NUM_BARRIERS
	.align		4
        /*0030*/ 	.byte	0x02, 0x4c
        /*0032*/ 	.byte	0x01
	.zero		1


	//----- nvinfo : EIATTR_ANNOTATIONS
	.align		4
        /*0034*/ 	.byte	0x04, 0x55
        /*0036*/ 	.short	(.L_798 - .L_797)


	//   ....[0]....
.L_797:
        /* <DEDUP_REMOVED lines=20> */


	//----- nvinfo : EIATTR_MERCURY_ISA_VERSION
	.align		4
.L_798:
        /*0168*/ 	.byte	0x03, 0x5f
        /*016a*/ 	.short	0x0000


	//----- nvinfo : EIATTR_EXIT_INSTR_OFFSETS
	.align		4
        /*016c*/ 	.byte	0x04, 0x1c
        /*016e*/ 	.short	(.L_800 - .L_799)


	//   ....[0]....
.L_799:
        /*0170*/ 	.word	0x000000a0


	//   ....[1]....
        /*0174*/ 	.word	0x0000e490


	//----- nvinfo : EIATTR_CTAIDZ_USED
	.align		4
.L_800:
        /*0178*/ 	.byte	0x01, 0x04
	.zero		2


	//----- nvinfo : EIATTR_CRS_STACK_SIZE
	.align		4
        /*017c*/ 	.byte	0x04, 0x1e
        /*017e*/ 	.short	(.L_802 - .L_801)
.L_801:
        /*0180*/ 	.word	0x00000000
.L_802:


//--------------------- .nv.info._ZN5flash44flash_bwd_dq_dk_dv_loop_seqk_parallel_kernelI23Flash_bwd_kernel_traitsILi64ELi128ELi128ELi8ELi4ELi4ELi4ELb0ELb0EN7cutlass10bfloat16_tE19Flash_kernel_traitsILi64ELi128ELi128ELi8ES3_EELb0ELb0ELb1ELb1ELb0ELb0ELb1EEEvNS_16Flash_bwd_paramsE --------------------------
	.section	.nv.info._ZN5flash44flash_bwd_dq_dk_dv_loop_seqk_parallel_kernelI23Flash_bwd_kernel_traitsILi64ELi128ELi128ELi8ELi4ELi4ELi4ELb0ELb0EN7cutlass10bfloat16_tE19Flash_kernel_traitsILi64ELi128ELi128ELi8ES3_EELb0ELb0ELb1ELb1ELb0ELb0ELb1EEEvNS_16Flash_bwd_paramsE,"",@"SHT_CUDA_INFO"
	.sectionflags	@""
	.align	4


	//----- nvinfo : EIATTR_CUDA_API_VERSION
	.align		4
        /*0000*/ 	.byte	0x04, 0x37
        /*0002*/ 	.short	(.L_804 - .L_803)
.L_803:
        /*0004*/ 	.word	0x00000082


	//----- nvinfo : EIATTR_SW2861232_WAR
	.align		4
.L_804:
        /*0008*/ 	.byte	0x01, 0x35
	.zero		2


	//----- nvinfo : EIATTR_PARAM_CBANK
	.align		4
        /*000c*/ 	.byte	0x04, 0x0a
        /*000e*/ 	.short	(.L_806 - .L_805)
	.align		4
.L_805:
        /*0010*/ 	.word	index@(.nv.constant0._ZN5flash44flash_bwd_dq_dk_dv_loop_seqk_parallel_kernelI23Flash_bwd_kernel_traitsILi64ELi128ELi128ELi8ELi4ELi4ELi4ELb0ELb0EN7cutlass10bfloat16_tE19Flash_kernel_traitsILi64ELi128ELi128ELi8ES3_EELb0ELb0ELb1ELb1ELb0ELb0ELb1EEEvNS_16Flash_bwd_paramsE)
        /*0014*/ 	.short	0x0160
        /*0016*/ 	.short	0x0280


	//----- nvinfo : EIATTR_CBANK_PARAM_SIZE
	.align		4
.L_806:
        /*0018*/ 	.byte	0x03, 0x19
        /*001a*/ 	.short	0x0280


	//----- nvinfo : EIATTR_KPARAM_INFO
	.align		4
        /*001c*/ 	.byte	0x04, 0x17
        /*001e*/ 	.short	(.L_808 - .L_807)
.L_807:
        /*0020*/ 	.word	0x00000000
        /*0024*/ 	.short	0x0000
        /*0026*/ 	.short	0x0000
        /*0028*/ 	.byte	0x00, 0xf0, 0x01, 0x0a


	//----- nvinfo : EIATTR_MAXREG_COUNT
	.align		4
.L_808:
        /*002c*/ 	.byte	0x03, 0x1b
        /*002e*/ 	.short	0x00ff


	//----- nvinfo : EIATTR_NUM_BARRIERS
	.align		4
        /*0030*/ 	.byte	0x02, 0x4c
        /*0032*/ 	.byte	0x01
	.zero		1


	//----- nvinfo : EIATTR_ANNOTATIONS
	.align		4
        /*0034*/ 	.byte	0x04, 0x55
        /*0036*/ 	.short	(.L_810 - .L_809)


	//   ....[0]....
.L_809:
        /* <DEDUP_REMOVED lines=101> */


	//----- nvinfo : EIATTR_MERCURY_ISA_VERSION
	.align		4
.L_810:
        /*0670*/ 	.byte	0x03, 0x5f
        /*0672*/ 	.short	0x0000


	//----- nvinfo : EIATTR_EXIT_INSTR_OFFSETS
	.align		4
        /*0674*/ 	.byte	0x04, 0x1c
        /*0676*/ 	.short	(.L_812 - .L_811)


	//   ....[0]....
.L_811:
        /*0678*/ 	.word	0x000000a0


	//   ....[1]....
        /*067c*/ 	.word	0x0000e170


	//----- nvinfo : EIATTR_CTAIDZ_USED
	.align		4
.L_812:
        /*0680*/ 	.byte	0x01, 0x04
	.zero		2


	//----- nvinfo : EIATTR_CRS_STACK_SIZE
	.align		4
        /*0684*/ 	.byte	0x04, 0x1e
        /*0686*/ 	.short	(.L_814 - .L_813)
.L_813:
        /*0688*/ 	.word	0x00000000
.L_814:


//--------------------- .nv.info._ZN5flash25flash_bwd_dot_do_o_kernelILb0E23Flash_bwd_kernel_traitsILi64ELi128ELi128ELi8ELi4ELi4ELi4ELb0ELb0EN7cutlass10bfloat16_tE19Flash_kernel_traitsILi64ELi128ELi128ELi8ES3_EEEEvNS_16Flash_bwd_paramsE --------------------------
	.section	.nv.info._ZN5flash25flash_bwd_dot_do_o_kernelILb0E23Flash_bwd_kernel_traitsILi64ELi128ELi128ELi8ELi4ELi4ELi4ELb0ELb0EN7cutlass10bfloat16_tE19Flash_kernel_traitsILi64ELi128ELi128ELi8ES3_EEEEvNS_16Flash_bwd_paramsE,"",@"SHT_CUDA_INFO"
	.sectionflags	@""
	.align	4


	//----- nvinfo : EIATTR_CUDA_API_VERSION
	.align		4
        /*0000*/ 	.byte	0x04, 0x37
        /*0002*/ 	.short	(.L_816 - .L_815)
.L_815:
        /*0004*/ 	.word	0x00000082


	//----- nvinfo : EIATTR_SW2861232_WAR
	.align		4
.L_816:
        /*0008*/ 	.byte	0x01, 0x35
	.zero		2


	//----- nvinfo : EIATTR_PARAM_CBANK
	.align		4
        /*000c*/ 	.byte	0x04, 0x0a
        /*000e*/ 	.short	(.L_818 - .L_817)
	.align		4
.L_817:
        /*0010*/ 	.word	index@(.nv.constant0._ZN5flash25flash_bwd_dot_do_o_kernelILb0E23Flash_bwd_kernel_traitsILi64ELi128ELi128ELi8ELi4ELi4ELi4ELb0ELb0EN7cutlass10bfloat16_tE19Flash_kernel_traitsILi64ELi128ELi128ELi8ES3_EEEEvNS_16Flash_bwd_paramsE)
        /*0014*/ 	.short	0x0160
        /*0016*/ 	.short	0x0280


	//----- nvinfo : EIATTR_CBANK_PARAM_SIZE
	.align		4
.L_818:
        /*0018*/ 	.byte	0x03, 0x19
        /*001a*/ 	.short	0x0280


	//----- nvinfo : EIATTR_KPARAM_INFO
	.align		4
        /*001c*/ 	.byte	0x04, 0x17
        /*001e*/ 	.short	(.L_820 - .L_819)
.L_819:
        /*0020*/ 	.word	0x00000000
        /*0024*/ 	.short	0x0000
        /*0026*/ 	.short	0x0000
        /*0028*/ 	.byte	0x00, 0xf0, 0x01, 0x0a


	//----- nvinfo : EIATTR_MAXREG_COUNT
	.align		4
.L_820:
        /*002c*/ 	.byte	0x03, 0x1b
        /*002e*/ 	.short	0x00ff


	//----- nvinfo : EIATTR_MERCURY_ISA_VERSION
	.align		4
        /*0030*/ 	.byte	0x03, 0x5f
        /*0032*/ 	.short	0x0000


	//----- nvinfo : EIATTR_COOP_GROUP_MASK_REGIDS
	.align		4
        /*0034*/ 	.byte	0x04, 0x29
        /*0036*/ 	.short	(.L_822 - .L_821)


	//   ....[0]....
.L_821:
        /*0038*/ 	.word	0xffffffff


	//   ....[1]....
        /*003c*/ 	.word	0xffffffff


	//   ....[2]....
        /*0040*/ 	.word	0xffffffff


	//   ....[3]....
        /*0044*/ 	.word	0xffffffff


	//   ....[4]....
        /*0048*/ 	.word	0xffffffff


	//   ....[5]....
        /*004c*/ 	.word	0xffffffff


	//   ....[6]....
        /*0050*/ 	.word	0xffffffff


	//   ....[7]....
        /*0054*/ 	.word	0xffffffff


	//   ....[8]....
        /*0058*/ 	.word	0xffffffff


	//   ....[9]....
        /*005c*/ 	.word	0xffffffff


	//   ....[10]....
        /*0060*/ 	.word	0xffffffff


	//   ....[11]....
        /*0064*/ 	.word	0xffffffff


	//----- nvinfo : EIATTR_COOP_GROUP_INSTR_OFFSETS
	.align		4
.L_822:
        /*0068*/ 	.byte	0x04, 0x28
        /*006a*/ 	.short	(.L_824 - .L_823)


	//   ....[0]....
.L_823:
        /*006c*/ 	.word	0x00001140


	//   ....[1]....
        /*0070*/ 	.word	0x00001160


	//   ....[2]....
        /*0074*/ 	.word	0x00001170


	//   ....[3]....
        /*0078*/ 	.word	0x00001180


	//   ....[4]....
        /*007c*/ 	.word	0x000011c0


	//   ....[5]....
        /*0080*/ 	.word	0x000011e0


	//   ....[6]....
        /*0084*/ 	.word	0x000011f0


	//   ....[7]....
        /*0088*/ 	.word	0x00001200


	//   ....[8]....
        /*008c*/ 	.word	0x00001240


	//   ....[9]....
        /*0090*/ 	.word	0x00001250


	//   ....[10]....
        /*0094*/ 	.word	0x00001260


	//   ....[11]....
        /*0098*/ 	.word	0x00001290


	//----- nvinfo : EIATTR_EXIT_INSTR_OFFSETS
	.align		4
.L_824:
        /*009c*/ 	.byte	0x04, 0x1c
        /*009e*/ 	.short	(.L_826 - .L_825)


	//   ....[0]....
.L_825:
        /*00a0*/ 	.word	0x00000120


	//   ....[1]....
        /*00a4*/ 	.word	0x00001380


	//   ....[2]....
        /*00a8*/ 	.word	0x000013b0


	//----- nvinfo : EIATTR_CTAIDZ_USED
	.align		4
.L_826:
        /*00ac*/ 	.byte	0x01, 0x04
	.zero		2


//--------------------- .nv.info._ZN5flash25flash_bwd_dot_do_o_kernelILb1E23Flash_bwd_kernel_traitsILi64ELi128ELi128ELi8ELi4ELi4ELi4ELb0ELb0EN7cutlass10bfloat16_tE19Flash_kernel_traitsILi64ELi128ELi128ELi8ES3_EEEEvNS_16Flash_bwd_paramsE --------------------------
	.section	.nv.info._ZN5flash25flash_bwd_dot_do_o_kernelILb1E23Flash_bwd_kernel_traitsILi64ELi128ELi128ELi8ELi4ELi4ELi4ELb0ELb0EN7cutlass10bfloat16_tE19Flash_kernel_traitsILi64ELi128ELi128ELi8ES3_EEEEvNS_16Flash_bwd_paramsE,"",@"SHT_CUDA_INFO"
	.sectionflags	@""
	.align	4


	//----- nvinfo : EIATTR_CUDA_API_VERSION
	.align		4
        /*0000*/ 	.byte	0x04, 0x37
        /*0002*/ 	.short	(.L_828 - .L_827)
.L_827:
        /*0004*/ 	.word	0x00000082


	//----- nvinfo : EIATTR_SW2861232_WAR
	.align		4
.L_828:
        /*0008*/ 	.byte	0x01, 0x35
	.zero		2


	//----- nvinfo : EIATTR_PARAM_CBANK
	.align		4
        /*000c*/ 	.byte	0x04, 0x0a
        /*000e*/ 	.short	(.L_830 - .L_829)
	.align		4
.L_829:
        /*0010*/ 	.word	index@(.nv.constant0._ZN5flash25flash_bwd_dot_do_o_kernelILb1E23Flash_bwd_kernel_traitsILi64ELi128ELi128ELi8ELi4ELi4ELi4ELb0ELb0EN7cutlass10bfloat16_tE19Flash_kernel_traitsILi64ELi128ELi128ELi8ES3_EEEEvNS_16Flash_bwd_paramsE)
        /*0014*/ 	.short	0x0160
        /*0016*/ 	.short	0x0280


	//----- nvinfo : EIATTR_CBANK_PARAM_SIZE
	.align		4
.L_830:
        /*0018*/ 	.byte	0x03, 0x19
        /*001a*/ 	.short	0x0280


	//----- nvinfo : EIATTR_KPARAM_INFO
	.align		4
        /*001c*/ 	.byte	0x04, 0x17
        /*001e*/ 	.short	(.L_832 - .L_831)
.L_831:
        /*0020*/ 	.word	0x00000000
        /*0024*/ 	.short	0x0000
        /*0026*/ 	.short	0x0000
        /*0028*/ 	.byte	0x00, 0xf0, 0x01, 0x0a


	//----- nvinfo : EIATTR_MAXREG_COUNT
	.align		4
.L_832:
        /*002c*/ 	.byte	0x03, 0x1b
        /*002e*/ 	.short	0x00ff


	//----- nvinfo : EIATTR_MERCURY_ISA_VERSION
	.align		4
        /*0030*/ 	.byte	0x03, 0x5f
        /*0032*/ 	.short	0x0000


	//----- nvinfo : EIATTR_COOP_GROUP_MASK_REGIDS
	.align		4
        /*0034*/ 	.byte	0x04, 0x29
        /*0036*/ 	.short	(.L_834 - .L_833)


	//   ....[0]....
.L_833:
        /*0038*/ 	.word	0xffffffff


	//   ....[1]....
        /*003c*/ 	.word	0xffffffff


	//   ....[2]....
        /*0040*/ 	.word	0xffffffff


	//   ....[3]....
        /*0044*/ 	.word	0xffffffff


	//   ....[4]....
        /*0048*/ 	.word	0xffffffff


	//   ....[5]....
        /*004c*/ 	.word	0xffffffff


	//   ....[6]....
        /*0050*/ 	.word	0xffffffff


	//   ....[7]....
        /*0054*/ 	.word	0xffffffff


	//   ....[8]....
        /*0058*/ 	.word	0xffffffff


	//   ....[9]....
        /*005c*/ 	.word	0xffffffff


	//   ....[10]....
        /*0060*/ 	.word	0xffffffff


	//   ....[11]....
        /*0064*/ 	.word	0xffffffff


	//----- nvinfo : EIATTR_COOP_GROUP_INSTR_OFFSETS
	.align		4
.L_834:
        /*0068*/ 	.byte	0x04, 0x28
        /*006a*/ 	.short	(.L_836 - .L_835)


	//   ....[0]....
.L_835:
        /*006c*/ 	.word	0x00001140


	//   ....[1]....
        /*0070*/ 	.word	0x00001160


	//   ....[2]....
        /*0074*/ 	.word	0x00001470


	//   ....[3]....
        /*0078*/ 	.word	0x00001480


	//   ....[4]....
        /*007c*/ 	.word	0x00001490


	//   ....[5]....
        /*0080*/ 	.word	0x000014d0


	//   ....[6]....
        /*0084*/ 	.word	0x000014f0


	//   ....[7]....
        /*0088*/ 	.word	0x00001500


	//   ....[8]....
        /*008c*/ 	.word	0x00001510


	//   ....[9]....
        /*0090*/ 	.word	0x00001580


	//   ....[10]....
        /*0094*/ 	.word	0x000015b0


	//   ....[11]....
        /*0098*/ 	.word	0x000015c0


	//----- nvinfo : EIATTR_EXIT_INSTR_OFFSETS
	.align		4
.L_836:
        /*009c*/ 	.byte	0x04, 0x1c
        /*009e*/ 	.short	(.L_838 - .L_837)


	//   ....[0]....
.L_837:
        /*00a0*/ 	.word	0x00000120


	//   ....[1]....
        /*00a4*/ 	.word	0x00001760


	//----- nvinfo : EIATTR_CTAIDZ_USED
	.align		4
.L_838:
        /*00a8*/ 	.byte	0x01, 0x04
	.zero		2


//--------------------- .nv.callgraph             --------------------------
	.section	.nv.callgraph,"",@"SHT_CUDA_CALLGRAPH"
	.align	4
	.sectionentsize	8
	.align		4
        /*0000*/ 	.word	0x00000000
	.align		4
        /*0004*/ 	.word	0xffffffff
	.align		4
        /*0008*/ 	.word	0x00000000
	.align		4
        /*000c*/ 	.word	0xfffffffe
	.align		4
        /*0010*/ 	.word	0x00000000
	.align		4
        /*0014*/ 	.word	0xfffffffd
	.align		4
        /*0018*/ 	.word	0x00000000
	.align		4
        /*001c*/ 	.word	0xfffffffc


//--------------------- .nv.rel.action            --------------------------
	.section	.nv.rel.action,"",@"SHT_CUDA_RELOCINFO"
	.align	8
	.sectionentsize	8
        /*0000*/ 	.byte	0x73, 0x00, 0x00, 0x00, 0x00, 0x00, 0x00, 0x00, 0x00, 0x00, 0x00, 0x11, 0x25, 0x00, 0x05, 0x36


//--------------------- .nv.constant4             --------------------------
	.section	.nv.constant4,"a",@progbits
	.align	8
	.align		8
.nv.constant4:
        /*0000*/ 	.dword	_ZN65_INTERNAL_23e465db_29_flash_bwd_hdim64_bf16_sm80_cu_21e1f8cb_29964cuda3std3__45__cpo5beginE
	.align		8
        /*0008*/ 	.dword	_ZN65_INTERNAL_23e465db_29_flash_bwd_hdim64_bf16_sm80_cu_21e1f8cb_29964cuda3std3__45__cpo3endE
	.align		8
        /*0010*/ 	.dword	_ZN65_INTERNAL_23e465db_29_flash_bwd_hdim64_bf16_sm80_cu_21e1f8cb_29964cuda3std3__45__cpo6cbeginE
	.align		8
        /*0018*/ 	.dword	_ZN65_INTERNAL_23e465db_29_flash_bwd_hdim64_bf16_sm80_cu_21e1f8cb_29964cuda3std3__45__cpo4cendE
	.align		8
        /*0020*/ 	.dword	_ZN65_INTERNAL_23e465db_29_flash_bwd_hdim64_bf16_sm80_cu_21e1f8cb_29964cuda3std3__467_GLOBAL__N__23e465db_29_flash_bwd_hdim64_bf16_sm80_cu_21e1f8cb_29966ignoreE
	.align		8
        /*0028*/ 	.dword	_ZN65_INTERNAL_23e465db_29_flash_bwd_hdim64_bf16_sm80_cu_21e1f8cb_29964cuda3std3__419piecewise_constructE
	.align		8
        /*0030*/ 	.dword	_ZN65_INTERNAL_23e465db_29_flash_bwd_hdim64_bf16_sm80_cu_21e1f8cb_29964cuda3std3__48in_placeE
	.align		8
        /*0038*/ 	.dword	_ZN65_INTERNAL_23e465db_29_flash_bwd_hdim64_bf16_sm80_cu_21e1f8cb_29964cuda3std6ranges3__45__cpo4swapE
	.align		8
        /*0040*/ 	.dword	_ZN65_INTERNAL_23e465db_29_flash_bwd_hdim64_bf16_sm80_cu_21e1f8cb_29964cuda3std6ranges3__45__cpo9iter_moveE
	.align		8
        /*0048*/ 	.dword	_ZN65_INTERNAL_23e465db_29_flash_bwd_hdim64_bf16_sm80_cu_21e1f8cb_29964cute7productE
	.align		8
        /*0050*/ 	.dword	_ZN65_INTERNAL_23e465db_29_flash_bwd_hdim64_bf16_sm80_cu_21e1f8cb_29964cute1_E


//--------------------- .nv.constant0._ZN5flash44flash_bwd_dq_dk_dv_loop_seqk_parallel_kernelI23Flash_bwd_kernel_traitsILi64ELi64ELi128ELi8ELi2ELi4ELi4ELb1ELb0EN7cutlass10bfloat16_tE19Flash_kernel_traitsILi64ELi64ELi128ELi8ES3_EELb0ELb0ELb0ELb0ELb0ELb1ELb0EEEvNS_16Flash_bwd_paramsE --------------------------
	.section	.nv.constant0._ZN5flash44flash_bwd_dq_dk_dv_loop_seqk_parallel_kernelI23Flash_bwd_kernel_traitsILi64ELi64ELi128ELi8ELi2ELi4ELi4ELb1ELb0EN7cutlass10bfloat16_tE19Flash_kernel_traitsILi64ELi64ELi128ELi8ES3_EELb0ELb0ELb0ELb0ELb0ELb1ELb0EEEvNS_16Flash_bwd_paramsE,"a",@progbits
	.sectionflags	@""
	.align	4
.nv.constant0._ZN5flash44flash_bwd_dq_dk_dv_loop_seqk_parallel_kernelI23Flash_bwd_kernel_traitsILi64ELi64ELi128ELi8ELi2ELi4ELi4ELb1ELb0EN7cutlass10bfloat16_tE19Flash_kernel_traitsILi64ELi64ELi128ELi8ES3_EELb0ELb0ELb0ELb0ELb0ELb1ELb0EEEvNS_16Flash_bwd_paramsE:
	.zero		992


//--------------------- .nv.constant0._ZN5flash44flash_bwd_dq_dk_dv_loop_seqk_parallel_kernelI23Flash_bwd_kernel_traitsILi64ELi64ELi128ELi8ELi2ELi4ELi4ELb1ELb0EN7cutlass10bfloat16_tE19Flash_kernel_traitsILi64ELi64ELi128ELi8ES3_EELb0ELb0ELb0ELb0ELb0ELb0ELb0EEEvNS_16Flash_bwd_paramsE --------------------------
	.section	.nv.constant0._ZN5flash44flash_bwd_dq_dk_dv_loop_seqk_parallel_kernelI23Flash_bwd_kernel_traitsILi64ELi64ELi128ELi8ELi2ELi4ELi4ELb1ELb0EN7cutlass10bfloat16_tE19Flash_kernel_traitsILi64ELi64ELi128ELi8ES3_EELb0ELb0ELb0ELb0ELb0ELb0ELb0EEEvNS_16Flash_bwd_paramsE,"a",@progbits
	.sectionflags	@""
	.align	4
.nv.constant0._ZN5flash44flash_bwd_dq_dk_dv_loop_seqk_parallel_kernelI23Flash_bwd_kernel_traitsILi64ELi64ELi128ELi8ELi2ELi4ELi4ELb1ELb0EN7cutlass10bfloat16_tE19Flash_kernel_traitsILi64ELi64ELi128ELi8ES3_EELb0ELb0ELb0ELb0ELb0ELb0ELb0EEEvNS_16Flash_bwd_paramsE:
	.zero		992


//--------------------- .nv.constant0._ZN5flash44flash_bwd_dq_dk_dv_loop_seqk_parallel_kernelI23Flash_bwd_kernel_traitsILi64ELi64ELi128ELi8ELi2ELi4ELi4ELb1ELb0EN7cutlass10bfloat16_tE19Flash_kernel_traitsILi64ELi64ELi128ELi8ES3_EELb0ELb0ELb1ELb0ELb0ELb0ELb0EEEvNS_16Flash_bwd_paramsE --------------------------
	.section	.nv.constant0._ZN5flash44flash_bwd_dq_dk_dv_loop_seqk_parallel_kernelI23Flash_bwd_kernel_traitsILi64ELi64ELi128ELi8ELi2ELi4ELi4ELb1ELb0EN7cutlass10bfloat16_tE19Flash_kernel_traitsILi64ELi64ELi128ELi8ES3_EELb0ELb0ELb1ELb0ELb0ELb0ELb0EEEvNS_16Flash_bwd_paramsE,"a",@progbits
	.sectionflags	@""
	.align	4
.nv.constant0._ZN5flash44flash_bwd_dq_dk_dv_loop_seqk_parallel_kernelI23Flash_bwd_kernel_traitsILi64ELi64ELi128ELi8ELi2ELi4ELi4ELb1ELb0EN7cutlass10bfloat16_tE19Flash_kernel_traitsILi64ELi64ELi128ELi8ES3_EELb0ELb0ELb1ELb0ELb0ELb0ELb0EEEvNS_16Flash_bwd_paramsE:
	.zero		992


//--------------------- .nv.constant0._ZN5flash44flash_bwd_dq_dk_dv_loop_seqk_parallel_kernelI23Flash_bwd_kernel_traitsILi64ELi64ELi128ELi8ELi2ELi4ELi4ELb1ELb0EN7cutlass10bfloat16_tE19Flash_kernel_traitsILi64ELi64ELi128ELi8ES3_EELb0ELb0ELb0ELb0ELb1ELb1ELb0EEEvNS_16Flash_bwd_paramsE --------------------------
	.section	.nv.constant0._ZN5flash44flash_bwd_dq_dk_dv_loop_seqk_parallel_kernelI23Flash_bwd_kernel_traitsILi64ELi64ELi128ELi8ELi2ELi4ELi4ELb1ELb0EN7cutlass10bfloat16_tE19Flash_kernel_traitsILi64ELi64ELi128ELi8ES3_EELb0ELb0ELb0ELb0ELb1ELb1ELb0EEEvNS_16Flash_bwd_paramsE,"a",@progbits
	.sectionflags	@""
	.align	4
.nv.constant0._ZN5flash44flash_bwd_dq_dk_dv_loop_seqk_parallel_kernelI23Flash_bwd_kernel_traitsILi64ELi64ELi128ELi8ELi2ELi4ELi4ELb1ELb0EN7cutlass10bfloat16_tE19Flash_kernel_traitsILi64ELi64ELi128ELi8ES3_EELb0ELb0ELb0ELb0ELb1ELb1ELb0EEEvNS_16Flash_bwd_paramsE:
	.zero		992


//--------------------- .nv.constant0._ZN5flash44flash_bwd_dq_dk_dv_loop_seqk_parallel_kernelI23Flash_bwd_kernel_traitsILi64ELi64ELi128ELi8ELi2ELi4ELi4ELb1ELb0EN7cutlass10bfloat16_tE19Flash_kernel_traitsILi64ELi64ELi128ELi8ES3_EELb0ELb0ELb0ELb1ELb0ELb0ELb0EEEvNS_16Flash_bwd_paramsE --------------------------
	.section	.nv.constant0._ZN5flash44flash_bwd_dq_dk_dv_loop_seqk_parallel_kernelI23Flash_bwd_kernel_traitsILi64ELi64ELi128ELi8ELi2ELi4ELi4ELb1ELb0EN7cutlass10bfloat16_tE19Flash_kernel_traitsILi64ELi64ELi128ELi8ES3_EELb0ELb0ELb0ELb1ELb0ELb0ELb0EEEvNS_16Flash_bwd_paramsE,"a",@progbits
	.sectionflags	@""
	.align	4
.nv.constant0._ZN5flash44flash_bwd_dq_dk_dv_loop_seqk_parallel_kernelI23Flash_bwd_kernel_traitsILi64ELi64ELi128ELi8ELi2ELi4ELi4ELb1ELb0EN7cutlass10bfloat16_tE19Flash_kernel_traitsILi64ELi64ELi128ELi8ES3_EELb0ELb0ELb0ELb1ELb0ELb0ELb0EEEvNS_16Flash_bwd_paramsE:
	.zero		992


//--------------------- .nv.constant0._ZN5flash44flash_bwd_dq_dk_dv_loop_seqk_parallel_kernelI23Flash_bwd_kernel_traitsILi64ELi64ELi128ELi8ELi2ELi4ELi4ELb1ELb0EN7cutlass10bfloat16_tE19Flash_kernel_traitsILi64ELi64ELi128ELi8ES3_EELb0ELb0ELb1ELb0ELb0ELb1ELb0EEEvNS_16Flash_bwd_paramsE --------------------------
	.section	.nv.constant0._ZN5flash44flash_bwd_dq_dk_dv_loop_seqk_parallel_kernelI23Flash_bwd_kernel_traitsILi64ELi64ELi128ELi8ELi2ELi4ELi4ELb1ELb0EN7cutlass10bfloat16_tE19Flash_kernel_traitsILi64ELi64ELi128ELi8ES3_EELb0ELb0ELb1ELb0ELb0ELb1ELb0EEEvNS_16Flash_bwd_paramsE,"a",@progbits
	.sectionflags	@""
	.align	4
.nv.constant0._ZN5flash44flash_bwd_dq_dk_dv_loop_seqk_parallel_kernelI23Flash_bwd_kernel_traitsILi64ELi64ELi128ELi8ELi2ELi4ELi4ELb1ELb0EN7cutlass10bfloat16_tE19Flash_kernel_traitsILi64ELi64ELi128ELi8ES3_EELb0ELb0ELb1ELb0ELb0ELb1ELb0EEEvNS_16Flash_bwd_paramsE:
	.zero		992


//--------------------- .nv.constant0._ZN5flash44flash_bwd_dq_dk_dv_loop_seqk_parallel_kernelI23Flash_bwd_kernel_traitsILi64ELi64ELi128ELi8ELi2ELi4ELi4ELb1ELb0EN7cutlass10bfloat16_tE19Flash_kernel_traitsILi64ELi64ELi128ELi8ES3_EELb0ELb0ELb1ELb1ELb0ELb0ELb0EEEvNS_16Flash_bwd_paramsE --------------------------
	.section	.nv.constant0._ZN5flash44flash_bwd_dq_dk_dv_loop_seqk_parallel_kernelI23Flash_bwd_kernel_traitsILi64ELi64ELi128ELi8ELi2ELi4ELi4ELb1ELb0EN7cutlass10bfloat16_tE19Flash_kernel_traitsILi64ELi64ELi128ELi8ES3_EELb0ELb0ELb1ELb1ELb0ELb0ELb0EEEvNS_16Flash_bwd_paramsE,"a",@progbits
	.sectionflags	@""
	.align	4
.nv.constant0._ZN5flash44flash_bwd_dq_dk_dv_loop_seqk_parallel_kernelI23Flash_bwd_kernel_traitsILi64ELi64ELi128ELi8ELi2ELi4ELi4ELb1ELb0EN7cutlass10bfloat16_tE19Flash_kernel_traitsILi64ELi64ELi128ELi8ES3_EELb0ELb0ELb1ELb1ELb0ELb0ELb0EEEvNS_16Flash_bwd_paramsE:
	.zero		992


//--------------------- .nv.constant0._ZN5flash44flash_bwd_dq_dk_dv_loop_seqk_parallel_kernelI23Flash_bwd_kernel_traitsILi64ELi128ELi128ELi8ELi4ELi4ELi4ELb0ELb0EN7cutlass10bfloat16_tE19Flash_kernel_traitsILi64ELi128ELi128ELi8ES3_EELb0ELb0ELb0ELb0ELb0ELb1ELb0EEEvNS_16Flash_bwd_paramsE --------------------------
	.section	.nv.constant0._ZN5flash44flash_bwd_dq_dk_dv_loop_seqk_parallel_kernelI23Flash_bwd_kernel_traitsILi64ELi128ELi128ELi8ELi4ELi4ELi4ELb0ELb0EN7cutlass10bfloat16_tE19Flash_kernel_traitsILi64ELi128ELi128ELi8ES3_EELb0ELb0ELb0ELb0ELb0ELb1ELb0EEEvNS_16Flash_bwd_paramsE,"a",@progbits
	.sectionflags	@""
	.align	4
.nv.constant0._ZN5flash44flash_bwd_dq_dk_dv_loop_seqk_parallel_kernelI23Flash_bwd_kernel_traitsILi64ELi128ELi128ELi8ELi4ELi4ELi4ELb0ELb0EN7cutlass10bfloat16_tE19Flash_kernel_traitsILi64ELi128ELi128ELi8ES3_EELb0ELb0ELb0ELb0ELb0ELb1ELb0EEEvNS_16Flash_bwd_paramsE:
	.zero		992


//--------------------- .nv.constant0._ZN5flash44flash_bwd_dq_dk_dv_loop_seqk_parallel_kernelI23Flash_bwd_kernel_traitsILi64ELi128ELi128ELi8ELi4ELi4ELi4ELb0ELb0EN7cutlass10bfloat16_tE19Flash_kernel_traitsILi64ELi128ELi128ELi8ES3_EELb0ELb0ELb0ELb0ELb0ELb0ELb0EEEvNS_16Flash_bwd_paramsE --------------------------
	.section	.nv.constant0._ZN5flash44flash_bwd_dq_dk_dv_loop_seqk_parallel_kernelI23Flash_bwd_kernel_traitsILi64ELi128ELi128ELi8ELi4ELi4ELi4ELb0ELb0EN7cutlass10bfloat16_tE19Flash_kernel_traitsILi64ELi128ELi128ELi8ES3_EELb0ELb0ELb0ELb0ELb0ELb0ELb0EEEvNS_16Flash_bwd_paramsE,"a",@progbits
	.sectionflags	@""
	.align	4
.nv.constant0._ZN5flash44flash_bwd_dq_dk_dv_loop_seqk_parallel_kernelI23Flash_bwd_kernel_traitsILi64ELi128ELi128ELi8ELi4ELi4ELi4ELb0ELb0EN7cutlass10bfloat16_tE19Flash_kernel_traitsILi64ELi128ELi128ELi8ES3_EELb0ELb0ELb0ELb0ELb0ELb0ELb0EEEvNS_16Flash_bwd_paramsE:
	.zero		992


//--------------------- .nv.constant0._ZN5flash44flash_bwd_dq_dk_dv_loop_seqk_parallel_kernelI23Flash_bwd_kernel_traitsILi64ELi128ELi128ELi8ELi4ELi4ELi4ELb0ELb0EN7cutlass10bfloat16_tE19Flash_kernel_traitsILi64ELi128ELi128ELi8ES3_EELb0ELb0ELb1ELb0ELb0ELb0ELb0EEEvNS_16Flash_bwd_paramsE --------------------------
	.section	.nv.constant0._ZN5flash44flash_bwd_dq_dk_dv_loop_seqk_parallel_kernelI23Flash_bwd_kernel_traitsILi64ELi128ELi128ELi8ELi4ELi4ELi4ELb0ELb0EN7cutlass10bfloat16_tE19Flash_kernel_traitsILi64ELi128ELi128ELi8ES3_EELb0ELb0ELb1ELb0ELb0ELb0ELb0EEEvNS_16Flash_bwd_paramsE,"a",@progbits
	.sectionflags	@""
	.align	4
.nv.constant0._ZN5flash44flash_bwd_dq_dk_dv_loop_seqk_parallel_kernelI23Flash_bwd_kernel_traitsILi64ELi128ELi128ELi8ELi4ELi4ELi4ELb0ELb0EN7cutlass10bfloat16_tE19Flash_kernel_traitsILi64ELi128ELi128ELi8ES3_EELb0ELb0ELb1ELb0ELb0ELb0ELb0EEEvNS_16Flash_bwd_paramsE:
	.zero		992


//--------------------- .nv.constant0._ZN5flash44flash_bwd_dq_dk_dv_loop_seqk_parallel_kernelI23Flash_bwd_kernel_traitsILi64ELi128ELi128ELi8ELi4ELi4ELi4ELb0ELb0EN7cutlass10bfloat16_tE19Flash_kernel_traitsILi64ELi128ELi128ELi8ES3_EELb0ELb0ELb0ELb0ELb1ELb1ELb0EEEvNS_16Flash_bwd_paramsE --------------------------
	.section	.nv.constant0._ZN5flash44flash_bwd_dq_dk_dv_loop_seqk_parallel_kernelI23Flash_bwd_kernel_traitsILi64ELi128ELi128ELi8ELi4ELi4ELi4ELb0ELb0EN7cutlass10bfloat16_tE19Flash_kernel_traitsILi64ELi128ELi128ELi8ES3_EELb0ELb0ELb0ELb0ELb1ELb1ELb0EEEvNS_16Flash_bwd_paramsE,"a",@progbits
	.sectionflags	@""
	.align	4
.nv.constant0._ZN5flash44flash_bwd_dq_dk_dv_loop_seqk_parallel_kernelI23Flash_bwd_kernel_traitsILi64ELi128ELi128ELi8ELi4ELi4ELi4ELb0ELb0EN7cutlass10bfloat16_tE19Flash_kernel_traitsILi64ELi128ELi128ELi8ES3_EELb0ELb0ELb0ELb0ELb1ELb1ELb0EEEvNS_16Flash_bwd_paramsE:
	.zero		992


//--------------------- .nv.constant0._ZN5flash44flash_bwd_dq_dk_dv_loop_seqk_parallel_kernelI23Flash_bwd_kernel_traitsILi64ELi128ELi128ELi8ELi4ELi4ELi4ELb0ELb0EN7cutlass10bfloat16_tE19Flash_kernel_traitsILi64ELi128ELi128ELi8ES3_EELb0ELb0ELb0ELb1ELb0ELb0ELb0EEEvNS_16Flash_bwd_paramsE --------------------------
	.section	.nv.constant0._ZN5flash44flash_bwd_dq_dk_dv_loop_seqk_parallel_kernelI23Flash_bwd_kernel_traitsILi64ELi128ELi128ELi8ELi4ELi4ELi4ELb0ELb0EN7cutlass10bfloat16_tE19Flash_kernel_traitsILi64ELi128ELi128ELi8ES3_EELb0ELb0ELb0ELb1ELb0ELb0ELb0EEEvNS_16Flash_bwd_paramsE,"a",@progbits
	.sectionflags	@""
	.align	4
.nv.constant0._ZN5flash44flash_bwd_dq_dk_dv_loop_seqk_parallel_kernelI23Flash_bwd_kernel_traitsILi64ELi128ELi128ELi8ELi4ELi4ELi4ELb0ELb0EN7cutlass10bfloat16_tE19Flash_kernel_traitsILi64ELi128ELi128ELi8ES3_EELb0ELb0ELb0ELb1ELb0ELb0ELb0EEEvNS_16Flash_bwd_paramsE:
	.zero		992


//--------------------- .nv.constant0._ZN5flash44flash_bwd_dq_dk_dv_loop_seqk_parallel_kernelI23Flash_bwd_kernel_traitsILi64ELi128ELi128ELi8ELi4ELi4ELi4ELb0ELb0EN7cutlass10bfloat16_tE19Flash_kernel_traitsILi64ELi128ELi128ELi8ES3_EELb0ELb0ELb1ELb0ELb0ELb1ELb0EEEvNS_16Flash_bwd_paramsE --------------------------
	.section	.nv.constant0._ZN5flash44flash_bwd_dq_dk_dv_loop_seqk_parallel_kernelI23Flash_bwd_kernel_traitsILi64ELi128ELi128ELi8ELi4ELi4ELi4ELb0ELb0EN7cutlass10bfloat16_tE19Flash_kernel_traitsILi64ELi128ELi128ELi8ES3_EELb0ELb0ELb1ELb0ELb0ELb1ELb0EEEvNS_16Flash_bwd_paramsE,"a",@progbits
	.sectionflags	@""
	.align	4
.nv.constant0._ZN5flash44flash_bwd_dq_dk_dv_loop_seqk_parallel_kernelI23Flash_bwd_kernel_traitsILi64ELi128ELi128ELi8ELi4ELi4ELi4ELb0ELb0EN7cutlass10bfloat16_tE19Flash_kernel_traitsILi64ELi128ELi128ELi8ES3_EELb0ELb0ELb1ELb0ELb0ELb1ELb0EEEvNS_16Flash_bwd_paramsE:
	.zero		992


//--------------------- .nv.constant0._ZN5flash44flash_bwd_dq_dk_dv_loop_seqk_parallel_kernelI23Flash_bwd_kernel_traitsILi64ELi128ELi128ELi8ELi4ELi4ELi4ELb0ELb0EN7cutlass10bfloat16_tE19Flash_kernel_traitsILi64ELi128ELi128ELi8ES3_EELb0ELb0ELb1ELb1ELb0ELb0ELb0EEEvNS_16Flash_bwd_paramsE --------------------------
	.section	.nv.constant0._ZN5flash44flash_bwd_dq_dk_dv_loop_seqk_parallel_kernelI23Flash_bwd_kernel_traitsILi64ELi128ELi128ELi8ELi4ELi4ELi4ELb0ELb0EN7cutlass10bfloat16_tE19Flash_kernel_traitsILi64ELi128ELi128ELi8ES3_EELb0ELb0ELb1ELb1ELb0ELb0ELb0EEEvNS_16Flash_bwd_paramsE,"a",@progbits
	.sectionflags	@""
	.align	4
.nv.constant0._ZN5flash44flash_bwd_dq_dk_dv_loop_seqk_parallel_kernelI23Flash_bwd_kernel_traitsILi64ELi128ELi128ELi8ELi4ELi4ELi4ELb0ELb0EN7cutlass10bfloat16_tE19Flash_kernel_traitsILi64ELi128ELi128ELi8ES3_EELb0ELb0ELb1ELb1ELb0ELb0ELb0EEEvNS_16Flash_bwd_paramsE:
	.zero		992


//--------------------- .nv.constant0._ZN5flash27flash_bwd_convert_dq_kernelI23Flash_bwd_kernel_traitsILi64ELi64ELi128ELi8ELi2ELi4ELi4ELb1ELb0EN7cutlass10bfloat16_tE19Flash_kernel_traitsILi64ELi64ELi128ELi8ES3_EEEEvNS_16Flash_bwd_paramsEi --------------------------
	.section	.nv.constant0._ZN5flash27flash_bwd_convert_dq_kernelI23Flash_bwd_kernel_traitsILi64ELi64ELi128ELi8ELi2ELi4ELi4ELb1ELb0EN7cutlass10bfloat16_tE19Flash_kernel_traitsILi64ELi64ELi128ELi8ES3_EEEEvNS_16Flash_bwd_paramsEi,"a",@progbits
	.sectionflags	@""
	.align	4
.nv.constant0._ZN5flash27flash_bwd_convert_dq_kernelI23Flash_bwd_kernel_traitsILi64ELi64ELi128ELi8ELi2ELi4ELi4ELb1ELb0EN7cutlass10bfloat16_tE19Flash_kernel_traitsILi64ELi64ELi128ELi8ES3_EEEEvNS_16Flash_bwd_paramsEi:
	.zero		996


//--------------------- .nv.constant0._ZN5flash44flash_bwd_dq_dk_dv_loop_seqk_parallel_kernelI23Flash_bwd_kernel_traitsILi64ELi64ELi128ELi8ELi2ELi4ELi4ELb1ELb0EN7cutlass10bfloat16_tE19Flash_kernel_traitsILi64ELi64ELi128ELi8ES3_EELb1ELb0ELb0ELb0ELb0ELb1ELb0EEEvNS_16Flash_bwd_paramsE --------------------------
	.section	.nv.constant0._ZN5flash44flash_bwd_dq_dk_dv_loop_seqk_parallel_kernelI23Flash_bwd_kernel_traitsILi64ELi64ELi128ELi8ELi2ELi4ELi4ELb1ELb0EN7cutlass10bfloat16_tE19Flash_kernel_traitsILi64ELi64ELi128ELi8ES3_EELb1ELb0ELb0ELb0ELb0ELb1ELb0EEEvNS_16Flash_bwd_paramsE,"a",@progbits
	.sectionflags	@""
	.align	4
.nv.constant0._ZN5flash44flash_bwd_dq_dk_dv_loop_seqk_parallel_kernelI23Flash_bwd_kernel_traitsILi64ELi64ELi128ELi8ELi2ELi4ELi4ELb1ELb0EN7cutlass10bfloat16_tE19Flash_kernel_traitsILi64ELi64ELi128ELi8ES3_EELb1ELb0ELb0ELb0ELb0ELb1ELb0EEEvNS_16Flash_bwd_paramsE:
	.zero		992


//--------------------- .nv.constant0._ZN5flash44flash_bwd_dq_dk_dv_loop_seqk_parallel_kernelI23Flash_bwd_kernel_traitsILi64ELi64ELi128ELi8ELi2ELi4ELi4ELb1ELb0EN7cutlass10bfloat16_tE19Flash_kernel_traitsILi64ELi64ELi128ELi8ES3_EELb0ELb0ELb0ELb0ELb0ELb1ELb1EEEvNS_16Flash_bwd_paramsE --------------------------
	.section	.nv.constant0._ZN5flash44flash_bwd_dq_dk_dv_loop_seqk_parallel_kernelI23Flash_bwd_kernel_traitsILi64ELi64ELi128ELi8ELi2ELi4ELi4ELb1ELb0EN7cutlass10bfloat16_tE19Flash_kernel_traitsILi64ELi64ELi128ELi8ES3_EELb0ELb0ELb0ELb0ELb0ELb1ELb1EEEvNS_16Flash_bwd_paramsE,"a",@progbits
	.sectionflags	@""
	.align	4
.nv.constant0._ZN5flash44flash_bwd_dq_dk_dv_loop_seqk_parallel_kernelI23Flash_bwd_kernel_traitsILi64ELi64ELi128ELi8ELi2ELi4ELi4ELb1ELb0EN7cutlass10bfloat16_tE19Flash_kernel_traitsILi64ELi64ELi128ELi8ES3_EELb0ELb0ELb0ELb0ELb0ELb1ELb1EEEvNS_16Flash_bwd_paramsE:
	.zero		992


//--------------------- .nv.constant0._ZN5flash44flash_bwd_dq_dk_dv_loop_seqk_parallel_kernelI23Flash_bwd_kernel_traitsILi64ELi64ELi128ELi8ELi2ELi4ELi4ELb1ELb0EN7cutlass10bfloat16_tE19Flash_kernel_traitsILi64ELi64ELi128ELi8ES3_EELb1ELb0ELb0ELb0ELb0ELb0ELb0EEEvNS_16Flash_bwd_paramsE --------------------------
	.section	.nv.constant0._ZN5flash44flash_bwd_dq_dk_dv_loop_seqk_parallel_kernelI23Flash_bwd_kernel_traitsILi64ELi64ELi128ELi8ELi2ELi4ELi4ELb1ELb0EN7cutlass10bfloat16_tE19Flash_kernel_traitsILi64ELi64ELi128ELi8ES3_EELb1ELb0ELb0ELb0ELb0ELb0ELb0EEEvNS_16Flash_bwd_paramsE,"a",@progbits
	.sectionflags	@""
	.align	4
.nv.constant0._ZN5flash44flash_bwd_dq_dk_dv_loop_seqk_parallel_kernelI23Flash_bwd_kernel_traitsILi64ELi64ELi128ELi8ELi2ELi4ELi4ELb1ELb0EN7cutlass10bfloat16_tE19Flash_kernel_traitsILi64ELi64ELi128ELi8ES3_EELb1ELb0ELb0ELb0ELb0ELb0ELb0EEEvNS_16Flash_bwd_paramsE:
	.zero		992


//--------------------- .nv.constant0._ZN5flash44flash_bwd_dq_dk_dv_loop_seqk_parallel_kernelI23Flash_bwd_kernel_traitsILi64ELi64ELi128ELi8ELi2ELi4ELi4ELb1ELb0EN7cutlass10bfloat16_tE19Flash_kernel_traitsILi64ELi64ELi128ELi8ES3_EELb0ELb0ELb0ELb0ELb0ELb0ELb1EEEvNS_16Flash_bwd_paramsE --------------------------
	.section	.nv.constant0._ZN5flash44flash_bwd_dq_dk_dv_loop_seqk_parallel_kernelI23Flash_bwd_kernel_traitsILi64ELi64ELi128ELi8ELi2ELi4ELi4ELb1ELb0EN7cutlass10bfloat16_tE19Flash_kernel_traitsILi64ELi64ELi128ELi8ES3_EELb0ELb0ELb0ELb0ELb0ELb0ELb1EEEvNS_16Flash_bwd_paramsE,"a",@progbits
	.sectionflags	@""
	.align	4
.nv.constant0._ZN5flash44flash_bwd_dq_dk_dv_loop_seqk_parallel_kernelI23Flash_bwd_kernel_traitsILi64ELi64ELi128ELi8ELi2ELi4ELi4ELb1ELb0EN7cutlass10bfloat16_tE19Flash_kernel_traitsILi64ELi64ELi128ELi8ES3_EELb0ELb0ELb0ELb0ELb0ELb0ELb1EEEvNS_16Flash_bwd_paramsE:
	.zero		992


//--------------------- .nv.constant0._ZN5flash44flash_bwd_dq_dk_dv_loop_seqk_parallel_kernelI23Flash_bwd_kernel_traitsILi64ELi64ELi128ELi8ELi2ELi4ELi4ELb1ELb0EN7cutlass10bfloat16_tE19Flash_kernel_traitsILi64ELi64ELi128ELi8ES3_EELb1ELb0ELb1ELb0ELb0ELb0ELb0EEEvNS_16Flash_bwd_paramsE --------------------------
	.section	.nv.constant0._ZN5flash44flash_bwd_dq_dk_dv_loop_seqk_parallel_kernelI23Flash_bwd_kernel_traitsILi64ELi64ELi128ELi8ELi2ELi4ELi4ELb1ELb0EN7cutlass10bfloat16_tE19Flash_kernel_traitsILi64ELi64ELi128ELi8ES3_EELb1ELb0ELb1ELb0ELb0ELb0ELb0EEEvNS_16Flash_bwd_paramsE,"a",@progbits
	.sectionflags	@""
	.align	4
.nv.constant0._ZN5flash44flash_bwd_dq_dk_dv_loop_seqk_parallel_kernelI23Flash_bwd_kernel_traitsILi64ELi64ELi128ELi8ELi2ELi4ELi4ELb1ELb0EN7cutlass10bfloat16_tE19Flash_kernel_traitsILi64ELi64ELi128ELi8ES3_EELb1ELb0ELb1ELb0ELb0ELb0ELb0EEEvNS_16Flash_bwd_paramsE:
	.zero		992


//--------------------- .nv.constant0._ZN5flash44flash_bwd_dq_dk_dv_loop_seqk_parallel_kernelI23Flash_bwd_kernel_traitsILi64ELi64ELi128ELi8ELi2ELi4ELi4ELb1ELb0EN7cutlass10bfloat16_tE19Flash_kernel_traitsILi64ELi64ELi128ELi8ES3_EELb0ELb0ELb1ELb0ELb0ELb0ELb1EEEvNS_16Flash_bwd_paramsE --------------------------
	.section	.nv.constant0._ZN5flash44flash_bwd_dq_dk_dv_loop_seqk_parallel_kernelI23Flash_bwd_kernel_traitsILi64ELi64ELi128ELi8ELi2ELi4ELi4ELb1ELb0EN7cutlass10bfloat16_tE19Flash_kernel_traitsILi64ELi64ELi128ELi8ES3_EELb0ELb0ELb1ELb0ELb0ELb0ELb1EEEvNS_16Flash_bwd_paramsE,"a",@progbits
	.sectionflags	@""
	.align	4
.nv.constant0._ZN5flash44flash_bwd_dq_dk_dv_loop_seqk_parallel_kernelI23Flash_bwd_kernel_traitsILi64ELi64ELi128ELi8ELi2ELi4ELi4ELb1ELb0EN7cutlass10bfloat16_tE19Flash_kernel_traitsILi64ELi64ELi128ELi8ES3_EELb0ELb0ELb1ELb0ELb0ELb0ELb1EEEvNS_16Flash_bwd_paramsE:
	.zero		992


//--------------------- .nv.constant0._ZN5flash44flash_bwd_dq_dk_dv_loop_seqk_parallel_kernelI23Flash_bwd_kernel_traitsILi64ELi64ELi128ELi8ELi2ELi4ELi4ELb1ELb0EN7cutlass10bfloat16_tE19Flash_kernel_traitsILi64ELi64ELi128ELi8ES3_EELb1ELb0ELb0ELb0ELb1ELb1ELb0EEEvNS_16Flash_bwd_paramsE --------------------------
	.section	.nv.constant0._ZN5flash44flash_bwd_dq_dk_dv_loop_seqk_parallel_kernelI23Flash_bwd_kernel_traitsILi64ELi64ELi128ELi8ELi2ELi4ELi4ELb1ELb0EN7cutlass10bfloat16_tE19Flash_kernel_traitsILi64ELi64ELi128ELi8ES3_EELb1ELb0ELb0ELb0ELb1ELb1ELb0EEEvNS_16Flash_bwd_paramsE,"a",@progbits
	.sectionflags	@""
	.align	4
.nv.constant0._ZN5flash44flash_bwd_dq_dk_dv_loop_seqk_parallel_kernelI23Flash_bwd_kernel_traitsILi64ELi64ELi128ELi8ELi2ELi4ELi4ELb1ELb0EN7cutlass10bfloat16_tE19Flash_kernel_traitsILi64ELi64ELi128ELi8ES3_EELb1ELb0ELb0ELb0ELb1ELb1ELb0EEEvNS_16Flash_bwd_paramsE:
	.zero		992


//--------------------- .nv.constant0._ZN5flash44flash_bwd_dq_dk_dv_loop_seqk_parallel_kernelI23Flash_bwd_kernel_traitsILi64ELi64ELi128ELi8ELi2ELi4ELi4ELb1ELb0EN7cutlass10bfloat16_tE19Flash_kernel_traitsILi64ELi64ELi128ELi8ES3_EELb0ELb0ELb0ELb0ELb1ELb1ELb1EEEvNS_16Flash_bwd_paramsE --------------------------
	.section	.nv.constant0._ZN5flash44flash_bwd_dq_dk_dv_loop_seqk_parallel_kernelI23Flash_bwd_kernel_traitsILi64ELi64ELi128ELi8ELi2ELi4ELi4ELb1ELb0EN7cutlass10bfloat16_tE19Flash_kernel_traitsILi64ELi64ELi128ELi8ES3_EELb0ELb0ELb0ELb0ELb1ELb1ELb1EEEvNS_16Flash_bwd_paramsE,"a",@progbits
	.sectionflags	@""
	.align	4
.nv.constant0._ZN5flash44flash_bwd_dq_dk_dv_loop_seqk_parallel_kernelI23Flash_bwd_kernel_traitsILi64ELi64ELi128ELi8ELi2ELi4ELi4ELb1ELb0EN7cutlass10bfloat16_tE19Flash_kernel_traitsILi64ELi64ELi128ELi8ES3_EELb0ELb0ELb0ELb0ELb1ELb1ELb1EEEvNS_16Flash_bwd_paramsE:
	.zero		992


//--------------------- .nv.constant0._ZN5flash44flash_bwd_dq_dk_dv_loop_seqk_parallel_kernelI23Flash_bwd_kernel_traitsILi64ELi64ELi128ELi8ELi2ELi4ELi4ELb1ELb0EN7cutlass10bfloat16_tE19Flash_kernel_traitsILi64ELi64ELi128ELi8ES3_EELb1ELb0ELb0ELb1ELb0ELb0ELb0EEEvNS_16Flash_bwd_paramsE --------------------------
	.section	.nv.constant0._ZN5flash44flash_bwd_dq_dk_dv_loop_seqk_parallel_kernelI23Flash_bwd_kernel_traitsILi64ELi64ELi128ELi8ELi2ELi4ELi4ELb1ELb0EN7cutlass10bfloat16_tE19Flash_kernel_traitsILi64ELi64ELi128ELi8ES3_EELb1ELb0ELb0ELb1ELb0ELb0ELb0EEEvNS_16Flash_bwd_paramsE,"a",@progbits
	.sectionflags	@""
	.align	4
.nv.constant0._ZN5flash44flash_bwd_dq_dk_dv_loop_seqk_parallel_kernelI23Flash_bwd_kernel_traitsILi64ELi64ELi128ELi8ELi2ELi4ELi4ELb1ELb0EN7cutlass10bfloat16_tE19Flash_kernel_traitsILi64ELi64ELi128ELi8ES3_EELb1ELb0ELb0ELb1ELb0ELb0ELb0EEEvNS_16Flash_bwd_paramsE:
	.zero		992


//--------------------- .nv.constant0._ZN5flash44flash_bwd_dq_dk_dv_loop_seqk_parallel_kernelI23Flash_bwd_kernel_traitsILi64ELi64ELi128ELi8ELi2ELi4ELi4ELb1ELb0EN7cutlass10bfloat16_tE19Flash_kernel_traitsILi64ELi64ELi128ELi8ES3_EELb0ELb0ELb0ELb1ELb0ELb0ELb1EEEvNS_16Flash_bwd_paramsE --------------------------
	.section	.nv.constant0._ZN5flash44flash_bwd_dq_dk_dv_loop_seqk_parallel_kernelI23Flash_bwd_kernel_traitsILi64ELi64ELi128ELi8ELi2ELi4ELi4ELb1ELb0EN7cutlass10bfloat16_tE19Flash_kernel_traitsILi64ELi64ELi128ELi8ES3_EELb0ELb0ELb0ELb1ELb0ELb0ELb1EEEvNS_16Flash_bwd_paramsE,"a",@progbits
	.sectionflags	@""
	.align	4
.nv.constant0._ZN5flash44flash_bwd_dq_dk_dv_loop_seqk_parallel_kernelI23Flash_bwd_kernel_traitsILi64ELi64ELi128ELi8ELi2ELi4ELi4ELb1ELb0EN7cutlass10bfloat16_tE19Flash_kernel_traitsILi64ELi64ELi128ELi8ES3_EELb0ELb0ELb0ELb1ELb0ELb0ELb1EEEvNS_16Flash_bwd_paramsE:
	.zero		992


//--------------------- .nv.constant0._ZN5flash44flash_bwd_dq_dk_dv_loop_seqk_parallel_kernelI23Flash_bwd_kernel_traitsILi64ELi64ELi128ELi8ELi2ELi4ELi4ELb1ELb0EN7cutlass10bfloat16_tE19Flash_kernel_traitsILi64ELi64ELi128ELi8ES3_EELb1ELb0ELb1ELb0ELb0ELb1ELb0EEEvNS_16Flash_bwd_paramsE --------------------------
	.section	.nv.constant0._ZN5flash44flash_bwd_dq_dk_dv_loop_seqk_parallel_kernelI23Flash_bwd_kernel_traitsILi64ELi64ELi128ELi8ELi2ELi4ELi4ELb1ELb0EN7cutlass10bfloat16_tE19Flash_kernel_traitsILi64ELi64ELi128ELi8ES3_EELb1ELb0ELb1ELb0ELb0ELb1ELb0EEEvNS_16Flash_bwd_paramsE,"a",@progbits
	.sectionflags	@""
	.align	4
.nv.constant0._ZN5flash44flash_bwd_dq_dk_dv_loop_seqk_parallel_kernelI23Flash_bwd_kernel_traitsILi64ELi64ELi128ELi8ELi2ELi4ELi4ELb1ELb0EN7cutlass10bfloat16_tE19Flash_kernel_traitsILi64ELi64ELi128ELi8ES3_EELb1ELb0ELb1ELb0ELb0ELb1ELb0EEEvNS_16Flash_bwd_paramsE:
	.zero		992


//--------------------- .nv.constant0._ZN5flash44flash_bwd_dq_dk_dv_loop_seqk_parallel_kernelI23Flash_bwd_kernel_traitsILi64ELi64ELi128ELi8ELi2ELi4ELi4ELb1ELb0EN7cutlass10bfloat16_tE19Flash_kernel_traitsILi64ELi64ELi128ELi8ES3_EELb0ELb0ELb1ELb0ELb0ELb1ELb1EEEvNS_16Flash_bwd_paramsE --------------------------
	.section	.nv.constant0._ZN5flash44flash_bwd_dq_dk_dv_loop_seqk_parallel_kernelI23Flash_bwd_kernel_traitsILi64ELi64ELi128ELi8ELi2ELi4ELi4ELb1ELb0EN7cutlass10bfloat16_tE19Flash_kernel_traitsILi64ELi64ELi128ELi8ES3_EELb0ELb0ELb1ELb0ELb0ELb1ELb1EEEvNS_16Flash_bwd_paramsE,"a",@progbits
	.sectionflags	@""
	.align	4
.nv.constant0._ZN5flash44flash_bwd_dq_dk_dv_loop_seqk_parallel_kernelI23Flash_bwd_kernel_traitsILi64ELi64ELi128ELi8ELi2ELi4ELi4ELb1ELb0EN7cutlass10bfloat16_tE19Flash_kernel_traitsILi64ELi64ELi128ELi8ES3_EELb0ELb0ELb1ELb0ELb0ELb1ELb1EEEvNS_16Flash_bwd_paramsE:
	.zero		992


//--------------------- .nv.constant0._ZN5flash44flash_bwd_dq_dk_dv_loop_seqk_parallel_kernelI23Flash_bwd_kernel_traitsILi64ELi64ELi128ELi8ELi2ELi4ELi4ELb1ELb0EN7cutlass10bfloat16_tE19Flash_kernel_traitsILi64ELi64ELi128ELi8ES3_EELb1ELb0ELb1ELb1ELb0ELb0ELb0EEEvNS_16Flash_bwd_paramsE --------------------------
	.section	.nv.constant0._ZN5flash44flash_bwd_dq_dk_dv_loop_seqk_parallel_kernelI23Flash_bwd_kernel_traitsILi64ELi64ELi128ELi8ELi2ELi4ELi4ELb1ELb0EN7cutlass10bfloat16_tE19Flash_kernel_traitsILi64ELi64ELi128ELi8ES3_EELb1ELb0ELb1ELb1ELb0ELb0ELb0EEEvNS_16Flash_bwd_paramsE,"a",@progbits
	.sectionflags	@""
	.align	4
.nv.constant0._ZN5flash44flash_bwd_dq_dk_dv_loop_seqk_parallel_kernelI23Flash_bwd_kernel_traitsILi64ELi64ELi128ELi8ELi2ELi4ELi4ELb1ELb0EN7cutlass10bfloat16_tE19Flash_kernel_traitsILi64ELi64ELi128ELi8ES3_EELb1ELb0ELb1ELb1ELb0ELb0ELb0EEEvNS_16Flash_bwd_paramsE:
	.zero		992


//--------------------- .nv.constant0._ZN5flash44flash_bwd_dq_dk_dv_loop_seqk_parallel_kernelI23Flash_bwd_kernel_traitsILi64ELi64ELi128ELi8ELi2ELi4ELi4ELb1ELb0EN7cutlass10bfloat16_tE19Flash_kernel_traitsILi64ELi64ELi128ELi8ES3_EELb0ELb0ELb1ELb1ELb0ELb0ELb1EEEvNS_16Flash_bwd_paramsE --------------------------
	.section	.nv.constant0._ZN5flash44flash_bwd_dq_dk_dv_loop_seqk_parallel_kernelI23Flash_bwd_kernel_traitsILi64ELi64ELi128ELi8ELi2ELi4ELi4ELb1ELb0EN7cutlass10bfloat16_tE19Flash_kernel_traitsILi64ELi64ELi128ELi8ES3_EELb0ELb0ELb1ELb1ELb0ELb0ELb1EEEvNS_16Flash_bwd_paramsE,"a",@progbits
	.sectionflags	@""
	.align	4
.nv.constant0._ZN5flash44flash_bwd_dq_dk_dv_loop_seqk_parallel_kernelI23Flash_bwd_kernel_traitsILi64ELi64ELi128ELi8ELi2ELi4ELi4ELb1ELb0EN7cutlass10bfloat16_tE19Flash_kernel_traitsILi64ELi64ELi128ELi8ES3_EELb0ELb0ELb1ELb1ELb0ELb0ELb1EEEvNS_16Flash_bwd_paramsE:
	.zero		992


//--------------------- .nv.constant0._ZN5flash25flash_bwd_dot_do_o_kernelILb0E23Flash_bwd_kernel_traitsILi64ELi64ELi128ELi8ELi2ELi4ELi4ELb1ELb0EN7cutlass10bfloat16_tE19Flash_kernel_traitsILi64ELi64ELi128ELi8ES3_EEEEvNS_16Flash_bwd_paramsE --------------------------
	.section	.nv.constant0._ZN5flash25flash_bwd_dot_do_o_kernelILb0E23Flash_bwd_kernel_traitsILi64ELi64ELi128ELi8ELi2ELi4ELi4ELb1ELb0EN7cutlass10bfloat16_tE19Flash_kernel_traitsILi64ELi64ELi128ELi8ES3_EEEEvNS_16Flash_bwd_paramsE,"a",@progbits
	.sectionflags	@""
	.align	4
.nv.constant0._ZN5flash25flash_bwd_dot_do_o_kernelILb0E23Flash_bwd_kernel_traitsILi64ELi64ELi128ELi8ELi2ELi4ELi4ELb1ELb0EN7cutlass10bfloat16_tE19Flash_kernel_traitsILi64ELi64ELi128ELi8ES3_EEEEvNS_16Flash_bwd_paramsE:
	.zero		992


//--------------------- .nv.constant0._ZN5flash25flash_bwd_dot_do_o_kernelILb1E23Flash_bwd_kernel_traitsILi64ELi64ELi128ELi8ELi2ELi4ELi4ELb1ELb0EN7cutlass10bfloat16_tE19Flash_kernel_traitsILi64ELi64ELi128ELi8ES3_EEEEvNS_16Flash_bwd_paramsE --------------------------
	.section	.nv.constant0._ZN5flash25flash_bwd_dot_do_o_kernelILb1E23Flash_bwd_kernel_traitsILi64ELi64ELi128ELi8ELi2ELi4ELi4ELb1ELb0EN7cutlass10bfloat16_tE19Flash_kernel_traitsILi64ELi64ELi128ELi8ES3_EEEEvNS_16Flash_bwd_paramsE,"a",@progbits
	.sectionflags	@""
	.align	4
.nv.constant0._ZN5flash25flash_bwd_dot_do_o_kernelILb1E23Flash_bwd_kernel_traitsILi64ELi64ELi128ELi8ELi2ELi4ELi4ELb1ELb0EN7cutlass10bfloat16_tE19Flash_kernel_traitsILi64ELi64ELi128ELi8ES3_EEEEvNS_16Flash_bwd_paramsE:
	.zero		992


//--------------------- .nv.constant0._ZN5flash27flash_bwd_convert_dq_kernelI23Flash_bwd_kernel_traitsILi64ELi128ELi128ELi8ELi4ELi4ELi4ELb0ELb0EN7cutlass10bfloat16_tE19Flash_kernel_traitsILi64ELi128ELi128ELi8ES3_EEEEvNS_16Flash_bwd_paramsEi --------------------------
	.section	.nv.constant0._ZN5flash27flash_bwd_convert_dq_kernelI23Flash_bwd_kernel_traitsILi64ELi128ELi128ELi8ELi4ELi4ELi4ELb0ELb0EN7cutlass10bfloat16_tE19Flash_kernel_traitsILi64ELi128ELi128ELi8ES3_EEEEvNS_16Flash_bwd_paramsEi,"a",@progbits
	.sectionflags	@""
	.align	4
.nv.constant0._ZN5flash27flash_bwd_convert_dq_kernelI23Flash_bwd_kernel_traitsILi64ELi128ELi128ELi8ELi4ELi4ELi4ELb0ELb0EN7cutlass10bfloat16_tE19Flash_kernel_traitsILi64ELi128ELi128ELi8ES3_EEEEvNS_16Flash_bwd_paramsEi:
	.zero		996


//--------------------- .nv.constant0._ZN5flash44flash_bwd_dq_dk_dv_loop_seqk_parallel_kernelI23Flash_bwd_kernel_traitsILi64ELi128ELi128ELi8ELi4ELi4ELi4ELb0ELb0EN7cutlass10bfloat16_tE19Flash_kernel_traitsILi64ELi128ELi128ELi8ES3_EELb1ELb0ELb0ELb0ELb0ELb1ELb0EEEvNS_16Flash_bwd_paramsE --------------------------
	.section	.nv.constant0._ZN5flash44flash_bwd_dq_dk_dv_loop_seqk_parallel_kernelI23Flash_bwd_kernel_traitsILi64ELi128ELi128ELi8ELi4ELi4ELi4ELb0ELb0EN7cutlass10bfloat16_tE19Flash_kernel_traitsILi64ELi128ELi128ELi8ES3_EELb1ELb0ELb0ELb0ELb0ELb1ELb0EEEvNS_16Flash_bwd_paramsE,"a",@progbits
	.sectionflags	@""
	.align	4
.nv.constant0._ZN5flash44flash_bwd_dq_dk_dv_loop_seqk_parallel_kernelI23Flash_bwd_kernel_traitsILi64ELi128ELi128ELi8ELi4ELi4ELi4ELb0ELb0EN7cutlass10bfloat16_tE19Flash_kernel_traitsILi64ELi128ELi128ELi8ES3_EELb1ELb0ELb0ELb0ELb0ELb1ELb0EEEvNS_16Flash_bwd_paramsE:
	.zero		992


//--------------------- .nv.constant0._ZN5flash44flash_bwd_dq_dk_dv_loop_seqk_parallel_kernelI23Flash_bwd_kernel_traitsILi64ELi128ELi128ELi8ELi4ELi4ELi4ELb0ELb0EN7cutlass10bfloat16_tE19Flash_kernel_traitsILi64ELi128ELi128ELi8ES3_EELb0ELb0ELb0ELb0ELb0ELb1ELb1EEEvNS_16Flash_bwd_paramsE --------------------------
	.section	.nv.constant0._ZN5flash44flash_bwd_dq_dk_dv_loop_seqk_parallel_kernelI23Flash_bwd_kernel_traitsILi64ELi128ELi128ELi8ELi4ELi4ELi4ELb0ELb0EN7cutlass10bfloat16_tE19Flash_kernel_traitsILi64ELi128ELi128ELi8ES3_EELb0ELb0ELb0ELb0ELb0ELb1ELb1EEEvNS_16Flash_bwd_paramsE,"a",@progbits
	.sectionflags	@""
	.align	4
.nv.constant0._ZN5flash44flash_bwd_dq_dk_dv_loop_seqk_parallel_kernelI23Flash_bwd_kernel_traitsILi64ELi128ELi128ELi8ELi4ELi4ELi4ELb0ELb0EN7cutlass10bfloat16_tE19Flash_kernel_traitsILi64ELi128ELi128ELi8ES3_EELb0ELb0ELb0ELb0ELb0ELb1ELb1EEEvNS_16Flash_bwd_paramsE:
	.zero		992


//--------------------- .nv.constant0._ZN5flash44flash_bwd_dq_dk_dv_loop_seqk_parallel_kernelI23Flash_bwd_kernel_traitsILi64ELi128ELi128ELi8ELi4ELi4ELi4ELb0ELb0EN7cutlass10bfloat16_tE19Flash_kernel_traitsILi64ELi128ELi128ELi8ES3_EELb1ELb0ELb0ELb0ELb0ELb0ELb0EEEvNS_16Flash_bwd_paramsE --------------------------
	.section	.nv.constant0._ZN5flash44flash_bwd_dq_dk_dv_loop_seqk_parallel_kernelI23Flash_bwd_kernel_traitsILi64ELi128ELi128ELi8ELi4ELi4ELi4ELb0ELb0EN7cutlass10bfloat16_tE19Flash_kernel_traitsILi64ELi128ELi128ELi8ES3_EELb1ELb0ELb0ELb0ELb0ELb0ELb0EEEvNS_16Flash_bwd_paramsE,"a",@progbits
	.sectionflags	@""
	.align	4
.nv.constant0._ZN5flash44flash_bwd_dq_dk_dv_loop_seqk_parallel_kernelI23Flash_bwd_kernel_traitsILi64ELi128ELi128ELi8ELi4ELi4ELi4ELb0ELb0EN7cutlass10bfloat16_tE19Flash_kernel_traitsILi64ELi128ELi128ELi8ES3_EELb1ELb0ELb0ELb0ELb0ELb0ELb0EEEvNS_16Flash_bwd_paramsE:
	.zero		992


//--------------------- .nv.constant0._ZN5flash44flash_bwd_dq_dk_dv_loop_seqk_parallel_kernelI23Flash_bwd_kernel_traitsILi64ELi128ELi128ELi8ELi4ELi4ELi4ELb0ELb0EN7cutlass10bfloat16_tE19Flash_kernel_traitsILi64ELi128ELi128ELi8ES3_EELb0ELb0ELb0ELb0ELb0ELb0ELb1EEEvNS_16Flash_bwd_paramsE --------------------------
	.section	.nv.constant0._ZN5flash44flash_bwd_dq_dk_dv_loop_seqk_parallel_kernelI23Flash_bwd_kernel_traitsILi64ELi128ELi128ELi8ELi4ELi4ELi4ELb0ELb0EN7cutlass10bfloat16_tE19Flash_kernel_traitsILi64ELi128ELi128ELi8ES3_EELb0ELb0ELb0ELb0ELb0ELb0ELb1EEEvNS_16Flash_bwd_paramsE,"a",@progbits
	.sectionflags	@""
	.align	4
.nv.constant0._ZN5flash44flash_bwd_dq_dk_dv_loop_seqk_parallel_kernelI23Flash_bwd_kernel_traitsILi64ELi128ELi128ELi8ELi4ELi4ELi4ELb0ELb0EN7cutlass10bfloat16_tE19Flash_kernel_traitsILi64ELi128ELi128ELi8ES3_EELb0ELb0ELb0ELb0ELb0ELb0ELb1EEEvNS_16Flash_bwd_paramsE:
	.zero		992


//--------------------- .nv.constant0._ZN5flash44flash_bwd_dq_dk_dv_loop_seqk_parallel_kernelI23Flash_bwd_kernel_traitsILi64ELi128ELi128ELi8ELi4ELi4ELi4ELb0ELb0EN7cutlass10bfloat16_tE19Flash_kernel_traitsILi64ELi128ELi128ELi8ES3_EELb1ELb0ELb1ELb0ELb0ELb0ELb0EEEvNS_16Flash_bwd_paramsE --------------------------
	.section	.nv.constant0._ZN5flash44flash_bwd_dq_dk_dv_loop_seqk_parallel_kernelI23Flash_bwd_kernel_traitsILi64ELi128ELi128ELi8ELi4ELi4ELi4ELb0ELb0EN7cutlass10bfloat16_tE19Flash_kernel_traitsILi64ELi128ELi128ELi8ES3_EELb1ELb0ELb1ELb0ELb0ELb0ELb0EEEvNS_16Flash_bwd_paramsE,"a",@progbits
	.sectionflags	@""
	.align	4
.nv.constant0._ZN5flash44flash_bwd_dq_dk_dv_loop_seqk_parallel_kernelI23Flash_bwd_kernel_traitsILi64ELi128ELi128ELi8ELi4ELi4ELi4ELb0ELb0EN7cutlass10bfloat16_tE19Flash_kernel_traitsILi64ELi128ELi128ELi8ES3_EELb1ELb0ELb1ELb0ELb0ELb0ELb0EEEvNS_16Flash_bwd_paramsE:
	.zero		992


//--------------------- .nv.constant0._ZN5flash44flash_bwd_dq_dk_dv_loop_seqk_parallel_kernelI23Flash_bwd_kernel_traitsILi64ELi128ELi128ELi8ELi4ELi4ELi4ELb0ELb0EN7cutlass10bfloat16_tE19Flash_kernel_traitsILi64ELi128ELi128ELi8ES3_EELb0ELb0ELb1ELb0ELb0ELb0ELb1EEEvNS_16Flash_bwd_paramsE --------------------------
	.section	.nv.constant0._ZN5flash44flash_bwd_dq_dk_dv_loop_seqk_parallel_kernelI23Flash_bwd_kernel_traitsILi64ELi128ELi128ELi8ELi4ELi4ELi4ELb0ELb0EN7cutlass10bfloat16_tE19Flash_kernel_traitsILi64ELi128ELi128ELi8ES3_EELb0ELb0ELb1ELb0ELb0ELb0ELb1EEEvNS_16Flash_bwd_paramsE,"a",@progbits
	.sectionflags	@""
	.align	4
.nv.constant0._ZN5flash44flash_bwd_dq_dk_dv_loop_seqk_parallel_kernelI23Flash_bwd_kernel_traitsILi64ELi128ELi128ELi8ELi4ELi4ELi4ELb0ELb0EN7cutlass10bfloat16_tE19Flash_kernel_traitsILi64ELi128ELi128ELi8ES3_EELb0ELb0ELb1ELb0ELb0ELb0ELb1EEEvNS_16Flash_bwd_paramsE:
	.zero		992


//--------------------- .nv.constant0._ZN5flash44flash_bwd_dq_dk_dv_loop_seqk_parallel_kernelI23Flash_bwd_kernel_traitsILi64ELi128ELi128ELi8ELi4ELi4ELi4ELb0ELb0EN7cutlass10bfloat16_tE19Flash_kernel_traitsILi64ELi128ELi128ELi8ES3_EELb1ELb0ELb0ELb0ELb1ELb1ELb0EEEvNS_16Flash_bwd_paramsE --------------------------
	.section	.nv.constant0._ZN5flash44flash_bwd_dq_dk_dv_loop_seqk_parallel_kernelI23Flash_bwd_kernel_traitsILi64ELi128ELi128ELi8ELi4ELi4ELi4ELb0ELb0EN7cutlass10bfloat16_tE19Flash_kernel_traitsILi64ELi128ELi128ELi8ES3_EELb1ELb0ELb0ELb0ELb1ELb1ELb0EEEvNS_16Flash_bwd_paramsE,"a",@progbits
	.sectionflags	@""
	.align	4
.nv.constant0._ZN5flash44flash_bwd_dq_dk_dv_loop_seqk_parallel_kernelI23Flash_bwd_kernel_traitsILi64ELi128ELi128ELi8ELi4ELi4ELi4ELb0ELb0EN7cutlass10bfloat16_tE19Flash_kernel_traitsILi64ELi128ELi128ELi8ES3_EELb1ELb0ELb0ELb0ELb1ELb1ELb0EEEvNS_16Flash_bwd_paramsE:
	.zero		992


//--------------------- .nv.constant0._ZN5flash44flash_bwd_dq_dk_dv_loop_seqk_parallel_kernelI23Flash_bwd_kernel_traitsILi64ELi128ELi128ELi8ELi4ELi4ELi4ELb0ELb0EN7cutlass10bfloat16_tE19Flash_kernel_traitsILi64ELi128ELi128ELi8ES3_EELb0ELb0ELb0ELb0ELb1ELb1ELb1EEEvNS_16Flash_bwd_paramsE --------------------------
	.section	.nv.constant0._ZN5flash44flash_bwd_dq_dk_dv_loop_seqk_parallel_kernelI23Flash_bwd_kernel_traitsILi64ELi128ELi128ELi8ELi4ELi4ELi4ELb0ELb0EN7cutlass10bfloat16_tE19Flash_kernel_traitsILi64ELi128ELi128ELi8ES3_EELb0ELb0ELb0ELb0ELb1ELb1ELb1EEEvNS_16Flash_bwd_paramsE,"a",@progbits
	.sectionflags	@""
	.align	4
.nv.constant0._ZN5flash44flash_bwd_dq_dk_dv_loop_seqk_parallel_kernelI23Flash_bwd_kernel_traitsILi64ELi128ELi128ELi8ELi4ELi4ELi4ELb0ELb0EN7cutlass10bfloat16_tE19Flash_kernel_traitsILi64ELi128ELi128ELi8ES3_EELb0ELb0ELb0ELb0ELb1ELb1ELb1EEEvNS_16Flash_bwd_paramsE:
	.zero		992


//--------------------- .nv.constant0._ZN5flash44flash_bwd_dq_dk_dv_loop_seqk_parallel_kernelI23Flash_bwd_kernel_traitsILi64ELi128ELi128ELi8ELi4ELi4ELi4ELb0ELb0EN7cutlass10bfloat16_tE19Flash_kernel_traitsILi64ELi128ELi128ELi8ES3_EELb1ELb0ELb0ELb1ELb0ELb0ELb0EEEvNS_16Flash_bwd_paramsE --------------------------
	.section	.nv.constant0._ZN5flash44flash_bwd_dq_dk_dv_loop_seqk_parallel_kernelI23Flash_bwd_kernel_traitsILi64ELi128ELi128ELi8ELi4ELi4ELi4ELb0ELb0EN7cutlass10bfloat16_tE19Flash_kernel_traitsILi64ELi128ELi128ELi8ES3_EELb1ELb0ELb0ELb1ELb0ELb0ELb0EEEvNS_16Flash_bwd_paramsE,"a",@progbits
	.sectionflags	@""
	.align	4
.nv.constant0._ZN5flash44flash_bwd_dq_dk_dv_loop_seqk_parallel_kernelI23Flash_bwd_kernel_traitsILi64ELi128ELi128ELi8ELi4ELi4ELi4ELb0ELb0EN7cutlass10bfloat16_tE19Flash_kernel_traitsILi64ELi128ELi128ELi8ES3_EELb1ELb0ELb0ELb1ELb0ELb0ELb0EEEvNS_16Flash_bwd_paramsE:
	.zero		992


//--------------------- .nv.constant0._ZN5flash44flash_bwd_dq_dk_dv_loop_seqk_parallel_kernelI23Flash_bwd_kernel_traitsILi64ELi128ELi128ELi8ELi4ELi4ELi4ELb0ELb0EN7cutlass10bfloat16_tE19Flash_kernel_traitsILi64ELi128ELi128ELi8ES3_EELb0ELb0ELb0ELb1ELb0ELb0ELb1EEEvNS_16Flash_bwd_paramsE --------------------------
	.section	.nv.constant0._ZN5flash44flash_bwd_dq_dk_dv_loop_seqk_parallel_kernelI23Flash_bwd_kernel_traitsILi64ELi128ELi128ELi8ELi4ELi4ELi4ELb0ELb0EN7cutlass10bfloat16_tE19Flash_kernel_traitsILi64ELi128ELi128ELi8ES3_EELb0ELb0ELb0ELb1ELb0ELb0ELb1EEEvNS_16Flash_bwd_paramsE,"a",@progbits
	.sectionflags	@""
	.align	4
.nv.constant0._ZN5flash44flash_bwd_dq_dk_dv_loop_seqk_parallel_kernelI23Flash_bwd_kernel_traitsILi64ELi128ELi128ELi8ELi4ELi4ELi4ELb0ELb0EN7cutlass10bfloat16_tE19Flash_kernel_traitsILi64ELi128ELi128ELi8ES3_EELb0ELb0ELb0ELb1ELb0ELb0ELb1EEEvNS_16Flash_bwd_paramsE:
	.zero		992


//--------------------- .nv.constant0._ZN5flash44flash_bwd_dq_dk_dv_loop_seqk_parallel_kernelI23Flash_bwd_kernel_traitsILi64ELi128ELi128ELi8ELi4ELi4ELi4ELb0ELb0EN7cutlass10bfloat16_tE19Flash_kernel_traitsILi64ELi128ELi128ELi8ES3_EELb1ELb0ELb1ELb0ELb0ELb1ELb0EEEvNS_16Flash_bwd_paramsE --------------------------
	.section	.nv.constant0._ZN5flash44flash_bwd_dq_dk_dv_loop_seqk_parallel_kernelI23Flash_bwd_kernel_traitsILi64ELi128ELi128ELi8ELi4ELi4ELi4ELb0ELb0EN7cutlass10bfloat16_tE19Flash_kernel_traitsILi64ELi128ELi128ELi8ES3_EELb1ELb0ELb1ELb0ELb0ELb1ELb0EEEvNS_16Flash_bwd_paramsE,"a",@progbits
	.sectionflags	@""
	.align	4
.nv.constant0._ZN5flash44flash_bwd_dq_dk_dv_loop_seqk_parallel_kernelI23Flash_bwd_kernel_traitsILi64ELi128ELi128ELi8ELi4ELi4ELi4ELb0ELb0EN7cutlass10bfloat16_tE19Flash_kernel_traitsILi64ELi128ELi128ELi8ES3_EELb1ELb0ELb1ELb0ELb0ELb1ELb0EEEvNS_16Flash_bwd_paramsE:
	.zero		992


//--------------------- .nv.constant0._ZN5flash44flash_bwd_dq_dk_dv_loop_seqk_parallel_kernelI23Flash_bwd_kernel_traitsILi64ELi128ELi128ELi8ELi4ELi4ELi4ELb0ELb0EN7cutlass10bfloat16_tE19Flash_kernel_traitsILi64ELi128ELi128ELi8ES3_EELb0ELb0ELb1ELb0ELb0ELb1ELb1EEEvNS_16Flash_bwd_paramsE --------------------------
	.section	.nv.constant0._ZN5flash44flash_bwd_dq_dk_dv_loop_seqk_parallel_kernelI23Flash_bwd_kernel_traitsILi64ELi128ELi128ELi8ELi4ELi4ELi4ELb0ELb0EN7cutlass10bfloat16_tE19Flash_kernel_traitsILi64ELi128ELi128ELi8ES3_EELb0ELb0ELb1ELb0ELb0ELb1ELb1EEEvNS_16Flash_bwd_paramsE,"a",@progbits
	.sectionflags	@""
	.align	4
.nv.constant0._ZN5flash44flash_bwd_dq_dk_dv_loop_seqk_parallel_kernelI23Flash_bwd_kernel_traitsILi64ELi128ELi128ELi8ELi4ELi4ELi4ELb0ELb0EN7cutlass10bfloat16_tE19Flash_kernel_traitsILi64ELi128ELi128ELi8ES3_EELb0ELb0ELb1ELb0ELb0ELb1ELb1EEEvNS_16Flash_bwd_paramsE:
	.zero		992


//--------------------- .nv.constant0._ZN5flash44flash_bwd_dq_dk_dv_loop_seqk_parallel_kernelI23Flash_bwd_kernel_traitsILi64ELi128ELi128ELi8ELi4ELi4ELi4ELb0ELb0EN7cutlass10bfloat16_tE19Flash_kernel_traitsILi64ELi128ELi128ELi8ES3_EELb1ELb0ELb1ELb1ELb0ELb0ELb0EEEvNS_16Flash_bwd_paramsE --------------------------
	.section	.nv.constant0._ZN5flash44flash_bwd_dq_dk_dv_loop_seqk_parallel_kernelI23Flash_bwd_kernel_traitsILi64ELi128ELi128ELi8ELi4ELi4ELi4ELb0ELb0EN7cutlass10bfloat16_tE19Flash_kernel_traitsILi64ELi128ELi128ELi8ES3_EELb1ELb0ELb1ELb1ELb0ELb0ELb0EEEvNS_16Flash_bwd_paramsE,"a",@progbits
	.sectionflags	@""
	.align	4
.nv.constant0._ZN5flash44flash_bwd_dq_dk_dv_loop_seqk_parallel_kernelI23Flash_bwd_kernel_traitsILi64ELi128ELi128ELi8ELi4ELi4ELi4ELb0ELb0EN7cutlass10bfloat16_tE19Flash_kernel_traitsILi64ELi128ELi128ELi8ES3_EELb1ELb0ELb1ELb1ELb0ELb0ELb0EEEvNS_16Flash_bwd_paramsE:
	.zero		992


//--------------------- .nv.constant0._ZN5flash44flash_bwd_dq_dk_dv_loop_seqk_parallel_kernelI23Flash_bwd_kernel_traitsILi64ELi128ELi128ELi8ELi4ELi4ELi4ELb0ELb0EN7cutlass10bfloat16_tE19Flash_kernel_traitsILi64ELi128ELi128ELi8ES3_EELb0ELb0ELb1ELb1ELb0ELb0ELb1EEEvNS_16Flash_bwd_paramsE --------------------------
	.section	.nv.constant0._ZN5flash44flash_bwd_dq_dk_dv_loop_seqk_parallel_kernelI23Flash_bwd_kernel_traitsILi64ELi128ELi128ELi8ELi4ELi4ELi4ELb0ELb0EN7cutlass10bfloat16_tE19Flash_kernel_traitsILi64ELi128ELi128ELi8ES3_EELb0ELb0ELb1ELb1ELb0ELb0ELb1EEEvNS_16Flash_bwd_paramsE,"a",@progbits
	.sectionflags	@""
	.align	4
.nv.constant0._ZN5flash44flash_bwd_dq_dk_dv_loop_seqk_parallel_kernelI23Flash_bwd_kernel_traitsILi64ELi128ELi128ELi8ELi4ELi4ELi4ELb0ELb0EN7cutlass10bfloat16_tE19Flash_kernel_traitsILi64ELi128ELi128ELi8ES3_EELb0ELb0ELb1ELb1ELb0ELb0ELb1EEEvNS_16Flash_bwd_paramsE:
	.zero		992


//--------------------- .nv.constant0._ZN5flash25flash_bwd_dot_do_o_kernelILb0E23Flash_bwd_kernel_traitsILi64ELi128ELi128ELi8ELi4ELi4ELi4ELb0ELb0EN7cutlass10bfloat16_tE19Flash_kernel_traitsILi64ELi128ELi128ELi8ES3_EEEEvNS_16Flash_bwd_paramsE --------------------------
	.section	.nv.constant0._ZN5flash25flash_bwd_dot_do_o_kernelILb0E23Flash_bwd_kernel_traitsILi64ELi128ELi128ELi8ELi4ELi4ELi4ELb0ELb0EN7cutlass10bfloat16_tE19Flash_kernel_traitsILi64ELi128ELi128ELi8ES3_EEEEvNS_16Flash_bwd_paramsE,"a",@progbits
	.sectionflags	@""
	.align	4
.nv.constant0._ZN5flash25flash_bwd_dot_do_o_kernelILb0E23Flash_bwd_kernel_traitsILi64ELi128ELi128ELi8ELi4ELi4ELi4ELb0ELb0EN7cutlass10bfloat16_tE19Flash_kernel_traitsILi64ELi128ELi128ELi8ES3_EEEEvNS_16Flash_bwd_paramsE:
	.zero		992


//--------------------- .nv.constant0._ZN5flash25flash_bwd_dot_do_o_kernelILb1E23Flash_bwd_kernel_traitsILi64ELi128ELi128ELi8ELi4ELi4ELi4ELb0ELb0EN7cutlass10bfloat16_tE19Flash_kernel_traitsILi64ELi128ELi128ELi8ES3_EEEEvNS_16Flash_bwd_paramsE --------------------------
	.section	.nv.constant0._ZN5flash25flash_bwd_dot_do_o_kernelILb1E23Flash_bwd_kernel_traitsILi64ELi128ELi128ELi8ELi4ELi4ELi4ELb0ELb0EN7cutlass10bfloat16_tE19Flash_kernel_traitsILi64ELi128ELi128ELi8ES3_EEEEvNS_16Flash_bwd_paramsE,"a",@progbits
	.sectionflags	@""
	.align	4
.nv.constant0._ZN5flash25flash_bwd_dot_do_o_kernelILb1E23Flash_bwd_kernel_traitsILi64ELi128ELi128ELi8ELi4ELi4ELi4ELb0ELb0EN7cutlass10bfloat16_tE19Flash_kernel_traitsILi64ELi128ELi128ELi8ES3_EEEEvNS_16Flash_bwd_paramsE:
	.zero		992


//--------------------- .text._ZN5flash44flash_bwd_dq_dk_dv_loop_seqk_parallel_kernelI23Flash_bwd_kernel_traitsILi64ELi64ELi128ELi8ELi2ELi4ELi4ELb1ELb0EN7cutlass10bfloat16_tE19Flash_kernel_traitsILi64ELi64ELi128ELi8ES3_EELb0ELb0ELb0ELb0ELb0ELb1ELb0EEEvNS_16Flash_bwd_paramsE --------------------------
	.section	.text._ZN5flash44flash_bwd_dq_dk_dv_loop_seqk_parallel_kernelI23Flash_bwd_kernel_traitsILi64ELi64ELi128ELi8ELi2ELi4ELi4ELb1ELb0EN7cutlass10bfloat16_tE19Flash_kernel_traitsILi64ELi64ELi128ELi8ES3_EELb0ELb0ELb0ELb0ELb0ELb1ELb0EEEvNS_16Flash_bwd_paramsE,"ax",@progbits
	.sectioninfo	@"SHI_REGISTERS=255"
	.align	128
        .global         _ZN5flash44flash_bwd_dq_dk_dv_loop_seqk_parallel_kernelI23Flash_bwd_kernel_traitsILi64ELi64ELi128ELi8ELi2ELi4ELi4ELb1ELb0EN7cutlass10bfloat16_tE19Flash_kernel_traitsILi64ELi64ELi128ELi8ES3_EELb0ELb0ELb0ELb0ELb0ELb1ELb0EEEvNS_16Flash_bwd_paramsE
        .type           _ZN5flash44flash_bwd_dq_dk_dv_loop_seqk_parallel_kernelI23Flash_bwd_kernel_traitsILi64ELi64ELi128ELi8ELi2ELi4ELi4ELb1ELb0EN7cutlass10bfloat16_tE19Flash_kernel_traitsILi64ELi64ELi128ELi8ES3_EELb0ELb0ELb0ELb0ELb0ELb1ELb0EEEvNS_16Flash_bwd_paramsE,@function
        .size           _ZN5flash44flash_bwd_dq_dk_dv_loop_seqk_parallel_kernelI23Flash_bwd_kernel_traitsILi64ELi64ELi128ELi8ELi2ELi4ELi4ELb1ELb0EN7cutlass10bfloat16_tE19Flash_kernel_traitsILi64ELi64ELi128ELi8ES3_EELb0ELb0ELb0ELb0ELb0ELb1ELb0EEEvNS_16Flash_bwd_paramsE,(.L_x_2451 - _ZN5flash44flash_bwd_dq_dk_dv_loop_seqk_parallel_kernelI23Flash_bwd_kernel_traitsILi64ELi64ELi128ELi8ELi2ELi4ELi4ELb1ELb0EN7cutlass10bfloat16_tE19Flash_kernel_traitsILi64ELi64ELi128ELi8ES3_EELb0ELb0ELb0ELb0ELb0ELb1ELb0EEEvNS_16Flash_bwd_paramsE)
        .other          _ZN5flash44flash_bwd_dq_dk_dv_loop_seqk_parallel_kernelI23Flash_bwd_kernel_traitsILi64ELi64ELi128ELi8ELi2ELi4ELi4ELb1ELb0EN7cutlass10bfloat16_tE19Flash_kernel_traitsILi64ELi64ELi128ELi8ES3_EELb0ELb0ELb0ELb0ELb0ELb1ELb0EEEvNS_16Flash_bwd_paramsE,@"STO_CUDA_ENTRY STV_DEFAULT"
_ZN5flash44flash_bwd_dq_dk_dv_loop_seqk_parallel_kernelI23Flash_bwd_kernel_traitsILi64ELi64ELi128ELi8ELi2ELi4ELi4ELb1ELb0EN7cutlass10bfloat16_tE19Flash_kernel_traitsILi64ELi64ELi128ELi8ES3_EELb0ELb0ELb0ELb0ELb0ELb1ELb0EEEvNS_16Flash_bwd_paramsE:
.text._ZN5flash44flash_bwd_dq_dk_dv_loop_seqk_parallel_kernelI23Flash_bwd_kernel_traitsILi64ELi64ELi128ELi8ELi2ELi4ELi4ELb1ELb0EN7cutlass10bfloat16_tE19Flash_kernel_traitsILi64ELi64ELi128ELi8ES3_EELb0ELb0ELb0ELb0ELb0ELb1ELb0EEEvNS_16Flash_bwd_paramsE:
[----:B------:R-:W-:Y:S02]  /*0000*/  MOV R1, c[0x0][0x28] ;  /* 0x00000a0000017a02 */ /* 0x000fe40000000f00 */
[----:B------:R-:W1:Y:S01]  /*0010*/  S2R R197, SR_CTAID.X ;  /* 0x0000000000c57919 */ /* 0x000e620000002500 */
[----:B------:R-:W-:Y:S02]  /*0020*/  ULDC UR5, c[0x0][0x218] ;  /* 0x0000860000057ab9 */ /* 0x000fe40000000800 */
[----:B------:R-:W-:-:S04]  /*0030*/  UIADD3 UR5, UR5, 0x7f, URZ ;  /* 0x0000007f05057890 */ /* 0x000fc8000fffe03f */
[----:B------:R-:W-:-:S04]  /*0040*/  USHF.R.S32.HI UR4, URZ, 0x1f, UR5 ;  /* 0x0000001f3f047899 */ /* 0x000fc80008011405 */
[----:B------:R-:W-:-:S04]  /*0050*/  ULEA.HI UR4, UR4, UR5, URZ, 0x7 ;  /* 0x0000000504047291 */ /* 0x000fc8000f8f383f */
[----:B------:R-:W-:-:S06]  /*0060*/  USHF.R.S32.HI UR4, URZ, 0x7, UR4 ;  /* 0x000000073f047899 */ /* 0x000fcc0008011404 */
[----:B-1----:R-:W-:-:S13]  /*0070*/  ISETP.GE.AND P0, PT, R197, UR4, PT ;  /* 0x00000004c5007c0c */ /* 0x002fda000bf06270 */
[----:B------:R-:W-:Y:S05]  /*0080*/  @P0 EXIT ;  /* 0x000000000000094d */ /* 0x000fea0003800000 */
[----:B------:R-:W1:Y:S01]  /*0090*/  S2R R7, SR_TID.X ;  /* 0x0000000000077919 */ /* 0x000e620000002100 */
[----:B------:R-:W-:Y:S01]  /*00a0*/  IMAD.MOV.U32 R207, RZ, RZ, 0x20 ;  /* 0x00000020ffcf7424 */ /* 0x000fe200078e00ff */
[----:B------:R-:W-:Y:S01]  /*00b0*/  ULDC.64 UR20, c[0x0][0x118] ;  /* 0x0000460000147ab9 */ /* 0x000fe20000000a00 */
[----:B------:R-:W-:Y:S01]  /*00c0*/  IMAD.MOV.U32 R172, RZ, RZ, 0x40 ;  /* 0x00000040ffac7424 */ /* 0x000fe200078e00ff */
[----:B------:R-:W2:Y:S01]  /*00d0*/  S2R R195, SR_CTAID.Y ;  /* 0x0000000000c37919 */ /* 0x000ea20000002600 */
[----:B------:R-:W-:-:S03]  /*00e0*/  ULDC UR4, c[0x0][0x1c0] ;  /* 0x0000700000047ab9 */ /* 0x000fc60000000800 */
[----:B------:R-:W3:Y:S01]  /*00f0*/  S2R R212, SR_CTAID.Z ;  /* 0x0000000000d47919 */ /* 0x000ee20000002700 */
[----:B-1----:R-:W-:-:S04]  /*0100*/  SHF.R.S32.HI R10, RZ, 0x1f, R7 ;  /* 0x0000001fff0a7819 */ /* 0x002fc80000011407 */
[CC--:B------:R-:W-:Y:S02]  /*0110*/  LEA.HI R4, R10.reuse, R7.reuse, RZ, 0x4 ;  /* 0x000000070a047211 */ /* 0x0c0fe400078f20ff */
[----:B------:R-:W-:Y:S02]  /*0120*/  LEA.HI R18, R10, R7, RZ, 0x3 ;  /* 0x000000070a127211 */ /* 0x000fe400078f18ff */
[----:B------:R-:W-:Y:S02]  /*0130*/  SHF.R.S32.HI R3, RZ, 0x4, R4 ;  /* 0x00000004ff037819 */ /* 0x000fe40000011404 */
[----:B------:R-:W-:Y:S02]  /*0140*/  LOP3.LUT R2, R18, 0xfffffff8, RZ, 0xc0, !PT ;  /* 0xfffffff812027812 */ /* 0x000fe400078ec0ff */
[----:B------:R-:W-:Y:S02]  /*0150*/  LEA.HI R0, R4, R3, RZ, 0x1 ;  /* 0x0000000304007211 */ /* 0x000fe400078f08ff */
[----:B------:R-:W-:-:S02]  /*0160*/  LEA.HI R8, R10, R7, RZ, 0x5 ;  /* 0x000000070a087211 */ /* 0x000fc400078f28ff */
[----:B------:R-:W-:Y:S02]  /*0170*/  LOP3.LUT R0, R0, 0xfffffffe, RZ, 0xc0, !PT ;  /* 0xfffffffe00007812 */ /* 0x000fe400078ec0ff */
[----:B------:R-:W-:Y:S02]  /*0180*/  SHF.R.S32.HI R189, RZ, 0x5, R8 ;  /* 0x00000005ffbd7819 */ /* 0x000fe40000011408 */
[----:B------:R-:W-:Y:S01]  /*0190*/  LEA.HI R11, R10, R7, RZ, 0x2 ;  /* 0x000000070a0b7211 */ /* 0x000fe200078f10ff */
[----:B------:R-:W-:Y:S01]  /*01a0*/  IMAD.IADD R0, R3, 0x1, -R0 ;  /* 0x0000000103007824 */ /* 0x000fe200078e0a00 */
[----:B------:R-:W-:Y:S01]  /*01b0*/  SHF.R.S32.HI R191, RZ, 0x3, R18 ;  /* 0x00000003ffbf7819 */ /* 0x000fe20000011412 */
[----:B------:R-:W-:Y:S01]  /*01c0*/  IMAD.IADD R3, R7, 0x1, -R2 ;  /* 0x0000000107037824 */ /* 0x000fe200078e0a02 */
[----:B------:R-:W-:Y:S01]  /*01d0*/  SHF.R.S32.HI R2, RZ, 0x1f, R8 ;  /* 0x0000001fff027819 */ /* 0x000fe20000011408 */
[----:B------:R-:W-:Y:S01]  /*01e0*/  IMAD.SHL.U32 R181, R0, 0x10, RZ ;  /* 0x0000001000b57824 */ /* 0x000fe200078e00ff */
[--C-:B------:R-:W-:Y:S01]  /*01f0*/  SHF.R.S32.HI R12, RZ, 0x2, R11.reuse ;  /* 0x00000002ff0c7819 */ /* 0x100fe2000001140b */
[----:B------:R-:W-:Y:S01]  /*0200*/  IMAD.SHL.U32 R13, R191, 0x40, RZ ;  /* 0x00000040bf0d7824 */ /* 0x000fe200078e00ff */
[----:B------:R-:W-:Y:S01]  /*0210*/  LEA.HI R2, R2, R189, RZ, 0x2 ;  /* 0x000000bd02027211 */ /* 0x000fe200078f10ff */
[C---:B------:R-:W-:Y:S01]  /*0220*/  IMAD.SHL.U32 R192, R3.reuse, 0x8, RZ ;  /* 0x0000000803c07824 */ /* 0x040fe200078e00ff */
[----:B------:R-:W-:Y:S01]  /*0230*/  SHF.R.S32.HI R5, RZ, 0x1f, R11 ;  /* 0x0000001fff057819 */ /* 0x000fe2000001140b */
[----:B------:R-:W-:Y:S01]  /*0240*/  IMAD.SHL.U32 R177, R3, 0x40, RZ ;  /* 0x0000004003b17824 */ /* 0x000fe200078e00ff */
[----:B------:R-:W-:-:S02]  /*0250*/  LOP3.LUT R2, R2, 0xfffffffc, RZ, 0xc0, !PT ;  /* 0xfffffffc02027812 */ /* 0x000fc400078ec0ff */
[----:B------:R-:W-:Y:S02]  /*0260*/  LEA.HI R5, R5, R12, RZ, 0x3 ;  /* 0x0000000c05057211 */ /* 0x000fe400078f18ff */
[----:B------:R-:W-:Y:S02]  /*0270*/  LOP3.LUT R4, R4, 0xfffffff0, RZ, 0xc0, !PT ;  /* 0xfffffff004047812 */ /* 0x000fe400078ec0ff */
[----:B------:R-:W-:Y:S02]  /*0280*/  LOP3.LUT R13, R13, 0x1c0, RZ, 0xc0, !PT ;  /* 0x000001c00d0d7812 */ /* 0x000fe400078ec0ff */
[----:B------:R-:W-:Y:S01]  /*0290*/  LOP3.LUT P4, RZ, R3, 0x2, RZ, 0xc0, !PT ;  /* 0x0000000203ff7812 */ /* 0x000fe2000788c0ff */
[----:B------:R-:W-:Y:S01]  /*02a0*/  IMAD.IADD R15, R7, 0x1, -R4 ;  /* 0x00000001070f7824 */ /* 0x000fe200078e0a04 */
[----:B------:R-:W-:Y:S01]  /*02b0*/  LOP3.LUT P3, RZ, R3, 0x4, RZ, 0xc0, !PT ;  /* 0x0000000403ff7812 */ /* 0x000fe2000786c0ff */
[----:B------:R-:W-:Y:S01]  /*02c0*/  IMAD.IADD R3, R189, 0x1, -R2 ;  /* 0x00000001bd037824 */ /* 0x000fe200078e0a02 */
[----:B------:R-:W-:-:S02]  /*02d0*/  LOP3.LUT R5, R5, 0xfffffff8, RZ, 0xc0, !PT ;  /* 0xfffffff805057812 */ /* 0x000fc400078ec0ff */
[----:B------:R-:W-:Y:S01]  /*02e0*/  SHF.R.U32.HI R9, RZ, 0x3, R13 ;  /* 0x00000003ff097819 */ /* 0x000fe2000001160d */
[----:B------:R-:W-:Y:S01]  /*02f0*/  IMAD.SHL.U32 R4, R3, 0x10, RZ ;  /* 0x0000001003047824 */ /* 0x000fe200078e00ff */
[----:B------:R-:W-:Y:S01]  /*0300*/  LOP3.LUT R6, R13, 0x38, R192, 0xf8, !PT ;  /* 0x000000380d067812 */ /* 0x000fe200078ef8c0 */
[----:B------:R-:W-:Y:S01]  /*0310*/  IMAD.IADD R5, R12, 0x1, -R5 ;  /* 0x000000010c057824 */ /* 0x000fe200078e0a05 */
[----:B------:R-:W-:Y:S01]  /*0320*/  LOP3.LUT R177, R177, 0x1c0, RZ, 0xc0, !PT ;  /* 0x000001c0b1b17812 */ /* 0x000fe200078ec0ff */
[----:B------:R-:W-:Y:S01]  /*0330*/  IMAD.SHL.U32 R12, R0, 0x200, RZ ;  /* 0x00000200000c7824 */ /* 0x000fe200078e00ff */
[----:B------:R-:W-:Y:S02]  /*0340*/  LOP3.LUT R9, R6, R9, RZ, 0x3c, !PT ;  /* 0x0000000906097212 */ /* 0x000fe400078e3cff */
[----:B------:R-:W-:Y:S02]  /*0350*/  LEA.HI R6, R10, R7, RZ, 0x6 ;  /* 0x000000070a067211 */ /* 0x000fe400078f30ff */
[----:B------:R-:W-:-:S02]  /*0360*/  LOP3.LUT R13, R177, 0x30, R4, 0xf8, !PT ;  /* 0x00000030b10d7812 */ /* 0x000fc400078ef804 */
[----:B------:R-:W-:Y:S02]  /*0370*/  LOP3.LUT R16, R177, 0x8, R18, 0xf8, !PT ;  /* 0x00000008b1107812 */ /* 0x000fe400078ef812 */
[----:B------:R-:W-:Y:S02]  /*0380*/  LOP3.LUT R14, R5, 0x1, RZ, 0xc0, !PT ;  /* 0x00000001050e7812 */ /* 0x000fe400078ec0ff */
[----:B------:R-:W-:Y:S02]  /*0390*/  SHF.R.S32.HI R6, RZ, 0x6, R6 ;  /* 0x00000006ff067819 */ /* 0x000fe40000011406 */
[----:B------:R-:W-:Y:S02]  /*03a0*/  SHF.R.U32.HI R177, RZ, 0x3, R177 ;  /* 0x00000003ffb17819 */ /* 0x000fe400000116b1 */
[----:B------:R-:W-:Y:S01]  /*03b0*/  LOP3.LUT R13, R13, 0x8, R18, 0xf8, !PT ;  /* 0x000000080d0d7812 */ /* 0x000fe200078ef812 */
[----:B------:R-:W-:Y:S01]  /*03c0*/  IMAD R190, R6, 0x200, R9 ;  /* 0x0000020006be7824 */ /* 0x000fe200078e0209 */
[----:B------:R-:W-:Y:S01]  /*03d0*/  ISETP.NE.U32.AND P0, PT, R14, 0x1, PT ;  /* 0x000000010e00780c */ /* 0x000fe20003f05070 */
[----:B------:R-:W-:Y:S01]  /*03e0*/  IMAD.SHL.U32 R9, R5, 0x40, RZ ;  /* 0x0000004005097824 */ /* 0x000fe200078e00ff */
[----:B------:R-:W-:Y:S01]  /*03f0*/  LOP3.LUT R179, R16, R177, RZ, 0x3c, !PT ;  /* 0x000000b110b37212 */ /* 0x000fe200078e3cff */
[----:B------:R-:W-:Y:S01]  /*0400*/  IMAD R16, R6, 0x800, R12 ;  /* 0x0000080006107824 */ /* 0x000fe200078e020c */
[----:B------:R-:W-:Y:S01]  /*0410*/  LOP3.LUT R188, R8, 0xffffffe0, RZ, 0xc0, !PT ;  /* 0xffffffe008bc7812 */ /* 0x000fe200078ec0ff */
[----:B------:R-:W-:Y:S01]  /*0420*/  IMAD.SHL.U32 R196, R190, 0x2, RZ ;  /* 0x00000002bec47824 */ /* 0x000fe200078e00ff */
[----:B------:R-:W-:Y:S01]  /*0430*/  LOP3.LUT R14, R11, 0x7ffffffc, RZ, 0xc0, !PT ;  /* 0x7ffffffc0b0e7812 */ /* 0x000fe200078ec0ff */
[C---:B------:R-:W-:Y:S01]  /*0440*/  IMAD.SHL.U32 R11, R7.reuse, 0x2, RZ ;  /* 0x00000002070b7824 */ /* 0x040fe200078e00ff */
[----:B------:R-:W-:Y:S01]  /*0450*/  LOP3.LUT R177, R12, R13, R177, 0xf6, !PT ;  /* 0x0000000d0cb17212 */ /* 0x000fe200078ef6b1 */
[C---:B------:R-:W-:Y:S01]  /*0460*/  IMAD.IADD R188, R7.reuse, 0x1, -R188 ;  /* 0x0000000107bc7824 */ /* 0x040fe200078e0abc */
[----:B------:R-:W-:Y:S01]  /*0470*/  LEA.HI R12, R10, R7, RZ, 0x7 ;  /* 0x000000070a0c7211 */ /* 0x000fe200078f38ff */
[----:B------:R-:W-:Y:S01]  /*0480*/  IMAD.IADD R10, R7, 0x1, -R14 ;  /* 0x00000001070a7824 */ /* 0x000fe200078e0a0e */
[----:B------:R-:W-:Y:S01]  /*0490*/  SHF.R.S32.HI R2, RZ, 0x1f, R15 ;  /* 0x0000001fff027819 */ /* 0x000fe2000001140f */
[----:B------:R-:W-:Y:S01]  /*04a0*/  IMAD.IADD R179, R16, 0x1, R179 ;  /* 0x0000000110b37824 */ /* 0x000fe200078e02b3 */
[----:B------:R-:W-:Y:S01]  /*04b0*/  SHF.R.S32.HI R7, RZ, 0x7, R12 ;  /* 0x00000007ff077819 */ /* 0x000fe2000001140c */
[----:B------:R-:W-:Y:S01]  /*04c0*/  IMAD.SHL.U32 R177, R177, 0x2, RZ ;  /* 0x00000002b1b17824 */ /* 0x000fe200078e00ff */
[----:B------:R-:W-:Y:S01]  /*04d0*/  LEA.HI R2, R2, R15, RZ, 0x3 ;  /* 0x0000000f02027211 */ /* 0x000fe200078f18ff */
[----:B------:R-:W-:Y:S01]  /*04e0*/  IMAD.SHL.U32 R179, R179, 0x2, RZ ;  /* 0x00000002b3b37824 */ /* 0x000fe200078e00ff */
[----:B------:R-:W-:Y:S01]  /*04f0*/  LEA.HI R12, R8, R189, RZ, 0x1 ;  /* 0x000000bd080c7211 */ /* 0x000fe200078f08ff */
[----:B------:R-:W-:Y:S01]  /*0500*/  IMAD.SHL.U32 R8, R6, 0x20, RZ ;  /* 0x0000002006087824 */ /* 0x000fe200078e00ff */
[----:B------:R-:W-:Y:S01]  /*0510*/  LOP3.LUT R4, R2, 0xfffffff8, RZ, 0xc0, !PT ;  /* 0xfffffff802047812 */ /* 0x000fe200078ec0ff */
[----:B------:R-:W-:Y:S01]  /*0520*/  IMAD.SHL.U32 R200, R7, 0x8, RZ ;  /* 0x0000000807c87824 */ /* 0x000fe200078e00ff */
[----:B------:R-:W-:Y:S01]  /*0530*/  LOP3.LUT R9, R9, 0x1c0, RZ, 0xc0, !PT ;  /* 0x000001c009097812 */ /* 0x000fe200078ec0ff */
[----:B------:R-:W-:Y:S01]  /*0540*/  IMAD.SHL.U32 R6, R10, 0x2, RZ ;  /* 0x000000020a067824 */ /* 0x000fe200078e00ff */
[----:B------:R-:W-:Y:S01]  /*0550*/  LOP3.LUT R186, R8, 0x6, R11, 0xf8, !PT ;  /* 0x0000000608ba7812 */ /* 0x000fe200078ef80b */
[----:B------:R-:W-:Y:S01]  /*0560*/  IMAD.IADD R4, R15, 0x1, -R4 ;  /* 0x000000010f047824 */ /* 0x000fe200078e0a04 */
[----:B------:R-:W-:Y:S01]  /*0570*/  LOP3.LUT R200, R200, 0x8, RZ, 0xc0, !PT ;  /* 0x00000008c8c87812 */ /* 0x000fe200078ec0ff */
[----:B------:R-:W-:Y:S01]  /*0580*/  IMAD R10, R7, 0x1000, R6 ;  /* 0x00001000070a7824 */ /* 0x000fe200078e0206 */
[----:B------:R-:W-:Y:S01]  /*0590*/  LOP3.LUT R12, R12, 0xfffffffe, RZ, 0xc0, !PT ;  /* 0xfffffffe0c0c7812 */ /* 0x000fe200078ec0ff */
[----:B------:R-:W-:Y:S01]  /*05a0*/  IMAD.SHL.U32 R4, R4, 0x40, RZ ;  /* 0x0000004004047824 */ /* 0x000fe200078e00ff */
[----:B------:R-:W-:-:S02]  /*05b0*/  LOP3.LUT R8, R9, 0x20, R8, 0xf8, !PT ;  /* 0x0000002009087812 */ /* 0x000fc400078ef808 */
[----:B------:R-:W-:Y:S02]  /*05c0*/  SHF.R.U32.HI R7, RZ, 0x3, R9 ;  /* 0x00000003ff077819 */ /* 0x000fe40000011609 */
[----:B------:R-:W-:Y:S02]  /*05d0*/  LOP3.LUT R181, R200, 0x10, R181, 0xf8, !PT ;  /* 0x00000010c8b57812 */ /* 0x000fe400078ef8b5 */
[----:B------:R-:W-:Y:S01]  /*05e0*/  R2P PR, R5, 0x6 ;  /* 0x0000000605007804 */ /* 0x000fe20000000000 */
[----:B------:R-:W-:Y:S01]  /*05f0*/  IMAD.IADD R5, R189, 0x1, -R12 ;  /* 0x00000001bd057824 */ /* 0x000fe200078e0a0c */
[----:B------:R-:W-:Y:S02]  /*0600*/  LOP3.LUT R8, R8, R7, RZ, 0x3c, !PT ;  /* 0x0000000708087212 */ /* 0x000fe400078e3cff */
[----:B------:R-:W-:Y:S01]  /*0610*/  LOP3.LUT R200, R7, R9, R200, 0x1e, !PT ;  /* 0x0000000907c87212 */ /* 0x000fe200078e1ec8 */
[----:B------:R-:W-:Y:S01]  /*0620*/  IMAD R201, R5, 0x400, R10 ;  /* 0x0000040005c97824 */ /* 0x000fe200078e020a */
[----:B------:R-:W-:Y:S01]  /*0630*/  SHF.R.S32.HI R7, RZ, 0x1f, R188 ;  /* 0x0000001fff077819 */ /* 0x000fe200000114bc */
[----:B------:R-:W-:Y:S01]  /*0640*/  IMAD.SHL.U32 R9, R0, 0x8, RZ ;  /* 0x0000000800097824 */ /* 0x000fe200078e00ff */
[----:B------:R-:W-:Y:S01]  /*0650*/  LOP3.LUT R4, R4, 0x1c0, RZ, 0xc0, !PT ;  /* 0x000001c004047812 */ /* 0x000fe200078ec0ff */
[----:B------:R-:W-:Y:S01]  /*0660*/  IMAD.SHL.U32 R0, R2, 0x40, RZ ;  /* 0x0000004002007824 */ /* 0x000fe200078e00ff */
[----:B------:R-:W-:Y:S01]  /*0670*/  LEA.HI R7, R7, R188, RZ, 0x2 ;  /* 0x000000bc07077211 */ /* 0x000fe200078f10ff */
[----:B------:R-:W-:Y:S01]  /*0680*/  IMAD.IADD R201, R8, 0x1, R201 ;  /* 0x0000000108c97824 */ /* 0x000fe200078e02c9 */
[----:B------:R-:W-:-:S02]  /*0690*/  SHF.R.U32.HI R8, RZ, 0x3, R4 ;  /* 0x00000003ff087819 */ /* 0x000fc40000011604 */
[----:B------:R-:W-:Y:S01]  /*06a0*/  SHF.R.S32.HI R2, RZ, 0x2, R7 ;  /* 0x00000002ff027819 */ /* 0x000fe20000011407 */
[----:B------:R-:W-:Y:S01]  /*06b0*/  IMAD R7, R3, 0x400, R6 ;  /* 0x0000040003077824 */ /* 0x000fe200078e0206 */
[----:B------:R-:W-:Y:S01]  /*06c0*/  LOP3.LUT R0, R0, 0xfffffe00, RZ, 0xc0, !PT ;  /* 0xfffffe0000007812 */ /* 0x000fe200078ec0ff */
[----:B------:R-:W-:Y:S01]  /*06d0*/  IMAD.SHL.U32 R201, R201, 0x2, RZ ;  /* 0x00000002c9c97824 */ /* 0x000fe200078e00ff */
[----:B------:R-:W-:Y:S01]  /*06e0*/  LOP3.LUT R181, R8, R181, R4, 0x1e, !PT ;  /* 0x000000b508b57212 */ /* 0x000fe200078e1e04 */
[----:B------:R-:W-:Y:S01]  /*06f0*/  IMAD.IADD R200, R7, 0x1, R200 ;  /* 0x0000000107c87824 */ /* 0x000fe200078e02c8 */
[----:B------:R-:W-:Y:S01]  /*0700*/  LOP3.LUT R9, R4, 0x8, R9, 0xf8, !PT ;  /* 0x0000000804097812 */ /* 0x000fe200078ef809 */
[----:B------:R-:W-:Y:S01]  /*0710*/  IMAD R187, R5, 0x10, R2 ;  /* 0x0000001005bb7824 */ /* 0x000fe200078e0202 */
[----:B------:R-:W-:Y:S01]  /*0720*/  LOP3.LUT R181, R181, R0, RZ, 0xfc, !PT ;  /* 0x00000000b5b57212 */ /* 0x000fe200078efcff */
[--C-:B------:R-:W-:Y:S01]  /*0730*/  IMAD R182, R5, 0x400, R0.reuse ;  /* 0x0000040005b67824 */ /* 0x100fe200078e0200 */
[----:B------:R-:W-:Y:S01]  /*0740*/  LOP3.LUT R9, R9, R8, RZ, 0x3c, !PT ;  /* 0x0000000809097212 */ /* 0x000fe200078e3cff */
[----:B------:R-:W-:Y:S01]  /*0750*/  IMAD R180, R3, 0x400, R0 ;  /* 0x0000040003b47824 */ /* 0x000fe200078e0200 */
[----:B------:R-:W-:Y:S01]  /*0760*/  SEL R3, R207, 0xffffffe0, !P4 ;  /* 0xffffffe0cf037807 */ /* 0x000fe20006000000 */
[----:B------:R-:W-:Y:S01]  /*0770*/  IMAD.MOV.U32 R0, RZ, RZ, -0x10 ;  /* 0xfffffff0ff007424 */ /* 0x000fe200078e00ff */
[----:B------:R-:W-:Y:S01]  /*0780*/  LEA R200, R200, 0x6000, 0x1 ;  /* 0x00006000c8c87811 */ /* 0x000fe200078e08ff */
[----:B------:R-:W-:Y:S01]  /*0790*/  IMAD.IADD R180, R9, 0x1, R180 ;  /* 0x0000000109b47824 */ /* 0x000fe200078e02b4 */
[----:B------:R-:W-:Y:S01]  /*07a0*/  SEL R172, R172, 0xffffffc0, !P3 ;  /* 0xffffffc0acac7807 */ /* 0x000fe20005800000 */
[----:B------:R-:W-:Y:S01]  /*07b0*/  IMAD.IADD R173, R179, 0x1, R3 ;  /* 0x00000001b3ad7824 */ /* 0x000fe200078e0203 */
[----:B------:R-:W-:Y:S01]  /*07c0*/  IADD3 R199, R187, -0x40, RZ ;  /* 0xffffffc0bbc77810 */ /* 0x000fe20007ffe0ff */
[----:B------:R-:W-:Y:S01]  /*07d0*/  IMAD.IADD R182, R182, 0x1, R9 ;  /* 0x00000001b6b67824 */ /* 0x000fe200078e0209 */
[----:B------:R-:W-:Y:S01]  /*07e0*/  SEL R207, R207, 0xffffffe0, !P1 ;  /* 0xffffffe0cfcf7807 */ /* 0x000fe20004800000 */
[----:B------:R-:W-:Y:S01]  /*07f0*/  IMAD.IADD R172, R179, 0x1, R172 ;  /* 0x00000001b3ac7824 */ /* 0x000fe200078e02ac */
[----:B------:R-:W-:-:S02]  /*0800*/  IADD3 R202, R200, 0x40, RZ ;  /* 0x00000040c8ca7810 */ /* 0x000fc40007ffe0ff */
[----:B------:R-:W-:Y:S01]  /*0810*/  SEL R0, R0, 0x10, !P0 ;  /* 0x0000001000007807 */ /* 0x000fe20004000000 */
[----:B------:R-:W-:Y:S01]  /*0820*/  IMAD.IADD R205, R201, 0x1, R207 ;  /* 0x00000001c9cd7824 */ /* 0x000fe200078e02cf */
[----:B------:R-:W-:Y:S01]  /*0830*/  SHF.R.S32.HI R198, RZ, 0x1f, R199 ;  /* 0x0000001fffc67819 */ /* 0x000fe200000114c7 */
[----:B------:R-:W-:Y:S01]  /*0840*/  IMAD.IADD R204, R207, 0x1, R200 ;  /* 0x00000001cfcc7824 */ /* 0x000fe200078e02c8 */
[C---:B------:R-:W-:Y:S01]  /*0850*/  @P2 IADD3 R202, R200.reuse, -0x40, RZ ;  /* 0xffffffc0c8ca2810 */ /* 0x040fe20007ffe0ff */
[----:B------:R-:W-:Y:S01]  /*0860*/  IMAD.IADD R3, R3, 0x1, R172 ;  /* 0x0000000103037824 */ /* 0x000fe200078e02ac */
[C---:B------:R-:W-:Y:S01]  /*0870*/  SHF.L.U64.HI R198, R199.reuse, 0x2, R198 ;  /* 0x00000002c7c67819 */ /* 0x040fe200000102c6 */
[----:B------:R-:W-:Y:S01]  /*0880*/  IMAD.SHL.U32 R199, R199, 0x4, RZ ;  /* 0x00000004c7c77824 */ /* 0x000fe200078e00ff */
[----:B------:R-:W-:Y:S01]  /*0890*/  IADD3 R203, R200, 0x420, RZ ;  /* 0x00000420c8cb7810 */ /* 0x000fe20007ffe0ff */
[----:B------:R-:W-:Y:S01]  /*08a0*/  IMAD.IADD R206, R201, 0x1, R0 ;  /* 0x00000001c9ce7824 */ /* 0x000fe200078e0200 */
[----:B------:R-:W-:Y:S01]  /*08b0*/  SHF.R.S32.HI R194, RZ, 0x1f, R187 ;  /* 0x0000001fffc27819 */ /* 0x000fe200000114bb */
[----:B------:R-:W-:Y:S01]  /*08c0*/  IMAD.IADD R221, R0, 0x1, R205 ;  /* 0x0000000100dd7824 */ /* 0x000fe200078e02cd */
[----:B------:R-:W-:Y:S01]  /*08d0*/  LEA R180, R180, 0xa000, 0x1 ;  /* 0x0000a000b4b47811 */ /* 0x000fe200078e08ff */
[----:B------:R-:W-:Y:S01]  /*08e0*/  IMAD.IADD R207, R207, 0x1, R202 ;  /* 0x00000001cfcf7824 */ /* 0x000fe200078e02ca */
[----:B--23--:R-:W-:-:S02]  /*08f0*/  @P1 IADD3 R203, R200, 0x3e0, RZ ;  /* 0x000003e0c8cb1810 */ /* 0x00cfc40007ffe0ff */
.L_x_44:
[----:B-1----:R-:W1:Y:S01]  /*0900*/  LDC.U8 R2, c[0x0][0x312] ;  /* 0x0000c480ff027b82 */ /* 0x002e620000000000 */
[----:B------:R-:W-:Y:S01]  /*0910*/  ISETP.NE.U32.AND P2, PT, RZ, c[0x0][0x250], PT ;  /* 0x00009400ff007a0c */ /* 0x000fe20003f45070 */
[----:B--2---:R-:W-:Y:S01]  /*0920*/  IMAD.SHL.U32 R4, R195, 0x4, RZ ;  /* 0x00000004c3047824 */ /* 0x004fe200078e00ff */
[----:B------:R-:W-:Y:S01]  /*0930*/  ISETP.NE.U32.AND P5, PT, RZ, c[0x0][0x240], PT ;  /* 0x00009000ff007a0c */ /* 0x000fe20003fa5070 */
[----:B------:R-:W-:Y:S01]  /*0940*/  IMAD.MOV.U32 R20, RZ, RZ, -0x1 ;  /* 0xffffffffff147424 */ /* 0x000fe200078e00ff */
[----:B------:R-:W-:-:S02]  /*0950*/  ISETP.NE.AND.EX P2, PT, RZ, c[0x0][0x254], PT, P2 ;  /* 0x00009500ff007a0c */ /* 0x000fc40003f45320 */
[----:B------:R-:W-:Y:S02]  /*0960*/  SHF.R.S32.HI R8, RZ, 0x1f, R195 ;  /* 0x0000001fff087819 */ /* 0x000fe400000114c3 */
[----:B------:R-:W-:Y:S02]  /*0970*/  ISETP.NE.AND.EX P5, PT, RZ, c[0x0][0x244], PT, P5 ;  /* 0x00009100ff007a0c */ /* 0x000fe40003fa5350 */
[----:B------:R-:W-:Y:S02]  /*0980*/  ISETP.EQ.U32.AND P4, PT, RZ, c[0x0][0x248], PT ;  /* 0x00009200ff007a0c */ /* 0x000fe40003f82070 */
[----:B------:R-:W-:Y:S02]  /*0990*/  SHF.L.U64.HI R0, R195, 0x2, R8 ;  /* 0x00000002c3007819 */ /* 0x000fe40000010208 */
[----:B------:R-:W-:Y:S02]  /*09a0*/  IADD3 R14, P0, R4, c[0x0][0x240], RZ ;  /* 0x00009000040e7a10 */ /* 0x000fe40007f1e0ff */
[----:B-1----:R-:W-:-:S02]  /*09b0*/  ISETP.NE.AND P3, PT, R2, RZ, PT ;  /* 0x000000ff0200720c */ /* 0x002fc40003f65270 */
[----:B------:R-:W-:Y:S02]  /*09c0*/  IADD3.X R15, R0, c[0x0][0x244], RZ, P0, !PT ;  /* 0x00009100000f7a10 */ /* 0x000fe400007fe4ff */
[----:B------:R-:W-:Y:S02]  /*09d0*/  ISETP.EQ.OR.EX P4, PT, RZ, c[0x0][0x24c], !P3, P4 ;  /* 0x00009300ff007a0c */ /* 0x000fe40005f82740 */
[C---:B------:R-:W-:Y:S01]  /*09e0*/  @P2 IADD3 R10, P0, R4.reuse, c[0x0][0x250], RZ ;  /* 0x00009400040a2a10 */ /* 0x040fe20007f1e0ff */
[----:B------:R-:W-:Y:S01]  /*09f0*/  IMAD.MOV.U32 R219, RZ, RZ, RZ ;  /* 0x000000ffffdb7224 */ /* 0x000fe200078e00ff */
[----:B------:R-:W-:Y:S01]  /*0a00*/  IADD3 R6, P1, R4, c[0x0][0x248], RZ ;  /* 0x0000920004067a10 */ /* 0x000fe20007f3e0ff */
[----:B------:R-:W-:Y:S01]  /*0a10*/  IMAD.MOV.U32 R222, RZ, RZ, -0x1 ;  /* 0xffffffffffde7424 */ /* 0x000fe200078e00ff */
[----:B------:R-:W2:Y:S01]  /*0a20*/  @P5 LDG.E R20, [R14.64] ;  /* 0x000000140e145981 */ /* 0x000ea2000c1e1900 */
[C---:B------:R-:W-:Y:S02]  /*0a30*/  @P2 IADD3.X R11, R0.reuse, c[0x0][0x254], RZ, P0, !PT ;  /* 0x00009500000b2a10 */ /* 0x040fe400007fe4ff */
[----:B------:R-:W-:Y:S01]  /*0a40*/  IADD3.X R7, R0, c[0x0][0x24c], RZ, P1, !PT ;  /* 0x0000930000077a10 */ /* 0x000fe20000ffe4ff */
[----:B------:R-:W2:Y:S04]  /*0a50*/  @P5 LDG.E R13, [R14.64+0x4] ;  /* 0x000004140e0d5981 */ /* 0x000ea8000c1e1900 */
[----:B-----5:R1:W5:Y:S04]  /*0a60*/  @P2 LDG.E R219, [R10.64] ;  /* 0x000000140adb2981 */ /* 0x020368000c1e1900 */
[----:B------:R1:W5:Y:S01]  /*0a70*/  @!P4 LDG.E R222, [R6.64] ;  /* 0x0000001406dec981 */ /* 0x000362000c1e1900 */
[----:B------:R-:W-:Y:S01]  /*0a80*/  ISETP.NE.U32.AND P0, PT, RZ, c[0x0][0x248], PT ;  /* 0x00009200ff007a0c */ /* 0x000fe20003f05070 */
[----:B------:R-:W-:-:S03]  /*0a90*/  IMAD.MOV.U32 R2, RZ, RZ, c[0x0][0x218] ;  /* 0x00008600ff027624 */ /* 0x000fc600078e00ff */
[----:B------:R-:W-:Y:S01]  /*0aa0*/  ISETP.NE.AND.EX P0, PT, RZ, c[0x0][0x24c], PT, P0 ;  /* 0x00009300ff007a0c */ /* 0x000fe20003f05300 */
[----:B--2---:R-:W-:Y:S02]  /*0ab0*/  @P5 IMAD.IADD R13, R13, 0x1, -R20 ;  /* 0x000000010d0d5824 */ /* 0x004fe400078e0a14 */
[----:B------:R-:W-:-:S10]  /*0ac0*/  @!P5 IMAD.MOV.U32 R13, RZ, RZ, c[0x0][0x214] ;  /* 0x00008500ff0dd624 */ /* 0x000fd400078e00ff */
[----:B------:R-:W-:Y:S05]  /*0ad0*/  @!P0 BRA `(.L_x_0) ;  /* 0x0000003000008947 */ /* 0x000fea0003800000 */
[----:B-1----:R-:W2:Y:S02]  /*0ae0*/  @P3 LDG.E R5, [R6.64+0x4] ;  /* 0x0000041406053981 */ /* 0x002ea4000c1e1900 */
[----:B--2--5:R-:W-:-:S06]  /*0af0*/  @P3 IADD3 R2, R5, -R222, RZ ;  /* 0x800000de05023210 */ /* 0x024fcc0007ffe0ff */
[----:B------:R1:W5:Y:S02]  /*0b00*/  @!P3 LDG.E R2, [R6.64] ;  /* 0x000000140602b981 */ /* 0x000364000c1e1900 */
.L_x_0:
[----:B-1----:R-:W-:-:S04]  /*0b10*/  ISETP.NE.U32.AND P1, PT, RZ, c[0x0][0x258], PT ;  /* 0x00009600ff007a0c */ /* 0x002fc80003f25070 */
[----:B------:R-:W-:-:S13]  /*0b20*/  ISETP.NE.AND.EX P1, PT, RZ, c[0x0][0x25c], PT, P1 ;  /* 0x00009700ff007a0c */ /* 0x000fda0003f25310 */
[----:B------:R-:W-:-:S04]  /*0b30*/  @P1 IADD3 R6, P0, R4, c[0x0][0x258], RZ ;  /* 0x0000960004061a10 */ /* 0x000fc80007f1e0ff */
[----:B------:R-:W-:-:S05]  /*0b40*/  @P1 IADD3.X R7, R0, c[0x0][0x25c], RZ, P0, !PT ;  /* 0x0000970000071a10 */ /* 0x000fca00007fe4ff */
[----:B------:R-:W2:Y:S01]  /*0b50*/  @P1 LDG.E R220, [R6.64] ;  /* 0x0000001406dc1981 */ /* 0x000ea2000c1e1900 */
[----:B------:R-:W-:Y:S01]  /*0b60*/  @!P1 ISETP.NE.U32.AND P0, PT, RZ, c[0x0][0x268], PT ;  /* 0x00009a00ff009a0c */ /* 0x000fe20003f05070 */
[----:B------:R-:W-:-:S03]  /*0b70*/  IMAD.SHL.U32 R5, R197, 0x80, RZ ;  /* 0x00000080c5057824 */ /* 0x000fc600078e00ff */
[----:B------:R-:W-:-:S04]  /*0b80*/  @!P1 ISETP.NE.AND.EX P0, PT, RZ, c[0x0][0x26c], PT, P0 ;  /* 0x00009b00ff009a0c */ /* 0x000fc80003f05300 */
[----:B------:R-:W-:Y:S01]  /*0b90*/  @!P1 SEL R0, RZ, c[0x0][0x21c], !P0 ;  /* 0x00008700ff009a07 */ /* 0x000fe20004000000 */
[----:B--2--5:R-:W-:-:S03]  /*0ba0*/  @P1 IMAD.IADD R220, R220, 0x1, -R219 ;  /* 0x00000001dcdc1824 */ /* 0x024fc600078e0adb */
[----:B------:R-:W-:-:S04]  /*0bb0*/  @!P1 IADD3 R220, R0, R2, -R219 ;  /* 0x0000000200dc9210 */ /* 0x000fc80007ffe8db */
[----:B------:R-:W-:-:S13]  /*0bc0*/  ISETP.GT.AND P0, PT, R220, R5, PT ;  /* 0x00000005dc00720c */ /* 0x000fda0003f04270 */
[----:B------:R-:W-:Y:S05]  /*0bd0*/  @!P0 BRA `(.L_x_1) ;  /* 0x0000607000008947 */ /* 0x000fea0003800000 */
[----:B------:R-:W-:Y:S01]  /*0be0*/  ISETP.NE.AND P1, PT, R222, -0x1, PT ;  /* 0xffffffffde00780c */ /* 0x000fe20003f25270 */
[----:B------:R-:W-:Y:S01]  /*0bf0*/  IMAD R18, R8, c[0x0][0x178], RZ ;  /* 0x00005e0008127a24 */ /* 0x000fe200078e02ff */
[----:B------:R-:W-:Y:S01]  /*0c00*/  IADD3 R0, R13, 0x3f, RZ ;  /* 0x0000003f0d007810 */ /* 0x000fe20007ffe0ff */
[C---:B------:R-:W-:Y:S01]  /*0c10*/  IMAD.WIDE.U32 R22, R195.reuse, c[0x0][0x178], RZ ;  /* 0x00005e00c3167a25 */ /* 0x040fe200078e00ff */
[C---:B------:R-:W-:Y:S02]  /*0c20*/  ISETP.NE.AND P0, PT, R20.reuse, -0x1, PT ;  /* 0xffffffff1400780c */ /* 0x040fe40003f05270 */
[----:B------:R-:W-:Y:S01]  /*0c30*/  SHF.R.S32.HI R7, RZ, 0x1f, R0 ;  /* 0x0000001fff077819 */ /* 0x000fe20000011400 */
[----:B------:R-:W-:Y:S02]  /*0c40*/  IMAD R18, R195, c[0x0][0x17c], R18 ;  /* 0x00005f00c3127a24 */ /* 0x000fe400078e0212 */
[----:B------:R-:W-:Y:S01]  /*0c50*/  IMAD.WIDE.U32 R14, R20, c[0x0][0x190], RZ ;  /* 0x00006400140e7a25 */ /* 0x000fe200078e00ff */
[----:B------:R-:W-:-:S02]  /*0c60*/  LEA.HI R7, R7, R0, RZ, 0x6 ;  /* 0x0000000007077211 */ /* 0x000fc400078f30ff */
[----:B------:R-:W-:Y:S01]  /*0c70*/  IADD3 R18, R23, R18, RZ ;  /* 0x0000001217127210 */ /* 0x000fe20007ffe0ff */
[----:B------:R-:W-:Y:S01]  /*0c80*/  @P1 IMAD.IADD R9, R219, 0x1, R222 ;  /* 0x00000001db091824 */ /* 0x000fe200078e02de */
[----:B------:R-:W-:Y:S01]  /*0c90*/  LOP3.LUT R16, R7, 0xffffffc0, RZ, 0xc0, !PT ;  /* 0xffffffc007107812 */ /* 0x000fe200078ec0ff */
[----:B------:R-:W-:Y:S01]  /*0ca0*/  IMAD R0, R20, c[0x0][0x194], RZ ;  /* 0x0000650014007a24 */ /* 0x000fe200078e02ff */
[----:B------:R-:W-:Y:S01]  /*0cb0*/  SEL R19, R22, R14, !P0 ;  /* 0x0000000e16137207 */ /* 0x000fe20004000000 */
[----:B------:R-:W-:Y:S01]  /*0cc0*/  @P1 IMAD.WIDE.U32 R10, R9, c[0x0][0x198], RZ ;  /* 0x00006600090a1a25 */ /* 0x000fe200078e00ff */
[----:B------:R-:W-:-:S03]  /*0cd0*/  IADD3 R16, R16, -0x40, RZ ;  /* 0xffffffc010107810 */ /* 0x000fc60007ffe0ff */
[----:B------:R-:W-:Y:S01]  /*0ce0*/  @P0 IMAD.IADD R18, R15, 0x1, R0 ;  /* 0x000000010f120824 */ /* 0x000fe200078e0200 */
[----:B------:R-:W-:Y:S01]  /*0cf0*/  SHF.R.S32.HI R17, RZ, 0x1f, R16 ;  /* 0x0000001fff117819 */ /* 0x000fe20000011410 */
[----:B------:R-:W-:Y:S01]  /*0d00*/  @P1 IMAD R9, R9, c[0x0][0x19c], R11 ;  /* 0x0000670009091a24 */ /* 0x000fe200078e020b */
[----:B------:R-:W-:Y:S05]  /*0d10*/  @P1 BRA `(.L_x_2) ;  /* 0x0000009000001947 */ /* 0x000fea0003800000 */
[----:B------:R-:W-:Y:S01]  /*0d20*/  SHF.R.S32.HI R2, RZ, 0x1f, R219 ;  /* 0x0000001fff027819 */ /* 0x000fe200000114db */
[----:B------:R-:W-:-:S04]  /*0d30*/  IMAD.WIDE.U32 R10, R219, c[0x0][0x198], RZ ;  /* 0x00006600db0a7a25 */ /* 0x000fc800078e00ff */
[----:B------:R-:W-:Y:S02]  /*0d40*/  IMAD R2, R2, c[0x0][0x198], RZ ;  /* 0x0000660002027a24 */ /* 0x000fe400078e02ff */
[----:B------:R-:W-:Y:S02]  /*0d50*/  IMAD R0, R8, c[0x0][0x180], RZ ;  /* 0x0000600008007a24 */ /* 0x000fe400078e02ff */
[----:B------:R-:W-:Y:S02]  /*0d60*/  IMAD R2, R219, c[0x0][0x19c], R2 ;  /* 0x00006700db027a24 */ /* 0x000fe400078e0202 */
[----:B------:R-:W-:-:S03]  /*0d70*/  IMAD R0, R195, c[0x0][0x184], R0 ;  /* 0x00006100c3007a24 */ /* 0x000fc600078e0200 */
[----:B------:R-:W-:-:S05]  /*0d80*/  IADD3 R11, R11, R2, RZ ;  /* 0x000000020b0b7210 */ /* 0x000fca0007ffe0ff */
[----:B------:R-:W-:-:S05]  /*0d90*/  IMAD.WIDE.U32 R10, R195, c[0x0][0x180], R10 ;  /* 0x00006000c30a7a25 */ /* 0x000fca00078e000a */
[----:B------:R-:W-:Y:S02]  /*0da0*/  IADD3 R9, R11, R0, RZ ;  /* 0x000000000b097210 */ /* 0x000fe40007ffe0ff */
.L_x_2:
[----:B------:R-:W-:-:S05]  /*0db0*/  @P1 IADD3 R2, R219, R222, RZ ;  /* 0x000000dedb021210 */ /* 0x000fca0007ffe0ff */
[----:B------:R-:W-:-:S04]  /*0dc0*/  @P1 IMAD.WIDE.U32 R14, R2, c[0x0][0x1a0], RZ ;  /* 0x00006800020e1a25 */ /* 0x000fc800078e00ff */
[----:B------:R-:W-:Y:S01]  /*0dd0*/  @P1 IMAD R2, R2, c[0x0][0x1a4], R15 ;  /* 0x0000690002021a24 */ /* 0x000fe200078e020f */
[----:B------:R-:W-:Y:S01]  /*0de0*/  @P1 MOV R12, R14 ;  /* 0x0000000e000c1202 */ /* 0x000fe20000000f00 */
        /* <DEDUP_REMOVED lines=10> */
[----:B------:R-:W-:Y:S02]  /*0e90*/  MOV R12, R14 ;  /* 0x0000000e000c7202 */ /* 0x000fe40000000f00 */
.L_x_3:
[----:B------:R-:W-:Y:S01]  /*0ea0*/  IABS R4, c[0x0][0x1c8] ;  /* 0x0000720000047a13 */ /* 0x000fe20000000000 */
[----:B------:R-:W-:Y:S01]  /*0eb0*/  IMAD.MOV.U32 R24, RZ, RZ, RZ ;  /* 0x000000ffff187224 */ /* 0x000fe200078e00ff */
[----:B------:R-:W-:Y:S01]  /*0ec0*/  IABS R22, R212 ;  /* 0x000000d400167213 */ /* 0x000fe20000000000 */
[----:B------:R-:W1:Y:S01]  /*0ed0*/  LDC.U8 R11, c[0x0][0x328] ;  /* 0x0000ca00ff0b7b82 */ /* 0x000e620000000000 */
[----:B------:R-:W2:Y:S01]  /*0ee0*/  I2F.RP R6, R4 ;  /* 0x0000000400067306 */ /* 0x000ea20000209400 */
[----:B------:R-:W-:Y:S01]  /*0ef0*/  @P0 IMAD.WIDE.U32 R32, R20, c[0x0][0x370], RZ ;  /* 0x0000dc0014200a25 */ /* 0x000fe200078e00ff */
[----:B------:R-:W-:Y:S01]  /*0f00*/  ULDC UR12, c[0x0][0x22c] ;  /* 0x00008b00000c7ab9 */ /* 0x000fe20000000800 */
[----:B------:R-:W-:Y:S01]  /*0f10*/  LOP3.LUT R14, R212, c[0x0][0x1c8], RZ, 0x3c, !PT ;  /* 0x00007200d40e7a12 */ /* 0x000fe200078e3cff */
[----:B------:R-:W-:Y:S01]  /*0f20*/  ULDC UR5, c[0x0][0x1c0] ;  /* 0x0000700000057ab9 */ /* 0x000fe20000000800 */
[----:B------:R-:W-:Y:S01]  /*0f30*/  @!P0 IMAD.WIDE.U32 R26, R195, c[0x0][0x368], RZ ;  /* 0x0000da00c31a8a25 */ /* 0x000fe200078e00ff */
[----:B------:R-:W-:Y:S01]  /*0f40*/  UIMAD.WIDE UR6, UR12, UR5, URZ ;  /* 0x000000050c0672a5 */ /* 0x000fe2000f8e023f */
[----:B------:R-:W-:-:S02]  /*0f50*/  ISETP.GE.AND P2, PT, R14, RZ, PT ;  /* 0x000000ff0e00720c */ /* 0x000fc40003f46270 */
[----:B------:R-:W-:Y:S02]  /*0f60*/  @P0 IMAD R23, R20, c[0x0][0x374], R33 ;  /* 0x0000dd0014170a24 */ /* 0x000fe400078e0221 */
[----:B------:R-:W-:Y:S01]  /*0f70*/  @!P0 IMAD.MOV.U32 R32, RZ, RZ, R26 ;  /* 0x000000ffff208224 */ /* 0x000fe200078e001a */
[----:B--2---:R-:W2:Y:S01]  /*0f80*/  MUFU.RCP R25, R6 ;  /* 0x0000000600197308 */ /* 0x004ea20000001000 */
[----:B-1----:R-:W-:Y:S02]  /*0f90*/  ISETP.NE.AND P1, PT, R11, RZ, PT ;  /* 0x000000ff0b00720c */ /* 0x002fe40003f25270 */
[----:B------:R-:W-:-:S04]  /*0fa0*/  SHF.L.U32 R11, R195, 0x7, RZ ;  /* 0x00000007c30b7819 */ /* 0x000fc800000006ff */
[----:B------:R-:W-:Y:S02]  /*0fb0*/  SEL R11, R11, RZ, P5 ;  /* 0x000000ff0b0b7207 */ /* 0x000fe40002800000 */
[----:B--2---:R-:W-:-:S06]  /*0fc0*/  IADD3 R25, R25, 0xffffffe, RZ ;  /* 0x0ffffffe19197810 */ /* 0x004fcc0007ffe0ff */
[----:B------:R-:W1:Y:S02]  /*0fd0*/  F2I.FTZ.U32.TRUNC.NTZ R25, R25 ;  /* 0x0000001900197305 */ /* 0x000e64000021f000 */
[----:B-1----:R-:W-:-:S05]  /*0fe0*/  IADD3 R0, RZ, -R25, RZ ;  /* 0x80000019ff007210 */ /* 0x002fca0007ffe0ff */
[----:B------:R-:W-:Y:S01]  /*0ff0*/  IMAD R15, R0, R4, RZ ;  /* 0x00000004000f7224 */ /* 0x000fe200078e02ff */
[----:B------:R-:W-:-:S03]  /*1000*/  MOV R0, c[0x0][0x224] ;  /* 0x0000890000007a02 */ /* 0x000fc60000000f00 */
[----:B------:R-:W-:Y:S01]  /*1010*/  IMAD.HI.U32 R15, R25, R15, R24 ;  /* 0x0000000f190f7227 */ /* 0x000fe200078e0018 */
[----:B------:R-:W-:-:S03]  /*1020*/  SHF.R.S32.HI R0, RZ, 0x1f, R0 ;  /* 0x0000001fff007819 */ /* 0x000fc60000011400 */
[----:B------:R-:W-:Y:S02]  /*1030*/  @!P0 IMAD R24, R8, c[0x0][0x368], RZ ;  /* 0x0000da0008188a24 */ /* 0x000fe400078e02ff */
[----:B------:R-:W-:-:S04]  /*1040*/  IMAD.HI.U32 R6, R15, R22, RZ ;  /* 0x000000160f067227 */ /* 0x000fc800078e00ff */
[----:B------:R-:W-:Y:S02]  /*1050*/  IMAD.MOV R15, RZ, RZ, -R6 ;  /* 0x000000ffff0f7224 */ /* 0x000fe400078e0a06 */
[C---:B------:R-:W-:Y:S02]  /*1060*/  @!P0 IMAD R21, R195.reuse, c[0x0][0x36c], R24 ;  /* 0x0000db00c3158a24 */ /* 0x040fe400078e0218 */
[C---:B------:R-:W-:Y:S02]  /*1070*/  IMAD R15, R4.reuse, R15, R22 ;  /* 0x0000000f040f7224 */ /* 0x040fe400078e0216 */
[----:B------:R-:W-:Y:S01]  /*1080*/  IMAD.WIDE.U32 R24, R195, c[0x0][0x224], RZ ;  /* 0x00008900c3187a25 */ /* 0x000fe200078e00ff */
[----:B------:R-:W-:Y:S02]  /*1090*/  @!P0 IADD3 R23, R27, R21, RZ ;  /* 0x000000151b178210 */ /* 0x000fe40007ffe0ff */
[----:B------:R-:W-:Y:S01]  /*10a0*/  ISETP.GT.U32.AND P3, PT, R4, R15, PT ;  /* 0x0000000f0400720c */ /* 0x000fe20003f64070 */
[----:B------:R-:W-:Y:S01]  /*10b0*/  IMAD R27, R0, R195, RZ ;  /* 0x000000c3001b7224 */ /* 0x000fe200078e02ff */
[----:B------:R-:W1:Y:S01]  /*10c0*/  S2R R21, SR_CTAID.X ;  /* 0x0000000000157919 */ /* 0x000e620000002500 */
[----:B------:R-:W2:Y:S01]  /*10d0*/  LDC.U8 R0, c[0x0][0x3d0] ;  /* 0x0000f400ff007b82 */ /* 0x000ea20000000000 */
[----:B------:R-:W-:-:S02]  /*10e0*/  IMAD R14, R24, UR7, RZ ;  /* 0x00000007180e7c24 */ /* 0x000fc4000f8e02ff */
[----:B------:R-:W-:Y:S01]  /*10f0*/  IMAD R27, R8, c[0x0][0x224], R27 ;  /* 0x00008900081b7a24 */ /* 0x000fe200078e021b */
[----:B------:R-:W-:-:S03]  /*1100*/  SHF.L.U64.HI R8, R195, 0x7, R8 ;  /* 0x00000007c3087819 */ /* 0x000fc60000010208 */
[----:B------:R-:W-:Y:S01]  /*1110*/  IMAD.IADD R25, R25, 0x1, R27 ;  /* 0x0000000119197824 */ /* 0x000fe200078e021b */
[----:B------:R-:W-:Y:S01]  /*1120*/  SEL R8, R8, RZ, P5 ;  /* 0x000000ff08087207 */ /* 0x000fe20002800000 */
[----:B------:R-:W-:Y:S01]  /*1130*/  IMAD.WIDE.U32 R26, R20, UR6, RZ ;  /* 0x00000006141a7c25 */ /* 0x000fe2000f8e00ff */
[-C--:B------:R-:W-:Y:S02]  /*1140*/  @!P3 IADD3 R15, R15, -R4.reuse, RZ ;  /* 0x800000040f0fb210 */ /* 0x080fe40007ffe0ff */
[----:B------:R-:W-:Y:S01]  /*1150*/  @!P3 IADD3 R6, R6, 0x1, RZ ;  /* 0x000000010606b810 */ /* 0x000fe20007ffe0ff */
[----:B------:R-:W-:Y:S01]  /*1160*/  IMAD R14, R25, UR6, R14 ;  /* 0x00000006190e7c24 */ /* 0x000fe2000f8e020e */
[----:B------:R-:W-:Y:S01]  /*1170*/  ISETP.GE.U32.AND P4, PT, R15, R4, PT ;  /* 0x000000040f00720c */ /* 0x000fe20003f86070 */
[----:B------:R-:W-:Y:S01]  /*1180*/  IMAD.WIDE.U32 R24, R24, UR6, RZ ;  /* 0x0000000618187c25 */ /* 0x000fe2000f8e00ff */
[----:B------:R-:W-:Y:S02]  /*1190*/  ISETP.NE.AND P3, PT, RZ, c[0x0][0x1c8], PT ;  /* 0x00007200ff007a0c */ /* 0x000fe40003f65270 */
[----:B------:R-:W-:Y:S01]  /*11a0*/  IADD3 R30, P5, R16, R11, RZ ;  /* 0x0000000b101e7210 */ /* 0x000fe20007fbe0ff */
[----:B------:R-:W-:Y:S01]  /*11b0*/  IMAD R4, R20, UR7, RZ ;  /* 0x0000000714047c24 */ /* 0x000fe2000f8e02ff */
[----:B------:R-:W-:Y:S01]  /*11c0*/  IADD3 R14, R25, R14, RZ ;  /* 0x0000000e190e7210 */ /* 0x000fe20007ffe0ff */
[----:B------:R-:W-:Y:S01]  /*11d0*/  @P1 IMAD R25, R195, c[0x0][0x214], RZ ;  /* 0x00008500c3191a24 */ /* 0x000fe200078e02ff */
[----:B------:R-:W-:Y:S01]  /*11e0*/  SEL R15, R24, R26, !P0 ;  /* 0x0000001a180f7207 */ /* 0x000fe20004000000 */
[----:B------:R-:W-:Y:S01]  /*11f0*/  IMAD.X R8, R17, 0x1, R8, P5 ;  /* 0x0000000111087824 */ /* 0x000fe200028e0608 */
[----:B--2---:R-:W-:Y:S01]  /*1200*/  ISETP.NE.AND P6, PT, R0, RZ, PT ;  /* 0x000000ff0000720c */ /* 0x004fe20003fc5270 */
[----:B------:R-:W-:Y:S01]  /*1210*/  IMAD R11, R30, UR7, RZ ;  /* 0x000000071e0b7c24 */ /* 0x000fe2000f8e02ff */
[----:B------:R-:W-:Y:S01]  /*1220*/  @P1 SEL R29, R25, R20, !P0 ;  /* 0x00000014191d1207 */ /* 0x000fe20004000000 */
[----:B-1----:R-:W-:Y:S01]  /*1230*/  IMAD.WIDE.U32 R24, R21, c[0x0][0x3d8], RZ ;  /* 0x0000f60015187a25 */ /* 0x002fe200078e00ff */
[----:B------:R-:W-:-:S03]  /*1240*/  @P4 IADD3 R6, R6, 0x1, RZ ;  /* 0x0000000106064810 */ /* 0x000fc60007ffe0ff */
[----:B------:R-:W-:Y:S01]  /*1250*/  IMAD R11, R8, UR6, R11 ;  /* 0x00000006080b7c24 */ /* 0x000fe2000f8e020b */
[----:B------:R-:W-:Y:S01]  /*1260*/  @!P2 IADD3 R6, -R6, RZ, RZ ;  /* 0x000000ff0606a210 */ /* 0x000fe20007ffe1ff */
[----:B------:R-:W-:Y:S01]  /*1270*/  IMAD R21, R21, c[0x0][0x3dc], R25 ;  /* 0x0000f70015157a24 */ /* 0x000fe200078e0219 */
[----:B------:R-:W-:Y:S01]  /*1280*/  @!P3 LOP3.LUT R6, RZ, c[0x0][0x1c8], RZ, 0x33, !PT ;  /* 0x00007200ff06ba12 */ /* 0x000fe200078e33ff */
[----:B------:R-:W-:Y:S01]  /*1290*/  IMAD R26, R212, c[0x0][0x22c], RZ ;  /* 0x00008b00d41a7a24 */ /* 0x000fe200078e02ff */
[----:B------:R-:W-:Y:S01]  /*12a0*/  SEL R22, R24, RZ, P6 ;  /* 0x000000ff18167207 */ /* 0x000fe20003000000 */
[----:B------:R-:W-:Y:S01]  /*12b0*/  IMAD.WIDE.U32 R30, R30, UR6, RZ ;  /* 0x000000061e1e7c25 */ /* 0x000fe2000f8e00ff */
[----:B------:R-:W-:Y:S02]  /*12c0*/  SHF.R.S32.HI R8, RZ, 0x1f, R5 ;  /* 0x0000001fff087819 */ /* 0x000fe40000011405 */
[--C-:B------:R-:W-:Y:S01]  /*12d0*/  SHF.R.S32.HI R25, RZ, 0x1f, R212.reuse ;  /* 0x0000001fff197819 */ /* 0x100fe200000114d4 */
[----:B------:R-:W-:Y:S01]  /*12e0*/  @!P1 IMAD R0, R195, c[0x0][0x1c0], R212 ;  /* 0x00007000c3009a24 */ /* 0x000fe200078e02d4 */
[----:B------:R-:W-:Y:S01]  /*12f0*/  SHF.R.S32.HI R24, RZ, 0x1f, R26 ;  /* 0x0000001fff187819 */ /* 0x000fe2000001141a */
[----:B------:R-:W-:Y:S01]  /*1300*/  @P0 IMAD.IADD R14, R27, 0x1, R4 ;  /* 0x000000011b0e0824 */ /* 0x000fe200078e0204 */
[----:B------:R-:W-:Y:S01]  /*1310*/  SEL R21, R21, RZ, P6 ;  /* 0x000000ff15157207 */ /* 0x000fe20003000000 */
[----:B------:R-:W-:Y:S01]  /*1320*/  @P1 IMAD R29, R212, c[0x0][0x234], R29 ;  /* 0x00008d00d41d1a24 */ /* 0x000fe200078e021d */
[----:B------:R-:W-:Y:S01]  /*1330*/  IADD3 R11, R31, R11, RZ ;  /* 0x0000000b1f0b7210 */ /* 0x000fe20007ffe0ff */
[----:B------:R-:W-:Y:S01]  /*1340*/  @!P1 IMAD R29, R0, c[0x0][0x214], RZ ;  /* 0x00008500001d9a24 */ /* 0x000fe200078e02ff */
[----:B------:R-:W-:Y:S01]  /*1350*/  SHF.R.S32.HI R4, RZ, 0x1f, R6 ;  /* 0x0000001fff047819 */ /* 0x000fe20000011406 */
[----:B------:R-:W-:Y:S05]  /*1360*/  @!P1 BRA `(.L_x_4) ;  /* 0x0000007000009947 */ /* 0x000fea0003800000 */
[----:B------:R-:W-:Y:S01]  /*1370*/  @!P0 IMAD R20, R195, c[0x0][0x224], RZ ;  /* 0x00008900c3148a24 */ /* 0x000fe200078e02ff */
[----:B------:R-:W-:-:S02]  /*1380*/  MOV R27, 0x80 ;  /* 0x00000080001b7802 */ /* 0x000fc40000000f00 */
[----:B------:R-:W-:Y:S02]  /*1390*/  MOV R0, c[0x0][0x210] ;  /* 0x0000840000007a02 */ /* 0x000fe40000000f00 */
[----:B------:R-:W-:-:S03]  /*13a0*/  LEA R33, R195, R20, 0x7 ;  /* 0x00000014c3217211 */ /* 0x000fc600078e38ff */
[----:B------:R-:W-:-:S04]  /*13b0*/  IMAD R27, R27, R0, c[0x0][0x234] ;  /* 0x00008d001b1b7624 */ /* 0x000fc800078e0200 */
[----:B------:R-:W-:Y:S01]  /*13c0*/  IMAD R27, R27, R212, R33 ;  /* 0x000000d41b1b7224 */ /* 0x000fe200078e0221 */
[----:B------:R-:W-:Y:S05]  /*13d0*/  BRA `(.L_x_5) ;  /* 0x0000002000007947 */ /* 0x000fea0003800000 */
.L_x_4:
[----:B------:R-:W-:-:S04]  /*13e0*/  IMAD R27, R195, c[0x0][0x1c0], R212 ;  /* 0x00007000c31b7a24 */ /* 0x000fc800078e02d4 */
[----:B------:R-:W-:Y:S02]  /*13f0*/  IMAD R27, R27, c[0x0][0x224], RZ ;  /* 0x000089001b1b7a24 */ /* 0x000fe400078e02ff */
.L_x_5:
[----:B------:R-:W-:Y:S01]  /*1400*/  IADD3 R32, P0, R192, R32, RZ ;  /* 0x00000020c0207210 */ /* 0x000fe20007f1e0ff */
[----:B------:R-:W-:Y:S01]  /*1410*/  UIMAD UR12, UR12, UR4, URZ ;  /* 0x000000040c0c72a4 */ /* 0x000fe2000f8e023f */
[----:B------:R-:W-:Y:S01]  /*1420*/  SHF.R.S32.HI R193, RZ, 0x1f, R192 ;  /* 0x0000001fffc17819 */ /* 0x000fe200000114c0 */
[----:B------:R-:W-:Y:S01]  /*1430*/  IMAD R31, R17, c[0x0][0x370], RZ ;  /* 0x0000dc00111f7a24 */ /* 0x000fe200078e02ff */
[----:B------:R-:W-:Y:S01]  /*1440*/  SHF.R.S32.HI R0, RZ, 0x1f, R191 ;  /* 0x0000001fff007819 */ /* 0x000fe200000114bf */
[----:B------:R-:W-:Y:S01]  /*1450*/  USHF.L.U32 UR6, UR12, 0x6, URZ ;  /* 0x000000060c067899 */ /* 0x000fe2000800063f */
[C---:B------:R-:W-:Y:S01]  /*1460*/  IADD3 R29, R16.reuse, R29, RZ ;  /* 0x0000001d101d7210 */ /* 0x040fe20007ffe0ff */
[----:B------:R-:W-:Y:S01]  /*1470*/  IMAD.X R33, R193, 0x1, R23, P0 ;  /* 0x00000001c1217824 */ /* 0x000fe200000e0617 */
[----:B------:R-:W-:Y:S01]  /*1480*/  IADD3 R23, P0, R191, R16, RZ ;  /* 0x00000010bf177210 */ /* 0x000fe20007f1e0ff */
[C---:B------:R-:W-:Y:S01]  /*1490*/  IMAD R20, R16.reuse, c[0x0][0x374], R31 ;  /* 0x0000dd0010147a24 */ /* 0x040fe200078e021f */
[----:B------:R-:W-:Y:S01]  /*14a0*/  USHF.R.S32.HI UR5, URZ, 0x1f, UR6 ;  /* 0x0000001f3f057899 */ /* 0x000fe20008011406 */
[----:B------:R-:W-:Y:S01]  /*14b0*/  IMAD.WIDE.U32 R32, R16, c[0x0][0x370], R32 ;  /* 0x0000dc0010207a25 */ /* 0x000fe200078e0020 */
[----:B------:R-:W-:Y:S01]  /*14c0*/  IADD3.X R17, R0, R17, RZ, P0, !PT ;  /* 0x0000001100117210 */ /* 0x000fe200007fe4ff */
[----:B------:R-:W-:Y:S01]  /*14d0*/  BSSY B1, `(.L_x_1) ;  /* 0x0000577000017945 */ /* 0x000fe20003800000 */
[----:B------:R-:W-:Y:S01]  /*14e0*/  IADD3 R26, P3, P2, R30, UR6, R26 ;  /* 0x000000061e1a7c10 */ /* 0x000fe2000fa7e01a */
[----:B------:R-:W-:Y:S01]  /*14f0*/  IMAD.IADD R33, R33, 0x1, R20 ;  /* 0x0000000121217824 */ /* 0x000fe200078e0214 */
[----:B------:R-:W-:Y:S01]  /*1500*/  IADD3 R27, R16, R27, RZ ;  /* 0x0000001b101b7210 */ /* 0x000fe20007ffe0ff */
[----:B------:R-:W-:Y:S01]  /*1510*/  IMAD R20, R17, c[0x0][0x190], RZ ;  /* 0x0000640011147a24 */ /* 0x000fe200078e02ff */
[----:B------:R-:W-:Y:S01]  /*1520*/  IADD3 R22, P1, P0, R22, R26, R15 ;  /* 0x0000001a16167210 */ /* 0x000fe2000783e00f */
[----:B------:R-:W-:Y:S01]  /*1530*/  IMAD.WIDE.U32 R30, R23, c[0x0][0x190], R192 ;  /* 0x00006400171e7a25 */ /* 0x000fe200078e00c0 */
[----:B------:R-:W-:-:S02]  /*1540*/  IADD3.X R11, R11, UR5, R24, P3, P2 ;  /* 0x000000050b0b7c10 */ /* 0x000fc40009fe4418 */
[----:B------:R-:W-:Y:S01]  /*1550*/  ISETP.GE.AND P3, PT, R13, 0x1, PT ;  /* 0x000000010d00780c */ /* 0x000fe20003f66270 */
[----:B------:R-:W-:Y:S01]  /*1560*/  IMAD R17, R23, c[0x0][0x194], R20 ;  /* 0x0000650017117a24 */ /* 0x000fe200078e0214 */
[----:B------:R-:W-:Y:S01]  /*1570*/  IADD3.X R14, R21, R11, R14, P1, P0 ;  /* 0x0000000b150e7210 */ /* 0x000fe20000fe040e */
[----:B------:R-:W-:Y:S01]  /*1580*/  IMAD R23, R189, UR12, R188 ;  /* 0x0000000cbd177c24 */ /* 0x000fe2000f8e02bc */
[----:B------:R-:W-:Y:S01]  /*1590*/  IADD3 R20, P1, R19, R30, RZ ;  /* 0x0000001e13147210 */ /* 0x000fe20007f3e0ff */
[----:B------:R-:W-:Y:S01]  /*15a0*/  IMAD R15, R25, c[0x0][0x378], RZ ;  /* 0x0000de00190f7a24 */ /* 0x000fe200078e02ff */
[----:B------:R-:W-:Y:S01]  /*15b0*/  LEA.HI.SX32 R218, R7, 0xffffffff, 0x1a ;  /* 0xffffffff07da7811 */ /* 0x000fe200078fd2ff */
[----:B------:R-:W-:Y:S01]  /*15c0*/  IMAD.WIDE.U32 R32, R212, c[0x0][0x378], R32 ;  /* 0x0000de00d4207a25 */ /* 0x000fe200078e0020 */
[C---:B------:R-:W-:Y:S02]  /*15d0*/  IADD3 R22, P0, R23.reuse, R22, RZ ;  /* 0x0000001617167210 */ /* 0x040fe40007f1e0ff */
[----:B------:R-:W-:Y:S01]  /*15e0*/  IADD3.X R21, R18, R31, R17, P1, !PT ;  /* 0x0000001f12157210 */ /* 0x000fe20000ffe411 */
[----:B------:R-:W-:Y:S01]  /*15f0*/  IMAD R15, R212, c[0x0][0x37c], R15 ;  /* 0x0000df00d40f7a24 */ /* 0x000fe200078e020f */
[----:B------:R-:W-:Y:S01]  /*1600*/  LEA.HI.X.SX32 R231, R23, R14, 0x1, P0 ;  /* 0x0000000e17e77211 */ /* 0x000fe200000f0eff */
[----:B------:R-:W-:Y:S01]  /*1610*/  IMAD R11, R25, c[0x0][0x1a8], RZ ;  /* 0x00006a00190b7a24 */ /* 0x000fe200078e02ff */
[----:B------:R-:W-:Y:S01]  /*1620*/  LEA R230, P0, R22, c[0x0][0x350], 0x2 ;  /* 0x0000d40016e67a11 */ /* 0x000fe200078010ff */
[----:B------:R-:W-:-:S02]  /*1630*/  IMAD.IADD R33, R33, 0x1, R15 ;  /* 0x0000000121217824 */ /* 0x000fc400078e020f */
[----:B------:R-:W-:Y:S01]  /*1640*/  IMAD R14, R0, c[0x0][0x370], RZ ;  /* 0x0000dc00000e7a24 */ /* 0x000fe200078e02ff */
[----:B------:R-:W-:Y:S01]  /*1650*/  LEA.HI.X R231, R22, c[0x0][0x354], R231, 0x2, P0 ;  /* 0x0000d50016e77a11 */ /* 0x000fe200000f14e7 */
[C---:B------:R-:W-:Y:S02]  /*1660*/  IMAD R11, R212.reuse, c[0x0][0x1ac], R11 ;  /* 0x00006b00d40b7a24 */ /* 0x040fe400078e020b */
[----:B------:R-:W-:-:S04]  /*1670*/  IMAD.WIDE.U32 R20, R212, c[0x0][0x1a8], R20 ;  /* 0x00006a00d4147a25 */ /* 0x000fc800078e0014 */
[C---:B------:R-:W-:Y:S01]  /*1680*/  IMAD R14, R191.reuse, c[0x0][0x374], R14 ;  /* 0x0000dd00bf0e7a24 */ /* 0x040fe200078e020e */
[----:B------:R-:W-:Y:S01]  /*1690*/  LEA R228, P2, R20, c[0x0][0x160], 0x1 ;  /* 0x0000580014e47a11 */ /* 0x000fe200078408ff */
[----:B------:R-:W-:-:S04]  /*16a0*/  IMAD.WIDE.U32 R32, R191, c[0x0][0x370], R32 ;  /* 0x0000dc00bf207a25 */ /* 0x000fc800078e0020 */
[----:B------:R-:W-:Y:S01]  /*16b0*/  IMAD.IADD R11, R21, 0x1, R11 ;  /* 0x00000001150b7824 */ /* 0x000fe200078e020b */
[----:B------:R-:W-:Y:S01]  /*16c0*/  IADD3 R14, R33, R14, RZ ;  /* 0x0000000e210e7210 */ /* 0x000fe20007ffe0ff */
[----:B------:R-:W-:Y:S01]  /*16d0*/  IMAD.MOV.U32 R210, RZ, RZ, 0x4 ;  /* 0x00000004ffd27424 */ /* 0x000fe200078e00ff */
[----:B------:R-:W-:Y:S02]  /*16e0*/  LEA R226, P1, R32, c[0x0][0x330], 0x1 ;  /* 0x0000cc0020e27a11 */ /* 0x000fe400078208ff */
[----:B------:R-:W-:Y:S01]  /*16f0*/  LEA.HI.X R229, R20, c[0x0][0x164], R11, 0x1, P2 ;  /* 0x0000590014e57a11 */ /* 0x000fe200010f0c0b */
[----:B------:R-:W-:Y:S01]  /*1700*/  IMAD.WIDE R208, R29, R210, c[0x0][0x200] ;  /* 0x000080001dd07625 */ /* 0x000fe200078e02d2 */
[----:B------:R-:W-:-:S03]  /*1710*/  LEA.HI.X R227, R32, c[0x0][0x334], R14, 0x1, P1 ;  /* 0x0000cd0020e37a11 */ /* 0x000fc600008f0c0e */
[----:B------:R-:W-:Y:S01]  /*1720*/  IMAD.WIDE R210, R27, R210, c[0x0][0x3c8] ;  /* 0x0000f2001bd27625 */ /* 0x000fe200078e02d2 */
[----:B------:R-:W-:Y:S05]  /*1730*/  @!P3 BRA `(.L_x_6) ;  /* 0x00004b200000b947 */ /* 0x000fea0003800000 */
[----:B------:R-:W-:Y:S01]  /*1740*/  IMAD R16, R8, c[0x0][0x1a0], RZ ;  /* 0x0000680008107a24 */ /* 0x000fe200078e02ff */
[----:B------:R-:W-:Y:S01]  /*1750*/  IADD3 R15, R191, 0x20, RZ ;  /* 0x00000020bf0f7810 */ /* 0x000fe20007ffe0ff */
[----:B------:R-:W-:Y:S01]  /*1760*/  IMAD.WIDE.U32 R18, R5, c[0x0][0x1a0], R192 ;  /* 0x0000680005127a25 */ /* 0x000fe200078e00c0 */
[----:B------:R-:W-:Y:S01]  /*1770*/  @P6 BAR.SYNC.DEFER_BLOCKING 0x0 ;  /* 0x0000000000006b1d */ /* 0x000fe20000010000 */
[----:B------:R-:W-:Y:S02]  /*1780*/  MOV R214, 0x7f800000 ;  /* 0x7f80000000d67802 */ /* 0x000fe40000000f00 */
[----:B------:R-:W-:Y:S01]  /*1790*/  IMAD R14, R197, -0x80, R220 ;  /* 0xffffff80c50e7824 */ /* 0x000fe200078e02dc */
[----:B------:R-:W-:Y:S01]  /*17a0*/  IADD3 R18, P0, R12, R18, RZ ;  /* 0x000000120c127210 */ /* 0x000fe20007f1e0ff */
[----:B------:R-:W-:Y:S02]  /*17b0*/  IMAD R7, R5, c[0x0][0x1a4], R16 ;  /* 0x0000690005077a24 */ /* 0x000fe400078e0210 */
[----:B------:R-:W-:Y:S01]  /*17c0*/  IMAD R11, R4, c[0x0][0x1b8], RZ ;  /* 0x00006e00040b7a24 */ /* 0x000fe200078e02ff */
[CC--:B------:R-:W-:Y:S01]  /*17d0*/  ISETP.GE.AND P5, PT, R191.reuse, R14.reuse, PT ;  /* 0x0000000ebf00720c */ /* 0x0c0fe20003fa6270 */
[----:B------:R-:W-:Y:S01]  /*17e0*/  IMAD.MOV.U32 R183, RZ, RZ, 0x40 ;  /* 0x00000040ffb77424 */ /* 0x000fe200078e00ff */
[----:B------:R-:W-:Y:S01]  /*17f0*/  IADD3.X R19, R2, R19, R7, P0, !PT ;  /* 0x0000001302137210 */ /* 0x000fe200007fe407 */
[----:B------:R-:W-:Y:S01]  /*1800*/  IMAD R11, R6, c[0x0][0x1bc], R11 ;  /* 0x00006f00060b7a24 */ /* 0x000fe200078e020b */
[----:B------:R-:W-:Y:S01]  /*1810*/  IADD3 R7, R191, 0x40, RZ ;  /* 0x00000040bf077810 */ /* 0x000fe20007ffe0ff */
[----:B------:R-:W-:Y:S01]  /*1820*/  IMAD R8, R8, c[0x0][0x198], RZ ;  /* 0x0000660008087a24 */ /* 0x000fe200078e02ff */
[-C--:B------:R-:W-:Y:S01]  /*1830*/  ISETP.GE.AND P4, PT, R15, R14.reuse, PT ;  /* 0x0000000e0f00720c */ /* 0x080fe20003f86270 */
[----:B------:R-:W-:Y:S01]  /*1840*/  IMAD.WIDE.U32 R18, R6, c[0x0][0x1b8], R18 ;  /* 0x00006e0006127a25 */ /* 0x000fe200078e0012 */
[----:B------:R-:W-:-:S02]  /*1850*/  ISETP.GE.AND P2, PT, R7, R14, PT ;  /* 0x0000000e0700720c */ /* 0x000fc40003f46270 */
[----:B------:R-:W-:Y:S01]  /*1860*/  IADD3 R7, R191, 0x60, RZ ;  /* 0x00000060bf077810 */ /* 0x000fe20007ffe0ff */
[----:B------:R-:W-:Y:S02]  /*1870*/  IMAD.IADD R19, R19, 0x1, R11 ;  /* 0x0000000113137824 */ /* 0x000fe400078e020b */
[----:B------:R-:W-:Y:S01]  /*1880*/  @!P5 IMAD R2, R0, c[0x0][0x1a0], RZ ;  /* 0x000068000002da24 */ /* 0x000fe200078e02ff */
[----:B------:R-:W-:Y:S01]  /*1890*/  ISETP.GE.AND P1, PT, R7, R14, PT ;  /* 0x0000000e0700720c */ /* 0x000fe20003f26270 */
[C---:B------:R-:W-:Y:S01]  /*18a0*/  @!P5 IMAD.WIDE.U32 R16, R191.reuse, c[0x0][0x1a0], R18 ;  /* 0x00006800bf10da25 */ /* 0x040fe200078e0012 */
[----:B------:R1:W-:Y:S03]  /*18b0*/  @P5 STS.128 [R196+0xa000], RZ ;  /* 0x00a000ffc4005388 */ /* 0x0003e60000000c00 */
[C---:B------:R-:W-:Y:S01]  /*18c0*/  @!P5 IMAD R2, R191.reuse, c[0x0][0x1a4], R2 ;  /* 0x00006900bf02da24 */ /* 0x040fe200078e0202 */
[----:B------:R-:W-:Y:S01]  /*18d0*/  @!P5 LEA R22, P0, R16, c[0x0][0x170], 0x1 ;  /* 0x00005c001016da11 */ /* 0x000fe200078008ff */
[--C-:B------:R-:W-:Y:S01]  /*18e0*/  @!P4 IMAD.MOV.U32 R25, RZ, RZ, R19.reuse ;  /* 0x000000ffff19c224 */ /* 0x100fe200078e0013 */
[----:B------:R-:W-:Y:S01]  /*18f0*/  @!P4 IADD3 R11, P3, R191, 0x20, RZ ;  /* 0x00000020bf0bc810 */ /* 0x000fe20007f7e0ff */
[----:B------:R-:W-:Y:S01]  /*1900*/  @!P5 IMAD.IADD R2, R17, 0x1, R2 ;  /* 0x000000011102d824 */ /* 0x000fe200078e0202 */
[----:B------:R-:W-:Y:S01]  /*1910*/  @!P4 MOV R24, R18 ;  /* 0x000000120018c202 */ /* 0x000fe20000000f00 */
[----:B------:R-:W-:-:S02]  /*1920*/  @!P2 IMAD.MOV.U32 R17, RZ, RZ, R19 ;  /* 0x000000ffff11a224 */ /* 0x000fc400078e0013 */
[----:B------:R-:W-:Y:S01]  /*1930*/  @!P4 IMAD.X R12, RZ, RZ, R0, P3 ;  /* 0x000000ffff0cc224 */ /* 0x000fe200018e0600 */
[----:B------:R-:W-:Y:S01]  /*1940*/  @!P5 LEA.HI.X R23, R16, c[0x0][0x174], R2, 0x1, P0 ;  /* 0x00005d001017da11 */ /* 0x000fe200000f0c02 */
[----:B------:R-:W-:Y:S01]  /*1950*/  IMAD R2, R218, -0x40, R13 ;  /* 0xffffffc0da027824 */ /* 0x000fe200078e020d */
[C---:B------:R-:W-:Y:S01]  /*1960*/  @!P2 IADD3 R7, P0, R191.reuse, 0x40, RZ ;  /* 0x00000040bf07a810 */ /* 0x040fe20007f1e0ff */
[----:B------:R-:W-:Y:S01]  /*1970*/  @!P4 IMAD R12, R12, c[0x0][0x1a0], RZ ;  /* 0x000068000c0cca24 */ /* 0x000fe200078e02ff */
[----:B------:R-:W-:Y:S01]  /*1980*/  @!P1 IADD3 R13, P3, R191, 0x60, RZ ;  /* 0x00000060bf0d9810 */ /* 0x000fe20007f7e0ff */
[----:B------:R-:W-:Y:S01]  /*1990*/  @!P4 IMAD.WIDE.U32 R24, R11, c[0x0][0x1a0], R24 ;  /* 0x000068000b18ca25 */ /* 0x000fe200078e0018 */
[-C--:B------:R-:W-:Y:S01]  /*19a0*/  ISETP.GE.AND P6, PT, R191, R2.reuse, PT ;  /* 0x00000002bf00720c */ /* 0x080fe20003fc6270 */
[----:B------:R-:W-:Y:S01]  /*19b0*/  @!PT LDS RZ, [RZ] ;  /* 0x00000000fffff984 */ /* 0x000fe20000000800 */
[----:B------:R-:W-:Y:S01]  /*19c0*/  @!PT LDS RZ, [RZ] ;  /* 0x00000000fffff984 */ /* 0x000fe20000000800 */
[----:B------:R-:W-:Y:S01]  /*19d0*/  @!PT LDS RZ, [RZ] ;  /* 0x00000000fffff984 */ /* 0x000fe20000000800 */
[----:B------:R2:W-:Y:S02]  /*19e0*/  @!P5 LDGSTS.E.BYPASS.LTC128B.128 [R196+0xa000], [R22.64] ;  /* 0x0a00000016c4dfae */ /* 0x0005e4000b901d54 */
[----:B------:R-:W-:Y:S01]  /*19f0*/  @!P2 IMAD.X R16, RZ, RZ, R0, P0 ;  /* 0x000000ffff10a224 */ /* 0x000fe200000e0600 */
[----:B------:R-:W-:Y:S01]  /*1a00*/  ISETP.GE.AND P0, PT, R15, R2, PT ;  /* 0x000000020f00720c */ /* 0x000fe20003f06270 */
[----:B------:R-:W-:Y:S01]  /*1a10*/  @!P4 IMAD R12, R11, c[0x0][0x1a4], R12 ;  /* 0x000069000b0cca24 */ /* 0x000fe200078e020c */
[----:B------:R1:W-:Y:S01]  /*1a20*/  @P4 STS.128 [R196+0xb000], RZ ;  /* 0x00b000ffc4004388 */ /* 0x0003e20000000c00 */
[----:B------:R-:W-:-:S02]  /*1a30*/  @!P2 IMAD R16, R16, c[0x0][0x1a0], RZ ;  /* 0x000068001010aa24 */ /* 0x000fc400078e02ff */
[----:B------:R-:W-:Y:S01]  /*1a40*/  @!P1 IMAD.X R14, RZ, RZ, R0, P3 ;  /* 0x000000ffff0e9224 */ /* 0x000fe200018e0600 */
[----:B------:R-:W-:Y:S01]  /*1a50*/  @!P4 LEA R20, P3, R24, c[0x0][0x170], 0x1 ;  /* 0x00005c001814ca11 */ /* 0x000fe200078608ff */
[----:B------:R-:W-:Y:S02]  /*1a60*/  @!P2 IMAD R11, R7, c[0x0][0x1a4], R16 ;  /* 0x00006900070baa24 */ /* 0x000fe400078e0210 */
[----:B------:R-:W-:Y:S02]  /*1a70*/  @!P2 IMAD.MOV.U32 R16, RZ, RZ, R18 ;  /* 0x000000ffff10a224 */ /* 0x000fe400078e0012 */
[----:B------:R-:W-:Y:S02]  /*1a80*/  @!P1 IMAD R14, R14, c[0x0][0x1a0], RZ ;  /* 0x000068000e0e9a24 */ /* 0x000fe400078e02ff */
[----:B------:R-:W-:Y:S02]  /*1a90*/  @!P4 IMAD.IADD R12, R25, 0x1, R12 ;  /* 0x00000001190cc824 */ /* 0x000fe400078e020c */
[----:B------:R-:W-:-:S03]  /*1aa0*/  @!P2 IMAD.WIDE.U32 R16, R7, c[0x0][0x1a0], R16 ;  /* 0x000068000710aa25 */ /* 0x000fc600078e0010 */
[----:B------:R-:W-:Y:S01]  /*1ab0*/  @!P4 LEA.HI.X R21, R24, c[0x0][0x174], R12, 0x1, P3 ;  /* 0x00005d001815ca11 */ /* 0x000fe200018f0c0c */
[----:B------:R-:W-:Y:S01]  /*1ac0*/  @!P1 IMAD R7, R13, c[0x0][0x1a4], R14 ;  /* 0x000069000d079a24 */ /* 0x000fe200078e020e */
[----:B------:R-:W-:Y:S01]  /*1ad0*/  @!P2 IADD3 R11, R17, R11, RZ ;  /* 0x0000000b110ba210 */ /* 0x000fe20007ffe0ff */
[----:B------:R-:W-:Y:S01]  /*1ae0*/  @!P1 IMAD.WIDE.U32 R14, R13, c[0x0][0x1a0], R18 ;  /* 0x000068000d0e9a25 */ /* 0x000fe200078e0012 */
[C---:B------:R-:W-:Y:S01]  /*1af0*/  @!P2 LEA R18, P3, R16.reuse, c[0x0][0x170], 0x1 ;  /* 0x00005c001012aa11 */ /* 0x040fe200078608ff */
[----:B------:R-:W-:Y:S01]  /*1b00*/  @!PT LDS RZ, [RZ] ;  /* 0x00000000fffff984 */ /* 0x000fe20000000800 */
[----:B------:R-:W-:Y:S01]  /*1b10*/  @!PT LDS RZ, [RZ] ;  /* 0x00000000fffff984 */ /* 0x000fe20000000800 */
[----:B------:R-:W-:Y:S01]  /*1b20*/  @!PT LDS RZ, [RZ] ;  /* 0x00000000fffff984 */ /* 0x000fe20000000800 */
[----:B------:R3:W-:Y:S02]  /*1b30*/  @!P4 LDGSTS.E.BYPASS.LTC128B.128 [R196+0xb000], [R20.64] ;  /* 0x0b00000014c4cfae */ /* 0x0007e4000b901d54 */
[----:B------:R-:W-:Y:S01]  /*1b40*/  @!P1 IMAD.IADD R7, R15, 0x1, R7 ;  /* 0x000000010f079824 */ /* 0x000fe200078e0207 */
[----:B------:R-:W-:Y:S01]  /*1b50*/  @!P2 LEA.HI.X R19, R16, c[0x0][0x174], R11, 0x1, P3 ;  /* 0x00005d001013aa11 */ /* 0x000fe200018f0c0b */
[C---:B------:R-:W-:Y:S01]  /*1b60*/  IMAD.WIDE.U32 R24, R183.reuse, c[0x0][0x370], RZ ;  /* 0x0000dc00b7187a25 */ /* 0x040fe200078e00ff */
[----:B------:R-:W-:Y:S01]  /*1b70*/  @!P1 LEA R16, P3, R14, c[0x0][0x170], 0x1 ;  /* 0x00005c000e109a11 */ /* 0x000fe200078608ff */
[----:B------:R1:W-:Y:S01]  /*1b80*/  @P2 STS.128 [R196+0xc000], RZ ;  /* 0x00c000ffc4002388 */ /* 0x0003e20000000c00 */
[----:B------:R-:W-:Y:S01]  /*1b90*/  LEA.HI R11, R218, R218, RZ, 0x1 ;  /* 0x000000dada0b7211 */ /* 0x000fe200078f08ff */
[C---:B------:R-:W-:Y:S01]  /*1ba0*/  IMAD.WIDE.U32 R12, R183.reuse, c[0x0][0x190], RZ ;  /* 0x00006400b70c7a25 */ /* 0x040fe200078e00ff */
[----:B------:R-:W-:Y:S01]  /*1bb0*/  @!P1 LEA.HI.X R17, R14, c[0x0][0x174], R7, 0x1, P3 ;  /* 0x00005d000e119a11 */ /* 0x000fe200018f0c07 */
[----:B------:R-:W-:Y:S01]  /*1bc0*/  @!PT LDS RZ, [RZ] ;  /* 0x00000000fffff984 */ /* 0x000fe20000000800 */
[----:B------:R-:W-:Y:S01]  /*1bd0*/  @!PT LDS RZ, [RZ] ;  /* 0x00000000fffff984 */ /* 0x000fe20000000800 */
[----:B------:R-:W-:Y:S01]  /*1be0*/  @!PT LDS RZ, [RZ] ;  /* 0x00000000fffff984 */ /* 0x000fe20000000800 */
[----:B------:R4:W-:Y:S01]  /*1bf0*/  @!P2 LDGSTS.E.BYPASS.LTC128B.128 [R196+0xc000], [R18.64] ;  /* 0x0c00000012c4afae */ /* 0x0009e2000b901d54 */
[----:B------:R-:W-:Y:S01]  /*1c00*/  @!P0 IADD3 R14, P3, R226, R24, RZ ;  /* 0x00000018e20e8210 */ /* 0x000fe20007f7e0ff */
[----:B------:R-:W-:Y:S01]  /*1c10*/  IMAD R7, R183, c[0x0][0x374], RZ ;  /* 0x0000dd00b7077a24 */ /* 0x000fe200078e02ff */
[----:B------:R-:W-:Y:S01]  /*1c20*/  LOP3.LUT R11, R11, 0xfffffffe, RZ, 0xc0, !PT ;  /* 0xfffffffe0b0b7812 */ /* 0x000fe200078ec0ff */
[----:B------:R-:W-:Y:S01]  /*1c30*/  IMAD R8, R5, c[0x0][0x19c], R8 ;  /* 0x0000670005087a24 */ /* 0x000fe200078e0208 */
[----:B------:R1:W-:Y:S01]  /*1c40*/  @P1 STS.128 [R196+0xd000], RZ ;  /* 0x00d000ffc4001388 */ /* 0x0003e20000000c00 */
[----:B------:R-:W-:Y:S01]  /*1c50*/  IMAD.MOV.U32 R215, RZ, RZ, 0x7f800000 ;  /* 0x7f800000ffd77424 */ /* 0x000fe200078e00ff */
[----:B------:R-:W-:Y:S01]  /*1c60*/  @!P0 IADD3.X R15, R227, R25, R7, P3, !PT ;  /* 0x00000019e30f8210 */ /* 0x000fe20001ffe407 */
[----:B------:R-:W-:Y:S01]  /*1c70*/  IMAD R7, R183, c[0x0][0x194], RZ ;  /* 0x00006500b7077a24 */ /* 0x000fe200078e02ff */
[----:B------:R-:W-:Y:S01]  /*1c80*/  @!P0 IADD3 R12, P3, R228, R12, RZ ;  /* 0x0000000ce40c8210 */ /* 0x000fe20007f7e0ff */
[----:B------:R-:W-:Y:S01]  /*1c90*/  IMAD.WIDE.U32 R24, R5, c[0x0][0x198], R192 ;  /* 0x0000660005187a25 */ /* 0x000fe200078e00c0 */
[----:B------:R-:W-:Y:S01]  /*1ca0*/  @!PT LDS RZ, [RZ] ;  /* 0x00000000fffff984 */ /* 0x000fe20000000800 */
[----:B------:R-:W-:Y:S01]  /*1cb0*/  @!PT LDS RZ, [RZ] ;  /* 0x00000000fffff984 */ /* 0x000fe20000000800 */
[----:B------:R-:W-:Y:S01]  /*1cc0*/  @!PT LDS RZ, [RZ] ;  /* 0x00000000fffff984 */ /* 0x000fe20000000800 */
[----:B------:R1:W-:Y:S02]  /*1cd0*/  @!P1 LDGSTS.E.BYPASS.LTC128B.128 [R196+0xd000], [R16.64] ;  /* 0x0d00000010c49fae */ /* 0x0003e4000b901d54 */
[----:B------:R-:W-:Y:S01]  /*1ce0*/  @!P0 IADD3.X R13, R229, R13, R7, P3, !PT ;  /* 0x0000000de50d8210 */ /* 0x000fe20001ffe407 */
[----:B------:R-:W-:Y:S01]  /*1cf0*/  IMAD.IADD R11, R218, 0x1, -R11 ;  /* 0x00000001da0b7824 */ /* 0x000fe200078e0a0b */
[----:B------:R-:W-:Y:S01]  /*1d00*/  IADD3 R24, P3, R10, R24, RZ ;  /* 0x000000180a187210 */ /* 0x000fe20007f7e0ff */
[----:B------:R-:W-:Y:S01]  /*1d10*/  IMAD R7, R4, c[0x0][0x1b0], RZ ;  /* 0x00006c0004077a24 */ /* 0x000fe200078e02ff */
[----:B------:R-:W0:Y:S01]  /*1d20*/  LDGDEPBAR ;  /* 0x00000000000079af */ /* 0x000e220000000000 */
[----:B------:R-:W-:Y:S01]  /*1d30*/  IMAD.MOV.U32 R216, RZ, RZ, 0x7f800000 ;  /* 0x7f800000ffd87424 */ /* 0x000fe200078e00ff */
[----:B------:R-:W-:Y:S01]  /*1d40*/  IADD3.X R25, R9, R25, R8, P3, !PT ;  /* 0x0000001909197210 */ /* 0x000fe20001ffe408 */
[----:B------:R-:W-:Y:S01]  /*1d50*/  IMAD R4, R6, c[0x0][0x1b4], R7 ;  /* 0x00006d0006047a24 */ /* 0x000fe200078e0207 */
[----:B------:R-:W-:Y:S01]  /*1d60*/  ISETP.NE.AND P3, PT, R11, 0x1, PT ;  /* 0x000000010b00780c */ /* 0x000fe20003f65270 */
[----:B------:R3:W-:Y:S01]  /*1d70*/  @P6 STS.128 [R196+0x4000], RZ ;  /* 0x004000ffc4006388 */ /* 0x0007e20000000c00 */
[----:B------:R-:W-:Y:S01]  /*1d80*/  IADD3 R7, R190, 0x1000, RZ ;  /* 0x00001000be077810 */ /* 0x000fe20007ffe0ff */
[----:B------:R-:W-:-:S02]  /*1d90*/  IMAD.WIDE.U32 R8, R6, c[0x0][0x1b0], R24 ;  /* 0x00006c0006087a25 */ /* 0x000fc400078e0018 */
[----:B------:R-:W-:Y:S01]  /*1da0*/  @!PT LDS RZ, [RZ] ;  /* 0x00000000fffff984 */ /* 0x000fe20000000800 */
[----:B------:R-:W-:Y:S01]  /*1db0*/  @!PT LDS RZ, [RZ] ;  /* 0x00000000fffff984 */ /* 0x000fe20000000800 */
[----:B------:R-:W-:Y:S01]  /*1dc0*/  @!PT LDS RZ, [RZ] ;  /* 0x00000000fffff984 */ /* 0x000fe20000000800 */
[----:B------:R3:W-:Y:S01]  /*1dd0*/  @!P6 LDGSTS.E.BYPASS.LTC128B.128 [R196+0x4000], [R226.64] ;  /* 0x04000000e2c4efae */ /* 0x0007e2000b901d54 */
[----:B------:R-:W-:Y:S01]  /*1de0*/  SEL R7, R7, R190, !P3 ;  /* 0x000000be07077207 */ /* 0x000fe20005800000 */
[----:B--2---:R-:W-:Y:S02]  /*1df0*/  @!P1 IMAD.MOV.U32 R22, RZ, RZ, R8 ;  /* 0x000000ffff169224 */ /* 0x004fe400078e0008 */
[----:B------:R2:W-:Y:S01]  /*1e00*/  @P0 STS.128 [R196+0x5000], RZ ;  /* 0x005000ffc4000388 */ /* 0x0005e20000000c00 */
[----:B------:R-:W-:Y:S02]  /*1e10*/  IMAD.MOV.U32 R213, RZ, RZ, 0x7f800000 ;  /* 0x7f800000ffd57424 */ /* 0x000fe400078e00ff */
[----:B------:R-:W-:Y:S01]  /*1e20*/  IMAD.SHL.U32 R217, R7, 0x2, RZ ;  /* 0x0000000207d97824 */ /* 0x000fe200078e00ff */
[----:B------:R-:W-:Y:S01]  /*1e30*/  IADD3 R7, R187, 0x28, RZ ;  /* 0x00000028bb077810 */ /* 0x000fe20007ffe0ff */
[----:B------:R-:W-:Y:S01]  /*1e40*/  @!PT LDS RZ, [RZ] ;  /* 0x00000000fffff984 */ /* 0x000fe20000000800 */
[----:B------:R-:W-:Y:S01]  /*1e50*/  @!PT LDS RZ, [RZ] ;  /* 0x00000000fffff984 */ /* 0x000fe20000000800 */
[----:B------:R-:W-:Y:S01]  /*1e60*/  @!PT LDS RZ, [RZ] ;  /* 0x00000000fffff984 */ /* 0x000fe20000000800 */
[----:B------:R2:W-:Y:S01]  /*1e70*/  @!P0 LDGSTS.E.BYPASS.LTC128B.128 [R196+0x5000], [R14.64] ;  /* 0x050000000ec48fae */ /* 0x0005e2000b901d54 */
[----:B-1----:R-:W-:-:S03]  /*1e80*/  IMAD.IADD R17, R9, 0x1, R4 ;  /* 0x0000000109117824 */ /* 0x002fc600078e0204 */
[----:B------:R1:W-:Y:S01]  /*1e90*/  @P6 STS [R217], RZ ;  /* 0x000000ffd9006388 */ /* 0x0003e20000000800 */
[----:B------:R-:W-:Y:S01]  /*1ea0*/  @!P5 IMAD.MOV.U32 R16, RZ, RZ, R8 ;  /* 0x000000ffff10d224 */ /* 0x000fe200078e0008 */
[----:B------:R-:W-:Y:S01]  /*1eb0*/  SHF.R.S32.HI R4, RZ, 0x1f, R7 ;  /* 0x0000001fff047819 */ /* 0x000fe20000011407 */
[--C-:B------:R-:W-:Y:S01]  /*1ec0*/  @!P1 IMAD.MOV.U32 R23, RZ, RZ, R17.reuse ;  /* 0x000000ffff179224 */ /* 0x100fe200078e0011 */
[----:B------:R1:W-:Y:S01]  /*1ed0*/  @P6 STS [R217+0x4], RZ ;  /* 0x000004ffd9006388 */ /* 0x0003e20000000800 */
[----:B----4-:R-:W-:-:S03]  /*1ee0*/  @!P5 IMAD.WIDE.U32 R18, R191, c[0x0][0x198], R16 ;  /* 0x00006600bf12da25 */ /* 0x010fc600078e0010 */
[----:B------:R1:W-:Y:S04]  /*1ef0*/  @P6 STS [R217+0x8], RZ ;  /* 0x000008ffd9006388 */ /* 0x0003e80000000800 */
[----:B------:R1:W-:Y:S04]  /*1f00*/  @P6 STS [R217+0xc], RZ ;  /* 0x00000cffd9006388 */ /* 0x0003e80000000800 */
[----:B------:R-:W-:Y:S01]  /*1f10*/  @!PT LDS RZ, [RZ] ;  /* 0x00000000fffff984 */ /* 0x000fe20000000800 */
[----:B------:R-:W-:Y:S01]  /*1f20*/  @!PT LDS RZ, [RZ] ;  /* 0x00000000fffff984 */ /* 0x000fe20000000800 */
[----:B------:R-:W-:Y:S01]  /*1f30*/  @!PT LDS RZ, [RZ] ;  /* 0x00000000fffff984 */ /* 0x000fe20000000800 */
[----:B------:R1:W-:Y:S01]  /*1f40*/  @!P6 LDGSTS.E.BYPASS.LTC128B.128 [R217], [R228.64] ;  /* 0x00000000e4d9efae */ /* 0x0003e2000b901d54 */
[----:B------:R-:W-:-:S03]  /*1f50*/  ISETP.GE.AND P6, PT, R7, R2, PT ;  /* 0x000000020700720c */ /* 0x000fc60003fc6270 */
[----:B------:R1:W-:Y:S01]  /*1f60*/  @P0 STS [R217+0x1000], RZ ;  /* 0x001000ffd9000388 */ /* 0x0003e20000000800 */
[----:B--2---:R-:W-:-:S03]  /*1f70*/  @!P5 IMAD R14, R0, c[0x0][0x198], RZ ;  /* 0x00006600000eda24 */ /* 0x004fc600078e02ff */
[----:B------:R1:W-:Y:S01]  /*1f80*/  @P0 STS [R217+0x1004], RZ ;  /* 0x001004ffd9000388 */ /* 0x0003e20000000800 */
[----:B------:R-:W-:-:S03]  /*1f90*/  @!P5 IMAD R9, R191, c[0x0][0x19c], R14 ;  /* 0x00006700bf09da24 */ /* 0x000fc600078e020e */
[----:B------:R1:W-:Y:S04]  /*1fa0*/  @P0 STS [R217+0x1008], RZ ;  /* 0x001008ffd9000388 */ /* 0x0003e80000000800 */
[----:B------:R1:W-:Y:S01]  /*1fb0*/  @P0 STS [R217+0x100c], RZ ;  /* 0x00100cffd9000388 */ /* 0x0003e20000000800 */
[----:B------:R-:W-:Y:S02]  /*1fc0*/  @!P5 IADD3 R9, R19, R9, RZ ;  /* 0x000000091309d210 */ /* 0x000fe40007ffe0ff */
[----:B------:R-:W-:Y:S01]  /*1fd0*/  @!P2 MOV R19, R17 ;  /* 0x000000110013a202 */ /* 0x000fe20000000f00 */
[----:B------:R-:W-:Y:S01]  /*1fe0*/  @!PT LDS RZ, [RZ] ;  /* 0x00000000fffff984 */ /* 0x000fe20000000800 */
[----:B------:R-:W-:Y:S01]  /*1ff0*/  @!PT LDS RZ, [RZ] ;  /* 0x00000000fffff984 */ /* 0x000fe20000000800 */
[----:B------:R-:W-:Y:S01]  /*2000*/  @!PT LDS RZ, [RZ] ;  /* 0x00000000fffff984 */ /* 0x000fe20000000800 */
[----:B------:R2:W-:Y:S01]  /*2010*/  @!P0 LDGSTS.E.BYPASS.LTC128B.128 [R217+0x1000], [R12.64] ;  /* 0x010000000cd98fae */ /* 0x0005e2000b901d54 */
[----:B------:R-:W-:-:S03]  /*2020*/  @!P4 IADD3 R6, P0, R191, 0x20, RZ ;  /* 0x00000020bf06c810 */ /* 0x000fc60007f1e0ff */
[----:B------:R1:W-:Y:S01]  /*2030*/  @P5 STS.128 [R196+0x6000], RZ ;  /* 0x006000ffc4005388 */ /* 0x0003e20000000c00 */
[----:B------:R-:W-:Y:S02]  /*2040*/  @!P4 IADD3.X R10, RZ, R0, RZ, P0, !PT ;  /* 0x00000000ff0ac210 */ /* 0x000fe400007fe4ff */
[----:B------:R-:W-:-:S03]  /*2050*/  @!P6 LEA R14, P0, R7, R208, 0x2 ;  /* 0x000000d0070ee211 */ /* 0x000fc600078010ff */
[----:B------:R-:W-:Y:S01]  /*2060*/  @!P4 IMAD R11, R10, c[0x0][0x198], RZ ;  /* 0x000066000a0bca24 */ /* 0x000fe200078e02ff */
[----:B------:R-:W-:-:S03]  /*2070*/  @!P6 LEA.HI.X R15, R7, R209, R4, 0x2, P0 ;  /* 0x000000d1070fe211 */ /* 0x000fc600000f1404 */
[----:B------:R-:W-:Y:S02]  /*2080*/  @!P4 IMAD R11, R6, c[0x0][0x19c], R11 ;  /* 0x00006700060bca24 */ /* 0x000fe400078e020b */
[----:B------:R1:W5:Y:S01]  /*2090*/  @!P6 LDG.E R214, [R14.64] ;  /* 0x000000140ed6e981 */ /* 0x000362000c1e1900 */
[----:B--2---:R-:W-:Y:S02]  /*20a0*/  @!P4 IMAD.MOV.U32 R12, RZ, RZ, R8 ;  /* 0x000000ffff0cc224 */ /* 0x004fe400078e0008 */
[----:B------:R-:W-:Y:S01]  /*20b0*/  @!P4 IMAD.MOV.U32 R13, RZ, RZ, R17 ;  /* 0x000000ffff0dc224 */ /* 0x000fe200078e0011 */
[----:B------:R-:W-:-:S03]  /*20c0*/  IADD3 R17, R187, 0x20, RZ ;  /* 0x00000020bb117810 */ /* 0x000fc60007ffe0ff */
[----:B------:R-:W-:Y:S01]  /*20d0*/  @!P4 IMAD.WIDE.U32 R6, R6, c[0x0][0x198], R12 ;  /* 0x000066000606ca25 */ /* 0x000fe200078e000c */
[----:B------:R-:W-:-:S03]  /*20e0*/  @!P5 LEA R12, P0, R18, c[0x0][0x168], 0x1 ;  /* 0x00005a00120cda11 */ /* 0x000fc600078008ff */
[----:B------:R-:W-:Y:S01]  /*20f0*/  @!P4 IMAD.IADD R11, R7, 0x1, R11 ;  /* 0x00000001070bc824 */ /* 0x000fe200078e020b */
[----:B------:R-:W-:Y:S01]  /*2100*/  @!P5 LEA.HI.X R13, R18, c[0x0][0x16c], R9, 0x1, P0 ;  /* 0x00005b00120dda11 */ /* 0x000fe200000f0c09 */
[----:B------:R-:W-:Y:S01]  /*2110*/  @!P2 IMAD.MOV.U32 R18, RZ, RZ, R8 ;  /* 0x000000ffff12a224 */ /* 0x000fe200078e0008 */
[----:B------:R-:W-:-:S03]  /*2120*/  @!P4 LEA R10, P0, R6, c[0x0][0x168], 0x1 ;  /* 0x00005a00060aca11 */ /* 0x000fc600078008ff */
[----:B------:R-:W-:Y:S01]  /*2130*/  @!PT LDS RZ, [RZ] ;  /* 0x00000000fffff984 */ /* 0x000fe20000000800 */
[----:B------:R-:W-:Y:S01]  /*2140*/  @!PT LDS RZ, [RZ] ;  /* 0x00000000fffff984 */ /* 0x000fe20000000800 */
[----:B------:R-:W-:Y:S01]  /*2150*/  @!PT LDS RZ, [RZ] ;  /* 0x00000000fffff984 */ /* 0x000fe20000000800 */
[----:B------:R2:W-:Y:S01]  /*2160*/  @!P5 LDGSTS.E.BYPASS.LTC128B.128 [R196+0x6000], [R12.64] ;  /* 0x060000000cc4dfae */ /* 0x0005e2000b901d54 */
[----:B------:R-:W-:Y:S02]  /*2170*/  @!P4 LEA.HI.X R11, R6, c[0x0][0x16c], R11, 0x1, P0 ;  /* 0x00005b00060bca11 */ /* 0x000fe400000f0c0b */
[C---:B------:R-:W-:Y:S01]  /*2180*/  @!P2 IADD3 R6, P0, R191.reuse, 0x40, RZ ;  /* 0x00000040bf06a810 */ /* 0x040fe20007f1e0ff */
[----:B------:R1:W-:Y:S04]  /*2190*/  @P4 STS.128 [R196+0x7000], RZ ;  /* 0x007000ffc4004388 */ /* 0x0003e80000000c00 */
[----:B------:R-:W-:Y:S01]  /*21a0*/  @!P2 IMAD.X R7, RZ, RZ, R0, P0 ;  /* 0x000000ffff07a224 */ /* 0x000fe200000e0600 */
[----:B------:R-:W-:Y:S01]  /*21b0*/  @!P1 IADD3 R4, P0, R191, 0x60, RZ ;  /* 0x00000060bf049810 */ /* 0x000fe20007f1e0ff */
[----:B------:R-:W-:Y:S01]  /*21c0*/  @!P2 IMAD.WIDE.U32 R18, R6, c[0x0][0x198], R18 ;  /* 0x000066000612aa25 */ /* 0x000fe200078e0012 */
[----:B------:R-:W-:Y:S01]  /*21d0*/  @!PT LDS RZ, [RZ] ;  /* 0x00000000fffff984 */ /* 0x000fe20000000800 */
[----:B------:R-:W-:Y:S01]  /*21e0*/  @!PT LDS RZ, [RZ] ;  /* 0x00000000fffff984 */ /* 0x000fe20000000800 */
[----:B------:R-:W-:Y:S01]  /*21f0*/  @!PT LDS RZ, [RZ] ;  /* 0x00000000fffff984 */ /* 0x000fe20000000800 */
[----:B------:R1:W-:Y:S01]  /*2200*/  @!P4 LDGSTS.E.BYPASS.LTC128B.128 [R196+0x7000], [R10.64] ;  /* 0x070000000ac4cfae */ /* 0x0003e2000b901d54 */
[----:B------:R-:W-:-:S02]  /*2210*/  ISETP.GE.AND P4, PT, R17, R2, PT ;  /* 0x000000021100720c */ /* 0x000fc40003f86270 */
[----:B------:R-:W-:Y:S01]  /*2220*/  @!P2 IMAD R7, R7, c[0x0][0x198], RZ ;  /* 0x000066000707aa24 */ /* 0x000fe200078e02ff */
[----:B------:R1:W-:Y:S01]  /*2230*/  @P2 STS.128 [R196+0x8000], RZ ;  /* 0x008000ffc4002388 */ /* 0x0003e20000000c00 */
[----:B------:R-:W-:Y:S01]  /*2240*/  @!P1 IMAD.X R0, RZ, RZ, R0, P0 ;  /* 0x000000ffff009224 */ /* 0x000fe200000e0600 */
[----:B---3--:R-:W-:Y:S01]  /*2250*/  @!P2 LEA R20, P0, R18, c[0x0][0x168], 0x1 ;  /* 0x00005a001214aa11 */ /* 0x008fe200078008ff */
[----:B------:R-:W-:Y:S02]  /*2260*/  @!P2 IMAD R7, R6, c[0x0][0x19c], R7 ;  /* 0x000067000607aa24 */ /* 0x000fe400078e0207 */
[----:B------:R-:W-:Y:S01]  /*2270*/  @!P1 IMAD R9, R0, c[0x0][0x198], RZ ;  /* 0x0000660000099a24 */ /* 0x000fe200078e02ff */
[----:B------:R-:W-:Y:S01]  /*2280*/  SHF.L.U64.HI R0, R187, 0x2, R194 ;  /* 0x00000002bb007819 */ /* 0x000fe200000102c2 */
[----:B------:R-:W-:Y:S02]  /*2290*/  @!P2 IMAD.IADD R7, R19, 0x1, R7 ;  /* 0x000000011307a824 */ /* 0x000fe400078e0207 */
[----:B------:R-:W-:-:S02]  /*22a0*/  @!P1 IMAD R9, R4, c[0x0][0x19c], R9 ;  /* 0x0000670004099a24 */ /* 0x000fc400078e0209 */
[----:B------:R-:W-:Y:S01]  /*22b0*/  @!P1 IMAD.WIDE.U32 R22, R4, c[0x0][0x198], R22 ;  /* 0x0000660004169a25 */ /* 0x000fe200078e0016 */
[----:B------:R-:W-:Y:S02]  /*22c0*/  @!P2 LEA.HI.X R21, R18, c[0x0][0x16c], R7, 0x1, P0 ;  /* 0x00005b001215aa11 */ /* 0x000fe400000f0c07 */
[----:B------:R-:W-:Y:S01]  /*22d0*/  IADD3 R7, R187, 0x8, RZ ;  /* 0x00000008bb077810 */ /* 0x000fe20007ffe0ff */
[----:B------:R-:W-:Y:S01]  /*22e0*/  @!P1 IMAD.IADD R9, R23, 0x1, R9 ;  /* 0x0000000117099824 */ /* 0x000fe200078e0209 */
[C---:B------:R-:W-:Y:S01]  /*22f0*/  @!P1 LEA R8, P0, R22.reuse, c[0x0][0x168], 0x1 ;  /* 0x00005a0016089a11 */ /* 0x040fe200078008ff */
[----:B------:R-:W-:Y:S01]  /*2300*/  @!PT LDS RZ, [RZ] ;  /* 0x00000000fffff984 */ /* 0x000fe20000000800 */
[----:B------:R-:W-:Y:S01]  /*2310*/  @!PT LDS RZ, [RZ] ;  /* 0x00000000fffff984 */ /* 0x000fe20000000800 */
[----:B------:R-:W-:Y:S01]  /*2320*/  @!PT LDS RZ, [RZ] ;  /* 0x00000000fffff984 */ /* 0x000fe20000000800 */
[----:B------:R1:W-:Y:S01]  /*2330*/  @!P2 LDGSTS.E.BYPASS.LTC128B.128 [R196+0x8000], [R20.64] ;  /* 0x0800000014c4afae */ /* 0x0003e2000b901d54 */
[----:B------:R-:W-:Y:S02]  /*2340*/  ISETP.GE.AND P5, PT, R7, R2, PT ;  /* 0x000000020700720c */ /* 0x000fe40003fa6270 */
[----:B------:R-:W-:Y:S01]  /*2350*/  @!P1 LEA.HI.X R9, R22, c[0x0][0x16c], R9, 0x1, P0 ;  /* 0x00005b0016099a11 */ /* 0x000fe200000f0c09 */
[----:B------:R1:W-:Y:S01]  /*2360*/  @P1 STS.128 [R196+0x9000], RZ ;  /* 0x009000ffc4001388 */ /* 0x0003e20000000c00 */
[----:B------:R-:W-:-:S02]  /*2370*/  SHF.L.U32 R7, R187, 0x2, RZ ;  /* 0x00000002bb077819 */ /* 0x000fc400000006ff */
[----:B------:R-:W-:Y:S01]  /*2380*/  ISETP.GE.AND P2, PT, R187, R2, PT ;  /* 0x00000002bb00720c */ /* 0x000fe20003f46270 */
[----:B------:R-:W-:Y:S01]  /*2390*/  @!PT LDS RZ, [RZ] ;  /* 0x00000000fffff984 */ /* 0x000fe20000000800 */
[----:B------:R-:W-:Y:S01]  /*23a0*/  @!PT LDS RZ, [RZ] ;  /* 0x00000000fffff984 */ /* 0x000fe20000000800 */
[----:B------:R-:W-:Y:S01]  /*23b0*/  @!PT LDS RZ, [RZ] ;  /* 0x00000000fffff984 */ /* 0x000fe20000000800 */
[----:B------:R1:W-:Y:S01]  /*23c0*/  @!P1 LDGSTS.E.BYPASS.LTC128B.128 [R196+0x9000], [R8.64] ;  /* 0x0900000008c49fae */ /* 0x0003e2000b901d54 */
[----:B--2---:R-:W-:-:S03]  /*23d0*/  IADD3 R12, P0, R7, R208, RZ ;  /* 0x000000d0070c7210 */ /* 0x004fc60007f1e0ff */
[----:B------:R-:W0:Y:S02]  /*23e0*/  LDGDEPBAR ;  /* 0x00000000000079af */ /* 0x000e240000000000 */
[----:B------:R-:W-:Y:S02]  /*23f0*/  IMAD.X R13, R0, 0x1, R209, P0 ;  /* 0x00000001000d7824 */ /* 0x000fe400000e06d1 */
[----:B------:R-:W2:Y:S04]  /*2400*/  S2R R7, SR_TID.X ;  /* 0x0000000000077919 */ /* 0x000ea80000002100 */
[----:B------:R1:W5:Y:S04]  /*2410*/  @!P2 LDG.E R215, [R12.64] ;  /* 0x000000140cd7a981 */ /* 0x000368000c1e1900 */
[----:B------:R1:W5:Y:S04]  /*2420*/  @!P5 LDG.E R216, [R12.64+0x20] ;  /* 0x000020140cd8d981 */ /* 0x000368000c1e1900 */
[----:B------:R1:W5:Y:S01]  /*2430*/  @!P4 LDG.E R213, [R12.64+0x80] ;  /* 0x000080140cd5c981 */ /* 0x000362000c1e1900 */
[----:B------:R-:W-:-:S04]  /*2440*/  DEPBAR.LE SB0, 0x1 ;  /* 0x000080400000791a */ /* 0x000fc80000000000 */
[----:B------:R-:W-:Y:S01]  /*2450*/  BAR.SYNC.DEFER_BLOCKING 0x0 ;  /* 0x0000000000007b1d */ /* 0x000fe20000010000 */
[----:B--2---:R-:W-:-:S04]  /*2460*/  SHF.R.S32.HI R2, RZ, 0x1f, R7 ;  /* 0x0000001fff027819 */ /* 0x004fc80000011407 */
[----:B------:R-:W-:-:S04]  /*2470*/  LEA.HI R2, R2, R7, RZ, 0x4 ;  /* 0x0000000702027211 */ /* 0x000fc800078f20ff */
[----:B------:R-:W-:-:S05]  /*2480*/  LOP3.LUT R2, R2, 0xfffffff0, RZ, 0xc0, !PT ;  /* 0xfffffff002027812 */ /* 0x000fca00078ec0ff */
[----:B------:R-:W-:Y:S01]  /*2490*/  IMAD.IADD R2, R7, 0x1, -R2 ;  /* 0x0000000107027824 */ /* 0x000fe200078e0a02 */
[----:B------:R1:W2:Y:S04]  /*24a0*/  LDSM.16.M88.4 R140, [R179+0xa000] ;  /* 0x00a00000b38c783b */ /* 0x0002a80000000200 */
[----:B------:R1:W3:Y:S04]  /*24b0*/  LDSM.16.M88.4 R144, [R179+0xa800] ;  /* 0x00a80000b390783b */ /* 0x0002e80000000200 */
[----:B------:R1:W4:Y:S04]  /*24c0*/  LDSM.16.M88.4 R148, [R173+0xa000] ;  /* 0x00a00000ad94783b */ /* 0x0003280000000200 */
[----:B------:R1:W1:Y:S04]  /*24d0*/  LDSM.16.M88.4 R152, [R173+0xa800] ;  /* 0x00a80000ad98783b */ /* 0x0002680000000200 */
[----:B------:R1:W1:Y:S04]  /*24e0*/  LDSM.16.M88.4 R156, [R172+0xa000] ;  /* 0x00a00000ac9c783b */ /* 0x0002680000000200 */
[----:B------:R1:W1:Y:S04]  /*24f0*/  LDSM.16.M88.4 R160, [R172+0xa800] ;  /* 0x00a80000aca0783b */ /* 0x0002680000000200 */
[----:B------:R1:W1:Y:S04]  /*2500*/  LDSM.16.M88.4 R164, [R3+0xa000] ;  /* 0x00a0000003a4783b */ /* 0x0002680000000200 */
[----:B------:R1:W1:Y:S01]  /*2510*/  LDSM.16.M88.4 R168, [R3+0xa800] ;  /* 0x00a8000003a8783b */ /* 0x0002620000000200 */
[----:B------:R-:W-:Y:S01]  /*2520*/  SHF.R.S32.HI R7, RZ, 0x1f, R2 ;  /* 0x0000001fff077819 */ /* 0x000fe20000011402 */
[----:B------:R-:W-:-:S03]  /*2530*/  USHF.L.U32 UR17, UR12, 0x4, URZ ;  /* 0x000000040c117899 */ /* 0x000fc6000800063f */
[----:B------:R-:W-:Y:S01]  /*2540*/  LEA.HI R0, R7, R2, RZ, 0x3 ;  /* 0x0000000207007211 */ /* 0x000fe200078f18ff */
[----:B------:R-:W-:-:S03]  /*2550*/  USHF.L.U32 UR18, UR12, 0x3, URZ ;  /* 0x000000030c127899 */ /* 0x000fc6000800063f */
[----:B------:R-:W-:Y:S01]  /*2560*/  LOP3.LUT R7, R0, 0xfffffff8, RZ, 0xc0, !PT ;  /* 0xfffffff800077812 */ /* 0x000fe200078ec0ff */
[----:B------:R-:W-:Y:S01]  /*2570*/  UIADD3 UR11, UR17, 0x20, URZ ;  /* 0x00000020110b7890 */ /* 0x000fe2000fffe03f */
[----:B------:R-:W-:-:S03]  /*2580*/  IADD3 R5, R5, 0x80, RZ ;  /* 0x0000008005057810 */ /* 0x000fc60007ffe0ff */
[----:B------:R-:W-:Y:S01]  /*2590*/  IMAD.IADD R7, R2, 0x1, -R7 ;  /* 0x0000000102077824 */ /* 0x000fe200078e0a07 */
[----:B------:R-:W-:Y:S01]  /*25a0*/  UIADD3 UR10, UR18, UR11, URZ ;  /* 0x0000000b120a7290 */ /* 0x000fe2000fffe03f */
[----:B------:R-:W-:Y:S01]  /*25b0*/  IMAD.MOV.U32 R175, RZ, RZ, 0x20 ;  /* 0x00000020ffaf7424 */ /* 0x000fe200078e00ff */
[----:B------:R-:W-:Y:S02]  /*25c0*/  ISETP.GE.AND P1, PT, R5, R220, PT ;  /* 0x000000dc0500720c */ /* 0x000fe40003f26270 */
[----:B------:R-:W-:Y:S01]  /*25d0*/  LOP3.LUT P0, RZ, R7, 0x2, RZ, 0xc0, !PT ;  /* 0x0000000207ff7812 */ /* 0x000fe2000780c0ff */
[----:B------:R-:W-:Y:S01]  /*25e0*/  UIADD3 UR9, UR18, UR10, URZ ;  /* 0x0000000a12097290 */ /* 0x000fe2000fffe03f */
[----:B------:R-:W-:Y:S02]  /*25f0*/  IADD3 R176, R181, 0x1000, RZ ;  /* 0x00001000b5b07810 */ /* 0x000fe40007ffe0ff */
[----:B------:R-:W-:Y:S01]  /*2600*/  IADD3 R5, R182, 0x1000, RZ ;  /* 0x00001000b6057810 */ /* 0x000fe20007ffe0ff */
[----:B------:R-:W-:Y:S01]  /*2610*/  UIADD3 UR8, UR18, UR9, URZ ;  /* 0x0000000912087290 */ /* 0x000fe2000fffe03f */
[----:B------:R-:W-:Y:S01]  /*2620*/  SEL R176, R176, R181, !P3 ;  /* 0x000000b5b0b07207 */ /* 0x000fe20005800000 */
[----:B------:R-:W-:Y:S01]  /*2630*/  IMAD.SHL.U32 R174, R182, 0x2, RZ ;  /* 0x00000002b6ae7824 */ /* 0x000fe200078e00ff */
[----:B------:R-:W-:-:S02]  /*2640*/  SEL R175, R175, 0xffffffe0, !P0 ;  /* 0xffffffe0afaf7807 */ /* 0x000fc40004000000 */
[----:B------:R-:W-:Y:S02]  /*2650*/  LOP3.LUT P2, RZ, R7, 0x4, RZ, 0xc0, !PT ;  /* 0x0000000407ff7812 */ /* 0x000fe4000784c0ff */
[----:B------:R-:W-:Y:S01]  /*2660*/  SEL R178, R5, R182, !P3 ;  /* 0x000000b605b27207 */ /* 0x000fe20005800000 */
[----:B------:R-:W-:Y:S01]  /*2670*/  UIADD3 UR7, UR18, UR8, URZ ;  /* 0x0000000812077290 */ /* 0x000fe2000fffe03f */
[----:B------:R-:W-:Y:S01]  /*2680*/  CS2R R94, SRZ ;  /* 0x00000000005e7805 */ /* 0x000fe2000001ff00 */
        /* <DEDUP_REMOVED lines=31> */
[----:B------:R-:W-:Y:S01]  /*2880*/  SHF.L.U32 R178, R178, 0x1, RZ ;  /* 0x00000001b2b27819 */ /* 0x000fe200000006ff */
[----:B------:R-:W-:Y:S01]  /*2890*/  IMAD.SHL.U32 R176, R176, 0x2, RZ ;  /* 0x00000002b0b07824 */ /* 0x000fe200078e00ff */
[----:B------:R-:W-:Y:S01]  /*28a0*/  SEL R183, R183, 0xffffffc0, !P2 ;  /* 0xffffffc0b7b77807 */ /* 0x000fe20005000000 */
[C---:B------:R-:W-:Y:S01]  /*28b0*/  IMAD.SHL.U32 R223, R187.reuse, 0x4, RZ ;  /* 0x00000004bbdf7824 */ /* 0x040fe200078e00ff */
[----:B------:R-:W-:Y:S01]  /*28c0*/  SHF.L.U64.HI R224, R187, 0x2, R194 ;  /* 0x00000002bbe07819 */ /* 0x000fe200000102c2 */
[----:B------:R-:W-:Y:S01]  /*28d0*/  IMAD.IADD R0, R180, 0x1, R175 ;  /* 0x00000001b4007824 */ /* 0x000fe200078e02af */
[----:B------:R-:W-:Y:S01]  /*28e0*/  MOV R225, 0x40 ;  /* 0x0000004000e17802 */ /* 0x000fe20000000f00 */
[----:B------:R-:W-:Y:S01]  /*28f0*/  IMAD.IADD R2, R175, 0x1, R174 ;  /* 0x00000001af027824 */ /* 0x000fe200078e02ae */
[----:B------:R-:W-:-:S02]  /*2900*/  UIADD3 UR5, -UR6, URZ, URZ ;  /* 0x0000003f06057290 */ /* 0x000fc4000fffe13f */
[----:B------:R-:W-:Y:S02]  /*2910*/  UIMAD UR16, UR12, 0x18, URZ ;  /* 0x000000180c1078a4 */ /* 0x000fe4000f8e023f */
[----:B------:R-:W-:Y:S02]  /*2920*/  USHF.L.U32 UR15, UR12, 0x5, URZ ;  /* 0x000000050c0f7899 */ /* 0x000fe4000800063f */
[----:B------:R-:W-:Y:S02]  /*2930*/  UIMAD UR14, UR12, 0x28, URZ ;  /* 0x000000280c0e78a4 */ /* 0x000fe4000f8e023f */
[----:B------:R-:W-:Y:S02]  /*2940*/  UIMAD UR13, UR12, 0x30, URZ ;  /* 0x000000300c0d78a4 */ /* 0x000fe4000f8e023f */
[----:B------:R-:W-:Y:S02]  /*2950*/  UIMAD UR12, UR12, 0x38, URZ ;  /* 0x000000380c0c78a4 */ /* 0x000fe4000f8e023f */
[----:B-1234-:R-:W-:-:S02]  /*2960*/  UIADD3 UR6, UR18, UR7, URZ ;  /* 0x0000000712067290 */ /* 0x01efc4000fffe03f */
.L_x_9:
[----:B------:R-:W0:Y:S01]  /*2970*/  LDGDEPBAR ;  /* 0x00000000000079af */ /* 0x000e220000000000 */
[C---:B------:R-:W-:Y:S01]  /*2980*/  IADD3 R184, R178.reuse, R175, RZ ;  /* 0x000000afb2b87210 */ /* 0x040fe20007ffe0ff */
[----:B-----5:R-:W-:Y:S01]  /*2990*/  FMUL.FTZ R233, R215, 1.4426950216293334961 ;  /* 0x3fb8aa3bd7e97820 */ /* 0x020fe20000410000 */
[-C--:B------:R-:W-:Y:S01]  /*29a0*/  IADD3 R185, R178, R183.reuse, RZ ;  /* 0x000000b7b2b97210 */ /* 0x080fe20007ffe0ff */
[----:B------:R-:W-:Y:S01]  /*29b0*/  FMUL.FTZ R235, R213, 1.4426950216293334961 ;  /* 0x3fb8aa3bd5eb7820 */ /* 0x000fe20000410000 */
[----:B------:R-:W-:Y:S01]  /*29c0*/  IADD3 R183, R184, R183, RZ ;  /* 0x000000b7b8b77210 */ /* 0x000fe20007ffe0ff */
[----:B------:R-:W-:Y:S01]  /*29d0*/  FMUL.FTZ R237, R214, 1.4426950216293334961 ;  /* 0x3fb8aa3bd6ed7820 */ /* 0x000fe20000410000 */
[----:B------:R-:W-:Y:S02]  /*29e0*/  FSETP.NEU.FTZ.AND P0, PT, R215, -INF , PT ;  /* 0xff800000d700780b */ /* 0x000fe40003f1d000 */
[----:B------:R-:W-:Y:S01]  /*29f0*/  ISETP.GE.AND P6, PT, R218, 0x1, PT ;  /* 0x00000001da00780c */ /* 0x000fe20003fc6270 */
[----:B------:R-:W-:Y:S04]  /*2a00*/  DEPBAR.LE SB0, 0x0 ;  /* 0x000080000000791a */ /* 0x000fe80000000000 */
[----:B------:R-:W-:Y:S08]  /*2a10*/  BAR.SYNC.DEFER_BLOCKING 0x0 ;  /* 0x0000000000007b1d */ /* 0x000ff00000010000 */
[----:B------:R-:W-:Y:S08]  /*2a20*/  LDSM.16.M88.4 R100, [R178] ;  /* 0x00000000b264783b */ /* 0x000ff00000000200 */
[----:B------:R-:W1:Y:S08]  /*2a30*/  LDSM.16.M88.4 R104, [R179+0x6000] ;  /* 0x00600000b368783b */ /* 0x000e700000000200 */
[----:B------:R-:W2:Y:S08]  /*2a40*/  LDSM.16.M88.4 R108, [R178+0x1000] ;  /* 0x00100000b26c783b */ /* 0x000eb00000000200 */
[----:B------:R-:W3:Y:S08]  /*2a50*/  LDSM.16.M88.4 R112, [R179+0x6800] ;  /* 0x00680000b370783b */ /* 0x000ef00000000200 */
[----:B------:R-:W-:Y:S08]  /*2a60*/  LDSM.16.M88.4 R116, [R184] ;  /* 0x00000000b874783b */ /* 0x000ff00000000200 */
[----:B------:R-:W4:Y:S01]  /*2a70*/  LDSM.16.M88.4 R120, [R173+0x6000] ;  /* 0x00600000ad78783b */ /* 0x000f220000000200 */
[-C--:B-1----:R-:W-:Y:S07]  /*2a80*/  HMMA.16816.F32.BF16 R4, R100, R104.reuse, RZ ;  /* 0x000000686404723c */ /* 0x082fee00000418ff */
[----:B------:R-:W1:Y:S01]  /*2a90*/  LDSM.16.M88.4 R124, [R184+0x1000] ;  /* 0x00100000b87c783b */ /* 0x000e620000000200 */
[C---:B--2---:R-:W-:Y:S07]  /*2aa0*/  HMMA.16816.F32.BF16 R8, R108.reuse, R104, RZ ;  /* 0x000000686c08723c */ /* 0x044fee00000418ff */
[----:B------:R-:W2:Y:S01]  /*2ab0*/  LDSM.16.M88.4 R128, [R173+0x6800] ;  /* 0x00680000ad80783b */ /* 0x000ea20000000200 */
[-C--:B------:R-:W-:Y:S07]  /*2ac0*/  HMMA.16816.F32.BF16 R12, R108, R106.reuse, RZ ;  /* 0x0000006a6c0c723c */ /* 0x080fee00000418ff */
[----:B------:R-:W-:Y:S01]  /*2ad0*/  LDSM.16.M88.4 R132, [R185] ;  /* 0x00000000b984783b */ /* 0x000fe20000000200 */
[C---:B------:R-:W-:Y:S07]  /*2ae0*/  HMMA.16816.F32.BF16 R16, R100.reuse, R106, RZ ;  /* 0x0000006a6410723c */ /* 0x040fee00000418ff */
[----:B------:R-:W1:Y:S01]  /*2af0*/  LDSM.16.M88.4 R136, [R172+0x6000] ;  /* 0x00600000ac88783b */ /* 0x000e620000000200 */
[-C--:B---3--:R-:W-:Y:S07]  /*2b00*/  HMMA.16816.F32.BF16 R20, R100, R112.reuse, RZ ;  /* 0x000000706414723c */ /* 0x088fee00000418ff */
[----:B------:R-:W-:Y:S01]  /*2b10*/  LDSM.16.M88.4 R104, [R172+0x6800] ;  /* 0x00680000ac68783b */ /* 0x000fe20000000200 */
[C---:B------:R-:W-:Y:S08]  /*2b20*/  HMMA.16816.F32.BF16 R24, R108.reuse, R112, RZ ;  /* 0x000000706c18723c */ /* 0x040ff000000418ff */
[-C--:B------:R-:W-:Y:S01]  /*2b30*/  HMMA.16816.F32.BF16 R28, R108, R114.reuse, RZ ;  /* 0x000000726c1c723c */ /* 0x080fe200000418ff */
[----:B------:R-:W-:Y:S07]  /*2b40*/  LDSM.16.M88.4 R108, [R183] ;  /* 0x00000000b76c783b */ /* 0x000fee0000000200 */
[----:B------:R-:W-:Y:S01]  /*2b50*/  HMMA.16816.F32.BF16 R32, R100, R114, RZ ;  /* 0x000000726420723c */ /* 0x000fe200000418ff */
[----:B------:R-:W3:Y:S07]  /*2b60*/  LDSM.16.M88.4 R100, [R185+0x1000] ;  /* 0x00100000b964783b */ /* 0x000eee0000000200 */
[-C--:B----4-:R-:W-:Y:S01]  /*2b70*/  HMMA.16816.F32.BF16 R4, R116, R120.reuse, R4 ;  /* 0x000000787404723c */ /* 0x090fe20000041804 */
[----:B------:R-:W4:Y:S07]  /*2b80*/  LDSM.16.M88.4 R112, [R3+0x6000] ;  /* 0x006000000370783b */ /* 0x000f2e0000000200 */
[C---:B-1----:R-:W-:Y:S07]  /*2b90*/  HMMA.16816.F32.BF16 R8, R124.reuse, R120, R8 ;  /* 0x000000787c08723c */ /* 0x042fee0000041808 */
[----:B------:R-:W-:Y:S01]  /*2ba0*/  FSEL R121, R233, RZ, P0 ;  /* 0x000000ffe9797208 */ /* 0x000fe20000000000 */
[-C--:B------:R-:W-:Y:S03]  /*2bb0*/  HMMA.16816.F32.BF16 R12, R124, R122.reuse, R12 ;  /* 0x0000007a7c0c723c */ /* 0x080fe6000004180c */
[C---:B------:R-:W-:Y:S05]  /*2bc0*/  FSETP.NEU.FTZ.AND P0, PT, R216.reuse, -INF , PT ;  /* 0xff800000d800780b */ /* 0x040fea0003f1d000 */
[C---:B------:R-:W-:Y:S08]  /*2bd0*/  HMMA.16816.F32.BF16 R16, R116.reuse, R122, R16 ;  /* 0x0000007a7410723c */ /* 0x040ff00000041810 */
[-C--:B--2---:R-:W-:Y:S08]  /*2be0*/  HMMA.16816.F32.BF16 R20, R116, R128.reuse, R20 ;  /* 0x000000807414723c */ /* 0x084ff00000041814 */
[C---:B------:R-:W-:Y:S08]  /*2bf0*/  HMMA.16816.F32.BF16 R24, R124.reuse, R128, R24 ;  /* 0x000000807c18723c */ /* 0x040ff00000041818 */
[-C--:B------:R-:W-:Y:S08]  /*2c00*/  HMMA.16816.F32.BF16 R28, R124, R130.reuse, R28 ;  /* 0x000000827c1c723c */ /* 0x080ff0000004181c */
[----:B------:R-:W-:Y:S08]  /*2c10*/  HMMA.16816.F32.BF16 R32, R116, R130, R32 ;  /* 0x000000827420723c */ /* 0x000ff00000041820 */
[-C--:B------:R-:W-:Y:S08]  /*2c20*/  HMMA.16816.F32.BF16 R4, R132, R136.reuse, R4 ;  /* 0x000000888404723c */ /* 0x080ff00000041804 */
[C---:B---3--:R-:W-:Y:S07]  /*2c30*/  HMMA.16816.F32.BF16 R8, R100.reuse, R136, R8 ;  /* 0x000000886408723c */ /* 0x048fee0000041808 */
[----:B------:R-:W-:Y:S01]  /*2c40*/  @P1 LEA R137, R197, R186, 0x7 ;  /* 0x000000bac5891211 */ /* 0x000fe200078e38ff */
[-C--:B------:R-:W-:Y:S03]  /*2c50*/  HMMA.16816.F32.BF16 R12, R100, R138.reuse, R12 ;  /* 0x0000008a640c723c */ /* 0x080fe6000004180c */
[CC--:B------:R-:W-:Y:S02]  /*2c60*/  @P1 ISETP.GE.AND P3, PT, R137.reuse, R220.reuse, PT ;  /* 0x000000dc8900120c */ /* 0x0c0fe40003f66270 */
[C---:B------:R-:W-:Y:S02]  /*2c70*/  @P1 IADD3 R233, R137.reuse, 0x1, RZ ;  /* 0x0000000189e91810 */ /* 0x040fe40007ffe0ff */
[C---:B------:R-:W-:Y:S01]  /*2c80*/  @P1 IADD3 R243, R137.reuse, 0x9, RZ ;  /* 0x0000000989f31810 */ /* 0x040fe20007ffe0ff */
[C---:B------:R-:W-:Y:S04]  /*2c90*/  HMMA.16816.F32.BF16 R16, R132.reuse, R138, R16 ;  /* 0x0000008a8410723c */ /* 0x040fe80000041810 */
[C---:B------:R-:W-:Y:S02]  /*2ca0*/  @P1 IADD3 R247, R137.reuse, 0x10, RZ ;  /* 0x0000001089f71810 */ /* 0x040fe40007ffe0ff */
[----:B------:R-:W-:Y:S02]  /*2cb0*/  @P1 IADD3 R239, R137, 0x8, RZ ;  /* 0x0000000889ef1810 */ /* 0x000fe40007ffe0ff */
[-C--:B------:R-:W-:Y:S03]  /*2cc0*/  HMMA.16816.F32.BF16 R20, R132, R104.reuse, R20 ;  /* 0x000000688414723c */ /* 0x080fe60000041814 */
[----:B------:R-:W-:Y:S01]  /*2cd0*/  @P1 ISETP.GE.AND P4, PT, R233, R220, PT ;  /* 0x000000dce900120c */ /* 0x000fe20003f86270 */
[----:B------:R-:W-:Y:S01]  /*2ce0*/  FMUL.FTZ R233, R216, 1.4426950216293334961 ;  /* 0x3fb8aa3bd8e97820 */ /* 0x000fe20000410000 */
[----:B------:R-:W-:Y:S03]  /*2cf0*/  @P1 IADD3 R251, R137, 0x11, RZ ;  /* 0x0000001189fb1810 */ /* 0x000fe60007ffe0ff */
[C---:B------:R-:W-:Y:S08]  /*2d00*/  HMMA.16816.F32.BF16 R24, R100.reuse, R104, R24 ;  /* 0x000000686418723c */ /* 0x040ff00000041818 */
[-C--:B------:R-:W-:Y:S01]  /*2d10*/  HMMA.16816.F32.BF16 R28, R100, R106.reuse, R28 ;  /* 0x0000006a641c723c */ /* 0x080fe2000004181c */
[----:B------:R1:W2:Y:S07]  /*2d20*/  LDSM.16.M88.4 R100, [R183+0x1000] ;  /* 0x00100000b764783b */ /* 0x0002ae0000000200 */
[----:B------:R-:W-:Y:S01]  /*2d30*/  HMMA.16816.F32.BF16 R32, R132, R106, R32 ;  /* 0x0000006a8420723c */ /* 0x000fe20000041820 */
[----:B------:R-:W3:Y:S07]  /*2d40*/  LDSM.16.M88.4 R104, [R3+0x6800] ;  /* 0x006800000368783b */ /* 0x000eee0000000200 */
[-C--:B----4-:R-:W-:Y:S05]  /*2d50*/  HMMA.16816.F32.BF16 R4, R108, R112.reuse, R4 ;  /* 0x000000706c04723c */ /* 0x090fea0000041804 */
[----:B-1----:R-:W-:Y:S04]  /*2d60*/  SEL R183, R225, 0xffffffc0, !P2 ;  /* 0xffffffc0e1b77807 */ /* 0x002fe80005000000 */
[----:B------:R-:W-:Y:S11]  /*2d70*/  IADD3 R120, R183, R2, RZ ;  /* 0x00000002b7787210 */ /* 0x000ff60007ffe0ff */
[----:B------:R-:W-:Y:S04]  /*2d80*/  @!UPT UIADD3 URZ, URZ, URZ, URZ ;  /* 0x0000003f3f3ff290 */ /* 0x000fe8000fffe03f */
[----:B------:R-:W-:Y:S01]  /*2d90*/  @P1 FSEL R7, R7, -INF , !P4 ;  /* 0xff80000007071808 */ /* 0x000fe20006000000 */
[C---:B--2---:R-:W-:Y:S04]  /*2da0*/  HMMA.16816.F32.BF16 R8, R100.reuse, R112, R8 ;  /* 0x000000706408723c */ /* 0x044fe80000041808 */
[----:B------:R-:W-:Y:S02]  /*2db0*/  @P1 FSEL R4, R4, -INF , !P3 ;  /* 0xff80000004041808 */ /* 0x000fe40005800000 */
[----:B------:R-:W-:Y:S02]  /*2dc0*/  @P1 FSEL R6, R6, -INF , !P3 ;  /* 0xff80000006061808 */ /* 0x000fe40005800000 */
[-C--:B------:R-:W-:Y:S04]  /*2dd0*/  HMMA.16816.F32.BF16 R12, R100, R114.reuse, R12 ;  /* 0x00000072640c723c */ /* 0x080fe8000004180c */
[----:B------:R-:W-:Y:S01]  /*2de0*/  FSEL R113, R233, RZ, P0 ;  /* 0x000000ffe9717208 */ /* 0x000fe20000000000 */
[----:B------:R-:W-:Y:S01]  /*2df0*/  FFMA.FTZ R232, R4, c[0x0][0x23c], -R121 ;  /* 0x00008f0004e87a23 */ /* 0x000fe20000010879 */
[----:B------:R-:W-:Y:S02]  /*2e00*/  FSETP.NEU.FTZ.AND P0, PT, R213, -INF , PT ;  /* 0xff800000d500780b */ /* 0x000fe40003f1d000 */
[C---:B------:R-:W-:Y:S03]  /*2e10*/  HMMA.16816.F32.BF16 R16, R108.reuse, R114, R16 ;  /* 0x000000726c10723c */ /* 0x040fe60000041810 */
[----:B------:R-:W-:Y:S01]  /*2e20*/  MUFU.EX2 R232, R232 ;  /* 0x000000e800e87308 */ /* 0x000fe20000000800 */
[--C-:B------:R-:W-:Y:S01]  /*2e30*/  FFMA.FTZ R238, R7, c[0x0][0x23c], -R113.reuse ;  /* 0x00008f0007ee7a23 */ /* 0x100fe20000010871 */
[----:B------:R-:W-:Y:S01]  /*2e40*/  FSEL R129, R235, RZ, P0 ;  /* 0x000000ffeb817208 */ /* 0x000fe20000000000 */
[----:B------:R-:W-:Y:S01]  /*2e50*/  FFMA.FTZ R234, R6, c[0x0][0x23c], -R113 ;  /* 0x00008f0006ea7a23 */ /* 0x000fe20000010871 */
[----:B------:R-:W-:Y:S01]  /*2e60*/  @P1 FSEL R5, R5, -INF , !P4 ;  /* 0xff80000005051808 */ /* 0x000fe20006000000 */
[-C--:B---3--:R-:W-:Y:S03]  /*2e70*/  HMMA.16816.F32.BF16 R20, R108, R104.reuse, R20 ;  /* 0x000000686c14723c */ /* 0x088fe60000041814 */
[----:B------:R-:W-:Y:S01]  /*2e80*/  FSETP.NEU.FTZ.AND P0, PT, R214, -INF , PT ;  /* 0xff800000d600780b */ /* 0x000fe20003f1d000 */
[----:B------:R-:W-:Y:S01]  /*2e90*/  FFMA.FTZ R236, R5, c[0x0][0x23c], -R121 ;  /* 0x00008f0005ec7a23 */ /* 0x000fe20000010879 */
[----:B------:R-:W-:Y:S01]  /*2ea0*/  MUFU.EX2 R235, R238 ;  /* 0x000000ee00eb7308 */ /* 0x000fe20000000800 */
[----:B------:R-:W-:Y:S02]  /*2eb0*/  @P1 FSEL R8, R8, -INF , !P3 ;  /* 0xff80000008081808 */ /* 0x000fe40005800000 */
[----:B------:R-:W-:Y:S01]  /*2ec0*/  @P1 FSEL R10, R10, -INF , !P3 ;  /* 0xff8000000a0a1808 */ /* 0x000fe20005800000 */
[C---:B------:R-:W-:Y:S04]  /*2ed0*/  HMMA.16816.F32.BF16 R24, R100.reuse, R104, R24 ;  /* 0x000000686418723c */ /* 0x040fe80000041818 */
[-C--:B------:R-:W-:Y:S02]  /*2ee0*/  @P1 ISETP.GE.AND P3, PT, R243, R220.reuse, PT ;  /* 0x000000dcf300120c */ /* 0x080fe40003f66270 */
[----:B------:R1:W-:Y:S01]  /*2ef0*/  MUFU.EX2 R233, R236 ;  /* 0x000000ec00e97308 */ /* 0x0003e20000000800 */
[----:B------:R-:W-:Y:S01]  /*2f00*/  @P1 FSEL R9, R9, -INF , !P4 ;  /* 0xff80000009091808 */ /* 0x000fe20006000000 */
[-C--:B------:R-:W-:Y:S04]  /*2f10*/  HMMA.16816.F32.BF16 R28, R100, R106.reuse, R28 ;  /* 0x0000006a641c723c */ /* 0x080fe8000004181c */
[----:B------:R-:W-:Y:S01]  /*2f20*/  @P1 FSEL R19, R19, -INF , !P3 ;  /* 0xff80000013131808 */ /* 0x000fe20005800000 */
[----:B------:R-:W-:Y:S01]  /*2f30*/  FFMA.FTZ R240, R9, c[0x0][0x23c], -R129 ;  /* 0x00008f0009f07a23 */ /* 0x000fe20000010881 */
[----:B------:R-:W-:Y:S02]  /*2f40*/  @P1 FSEL R13, R13, -INF , !P3 ;  /* 0xff8000000d0d1808 */ /* 0x000fe40005800000 */
[----:B------:R-:W2:Y:S01]  /*2f50*/  MUFU.EX2 R234, R234 ;  /* 0x000000ea00ea7308 */ /* 0x000ea20000000800 */
[----:B------:R-:W-:Y:S01]  /*2f60*/  FFMA.FTZ R250, R19, c[0x0][0x23c], -R113 ;  /* 0x00008f0013fa7a23 */ /* 0x000fe20000010871 */
[----:B------:R-:W-:Y:S04]  /*2f70*/  HMMA.16816.F32.BF16 R32, R108, R106, R32 ;  /* 0x0000006a6c20723c */ /* 0x000fe80000041820 */
[----:B------:R-:W-:Y:S01]  /*2f80*/  @P1 FSEL R15, R15, -INF , !P3 ;  /* 0xff8000000f0f1808 */ /* 0x000fe20005800000 */
[----:B------:R-:W-:Y:S01]  /*2f90*/  FFMA.FTZ R241, R13, c[0x0][0x23c], -R129 ;  /* 0x00008f000df17a23 */ /* 0x000fe20000010881 */
[----:B------:R-:W-:Y:S02]  /*2fa0*/  @P1 FSEL R17, R17, -INF , !P3 ;  /* 0xff80000011111808 */ /* 0x000fe40005800000 */
[-C--:B------:R-:W-:Y:S02]  /*2fb0*/  @P1 ISETP.GE.AND P3, PT, R247, R220.reuse, PT ;  /* 0x000000dcf700120c */ /* 0x080fe40003f66270 */
[----:B------:R3:W-:Y:S02]  /*2fc0*/  MUFU.EX2 R247, R250 ;  /* 0x000000fa00f77308 */ /* 0x0007e40000000800 */
[----:B------:R-:W-:Y:S01]  /*2fd0*/  FSEL R9, R237, RZ, P0 ;  /* 0x000000ffed097208 */ /* 0x000fe20000000000 */
[----:B------:R-:W-:Y:S01]  /*2fe0*/  FFMA.FTZ R245, R17, c[0x0][0x23c], -R121 ;  /* 0x00008f0011f57a23 */ /* 0x000fe20000010879 */
[----:B------:R-:W-:Y:S01]  /*2ff0*/  @P1 ISETP.GE.AND P0, PT, R239, R220, PT ;  /* 0x000000dcef00120c */ /* 0x000fe20003f06270 */
[----:B-1----:R-:W-:Y:S01]  /*3000*/  FFMA.FTZ R236, R8, c[0x0][0x23c], -R129 ;  /* 0x00008f0008ec7a23 */ /* 0x002fe20000010881 */
[----:B------:R-:W-:Y:S01]  /*3010*/  @P1 FSEL R11, R11, -INF , !P4 ;  /* 0xff8000000b0b1808 */ /* 0x000fe20006000000 */
[--C-:B------:R-:W-:Y:S01]  /*3020*/  FFMA.FTZ R238, R10, c[0x0][0x23c], -R9.reuse ;  /* 0x00008f000aee7a23 */ /* 0x100fe20000010809 */
[----:B------:R-:W-:Y:S01]  /*3030*/  @P1 FSEL R12, R12, -INF , !P0 ;  /* 0xff8000000c0c1808 */ /* 0x000fe20004000000 */
[--C-:B------:R-:W-:Y:S01]  /*3040*/  FFMA.FTZ R243, R15, c[0x0][0x23c], -R9.reuse ;  /* 0x00008f000ff37a23 */ /* 0x100fe20000010809 */
[----:B------:R1:W-:Y:S01]  /*3050*/  MUFU.EX2 R237, R240 ;  /* 0x000000f000ed7308 */ /* 0x0003e20000000800 */
[----:B------:R-:W-:Y:S01]  /*3060*/  @P1 FSEL R14, R14, -INF , !P0 ;  /* 0xff8000000e0e1808 */ /* 0x000fe20004000000 */
[----:B------:R-:W-:Y:S01]  /*3070*/  FFMA.FTZ R242, R11, c[0x0][0x23c], -R9 ;  /* 0x00008f000bf27a23 */ /* 0x000fe20000010809 */
[----:B------:R-:W-:Y:S02]  /*3080*/  @P1 FSEL R16, R16, -INF , !P0 ;  /* 0xff80000010101808 */ /* 0x000fe40004000000 */
[----:B------:R-:W-:Y:S02]  /*3090*/  @P1 FSEL R18, R18, -INF , !P0 ;  /* 0xff80000012121808 */ /* 0x000fe40004000000 */
[----:B------:R-:W-:Y:S01]  /*30a0*/  IADD3 R10, P0, R223, R210, RZ ;  /* 0x000000d2df0a7210 */ /* 0x000fe20007f1e0ff */
[----:B------:R-:W-:Y:S01]  /*30b0*/  FFMA.FTZ R244, R16, c[0x0][0x23c], -R121 ;  /* 0x00008f0010f47a23 */ /* 0x000fe20000010879 */
[----:B------:R-:W-:Y:S01]  /*30c0*/  @P1 IADD3 R13, R137, 0x18, RZ ;  /* 0x00000018890d1810 */ /* 0x000fe20007ffe0ff */
[----:B------:R4:W-:Y:S01]  /*30d0*/  MUFU.EX2 R239, R242 ;  /* 0x000000f200ef7308 */ /* 0x0009e20000000800 */
[----:B------:R-:W-:Y:S01]  /*30e0*/  IADD3.X R11, R224, R211, RZ, P0, !PT ;  /* 0x000000d3e00b7210 */ /* 0x000fe200007fe4ff */
[----:B------:R-:W-:Y:S01]  /*30f0*/  FFMA.FTZ R246, R18, c[0x0][0x23c], -R113 ;  /* 0x00008f0012f67a23 */ /* 0x000fe20000010871 */
[-C--:B------:R-:W-:Y:S02]  /*3100*/  @P1 ISETP.GE.AND P0, PT, R13, R220.reuse, PT ;  /* 0x000000dc0d00120c */ /* 0x080fe40003f06270 */
[----:B------:R-:W-:Y:S01]  /*3110*/  @P1 IADD3 R13, R137, 0x19, RZ ;  /* 0x00000019890d1810 */ /* 0x000fe20007ffe0ff */
[----:B---3--:R2:W3:Y:S01]  /*3120*/  LDG.E R250, [R10.64] ;  /* 0x000000140afa7981 */ /* 0x0084e2000c1e1900 */
[----:B------:R-:W-:Y:S02]  /*3130*/  @P1 FSEL R20, R20, -INF , !P3 ;  /* 0xff80000014141808 */ /* 0x000fe40005800000 */
[----:B------:R-:W-:Y:S01]  /*3140*/  @P1 FSEL R22, R22, -INF , !P3 ;  /* 0xff80000016161808 */ /* 0x000fe20005800000 */
[----:B------:R2:W3:Y:S01]  /*3150*/  LDG.E R138, [R10.64+0x20] ;  /* 0x000020140a8a7981 */ /* 0x0004e2000c1e1900 */
[----:B------:R-:W-:Y:S01]  /*3160*/  MUFU.EX2 R244, R244 ;  /* 0x000000f400f47308 */ /* 0x000fe20000000800 */
[----:B------:R-:W-:Y:S01]  /*3170*/  @P1 FSEL R24, R24, -INF , !P3 ;  /* 0xff80000018181808 */ /* 0x000fe20005800000 */
[----:B------:R-:W-:Y:S01]  /*3180*/  FFMA.FTZ R248, R20, c[0x0][0x23c], -R121 ;  /* 0x00008f0014f87a23 */ /* 0x000fe20000010879 */
[----:B------:R2:W3:Y:S01]  /*3190*/  LDG.E R133, [R10.64+0x80] ;  /* 0x000080140a857981 */ /* 0x0004e2000c1e1900 */
[----:B------:R-:W-:Y:S01]  /*31a0*/  @P1 FSEL R26, R26, -INF , !P3 ;  /* 0xff8000001a1a1808 */ /* 0x000fe20005800000 */
[----:B-1----:R-:W-:Y:S01]  /*31b0*/  FFMA.FTZ R240, R12, c[0x0][0x23c], -R129 ;  /* 0x00008f000cf07a23 */ /* 0x002fe20000010881 */
[-C--:B------:R-:W-:Y:S01]  /*31c0*/  @P1 ISETP.GE.AND P4, PT, R251, R220.reuse, PT ;  /* 0x000000dcfb00120c */ /* 0x080fe20003f86270 */
[----:B------:R1:W3:Y:S01]  /*31d0*/  LDG.E R137, [R10.64+0xa0] ;  /* 0x0000a0140a897981 */ /* 0x0002e2000c1e1900 */
[----:B------:R-:W-:Y:S01]  /*31e0*/  @P1 ISETP.GE.AND P3, PT, R13, R220, PT ;  /* 0x000000dc0d00120c */ /* 0x000fe20003f66270 */
[----:B------:R-:W-:Y:S01]  /*31f0*/  FFMA.FTZ R251, R22, c[0x0][0x23c], -R113 ;  /* 0x00008f0016fb7a23 */ /* 0x000fe20000010871 */
[----:B------:R-:W1:Y:S01]  /*3200*/  MUFU.EX2 R245, R245 ;  /* 0x000000f500f57308 */ /* 0x000e620000000800 */
[----:B------:R-:W-:Y:S01]  /*3210*/  @P1 FSEL R25, R25, -INF , !P4 ;  /* 0xff80000019191808 */ /* 0x000fe20006000000 */
[----:B------:R-:W-:Y:S01]  /*3220*/  FFMA.FTZ R139, R24, c[0x0][0x23c], -R129 ;  /* 0x00008f00188b7a23 */ /* 0x000fe20000010881 */
[----:B------:R-:W-:Y:S01]  /*3230*/  @P1 FSEL R28, R28, -INF , !P0 ;  /* 0xff8000001c1c1808 */ /* 0x000fe20004000000 */
[----:B----4-:R-:W-:Y:S01]  /*3240*/  FFMA.FTZ R242, R14, c[0x0][0x23c], -R9 ;  /* 0x00008f000ef27a23 */ /* 0x010fe20000010809 */
[----:B------:R-:W-:Y:S01]  /*3250*/  @P1 FSEL R29, R29, -INF , !P3 ;  /* 0xff8000001d1d1808 */ /* 0x000fe20005800000 */
[--C-:B------:R-:W-:Y:S01]  /*3260*/  FFMA.FTZ R134, R25, c[0x0][0x23c], -R129.reuse ;  /* 0x00008f0019867a23 */ /* 0x100fe20000010881 */
[----:B------:R-:W-:Y:S01]  /*3270*/  @P1 FSEL R30, R30, -INF , !P0 ;  /* 0xff8000001e1e1808 */ /* 0x000fe20004000000 */
[--C-:B------:R-:W-:Y:S01]  /*3280*/  FFMA.FTZ R123, R28, c[0x0][0x23c], -R129.reuse ;  /* 0x00008f001c7b7a23 */ /* 0x100fe20000010881 */
[----:B------:R-:W-:Y:S01]  /*3290*/  @P1 FSEL R34, R34, -INF , !P0 ;  /* 0xff80000022221808 */ /* 0x000fe20004000000 */
[----:B------:R-:W4:Y:S01]  /*32a0*/  MUFU.EX2 R246, R246 ;  /* 0x000000f600f67308 */ /* 0x000f220000000800 */
[----:B------:R-:W-:Y:S01]  /*32b0*/  @P1 FSEL R21, R21, -INF , !P4 ;  /* 0xff80000015151808 */ /* 0x000fe20006000000 */
[----:B------:R-:W-:Y:S01]  /*32c0*/  FFMA.FTZ R129, R29, c[0x0][0x23c], -R129 ;  /* 0x00008f001d817a23 */ /* 0x000fe20000010881 */
[----:B------:R-:W-:Y:S01]  /*32d0*/  @P1 FSEL R23, R23, -INF , !P4 ;  /* 0xff80000017171808 */ /* 0x000fe20006000000 */
[----:B------:R-:W-:Y:S01]  /*32e0*/  FFMA.FTZ R13, R30, c[0x0][0x23c], -R9 ;  /* 0x00008f001e0d7a23 */ /* 0x000fe20000010809 */
[----:B--2---:R-:W-:Y:S01]  /*32f0*/  F2FP.BF16.PACK_AB R22, R235, R234 ;  /* 0x000000eaeb16723e */ /* 0x004fe200000010ff */
[----:B------:R-:W-:Y:S01]  /*3300*/  FFMA.FTZ R249, R21, c[0x0][0x23c], -R121 ;  /* 0x00008f0015f97a23 */ /* 0x000fe20000010879 */
[----:B------:R-:W-:Y:S01]  /*3310*/  @P1 FSEL R27, R27, -INF , !P4 ;  /* 0xff8000001b1b1808 */ /* 0x000fe20006000000 */
[--C-:B------:R-:W-:Y:S01]  /*3320*/  FFMA.FTZ R252, R23, c[0x0][0x23c], -R113.reuse ;  /* 0x00008f0017fc7a23 */ /* 0x100fe20000010871 */
[----:B------:R-:W-:Y:S01]  /*3330*/  @P1 FSEL R31, R31, -INF , !P3 ;  /* 0xff8000001f1f1808 */ /* 0x000fe20005800000 */
[----:B------:R-:W2:Y:S01]  /*3340*/  MUFU.EX2 R238, R238 ;  /* 0x000000ee00ee7308 */ /* 0x000ea20000000800 */
[----:B------:R-:W-:Y:S01]  /*3350*/  @P1 FSEL R32, R32, -INF , !P0 ;  /* 0xff80000020201808 */ /* 0x000fe20004000000 */
[----:B-1----:R-:W-:Y:S01]  /*3360*/  FFMA.FTZ R11, R34, c[0x0][0x23c], -R113 ;  /* 0x00008f00220b7a23 */ /* 0x002fe20000010871 */
[----:B------:R-:W-:Y:S01]  /*3370*/  F2FP.BF16.PACK_AB R10, R233, R232 ;  /* 0x000000e8e90a723e */ /* 0x000fe200000010ff */
[----:B------:R-:W-:Y:S01]  /*3380*/  STS [R201+0xe400], R22 ;  /* 0x00e40016c9007388 */ /* 0x000fe20000000800 */
[----:B------:R-:W-:Y:S01]  /*3390*/  F2FP.BF16.PACK_AB R17, R245, R244 ;  /* 0x000000f4f511723e */ /* 0x000fe200000010ff */
[--C-:B------:R-:W-:Y:S01]  /*33a0*/  FFMA.FTZ R135, R26, c[0x0][0x23c], -R9.reuse ;  /* 0x00008f001a877a23 */ /* 0x100fe20000010809 */
[----:B------:R-:W-:Y:S01]  /*33b0*/  @P1 FSEL R33, R33, -INF , !P3 ;  /* 0xff80000021211808 */ /* 0x000fe20005800000 */
[----:B------:R-:W-:Y:S01]  /*33c0*/  STS [R201+0xe000], R10 ;  /* 0x00e0000ac9007388 */ /* 0x000fe20000000800 */
[----:B------:R-:W-:Y:S01]  /*33d0*/  @P1 FSEL R35, R35, -INF , !P3 ;  /* 0xff80000023231808 */ /* 0x000fe20005800000 */
[----:B------:R-:W1:Y:S01]  /*33e0*/  MUFU.EX2 R236, R236 ;  /* 0x000000ec00ec7308 */ /* 0x000e620000000800 */
[--C-:B------:R-:W-:Y:S01]  /*33f0*/  FFMA.FTZ R122, R27, c[0x0][0x23c], -R9.reuse ;  /* 0x00008f001b7a7a23 */ /* 0x100fe20000010809 */
[----:B------:R-:W-:Y:S01]  /*3400*/  STS [R206+0xe000], R17 ;  /* 0x00e00011ce007388 */ /* 0x000fe20000000800 */
[----:B------:R-:W-:Y:S01]  /*3410*/  FFMA.FTZ R9, R31, c[0x0][0x23c], -R9 ;  /* 0x00008f001f097a23 */ /* 0x000fe20000010809 */
[----:B----4-:R-:W-:Y:S01]  /*3420*/  F2FP.BF16.PACK_AB R15, R247, R246 ;  /* 0x000000f6f70f723e */ /* 0x010fe200000010ff */
[----:B------:R-:W-:Y:S02]  /*3430*/  FFMA.FTZ R131, R32, c[0x0][0x23c], -R121 ;  /* 0x00008f0020837a23 */ /* 0x000fe40000010879 */
[----:B------:R-:W-:Y:S02]  /*3440*/  FFMA.FTZ R113, R35, c[0x0][0x23c], -R113 ;  /* 0x00008f0023717a23 */ /* 0x000fe40000010871 */
[----:B------:R-:W-:Y:S01]  /*3450*/  STS [R206+0xe400], R15 ;  /* 0x00e4000fce007388 */ /* 0x000fe20000000800 */
[----:B------:R-:W-:Y:S01]  /*3460*/  MUFU.EX2 R240, R240 ;  /* 0x000000f000f07308 */ /* 0x000fe20000000800 */
[----:B------:R-:W-:Y:S01]  /*3470*/  FFMA.FTZ R121, R33, c[0x0][0x23c], -R121 ;  /* 0x00008f0021797a23 */ /* 0x000fe20000010879 */
[----:B--2---:R-:W-:Y:S05]  /*3480*/  F2FP.BF16.PACK_AB R14, R239, R238 ;  /* 0x000000eeef0e723e */ /* 0x004fea00000010ff */
[----:B------:R2:W-:Y:S03]  /*3490*/  STS [R201+0xf400], R14 ;  /* 0x00f4000ec9007388 */ /* 0x0005e60000000800 */
[----:B------:R-:W4:Y:S01]  /*34a0*/  MUFU.EX2 R241, R241 ;  /* 0x000000f100f17308 */ /* 0x000f220000000800 */
[----:B-1----:R-:W-:Y:S05]  /*34b0*/  F2FP.BF16.PACK_AB R18, R237, R236 ;  /* 0x000000eced12723e */ /* 0x002fea00000010ff */
[----:B------:R1:W-:Y:S04]  /*34c0*/  STS [R201+0xf000], R18 ;  /* 0x00f00012c9007388 */ /* 0x0003e80000000800 */
[----:B------:R-:W-:Y:S10]  /*34d0*/  MUFU.EX2 R242, R242 ;  /* 0x000000f200f27308 */ /* 0x000ff40000000800 */
[----:B------:R-:W1:Y:S10]  /*34e0*/  MUFU.EX2 R243, R243 ;  /* 0x000000f300f37308 */ /* 0x000e740000000800 */
[----:B------:R-:W-:Y:S10]  /*34f0*/  MUFU.EX2 R130, R129 ;  /* 0x0000008100827308 */ /* 0x000ff40000000800 */
[----:B------:R4:W-:Y:S10]  /*3500*/  MUFU.EX2 R129, R13 ;  /* 0x0000000d00817308 */ /* 0x0009f40000000800 */
[----:B------:R1:W-:Y:S10]  /*3510*/  MUFU.EX2 R184, R11 ;  /* 0x0000000b00b87308 */ /* 0x0003f40000000800 */
[----:B------:R-:W-:Y:S01]  /*3520*/  MUFU.EX2 R248, R248 ;  /* 0x000000f800f87308 */ /* 0x000fe20000000800 */
[----:B----4-:R-:W-:Y:S05]  /*3530*/  F2FP.BF16.PACK_AB R13, R241, R240 ;  /* 0x000000f0f10d723e */ /* 0x010fea00000010ff */
[----:B------:R-:W-:Y:S04]  /*3540*/  STS [R206+0xf000], R13 ;  /* 0x00f0000dce007388 */ /* 0x000fe80000000800 */
[----:B------:R-:W-:Y:S01]  /*3550*/  MUFU.EX2 R249, R249 ;  /* 0x000000f900f97308 */ /* 0x000fe20000000800 */
[----:B-1----:R-:W-:Y:S05]  /*3560*/  F2FP.BF16.PACK_AB R11, R243, R242 ;  /* 0x000000f2f30b723e */ /* 0x002fea00000010ff */
[----:B------:R-:W-:Y:S04]  /*3570*/  STS [R206+0xf400], R11 ;  /* 0x00f4000bce007388 */ /* 0x000fe80000000800 */
[----:B------:R-:W-:Y:S10]  /*3580*/  MUFU.EX2 R251, R251 ;  /* 0x000000fb00fb7308 */ /* 0x000ff40000000800 */
[----:B------:R-:W1:Y:S10]  /*3590*/  MUFU.EX2 R252, R252 ;  /* 0x000000fc00fc7308 */ /* 0x000e740000000800 */
[----:B------:R4:W2:Y:S10]  /*35a0*/  MUFU.EX2 R126, R9 ;  /* 0x00000009007e7308 */ /* 0x0008b40000000800 */
[----:B------:R-:W2:Y:S01]  /*35b0*/  MUFU.EX2 R125, R113 ;  /* 0x00000071007d7308 */ /* 0x000ea20000000800 */
[----:B-1----:R-:W-:Y:S05]  /*35c0*/  F2FP.BF16.PACK_AB R34, R252, R251 ;  /* 0x000000fbfc22723e */ /* 0x002fea00000010ff */
[----:B------:R-:W-:Y:S04]  /*35d0*/  STS [R205+0xe400], R34 ;  /* 0x00e40022cd007388 */ /* 0x000fe80000000800 */
[----:B------:R-:W-:Y:S01]  /*35e0*/  MUFU.EX2 R131, R131 ;  /* 0x0000008300837308 */ /* 0x000fe20000000800 */
[----:B----4-:R-:W-:Y:S02]  /*35f0*/  F2FP.BF16.PACK_AB R9, R249, R248 ;  /* 0x000000f8f909723e */ /* 0x010fe400000010ff */
[----:B--2---:R-:W-:Y:S03]  /*3600*/  F2FP.BF16.PACK_AB R30, R126, R129 ;  /* 0x000000817e1e723e */ /* 0x004fe600000010ff */
[----:B------:R-:W-:Y:S04]  /*3610*/  STS [R205+0xe000], R9 ;  /* 0x00e00009cd007388 */ /* 0x000fe80000000800 */
[----:B------:R-:W1:Y:S01]  /*3620*/  MUFU.EX2 R185, R121 ;  /* 0x0000007900b97308 */ /* 0x000e620000000800 */
[----:B------:R-:W-:Y:S05]  /*3630*/  F2FP.BF16.PACK_AB R14, R125, R184 ;  /* 0x000000b87d0e723e */ /* 0x000fea00000010ff */
[----:B------:R-:W-:Y:S04]  /*3640*/  STS [R221+0xe400], R14 ;  /* 0x00e4000edd007388 */ /* 0x000fe80000000800 */
[----:B------:R-:W-:Y:S10]  /*3650*/  MUFU.EX2 R139, R139 ;  /* 0x0000008b008b7308 */ /* 0x000ff40000000800 */
[----:B------:R-:W2:Y:S01]  /*3660*/  MUFU.EX2 R134, R134 ;  /* 0x0000008600867308 */ /* 0x000ea20000000800 */
[----:B-1----:R-:W-:Y:S02]  /*3670*/  F2FP.BF16.PACK_AB R10, R185, R131 ;  /* 0x00000083b90a723e */ /* 0x002fe400000010ff */
[----:B------:R-:W-:Y:S03]  /*3680*/  IADD3 R121, R183, R174, RZ ;  /* 0x000000aeb7797210 */ /* 0x000fe60007ffe0ff */
[----:B------:R-:W-:Y:S04]  /*3690*/  STS [R221+0xe000], R10 ;  /* 0x00e0000add007388 */ /* 0x000fe80000000800 */
[----:B------:R-:W-:Y:S10]  /*36a0*/  MUFU.EX2 R135, R135 ;  /* 0x0000008700877308 */ /* 0x000ff40000000800 */
[----:B------:R-:W1:Y:S01]  /*36b0*/  MUFU.EX2 R122, R122 ;  /* 0x0000007a007a7308 */ /* 0x000e620000000800 */
[----:B--2---:R-:W-:Y:S05]  /*36c0*/  F2FP.BF16.PACK_AB R18, R134, R139 ;  /* 0x0000008b8612723e */ /* 0x004fea00000010ff */
[----:B------:R-:W-:Y:S04]  /*36d0*/  STS [R205+0xf000], R18 ;  /* 0x00f00012cd007388 */ /* 0x000fe80000000800 */
[----:B------:R-:W2:Y:S01]  /*36e0*/  MUFU.EX2 R123, R123 ;  /* 0x0000007b007b7308 */ /* 0x000ea20000000800 */
[----:B-1----:R-:W-:Y:S05]  /*36f0*/  F2FP.BF16.PACK_AB R22, R122, R135 ;  /* 0x000000877a16723e */ /* 0x002fea00000010ff */
[----:B------:R-:W-:Y:S04]  /*3700*/  STS [R205+0xf400], R22 ;  /* 0x00f40016cd007388 */ /* 0x000fe80000000800 */
[----:B------:R-:W-:Y:S01]  /*3710*/  STS [R221+0xf400], R30 ;  /* 0x00f4001edd007388 */ /* 0x000fe20000000800 */
[----:B--2---:R-:W-:Y:S05]  /*3720*/  F2FP.BF16.PACK_AB R26, R130, R123 ;  /* 0x0000007b821a723e */ /* 0x004fea00000010ff */
[----:B------:R-:W-:Y:S04]  /*3730*/  STS [R221+0xf000], R26 ;  /* 0x00f0001add007388 */ /* 0x000fe80000000800 */
[----:B------:R-:W1:Y:S08]  /*3740*/  LDSM.16.M88.4 R100, [R174+0x4000] ;  /* 0x00400000ae64783b */ /* 0x000e700000000200 */
[----:B------:R-:W2:Y:S08]  /*3750*/  LDSM.16.M88.4 R104, [R174+0x5000] ;  /* 0x00500000ae68783b */ /* 0x000eb00000000200 */
[----:B------:R-:W4:Y:S08]  /*3760*/  LDSM.16.M88.4 R108, [R2+0x4000] ;  /* 0x00400000026c783b */ /* 0x000f300000000200 */
[----:B------:R-:W3:Y:S08]  /*3770*/  LDSM.16.M88.4 R112, [R2+0x5000] ;  /* 0x005000000270783b */ /* 0x000ef00000000200 */
[----:B------:R-:W-:Y:S01]  /*3780*/  LDSM.16.M88.4 R116, [R121+0x5000] ;  /* 0x005000007974783b */ /* 0x000fe20000000200 */
[-C--:B-1----:R-:W-:Y:S08]  /*3790*/  HMMA.16816.F32.BF16 R4, R100, R140.reuse, RZ ;  /* 0x0000008c6404723c */ /* 0x082ff000000418ff */
[C---:B--2---:R-:W-:Y:S08]  /*37a0*/  HMMA.16816.F32.BF16 R8, R104.reuse, R140, RZ ;  /* 0x0000008c6808723c */ /* 0x044ff000000418ff */
[-C--:B------:R-:W-:Y:S08]  /*37b0*/  HMMA.16816.F32.BF16 R12, R104, R142.reuse, RZ ;  /* 0x0000008e680c723c */ /* 0x080ff000000418ff */
[C---:B------:R-:W-:Y:S08]  /*37c0*/  HMMA.16816.F32.BF16 R16, R100.reuse, R142, RZ ;  /* 0x0000008e6410723c */ /* 0x040ff000000418ff */
[-C--:B------:R-:W-:Y:S08]  /*37d0*/  HMMA.16816.F32.BF16 R20, R100, R144.reuse, RZ ;  /* 0x000000906414723c */ /* 0x080ff000000418ff */
[C---:B------:R-:W-:Y:S08]  /*37e0*/  HMMA.16816.F32.BF16 R24, R104.reuse, R144, RZ ;  /* 0x000000906818723c */ /* 0x040ff000000418ff */
[-C--:B------:R-:W-:Y:S01]  /*37f0*/  HMMA.16816.F32.BF16 R28, R104, R146.reuse, RZ ;  /* 0x00000092681c723c */ /* 0x080fe200000418ff */
[----:B------:R-:W1:Y:S07]  /*3800*/  LDSM.16.M88.4 R104, [R121+0x4000] ;  /* 0x004000007968783b */ /* 0x000e6e0000000200 */
[----:B------:R-:W-:Y:S01]  /*3810*/  HMMA.16816.F32.BF16 R32, R100, R146, RZ ;  /* 0x000000926420723c */ /* 0x000fe200000418ff */
[----:B------:R-:W2:Y:S07]  /*3820*/  LDSM.16.M88.4 R100, [R120+0x4000] ;  /* 0x004000007864783b */ /* 0x000eae0000000200 */
[-C--:B----4-:R-:W-:Y:S08]  /*3830*/  HMMA.16816.F32.BF16 R4, R108, R148.reuse, R4 ;  /* 0x000000946c04723c */ /* 0x090ff00000041804 */
[C---:B---3--:R-:W-:Y:S08]  /*3840*/  HMMA.16816.F32.BF16 R8, R112.reuse, R148, R8 ;  /* 0x000000947008723c */ /* 0x048ff00000041808 */
[-C--:B------:R-:W-:Y:S08]  /*3850*/  HMMA.16816.F32.BF16 R12, R112, R150.reuse, R12 ;  /* 0x00000096700c723c */ /* 0x080ff0000004180c */
[C---:B------:R-:W-:Y:S08]  /*3860*/  HMMA.16816.F32.BF16 R16, R108.reuse, R150, R16 ;  /* 0x000000966c10723c */ /* 0x040ff00000041810 */
[-C--:B------:R-:W-:Y:S08]  /*3870*/  HMMA.16816.F32.BF16 R20, R108, R152.reuse, R20 ;  /* 0x000000986c14723c */ /* 0x080ff00000041814 */
[C---:B------:R-:W-:Y:S08]  /*3880*/  HMMA.16816.F32.BF16 R24, R112.reuse, R152, R24 ;  /* 0x000000987018723c */ /* 0x040ff00000041818 */
[-C--:B------:R-:W-:Y:S01]  /*3890*/  HMMA.16816.F32.BF16 R28, R112, R154.reuse, R28 ;  /* 0x0000009a701c723c */ /* 0x080fe2000004181c */
[----:B------:R-:W3:Y:S07]  /*38a0*/  LDSM.16.M88.4 R112, [R120+0x5000] ;  /* 0x005000007870783b */ /* 0x000eee0000000200 */
[----:B------:R-:W-:Y:S08]  /*38b0*/  HMMA.16816.F32.BF16 R32, R108, R154, R32 ;  /* 0x0000009a6c20723c */ /* 0x000ff00000041820 */
[-C--:B-1----:R-:W-:Y:S08]  /*38c0*/  HMMA.16816.F32.BF16 R4, R104, R156.reuse, R4 ;  /* 0x0000009c6804723c */ /* 0x082ff00000041804 */
[C---:B------:R-:W-:Y:S08]  /*38d0*/  HMMA.16816.F32.BF16 R8, R116.reuse, R156, R8 ;  /* 0x0000009c7408723c */ /* 0x040ff00000041808 */
[-C--:B------:R-:W-:Y:S08]  /*38e0*/  HMMA.16816.F32.BF16 R12, R116, R158.reuse, R12 ;  /* 0x0000009e740c723c */ /* 0x080ff0000004180c */
[C---:B------:R-:W-:Y:S08]  /*38f0*/  HMMA.16816.F32.BF16 R16, R104.reuse, R158, R16 ;  /* 0x0000009e6810723c */ /* 0x040ff00000041810 */
[-C--:B------:R-:W-:Y:S08]  /*3900*/  HMMA.16816.F32.BF16 R20, R104, R160.reuse, R20 ;  /* 0x000000a06814723c */ /* 0x080ff00000041814 */
[C---:B------:R-:W-:Y:S08]  /*3910*/  HMMA.16816.F32.BF16 R24, R116.reuse, R160, R24 ;  /* 0x000000a07418723c */ /* 0x040ff00000041818 */
[-C--:B------:R-:W-:Y:S08]  /*3920*/  HMMA.16816.F32.BF16 R28, R116, R162.reuse, R28 ;  /* 0x000000a2741c723c */ /* 0x080ff0000004181c */
[----:B------:R-:W-:Y:S08]  /*3930*/  HMMA.16816.F32.BF16 R32, R104, R162, R32 ;  /* 0x000000a26820723c */ /* 0x000ff00000041820 */
[-C--:B--2---:R-:W-:Y:S08]  /*3940*/  HMMA.16816.F32.BF16 R4, R100, R164.reuse, R4 ;  /* 0x000000a46404723c */ /* 0x084ff00000041804 */
[C---:B---3--:R-:W-:Y:S08]  /*3950*/  HMMA.16816.F32.BF16 R8, R112.reuse, R164, R8 ;  /* 0x000000a47008723c */ /* 0x048ff00000041808 */
[-C--:B------:R-:W-:Y:S08]  /*3960*/  HMMA.16816.F32.BF16 R12, R112, R166.reuse, R12 ;  /* 0x000000a6700c723c */ /* 0x080ff0000004180c */
[C---:B------:R-:W-:Y:S01]  /*3970*/  FADD.FTZ R121, -R250.reuse, R4 ;  /* 0x00000004fa797221 */ /* 0x040fe20000010100 */
[C---:B------:R-:W-:Y:S04]  /*3980*/  HMMA.16816.F32.BF16 R16, R100.reuse, R166, R16 ;  /* 0x000000a66410723c */ /* 0x040fe80000041810 */
[----:B------:R-:W-:Y:S02]  /*3990*/  FADD.FTZ R106, -R250, R5 ;  /* 0x00000005fa6a7221 */ /* 0x000fe40000010100 */
[----:B------:R-:W-:Y:S02]  /*39a0*/  FMUL.FTZ R232, R232, R121 ;  /* 0x00000079e8e87220 */ /* 0x000fe40000410000 */
[----:B------:R-:W-:Y:S01]  /*39b0*/  FMUL.FTZ R233, R233, R106 ;  /* 0x0000006ae9e97220 */ /* 0x000fe20000410000 */
[-C--:B------:R-:W-:Y:S08]  /*39c0*/  HMMA.16816.F32.BF16 R20, R100, R168.reuse, R20 ;  /* 0x000000a86414723c */ /* 0x080ff00000041814 */
[C---:B------:R-:W-:Y:S07]  /*39d0*/  HMMA.16816.F32.BF16 R24, R112.reuse, R168, R24 ;  /* 0x000000a87018723c */ /* 0x040fee0000041818 */
[C---:B------:R-:W-:Y:S01]  /*39e0*/  FADD.FTZ R17, -R250.reuse, R17 ;  /* 0x00000011fa117221 */ /* 0x040fe20000010100 */
[-C--:B------:R-:W-:Y:S04]  /*39f0*/  HMMA.16816.F32.BF16 R28, R112, R170.reuse, R28 ;  /* 0x000000aa701c723c */ /* 0x080fe8000004181c */
[C---:B------:R-:W-:Y:S02]  /*3a00*/  FADD.FTZ R105, -R250.reuse, R16 ;  /* 0x00000010fa697221 */ /* 0x040fe40000010100 */
[----:B------:R-:W-:Y:S02]  /*3a10*/  FMUL.FTZ R245, R245, R17 ;  /* 0x00000011f5f57220 */ /* 0x000fe40000410000 */
[C---:B------:R-:W-:Y:S01]  /*3a20*/  FADD.FTZ R17, -R250.reuse, R20 ;  /* 0x00000014fa117221 */ /* 0x040fe20000010100 */
[----:B------:R-:W-:Y:S04]  /*3a30*/  HMMA.16816.F32.BF16 R32, R100, R170, R32 ;  /* 0x000000aa6420723c */ /* 0x000fe80000041820 */
[----:B------:R-:W-:Y:S02]  /*3a40*/  FADD.FTZ R21, -R250, R21 ;  /* 0x00000015fa157221 */ /* 0x000fe40000010100 */
[----:B------:R-:W-:Y:S02]  /*3a50*/  FADD.FTZ R22, -R138, R22 ;  /* 0x000000168a167221 */ /* 0x000fe40000010100 */
[----:B------:R-:W-:Y:S04]  /*3a60*/  FMUL.FTZ R248, R248, R17 ;  /* 0x00000011f8f87220 */ /* 0x000fe80000410000 */
[C---:B------:R-:W-:Y:S02]  /*3a70*/  FADD.FTZ R17, -R138.reuse, R6 ;  /* 0x000000068a117221 */ /* 0x040fe40000010100 */
[----:B------:R-:W-:Y:S02]  /*3a80*/  FMUL.FTZ R251, R251, R22 ;  /* 0x00000016fbfb7220 */ /* 0x000fe40000410000 */
[----:B------:R-:W-:Y:S02]  /*3a90*/  FADD.FTZ R22, -R133, R13 ;  /* 0x0000000d85167221 */ /* 0x000fe40000010100 */
[----:B------:R-:W-:Y:S02]  /*3aa0*/  FMUL.FTZ R249, R249, R21 ;  /* 0x00000015f9f97220 */ /* 0x000fe40000410000 */
[----:B------:R-:W-:Y:S02]  /*3ab0*/  FADD.FTZ R21, -R138, R7 ;  /* 0x000000078a157221 */ /* 0x000fe40000010100 */
[----:B------:R-:W-:Y:S02]  /*3ac0*/  FMUL.FTZ R234, R234, R17 ;  /* 0x00000011eaea7220 */ /* 0x000fe40000410000 */
[C---:B------:R-:W-:Y:S02]  /*3ad0*/  FADD.FTZ R121, -R250.reuse, R32 ;  /* 0x00000020fa797221 */ /* 0x040fe40000010100 */
[----:B------:R-:W-:Y:S02]  /*3ae0*/  FADD.FTZ R250, -R250, R33 ;  /* 0x00000021fafa7221 */ /* 0x000fe40000010100 */
[C---:B------:R-:W-:Y:S02]  /*3af0*/  FADD.FTZ R33, -R138.reuse, R18 ;  /* 0x000000128a217221 */ /* 0x040fe40000010100 */
[C---:B------:R-:W-:Y:S02]  /*3b00*/  FADD.FTZ R18, -R138.reuse, R19 ;  /* 0x000000138a127221 */ /* 0x040fe40000010100 */
[C---:B------:R-:W-:Y:S02]  /*3b10*/  FADD.FTZ R23, -R138.reuse, R23 ;  /* 0x000000178a177221 */ /* 0x040fe40000010100 */
[----:B------:R-:W-:Y:S02]  /*3b20*/  FMUL.FTZ R247, R247, R18 ;  /* 0x00000012f7f77220 */ /* 0x000fe40000410000 */
[C---:B------:R-:W-:Y:S02]  /*3b30*/  FADD.FTZ R18, -R133.reuse, R9 ;  /* 0x0000000985127221 */ /* 0x040fe40000010100 */
[C---:B------:R-:W-:Y:S02]  /*3b40*/  FADD.FTZ R9, -R133.reuse, R12 ;  /* 0x0000000c85097221 */ /* 0x040fe40000010100 */
[C---:B------:R-:W-:Y:S02]  /*3b50*/  FADD.FTZ R17, -R138.reuse, R34 ;  /* 0x000000228a117221 */ /* 0x040fe40000010100 */
[----:B------:R-:W-:Y:S02]  /*3b60*/  FADD.FTZ R138, -R138, R35 ;  /* 0x000000238a8a7221 */ /* 0x000fe40000010100 */
[----:B------:R-:W-:Y:S02]  /*3b70*/  FADD.FTZ R19, -R133, R8 ;  /* 0x0000000885137221 */ /* 0x000fe40000010100 */
[----:B------:R-:W-:Y:S02]  /*3b80*/  FMUL.FTZ R237, R237, R18 ;  /* 0x00000012eded7220 */ /* 0x000fe40000410000 */
[----:B------:R-:W-:Y:S02]  /*3b90*/  FMUL.FTZ R240, R240, R9 ;  /* 0x00000009f0f07220 */ /* 0x000fe40000410000 */
[----:B------:R-:W-:Y:S02]  /*3ba0*/  FMUL.FTZ R241, R241, R22 ;  /* 0x00000016f1f17220 */ /* 0x000fe40000410000 */
[C---:B------:R-:W-:Y:S02]  /*3bb0*/  FADD.FTZ R18, -R133.reuse, R24 ;  /* 0x0000001885127221 */ /* 0x040fe40000010100 */
[C---:B------:R-:W-:Y:S02]  /*3bc0*/  FADD.FTZ R25, -R133.reuse, R25 ;  /* 0x0000001985197221 */ /* 0x040fe40000010100 */
[C---:B------:R-:W-:Y:S02]  /*3bd0*/  FADD.FTZ R22, -R133.reuse, R28 ;  /* 0x0000001c85167221 */ /* 0x040fe40000010100 */
[----:B------:R-:W-:Y:S02]  /*3be0*/  FADD.FTZ R133, -R133, R29 ;  /* 0x0000001d85857221 */ /* 0x000fe40000010100 */
[C---:B------:R-:W-:Y:S02]  /*3bf0*/  FADD.FTZ R9, -R137.reuse, R10 ;  /* 0x0000000a89097221 */ /* 0x040fe40000010100 */
[C---:B------:R-:W-:Y:S02]  /*3c00*/  FADD.FTZ R10, -R137.reuse, R11 ;  /* 0x0000000b890a7221 */ /* 0x040fe40000010100 */
[C---:B------:R-:W-:Y:S02]  /*3c10*/  FADD.FTZ R11, -R137.reuse, R14 ;  /* 0x0000000e890b7221 */ /* 0x040fe40000010100 */
[C---:B------:R-:W-:Y:S02]  /*3c20*/  FADD.FTZ R14, -R137.reuse, R15 ;  /* 0x0000000f890e7221 */ /* 0x040fe40000010100 */
[C---:B------:R-:W-:Y:S02]  /*3c30*/  FADD.FTZ R26, -R137.reuse, R26 ;  /* 0x0000001a891a7221 */ /* 0x040fe40000010100 */
[C---:B------:R-:W-:Y:S02]  /*3c40*/  FADD.FTZ R27, -R137.reuse, R27 ;  /* 0x0000001b891b7221 */ /* 0x040fe40000010100 */
[C---:B------:R-:W-:Y:S02]  /*3c50*/  FADD.FTZ R30, -R137.reuse, R30 ;  /* 0x0000001e891e7221 */ /* 0x040fe40000010100 */
[----:B------:R-:W-:Y:S02]  /*3c60*/  FADD.FTZ R137, -R137, R31 ;  /* 0x0000001f89897221 */ /* 0x000fe40000010100 */
[----:B------:R-:W-:Y:S02]  /*3c70*/  FMUL.FTZ R244, R244, R105 ;  /* 0x00000069f4f47220 */ /* 0x000fe40000410000 */
        /* <DEDUP_REMOVED lines=19> */
[----:B------:R-:W-:Y:S01]  /*3db0*/  FMUL.FTZ R137, R126, R137 ;  /* 0x000000897e897220 */ /* 0x000fe20000410000 */
[----:B------:R-:W-:-:S05]  /*3dc0*/  @!P6 BRA `(.L_x_7) ;  /* 0x000001300000e947 */ /* 0x000fca0003800000 */
[----:B------:R-:W-:Y:S01]  /*3dd0*/  LOP3.LUT R6, R218, 0x1, RZ, 0xc0, !PT ;  /* 0x00000001da067812 */ /* 0x000fe200078ec0ff */
[----:B------:R-:W-:Y:S02]  /*3de0*/  IMAD.MOV.U32 R7, RZ, RZ, c[0x0][0x190] ;  /* 0x00006400ff077624 */ /* 0x000fe400078e00ff */
[----:B------:R-:W-:Y:S01]  /*3df0*/  IMAD.MOV.U32 R4, RZ, RZ, -0x2000 ;  /* 0xffffe000ff047424 */ /* 0x000fe200078e00ff */
[----:B------:R-:W-:Y:S01]  /*3e00*/  ISETP.NE.U32.AND P3, PT, R6, 0x1, PT ;  /* 0x000000010600780c */ /* 0x000fe20003f65070 */
[----:B------:R-:W-:Y:S03]  /*3e10*/  IMAD.U32 R5, R7, -0x40, RZ ;  /* 0xffffffc007057824 */ /* 0x000fe600078e00ff */
[----:B------:R-:W-:Y:S02]  /*3e20*/  SEL R4, R4, 0x2000, !P3 ;  /* 0x0000200004047807 */ /* 0x000fe40005800000 */
[----:B------:R-:W-:Y:S03]  /*3e30*/  LEA R228, P0, R5, R228, 0x1 ;  /* 0x000000e405e47211 */ /* 0x000fe600078008ff */
[--C-:B------:R-:W-:Y:S01]  /*3e40*/  IMAD.IADD R217, R217, 0x1, R4.reuse ;  /* 0x00000001d9d97824 */ /* 0x100fe200078e0204 */
[----:B------:R-:W-:Y:S01]  /*3e50*/  LEA.HI.X.SX32 R229, R5, R229, 0x1, P0 ;  /* 0x000000e505e57211 */ /* 0x000fe200000f0eff */
[----:B------:R-:W-:Y:S01]  /*3e60*/  IMAD.MOV.U32 R5, RZ, RZ, c[0x0][0x194] ;  /* 0x00006500ff057624 */ /* 0x000fe200078e00ff */
[C---:B------:R-:W-:Y:S01]  /*3e70*/  LEA R6, P0, R7.reuse, R228, 0x6 ;  /* 0x000000e407067211 */ /* 0x040fe200078030ff */
[----:B------:R-:W-:Y:S02]  /*3e80*/  IMAD.IADD R178, R178, 0x1, R4 ;  /* 0x00000001b2b27824 */ /* 0x000fe400078e0204 */
[----:B------:R-:W-:Y:S01]  /*3e90*/  @!PT LDS RZ, [RZ] ;  /* 0x00000000fffff984 */ /* 0x000fe20000000800 */
[----:B------:R-:W-:Y:S01]  /*3ea0*/  @!PT LDS RZ, [RZ] ;  /* 0x00000000fffff984 */ /* 0x000fe20000000800 */
[----:B------:R-:W-:Y:S01]  /*3eb0*/  @!PT LDS RZ, [RZ] ;  /* 0x00000000fffff984 */ /* 0x000fe20000000800 */
[----:B------:R1:W-:Y:S01]  /*3ec0*/  LDGSTS.E.BYPASS.LTC128B.128 [R217], [R228.64] ;  /* 0x00000000e4d97fae */ /* 0x0003e2000b901d54 */
[----:B------:R-:W-:Y:S05]  /*3ed0*/  LEA.HI.X R7, R7, R229, R5, 0x6, P0 ;  /* 0x000000e507077211 */ /* 0x000fea00000f3405 */
[----:B------:R1:W-:Y:S04]  /*3ee0*/  LDGSTS.E.BYPASS.LTC128B.128 [R217+0x1000], [R6.64] ;  /* 0x0100000006d97fae */ /* 0x0003e8000b901d54 */
[----:B------:R-:W0:Y:S02]  /*3ef0*/  LDGDEPBAR ;  /* 0x00000000000079af */ /* 0x000e240000000000 */
.L_x_7:
[----:B------:R-:W-:Y:S01]  /*3f00*/  F2FP.BF16.PACK_AB R232, R233, R232 ;  /* 0x000000e8e9e8723e */ /* 0x000fe200000010ff */
[----:B------:R-:W-:Y:S01]  /*3f10*/  IMAD.SHL.U32 R112, R181, 0x2, RZ ;  /* 0x00000002b5707824 */ /* 0x000fe200078e00ff */
[----:B------:R-:W-:Y:S02]  /*3f20*/  F2FP.BF16.PACK_AB R234, R235, R234 ;  /* 0x000000eaebea723e */ /* 0x000fe400000010ff */
[----:B------:R-:W-:Y:S01]  /*3f30*/  F2FP.BF16.PACK_AB R245, R245, R244 ;  /* 0x000000f4f5f5723e */ /* 0x000fe200000010ff */
[----:B------:R-:W-:Y:S01]  /*3f40*/  STS [R201+0xa000], R232 ;  /* 0x00a000e8c9007388 */ /* 0x000fe20000000800 */
        /* <DEDUP_REMOVED lines=19> */
[C---:B------:R-:W-:Y:S01]  /*4080*/  IADD3 R4, R112.reuse, 0x4000, RZ ;  /* 0x0000400070047810 */ /* 0x040fe20007ffe0ff */
[----:B------:R-:W-:Y:S01]  /*4090*/  STS [R206+0xb400], R243 ;  /* 0x00b400f3ce007388 */ /* 0x000fe20000000800 */
[----:B------:R-:W-:Y:S02]  /*40a0*/  IADD3 R100, R112, 0x4040, RZ ;  /* 0x0000404070647810 */ /* 0x000fe40007ffe0ff */
[----:B------:R-:W-:Y:S01]  /*40b0*/  @P2 IADD3 R100, R4, -0x40, RZ ;  /* 0xffffffc004642810 */ /* 0x000fe20007ffe0ff */
[----:B------:R-:W-:Y:S04]  /*40c0*/  STS [R205+0xa000], R248 ;  /* 0x00a000f8cd007388 */ /* 0x000fe80000000800 */
[----:B------:R-:W-:Y:S04]  /*40d0*/  STS [R205+0xa400], R252 ;  /* 0x00a400fccd007388 */ /* 0x000fe80000000800 */
[----:B------:R-:W-:Y:S04]  /*40e0*/  STS [R221+0xa000], R250 ;  /* 0x00a000fadd007388 */ /* 0x000fe80000000800 */
[----:B------:R-:W-:Y:S04]  /*40f0*/  STS [R221+0xa400], R138 ;  /* 0x00a4008add007388 */ /* 0x000fe80000000800 */
[----:B------:R-:W-:Y:S04]  /*4100*/  STS [R205+0xb000], R134 ;  /* 0x00b00086cd007388 */ /* 0x000fe80000000800 */
[----:B------:R-:W-:Y:S04]  /*4110*/  STS [R205+0xb400], R122 ;  /* 0x00b4007acd007388 */ /* 0x000fe80000000800 */
[----:B------:R-:W-:Y:S04]  /*4120*/  STS [R221+0xb000], R102 ;  /* 0x00b00066dd007388 */ /* 0x000fe80000000800 */
[----:B------:R-:W-:Y:S04]  /*4130*/  STS [R221+0xb400], R104 ;  /* 0x00b40068dd007388 */ /* 0x000fe80000000800 */
[----:B------:R-:W-:Y:S06]  /*4140*/  BAR.SYNC.DEFER_BLOCKING 0x0 ;  /* 0x0000000000007b1d */ /* 0x000fec0000010000 */
[----:B-1----:R-:W-:Y:S04]  /*4150*/  LDSM.16.MT88.4 R4, [R177+0xe000] ;  /* 0x00e00000b104783b */ /* 0x002fe80000004200 */
[----:B------:R-:W1:Y:S04]  /*4160*/  LDSM.16.MT88.4 R8, [R112+0x4000] ;  /* 0x004000007008783b */ /* 0x000e680000004200 */
[----:B------:R-:W2:Y:S04]  /*4170*/  LDSM.16.MT88.4 R12, [R177+0x10000] ;  /* 0x01000000b10c783b */ /* 0x000ea80000004200 */
[----:B------:R-:W3:Y:S04]  /*4180*/  LDSM.16.MT88.4 R16, [R100] ;  /* 0x000000006410783b */ /* 0x000ee80000004200 */
[----:B------:R-:W-:Y:S04]  /*4190*/  LDSM.16.MT88.4 R20, [R177+0xe800] ;  /* 0x00e80000b114783b */ /* 0x000fe80000004200 */
[----:B------:R-:W4:Y:S04]  /*41a0*/  LDSM.16.MT88.4 R24, [R112+0x4800] ;  /* 0x004800007018783b */ /* 0x000f280000004200 */
[----:B------:R-:W5:Y:S04]  /*41b0*/  LDSM.16.MT88.4 R28, [R177+0x10800] ;  /* 0x01080000b11c783b */ /* 0x000f680000004200 */
[----:B------:R-:W3:Y:S01]  /*41c0*/  LDSM.16.MT88.4 R32, [R100+0x800] ;  /* 0x000800006420783b */ /* 0x000ee20000004200 */
[-C--:B-1----:R-:W-:Y:S08]  /*41d0*/  HMMA.16816.F32.BF16 R36, R4, R8.reuse, R36 ;  /* 0x000000080424723c */ /* 0x082ff00000041824 */
[C---:B--2---:R-:W-:Y:S08]  /*41e0*/  HMMA.16816.F32.BF16 R40, R12.reuse, R8, R40 ;  /* 0x000000080c28723c */ /* 0x044ff00000041828 */
[-C--:B------:R-:W-:Y:S08]  /*41f0*/  HMMA.16816.F32.BF16 R44, R12, R10.reuse, R44 ;  /* 0x0000000a0c2c723c */ /* 0x080ff0000004182c */
[C---:B------:R-:W-:Y:S01]  /*4200*/  HMMA.16816.F32.BF16 R48, R4.reuse, R10, R48 ;  /* 0x0000000a0430723c */ /* 0x040fe20000041830 */
[----:B------:R-:W-:Y:S07]  /*4210*/  LDSM.16.MT88.4 R8, [R112+0x5000] ;  /* 0x005000007008783b */ /* 0x000fee0000004200 */
[-C--:B---3--:R-:W-:Y:S08]  /*4220*/  HMMA.16816.F32.BF16 R52, R4, R16.reuse, R52 ;  /* 0x000000100434723c */ /* 0x088ff00000041834 */
[C---:B------:R-:W-:Y:S08]  /*4230*/  HMMA.16816.F32.BF16 R56, R12.reuse, R16, R56 ;  /* 0x000000100c38723c */ /* 0x040ff00000041838 */
[-C--:B------:R-:W-:Y:S01]  /*4240*/  HMMA.16816.F32.BF16 R60, R12, R18.reuse, R60 ;  /* 0x000000120c3c723c */ /* 0x080fe2000004183c */
[----:B------:R-:W-:Y:S07]  /*4250*/  LDSM.16.MT88.4 R12, [R177+0x11000] ;  /* 0x01100000b10c783b */ /* 0x000fee0000004200 */
[----:B------:R-:W-:Y:S01]  /*4260*/  HMMA.16816.F32.BF16 R64, R4, R18, R64 ;  /* 0x000000120440723c */ /* 0x000fe20000041840 */
[----:B------:R-:W1:Y:S04]  /*4270*/  LDSM.16.MT88.4 R4, [R177+0xf000] ;  /* 0x00f00000b104783b */ /* 0x000e680000004200 */
[----:B------:R-:W2:Y:S03]  /*4280*/  LDSM.16.MT88.4 R16, [R100+0x1000] ;  /* 0x001000006410783b */ /* 0x000ea60000004200 */
[-C--:B----4-:R-:W-:Y:S08]  /*4290*/  HMMA.16816.F32.BF16 R36, R20, R24.reuse, R36 ;  /* 0x000000181424723c */ /* 0x090ff00000041824 */
[C---:B-----5:R-:W-:Y:S08]  /*42a0*/  HMMA.16816.F32.BF16 R40, R28.reuse, R24, R40 ;  /* 0x000000181c28723c */ /* 0x060ff00000041828 */
[-C--:B------:R-:W-:Y:S08]  /*42b0*/  HMMA.16816.F32.BF16 R44, R28, R26.reuse, R44 ;  /* 0x0000001a1c2c723c */ /* 0x080ff0000004182c */
[C---:B------:R-:W-:Y:S01]  /*42c0*/  HMMA.16816.F32.BF16 R48, R20.reuse, R26, R48 ;  /* 0x0000001a1430723c */ /* 0x040fe20000041830 */
[----:B------:R-:W-:Y:S07]  /*42d0*/  LDSM.16.MT88.4 R24, [R112+0x5800] ;  /* 0x005800007018783b */ /* 0x000fee0000004200 */
[-C--:B------:R-:W-:Y:S08]  /*42e0*/  HMMA.16816.F32.BF16 R52, R20, R32.reuse, R52 ;  /* 0x000000201434723c */ /* 0x080ff00000041834 */
[C---:B------:R-:W-:Y:S08]  /*42f0*/  HMMA.16816.F32.BF16 R56, R28.reuse, R32, R56 ;  /* 0x000000201c38723c */ /* 0x040ff00000041838 */
[-C--:B------:R-:W-:Y:S01]  /*4300*/  HMMA.16816.F32.BF16 R60, R28, R34.reuse, R60 ;  /* 0x000000221c3c723c */ /* 0x080fe2000004183c */
[----:B------:R-:W-:Y:S07]  /*4310*/  LDSM.16.MT88.4 R28, [R177+0x11800] ;  /* 0x01180000b11c783b */ /* 0x000fee0000004200 */
[----:B------:R-:W-:Y:S01]  /*4320*/  HMMA.16816.F32.BF16 R64, R20, R34, R64 ;  /* 0x000000221440723c */ /* 0x000fe20000041840 */
[----:B------:R-:W3:Y:S04]  /*4330*/  LDSM.16.MT88.4 R20, [R177+0xf800] ;  /* 0x00f80000b114783b */ /* 0x000ee80000004200 */
[----:B------:R-:W4:Y:S03]  /*4340*/  LDSM.16.MT88.4 R32, [R100+0x1800] ;  /* 0x001800006420783b */ /* 0x000f260000004200 */
[-C--:B-1----:R-:W-:Y:S01]  /*4350*/  HMMA.16816.F32.BF16 R36, R4, R8.reuse, R36 ;  /* 0x000000080424723c */ /* 0x082fe20000041824 */
[----:B------:R-:W-:Y:S07]  /*4360*/  BAR.SYNC.DEFER_BLOCKING 0x0 ;  /* 0x0000000000007b1d */ /* 0x000fee0000010000 */
[C---:B------:R-:W-:Y:S08]  /*4370*/  HMMA.16816.F32.BF16 R40, R12.reuse, R8, R40 ;  /* 0x000000080c28723c */ /* 0x040ff00000041828 */
[-C--:B------:R-:W-:Y:S08]  /*4380*/  HMMA.16816.F32.BF16 R44, R12, R10.reuse, R44 ;  /* 0x0000000a0c2c723c */ /* 0x080ff0000004182c */
[C---:B------:R-:W-:Y:S08]  /*4390*/  HMMA.16816.F32.BF16 R48, R4.reuse, R10, R48 ;  /* 0x0000000a0430723c */ /* 0x040ff00000041830 */
[-C--:B--2---:R-:W-:Y:S08]  /*43a0*/  HMMA.16816.F32.BF16 R52, R4, R16.reuse, R52 ;  /* 0x000000100434723c */ /* 0x084ff00000041834 */
[C---:B------:R-:W-:Y:S08]  /*43b0*/  HMMA.16816.F32.BF16 R56, R12.reuse, R16, R56 ;  /* 0x000000100c38723c */ /* 0x040ff00000041838 */
[-C--:B------:R-:W-:Y:S08]  /*43c0*/  HMMA.16816.F32.BF16 R60, R12, R18.reuse, R60 ;  /* 0x000000120c3c723c */ /* 0x080ff0000004183c */
[----:B------:R-:W-:Y:S08]  /*43d0*/  HMMA.16816.F32.BF16 R64, R4, R18, R64 ;  /* 0x000000120440723c */ /* 0x000ff00000041840 */
[-C--:B---3--:R-:W-:Y:S08]  /*43e0*/  HMMA.16816.F32.BF16 R36, R20, R24.reuse, R36 ;  /* 0x000000181424723c */ /* 0x088ff00000041824 */
[C---:B------:R-:W-:Y:S08]  /*43f0*/  HMMA.16816.F32.BF16 R40, R28.reuse, R24, R40 ;  /* 0x000000181c28723c */ /* 0x040ff00000041828 */
[-C--:B------:R-:W-:Y:S08]  /*4400*/  HMMA.16816.F32.BF16 R44, R28, R26.reuse, R44 ;  /* 0x0000001a1c2c723c */ /* 0x080ff0000004182c */
[C---:B------:R-:W-:Y:S08]  /*4410*/  HMMA.16816.F32.BF16 R48, R20.reuse, R26, R48 ;  /* 0x0000001a1430723c */ /* 0x040ff00000041830 */
[-C--:B----4-:R-:W-:Y:S08]  /*4420*/  HMMA.16816.F32.BF16 R52, R20, R32.reuse, R52 ;  /* 0x000000201434723c */ /* 0x090ff00000041834 */
[C---:B------:R-:W-:Y:S08]  /*4430*/  HMMA.16816.F32.BF16 R56, R28.reuse, R32, R56 ;  /* 0x000000201c38723c */ /* 0x040ff00000041838 */
[-C--:B------:R-:W-:Y:S08]  /*4440*/  HMMA.16816.F32.BF16 R60, R28, R34.reuse, R60 ;  /* 0x000000221c3c723c */ /* 0x080ff0000004183c */
[----:B------:R-:W-:Y:S01]  /*4450*/  HMMA.16816.F32.BF16 R64, R20, R34, R64 ;  /* 0x000000221440723c */ /* 0x000fe20000041840 */
[----:B------:R-:W-:-:S07]  /*4460*/  @!P6 BRA `(.L_x_8) ;  /* 0x000000d00000e947 */ /* 0x000fce0003800000 */
[----:B------:R-:W-:Y:S04]  /*4470*/  IMAD.MOV.U32 R7, RZ, RZ, c[0x0][0x370] ;  /* 0x0000dc00ff077624 */ /* 0x000fe800078e00ff */
[----:B------:R-:W-:Y:S05]  /*4480*/  IMAD.U32 R5, R7, -0x40, RZ ;  /* 0xffffffc007057824 */ /* 0x000fea00078e00ff */
[C---:B------:R-:W-:Y:S04]  /*4490*/  LEA R226, P0, R5.reuse, R226, 0x1 ;  /* 0x000000e205e27211 */ /* 0x040fe800078008ff */
[----:B------:R-:W-:Y:S01]  /*44a0*/  LEA.HI.X.SX32 R227, R5, R227, 0x1, P0 ;  /* 0x000000e305e37211 */ /* 0x000fe200000f0eff */
[----:B------:R-:W-:Y:S01]  /*44b0*/  IMAD.MOV.U32 R5, RZ, RZ, c[0x0][0x374] ;  /* 0x0000dd00ff057624 */ /* 0x000fe200078e00ff */
[C---:B------:R-:W-:Y:S03]  /*44c0*/  LEA R8, P0, R7.reuse, R226, 0x6 ;  /* 0x000000e207087211 */ /* 0x040fe600078030ff */
[----:B------:R-:W-:Y:S01]  /*44d0*/  @!PT LDS RZ, [RZ] ;  /* 0x00000000fffff984 */ /* 0x000fe20000000800 */
[----:B------:R-:W-:Y:S01]  /*44e0*/  @!PT LDS RZ, [RZ] ;  /* 0x00000000fffff984 */ /* 0x000fe20000000800 */
[----:B------:R-:W-:Y:S01]  /*44f0*/  @!PT LDS RZ, [RZ] ;  /* 0x00000000fffff984 */ /* 0x000fe20000000800 */
[----:B------:R1:W-:Y:S01]  /*4500*/  LDGSTS.E.BYPASS.LTC128B.128 [R196+0x4000], [R226.64] ;  /* 0x04000000e2c47fae */ /* 0x0003e2000b901d54 */
[----:B------:R-:W-:Y:S05]  /*4510*/  LEA.HI.X R9, R7, R227, R5, 0x6, P0 ;  /* 0x000000e307097211 */ /* 0x000fea00000f3405 */
[----:B------:R1:W-:Y:S04]  /*4520*/  LDGSTS.E.BYPASS.LTC128B.128 [R196+0x5000], [R8.64] ;  /* 0x0500000008c47fae */ /* 0x0003e8000b901d54 */
[----:B------:R-:W0:Y:S02]  /*4530*/  LDGDEPBAR ;  /* 0x00000000000079af */ /* 0x000e240000000000 */
.L_x_8:
[----:B------:R-:W-:Y:S01]  /*4540*/  LDSM.16.M88.4 R20, [R180] ;  /* 0x00000000b414783b */ /* 0x000fe20000000200 */
[--C-:B------:R-:W-:Y:S02]  /*4550*/  IMAD.IADD R113, R112, 0x1, R183.reuse ;  /* 0x0000000170717824 */ /* 0x100fe400078e02b7 */
[----:B------:R-:W-:Y:S01]  /*4560*/  IMAD.IADD R115, R180, 0x1, R183 ;  /* 0x00000001b4737824 */ /* 0x000fe200078e02b7 */
[----:B-1----:R-:W1:Y:S01]  /*4570*/  LDSM.16.MT88.4 R8, [R112+0x6000] ;  /* 0x006000007008783b */ /* 0x002e620000004200 */
[----:B------:R-:W-:Y:S03]  /*4580*/  IMAD.IADD R114, R183, 0x1, R0 ;  /* 0x00000001b7727824 */ /* 0x000fe600078e0200 */
[----:B------:R-:W2:Y:S04]  /*4590*/  LDSM.16.MT88.4 R16, [R113+0x6000] ;  /* 0x006000007110783b */ /* 0x000ea80000004200 */
[----:B------:R-:W-:Y:S04]  /*45a0*/  LDSM.16.M88.4 R24, [R0] ;  /* 0x000000000018783b */ /* 0x000fe80000000200 */
[----:B------:R-:W3:Y:S04]  /*45b0*/  LDSM.16.MT88.4 R28, [R112+0x6800] ;  /* 0x00680000701c783b */ /* 0x000ee80000004200 */
[----:B------:R-:W4:Y:S04]  /*45c0*/  LDSM.16.MT88.4 R32, [R113+0x6800] ;  /* 0x006800007120783b */ /* 0x000f280000004200 */
[----:B------:R-:W-:Y:S04]  /*45d0*/  LDSM.16.MT88.4 R104, [R112+0x7000] ;  /* 0x007000007068783b */ /* 0x000fe80000004200 */
[----:B------:R-:W3:Y:S04]  /*45e0*/  LDSM.16.M88.4 R100, [R115] ;  /* 0x000000007364783b */ /* 0x000ee80000000200 */
[----:B------:R-:W-:Y:S01]  /*45f0*/  LDSM.16.MT88.4 R108, [R112+0x7800] ;  /* 0x00780000706c783b */ /* 0x000fe20000004200 */
[C---:B-1----:R-:W-:Y:S08]  /*4600*/  HMMA.16816.F32.BF16 R4, R20.reuse, R8, RZ ;  /* 0x000000081404723c */ /* 0x042ff000000418ff */
[C---:B------:R-:W-:Y:S08]  /*4610*/  HMMA.16816.F32.BF16 R8, R20.reuse, R10, RZ ;  /* 0x0000000a1408723c */ /* 0x040ff000000418ff */
[C---:B--2---:R-:W-:Y:S08]  /*4620*/  HMMA.16816.F32.BF16 R12, R20.reuse, R16, RZ ;  /* 0x00000010140c723c */ /* 0x044ff000000418ff */
[----:B------:R-:W-:Y:S01]  /*4630*/  HMMA.16816.F32.BF16 R16, R20, R18, RZ ;  /* 0x000000121410723c */ /* 0x000fe200000418ff */
[----:B------:R-:W1:Y:S07]  /*4640*/  LDSM.16.MT88.4 R20, [R113+0x7000] ;  /* 0x007000007114783b */ /* 0x000e6e0000004200 */
[C---:B---3--:R-:W-:Y:S08]  /*4650*/  HMMA.16816.F32.BF16 R4, R24.reuse, R28, R4 ;  /* 0x0000001c1804723c */ /* 0x048ff00000041804 */
[C---:B------:R-:W-:Y:S01]  /*4660*/  HMMA.16816.F32.BF16 R8, R24.reuse, R30, R8 ;  /* 0x0000001e1808723c */ /* 0x040fe20000041808 */
[----:B------:R-:W2:Y:S07]  /*4670*/  LDSM.16.M88.4 R28, [R114] ;  /* 0x00000000721c783b */ /* 0x000eae0000000200 */
[C---:B----4-:R-:W-:Y:S08]  /*4680*/  HMMA.16816.F32.BF16 R12, R24.reuse, R32, R12 ;  /* 0x00000020180c723c */ /* 0x050ff0000004180c */
[----:B------:R-:W-:Y:S01]  /*4690*/  HMMA.16816.F32.BF16 R16, R24, R34, R16 ;  /* 0x000000221810723c */ /* 0x000fe20000041810 */
[----:B------:R-:W3:Y:S04]  /*46a0*/  LDSM.16.MT88.4 R24, [R113+0x7800] ;  /* 0x007800007118783b */ /* 0x000ee80000004200 */
[----:B------:R-:W-:Y:S03]  /*46b0*/  LDSM.16.M88.4 R32, [R180+0x2000] ;  /* 0x00200000b420783b */ /* 0x000fe60000000200 */
[C---:B------:R-:W-:Y:S08]  /*46c0*/  HMMA.16816.F32.BF16 R4, R100.reuse, R104, R4 ;  /* 0x000000686404723c */ /* 0x040ff00000041804 */
[C---:B------:R-:W-:Y:S01]  /*46d0*/  HMMA.16816.F32.BF16 R8, R100.reuse, R106, R8 ;  /* 0x0000006a6408723c */ /* 0x040fe20000041808 */
[----:B------:R-:W4:Y:S07]  /*46e0*/  LDSM.16.MT88.4 R104, [R112+0x8000] ;  /* 0x008000007068783b */ /* 0x000f2e0000004200 */
[C---:B-1----:R-:W-:Y:S08]  /*46f0*/  HMMA.16816.F32.BF16 R12, R100.reuse, R20, R12 ;  /* 0x00000014640c723c */ /* 0x042ff0000004180c */
[----:B------:R-:W-:Y:S01]  /*4700*/  HMMA.16816.F32.BF16 R16, R100, R22, R16 ;  /* 0x000000166410723c */ /* 0x000fe20000041810 */
[----:B------:R-:W1:Y:S04]  /*4710*/  LDSM.16.MT88.4 R20, [R113+0x8000] ;  /* 0x008000007114783b */ /* 0x000e680000004200 */
[----:B------:R-:W-:Y:S03]  /*4720*/  LDSM.16.M88.4 R100, [R0+0x2000] ;  /* 0x002000000064783b */ /* 0x000fe60000000200 */
[C---:B--2---:R-:W-:Y:S08]  /*4730*/  HMMA.16816.F32.BF16 R4, R28.reuse, R108, R4 ;  /* 0x0000006c1c04723c */ /* 0x044ff00000041804 */
[C---:B------:R-:W-:Y:S01]  /*4740*/  HMMA.16816.F32.BF16 R8, R28.reuse, R110, R8 ;  /* 0x0000006e1c08723c */ /* 0x040fe20000041808 */
[----:B------:R-:W2:Y:S07]  /*4750*/  LDSM.16.MT88.4 R108, [R112+0x8800] ;  /* 0x00880000706c783b */ /* 0x000eae0000004200 */
[C---:B---3--:R-:W-:Y:S08]  /*4760*/  HMMA.16816.F32.BF16 R12, R28.reuse, R24, R12 ;  /* 0x000000181c0c723c */ /* 0x048ff0000004180c */
[----:B------:R-:W-:Y:S01]  /*4770*/  HMMA.16816.F32.BF16 R16, R28, R26, R16 ;  /* 0x0000001a1c10723c */ /* 0x000fe20000041810 */
[----:B------:R-:W3:Y:S04]  /*4780*/  LDSM.16.MT88.4 R24, [R113+0x8800] ;  /* 0x008800007118783b */ /* 0x000ee80000004200 */
[----:B------:R-:W-:Y:S03]  /*4790*/  LDSM.16.M88.4 R28, [R115+0x2000] ;  /* 0x00200000731c783b */ /* 0x000fe60000000200 */
[C---:B----4-:R-:W-:Y:S08]  /*47a0*/  HMMA.16816.F32.BF16 R4, R32.reuse, R104, R4 ;  /* 0x000000682004723c */ /* 0x050ff00000041804 */
        /* <DEDUP_REMOVED lines=11> */
[----:B------:R-:W3:Y:S06]  /*4860*/  LDSM.16.MT88.4 R24, [R113+0x9800] ;  /* 0x009800007118783b */ /* 0x000eec0000004200 */
[----:B------:R-:W-:Y:S01]  /*4870*/  @P6 IADD3 R100, P3, R208, R199, RZ ;  /* 0x000000c7d0646210 */ /* 0x000fe20007f7e0ff */
[C---:B----4-:R-:W-:Y:S01]  /*4880*/  HMMA.16816.F32.BF16 R4, R28.reuse, R104, R4 ;  /* 0x000000681c04723c */ /* 0x050fe20000041804 */
[----:B------:R-:W-:Y:S04]  /*4890*/  IMAD.U32 R103, RZ, RZ, UR17 ;  /* 0x00000011ff677e24 */ /* 0x000fe8000f8e00ff */
[----:B------:R-:W-:Y:S02]  /*48a0*/  @P6 IMAD.X R101, R209, 0x1, R198, P3 ;  /* 0x00000001d1656824 */ /* 0x000fe400018e06c6 */
[----:B------:R-:W-:Y:S01]  /*48b0*/  IMAD.IADD R104, R183, 0x1, R176 ;  /* 0x00000001b7687824 */ /* 0x000fe200078e02b0 */
[C---:B------:R-:W-:Y:S01]  /*48c0*/  HMMA.16816.F32.BF16 R8, R28.reuse, R106, R8 ;  /* 0x0000006a1c08723c */ /* 0x040fe20000041808 */
[----:B------:R-:W-:Y:S01]  /*48d0*/  IMAD.U32 R105, RZ, RZ, UR18 ;  /* 0x00000012ff697e24 */ /* 0x000fe2000f8e00ff */
[----:B------:R4:W5:Y:S04]  /*48e0*/  @P6 LDG.E R215, [R100.64] ;  /* 0x0000001464d76981 */ /* 0x000968000c1e1900 */
[----:B------:R4:W5:Y:S01]  /*48f0*/  @P6 LDG.E R216, [R100.64+0x20] ;  /* 0x0000201464d86981 */ /* 0x000962000c1e1900 */
[----:B------:R-:W-:Y:S01]  /*4900*/  IMAD.U32 R107, RZ, RZ, UR11 ;  /* 0x0000000bff6b7e24 */ /* 0x000fe2000f8e00ff */
[C---:B-1----:R-:W-:Y:S02]  /*4910*/  HMMA.16816.F32.BF16 R12, R28.reuse, R20, R12 ;  /* 0x000000141c0c723c */ /* 0x042fe4000004180c */
[----:B------:R4:W5:Y:S04]  /*4920*/  @P6 LDG.E R213, [R100.64+0x80] ;  /* 0x0000801464d56981 */ /* 0x000968000c1e1900 */
[----:B------:R4:W5:Y:S02]  /*4930*/  @P6 LDG.E R214, [R100.64+0xa0] ;  /* 0x0000a01464d66981 */ /* 0x000964000c1e1900 */
[----:B------:R-:W-:Y:S02]  /*4940*/  HMMA.16816.F32.BF16 R16, R28, R22, R16 ;  /* 0x000000161c10723c */ /* 0x000fe40000041810 */
[----:B------:R-:W-:Y:S05]  /*4950*/  LDSM.16.MT88.4 R20, [R177+0xc000] ;  /* 0x00c00000b114783b */ /* 0x000fea0000004200 */
[----:B------:R-:W-:Y:S01]  /*4960*/  IMAD.U32 R29, RZ, RZ, UR5 ;  /* 0x00000005ff1d7e24 */ /* 0x000fe2000f8e00ff */
[C---:B--2---:R-:W-:Y:S01]  /*4970*/  HMMA.16816.F32.BF16 R4, R32.reuse, R108, R4 ;  /* 0x0000006c2004723c */ /* 0x044fe20000041804 */
[----:B------:R-:W-:Y:S04]  /*4980*/  IMAD.U32 R31, RZ, RZ, UR5 ;  /* 0x00000005ff1f7e24 */ /* 0x000fe8000f8e00ff */
[----:B------:R-:W-:Y:S01]  /*4990*/  LEA R230, P0, R29, R230, 0x2 ;  /* 0x000000e61de67211 */ /* 0x000fe200078010ff */
[----:B------:R-:W-:Y:S02]  /*49a0*/  IMAD.U32 R29, RZ, RZ, UR17 ;  /* 0x00000011ff1d7e24 */ /* 0x000fe4000f8e00ff */
[C---:B------:R-:W-:Y:S04]  /*49b0*/  HMMA.16816.F32.BF16 R8, R32.reuse, R110, R8 ;  /* 0x0000006e2008723c */ /* 0x040fe80000041808 */
[----:B------:R-:W-:Y:S01]  /*49c0*/  LEA.HI.X.SX32 R231, R31, R231, 0x2, P0 ;  /* 0x000000e71fe77211 */ /* 0x000fe200000f16ff */
[----:B------:R-:W-:Y:S01]  /*49d0*/  IMAD.U32 R31, RZ, RZ, UR16 ;  /* 0x00000010ff1f7e24 */ /* 0x000fe2000f8e00ff */
[-C--:B------:R-:W-:Y:S01]  /*49e0*/  LEA R28, P3, R103, R230.reuse, 0x2 ;  /* 0x000000e6671c7211 */ /* 0x080fe200078610ff */
[----:B------:R-:W-:Y:S01]  /*49f0*/  IMAD.U32 R103, RZ, RZ, UR14 ;  /* 0x0000000eff677e24 */ /* 0x000fe2000f8e00ff */
[C---:B---3--:R-:W-:Y:S01]  /*4a00*/  HMMA.16816.F32.BF16 R12, R32.reuse, R24, R12 ;  /* 0x00000018200c723c */ /* 0x048fe2000004180c */
[----:B----4-:R-:W-:Y:S03]  /*4a10*/  IMAD.U32 R101, RZ, RZ, UR14 ;  /* 0x0000000eff657e24 */ /* 0x010fe6000f8e00ff */
[-C--:B------:R-:W-:Y:S03]  /*4a20*/  LEA.HI.X.SX32 R29, R29, R231.reuse, 0x2, P3 ;  /* 0x000000e71d1d7211 */ /* 0x080fe600018f16ff */
[----:B------:R-:W-:Y:S01]  /*4a30*/  IMAD.U32 R25, RZ, RZ, UR18 ;  /* 0x00000012ff197e24 */ /* 0x000fe2000f8e00ff */
[----:B------:R-:W-:Y:S01]  /*4a40*/  HMMA.16816.F32.BF16 R16, R32, R26, R16 ;  /* 0x0000001a2010723c */ /* 0x000fe20000041810 */
[----:B------:R-:W-:Y:S03]  /*4a50*/  RED.E.ADD.F32.FTZ.RN.STRONG.GPU [R230.64], R4 ;  /* 0x00000004e600798e */ /* 0x000fe6000c10e794 */
[-C--:B------:R-:W-:Y:S01]  /*4a60*/  LEA R30, P4, R25, R230.reuse, 0x2 ;  /* 0x000000e6191e7211 */ /* 0x080fe200078810ff */
[----:B------:R-:W-:Y:S01]  /*4a70*/  IMAD.U32 R25, RZ, RZ, UR16 ;  /* 0x00000010ff197e24 */ /* 0x000fe2000f8e00ff */
[-C--:B------:R-:W-:Y:S01]  /*4a80*/  LEA R24, P0, R31, R230.reuse, 0x2 ;  /* 0x000000e61f187211 */ /* 0x080fe200078010ff */
[----:B------:R-:W-:Y:S01]  /*4a90*/  IMAD.U32 R27, RZ, RZ, UR15 ;  /* 0x0000000fff1b7e24 */ /* 0x000fe2000f8e00ff */
[-C--:B------:R-:W-:Y:S01]  /*4aa0*/  LEA.HI.X.SX32 R31, R105, R231.reuse, 0x2, P4 ;  /* 0x000000e7691f7211 */ /* 0x080fe200020f16ff */
[----:B------:R-:W-:Y:S03]  /*4ab0*/  IMAD.U32 R35, RZ, RZ, UR13 ;  /* 0x0000000dff237e24 */ /* 0x000fe6000f8e00ff */
[-C--:B------:R-:W-:Y:S01]  /*4ac0*/  LEA.HI.X.SX32 R25, R25, R231.reuse, 0x2, P0 ;  /* 0x000000e719197211 */ /* 0x080fe200000f16ff */
[----:B------:R1:W-:Y:S01]  /*4ad0*/  RED.E.ADD.F32.FTZ.RN.STRONG.GPU [R30.64], R5 ;  /* 0x000000051e00798e */ /* 0x0003e2000c10e794 */
[----:B------:R-:W-:Y:S01]  /*4ae0*/  IMAD.U32 R105, RZ, RZ, UR15 ;  /* 0x0000000fff697e24 */ /* 0x000fe2000f8e00ff */
[-C--:B------:R-:W-:Y:S01]  /*4af0*/  LEA R34, P0, R27, R230.reuse, 0x2 ;  /* 0x000000e61b227211 */ /* 0x080fe200078010ff */
[----:B------:R-:W-:Y:S01]  /*4b00*/  IMAD.U32 R33, RZ, RZ, UR12 ;  /* 0x0000000cff217e24 */ /* 0x000fe2000f8e00ff */
[----:B------:R2:W-:Y:S01]  /*4b10*/  RED.E.ADD.F32.FTZ.RN.STRONG.GPU [R28.64], R6 ;  /* 0x000000061c00798e */ /* 0x0005e2000c10e794 */
[-C--:B------:R-:W-:Y:S01]  /*4b20*/  LEA R108, P4, R103, R230.reuse, 0x2 ;  /* 0x000000e6676c7211 */ /* 0x080fe200078810ff */
[----:B------:R-:W-:Y:S02]  /*4b30*/  IMAD.U32 R27, RZ, RZ, UR13 ;  /* 0x0000000dff1b7e24 */ /* 0x000fe4000f8e00ff */
[----:B------:R3:W-:Y:S01]  /*4b40*/  RED.E.ADD.F32.FTZ.RN.STRONG.GPU [R24.64], R7 ;  /* 0x000000071800798e */ /* 0x0007e2000c10e794 */
[-C--:B------:R-:W-:Y:S01]  /*4b50*/  LEA.HI.X.SX32 R109, R101, R231.reuse, 0x2, P4 ;  /* 0x000000e7656d7211 */ /* 0x080fe200020f16ff */
[----:B------:R-:W-:Y:S02]  /*4b60*/  IMAD.U32 R101, RZ, RZ, UR9 ;  /* 0x00000009ff657e24 */ /* 0x000fe4000f8e00ff */
[----:B------:R-:W-:Y:S02]  /*4b70*/  IMAD.U32 R103, RZ, RZ, UR10 ;  /* 0x0000000aff677e24 */ /* 0x000fe4000f8e00ff */
[----:B-1----:R-:W-:Y:S01]  /*4b80*/  IMAD.U32 R5, RZ, RZ, UR12 ;  /* 0x0000000cff057e24 */ /* 0x002fe2000f8e00ff */
[-C--:B--2---:R-:W-:Y:S02]  /*4b90*/  LEA R28, P3, R35, R230.reuse, 0x2 ;  /* 0x000000e6231c7211 */ /* 0x084fe400078610ff */
[-C--:B------:R-:W-:Y:S01]  /*4ba0*/  LEA.HI.X.SX32 R35, R105, R231.reuse, 0x2, P0 ;  /* 0x000000e769237211 */ /* 0x080fe200000f16ff */
[----:B------:R-:W-:Y:S01]  /*4bb0*/  IMAD.U32 R105, RZ, RZ, UR10 ;  /* 0x0000000aff697e24 */ /* 0x000fe2000f8e00ff */
[-C--:B------:R-:W-:Y:S01]  /*4bc0*/  LEA R6, P0, R33, R230.reuse, 0x2 ;  /* 0x000000e621067211 */ /* 0x080fe200078010ff */
[----:B------:R-:W-:Y:S01]  /*4bd0*/  IMAD.U32 R33, RZ, RZ, UR8 ;  /* 0x00000008ff217e24 */ /* 0x000fe2000f8e00ff */
[-C--:B------:R-:W-:Y:S01]  /*4be0*/  LEA.HI.X.SX32 R29, R27, R231.reuse, 0x2, P3 ;  /* 0x000000e71b1d7211 */ /* 0x080fe200018f16ff */
[----:B------:R1:W-:Y:S01]  /*4bf0*/  RED.E.ADD.F32.FTZ.RN.STRONG.GPU [R34.64], R8 ;  /* 0x000000082200798e */ /* 0x0003e2000c10e794 */
[-C--:B---3--:R-:W-:Y:S01]  /*4c00*/  LEA.HI.X.SX32 R7, R5, R231.reuse, 0x2, P0 ;  /* 0x000000e705077211 */ /* 0x088fe200000f16ff */
[----:B------:R-:W-:Y:S01]  /*4c10*/  IMAD.U32 R5, RZ, RZ, UR11 ;  /* 0x0000000bff057e24 */ /* 0x000fe2000f8e00ff */
[-C--:B------:R-:W-:Y:S01]  /*4c20*/  LEA R100, P0, R105, R230.reuse, 0x2 ;  /* 0x000000e669647211 */ /* 0x080fe200078010ff */
[----:B------:R2:W-:Y:S01]  /*4c30*/  RED.E.ADD.F32.FTZ.RN.STRONG.GPU [R108.64], R9 ;  /* 0x000000096c00798e */ /* 0x0005e2000c10e794 */
[-C--:B------:R-:W-:Y:S01]  /*4c40*/  LEA R102, P4, R33, R230.reuse, 0x2 ;  /* 0x000000e621667211 */ /* 0x080fe200078810ff */
[----:B------:R-:W-:Y:S01]  /*4c50*/  IMAD.U32 R27, RZ, RZ, UR7 ;  /* 0x00000007ff1b7e24 */ /* 0x000fe2000f8e00ff */
[-C--:B------:R-:W-:Y:S01]  /*4c60*/  LEA R32, P3, R5, R230.reuse, 0x2 ;  /* 0x000000e605207211 */ /* 0x080fe200078610ff */
[----:B------:R3:W-:Y:S01]  /*4c70*/  RED.E.ADD.F32.FTZ.RN.STRONG.GPU [R28.64], R10 ;  /* 0x0000000a1c00798e */ /* 0x0007e2000c10e794 */
[----:B------:R-:W-:Y:S02]  /*4c80*/  IMAD.U32 R25, RZ, RZ, UR6 ;  /* 0x00000006ff197e24 */ /* 0x000fe4000f8e00ff */
[-C--:B------:R-:W-:Y:S01]  /*4c90*/  LEA.HI.X.SX32 R33, R107, R231.reuse, 0x2, P3 ;  /* 0x000000e76b217211 */ /* 0x080fe200018f16ff */
[----:B------:R4:W-:Y:S01]  /*4ca0*/  RED.E.ADD.F32.FTZ.RN.STRONG.GPU [R6.64], R11 ;  /* 0x0000000b0600798e */ /* 0x0009e2000c10e794 */
[-C--:B------:R-:W-:Y:S03]  /*4cb0*/  LEA R106, P3, R27, R230.reuse, 0x2 ;  /* 0x000000e61b6a7211 */ /* 0x080fe600078610ff */
[----:B------:R-:W-:Y:S04]  /*4cc0*/  RED.E.ADD.F32.FTZ.RN.STRONG.GPU [R230.64+0x80], R12 ;  /* 0x0000800ce600798e */ /* 0x000fe8000c10e794 */
[----:B------:R-:W-:Y:S04]  /*4cd0*/  RED.E.ADD.F32.FTZ.RN.STRONG.GPU [R30.64+0x80], R13 ;  /* 0x0000800d1e00798e */ /* 0x000fe8000c10e794 */
[----:B------:R-:W-:Y:S01]  /*4ce0*/  RED.E.ADD.F32.FTZ.RN.STRONG.GPU [R32.64], R14 ;  /* 0x0000000e2000798e */ /* 0x000fe2000c10e794 */
[----:B-1----:R-:W-:Y:S01]  /*4cf0*/  IMAD.U32 R35, RZ, RZ, UR9 ;  /* 0x00000009ff237e24 */ /* 0x002fe2000f8e00ff */
[-C--:B------:R-:W-:Y:S02]  /*4d00*/  LEA R34, P5, R101, R230.reuse, 0x2 ;  /* 0x000000e665227211 */ /* 0x080fe400078a10ff */
[-C--:B------:R-:W-:Y:S01]  /*4d10*/  LEA.HI.X.SX32 R101, R103, R231.reuse, 0x2, P0 ;  /* 0x000000e767657211 */ /* 0x080fe200000f16ff */
[----:B--2---:R-:W-:Y:S01]  /*4d20*/  IMAD.U32 R9, RZ, RZ, UR7 ;  /* 0x00000007ff097e24 */ /* 0x004fe2000f8e00ff */
[-C--:B------:R-:W-:Y:S02]  /*4d30*/  LEA.HI.X.SX32 R35, R35, R231.reuse, 0x2, P5 ;  /* 0x000000e723237211 */ /* 0x080fe400028f16ff */
[----:B------:R-:W-:Y:S01]  /*4d40*/  LEA R108, P0, R25, R230, 0x2 ;  /* 0x000000e6196c7211 */ /* 0x000fe200078010ff */
[----:B---3--:R-:W-:Y:S01]  /*4d50*/  IMAD.U32 R29, RZ, RZ, UR8 ;  /* 0x00000008ff1d7e24 */ /* 0x008fe2000f8e00ff */
[----:B------:R-:W-:Y:S01]  /*4d60*/  RED.E.ADD.F32.FTZ.RN.STRONG.GPU [R100.64], R15 ;  /* 0x0000000f6400798e */ /* 0x000fe2000c10e794 */
[-C--:B------:R-:W-:Y:S01]  /*4d70*/  LEA.HI.X.SX32 R107, R9, R231.reuse, 0x2, P3 ;  /* 0x000000e7096b7211 */ /* 0x080fe200018f16ff */
[----:B----4-:R-:W-:Y:S02]  /*4d80*/  IMAD.U32 R7, RZ, RZ, UR6 ;  /* 0x00000006ff077e24 */ /* 0x010fe4000f8e00ff */
[-C--:B------:R-:W-:Y:S01]  /*4d90*/  LEA.HI.X.SX32 R103, R29, R231.reuse, 0x2, P4 ;  /* 0x000000e71d677211 */ /* 0x080fe200020f16ff */
[----:B------:R-:W-:Y:S01]  /*4da0*/  RED.E.ADD.F32.FTZ.RN.STRONG.GPU [R34.64], R16 ;  /* 0x000000102200798e */ /* 0x000fe2000c10e794 */
[----:B------:R-:W-:Y:S02]  /*4db0*/  ISETP.GT.AND P5, PT, R218, RZ, PT ;  /* 0x000000ffda00720c */ /* 0x000fe40003fa4270 */
[----:B------:R-:W-:Y:S01]  /*4dc0*/  LEA.HI.X.SX32 R109, R7, R231, 0x2, P0 ;  /* 0x000000e7076d7211 */ /* 0x000fe200000f16ff */
[----:B------:R-:W-:Y:S01]  /*4dd0*/  LDSM.16.MT88.4 R8, [R176] ;  /* 0x00000000b008783b */ /* 0x000fe20000004200 */
[----:B------:R-:W-:Y:S02]  /*4de0*/  @P6 IADD3 R210, P3, R210, -0x100, RZ ;  /* 0xffffff00d2d26810 */ /* 0x000fe40007f7e0ff */
[----:B------:R-:W-:Y:S01]  /*4df0*/  @P6 IADD3 R208, P4, R208, -0x100, RZ ;  /* 0xffffff00d0d06810 */ /* 0x000fe20007f9e0ff */
[----:B------:R-:W1:Y:S01]  /*4e00*/  LDSM.16.MT88.4 R4, [R177+0xa000] ;  /* 0x00a00000b104783b */ /* 0x000e620000004200 */
[----:B------:R-:W-:Y:S02]  /*4e10*/  @P6 IADD3.X R211, R211, -0x1, RZ, P3, !PT ;  /* 0xffffffffd3d36810 */ /* 0x000fe40001ffe4ff */
[----:B------:R-:W-:Y:S01]  /*4e20*/  @P6 IADD3.X R209, R209, -0x1, RZ, P4, !PT ;  /* 0xffffffffd1d16810 */ /* 0x000fe200027fe4ff */
[----:B------:R-:W-:Y:S04]  /*4e30*/  RED.E.ADD.F32.FTZ.RN.STRONG.GPU [R102.64], R17 ;  /* 0x000000116600798e */ /* 0x000fe8000c10e794 */
[----:B------:R-:W-:Y:S04]  /*4e40*/  RED.E.ADD.F32.FTZ.RN.STRONG.GPU [R106.64], R18 ;  /* 0x000000126a00798e */ /* 0x000fe8000c10e794 */
[----:B------:R-:W-:Y:S04]  /*4e50*/  RED.E.ADD.F32.FTZ.RN.STRONG.GPU [R108.64], R19 ;  /* 0x000000136c00798e */ /* 0x000fe8000c10e794 */
[----:B------:R-:W2:Y:S04]  /*4e60*/  LDSM.16.MT88.4 R24, [R104] ;  /* 0x000000006818783b */ /* 0x000ea80000004200 */
[----:B------:R-:W-:Y:S04]  /*4e70*/  LDSM.16.MT88.4 R28, [R177+0xa800] ;  /* 0x00a80000b11c783b */ /* 0x000fe80000004200 */
[----:B------:R-:W3:Y:S04]  /*4e80*/  LDSM.16.MT88.4 R12, [R176+0x800] ;  /* 0x00080000b00c783b */ /* 0x000ee80000004200 */
[----:B------:R-:W4:Y:S04]  /*4e90*/  LDSM.16.MT88.4 R32, [R177+0xc800] ;  /* 0x00c80000b120783b */ /* 0x000f280000004200 */
[----:B------:R-:W2:Y:S04]  /*4ea0*/  LDSM.16.MT88.4 R100, [R104+0x800] ;  /* 0x000800006864783b */ /* 0x000ea80000004200 */
[----:B------:R-:W-:Y:S01]  /*4eb0*/  LDSM.16.MT88.4 R16, [R176+0x1000] ;  /* 0x00100000b010783b */ /* 0x000fe20000004200 */
[-C--:B-1----:R-:W-:Y:S08]  /*4ec0*/  HMMA.16816.F32.BF16 R68, R4, R8.reuse, R68 ;  /* 0x000000080444723c */ /* 0x082ff00000041844 */
[C---:B------:R-:W-:Y:S08]  /*4ed0*/  HMMA.16816.F32.BF16 R72, R20.reuse, R8, R72 ;  /* 0x000000081448723c */ /* 0x040ff00000041848 */
[-C--:B------:R-:W-:Y:S08]  /*4ee0*/  HMMA.16816.F32.BF16 R76, R20, R10.reuse, R76 ;  /* 0x0000000a144c723c */ /* 0x080ff0000004184c */
[C---:B------:R-:W-:Y:S01]  /*4ef0*/  HMMA.16816.F32.BF16 R80, R4.reuse, R10, R80 ;  /* 0x0000000a0450723c */ /* 0x040fe20000041850 */
[----:B------:R-:W1:Y:S07]  /*4f00*/  LDSM.16.MT88.4 R8, [R177+0xb000] ;  /* 0x00b00000b108783b */ /* 0x000e6e0000004200 */
[-C--:B--2---:R-:W-:Y:S08]  /*4f10*/  HMMA.16816.F32.BF16 R84, R4, R24.reuse, R84 ;  /* 0x000000180454723c */ /* 0x084ff00000041854 */
[C---:B------:R-:W-:Y:S08]  /*4f20*/  HMMA.16816.F32.BF16 R88, R20.reuse, R24, R88 ;  /* 0x000000181458723c */ /* 0x040ff00000041858 */
[-C--:B------:R-:W-:Y:S01]  /*4f30*/  HMMA.16816.F32.BF16 R92, R20, R26.reuse, R92 ;  /* 0x0000001a145c723c */ /* 0x080fe2000004185c */
[----:B------:R-:W2:Y:S07]  /*4f40*/  LDSM.16.MT88.4 R20, [R177+0xd000] ;  /* 0x00d00000b114783b */ /* 0x000eae0000004200 */
[----:B------:R-:W-:Y:S01]  /*4f50*/  HMMA.16816.F32.BF16 R96, R4, R26, R96 ;  /* 0x0000001a0460723c */ /* 0x000fe20000041860 */
[----:B------:R-:W1:Y:S04]  /*4f60*/  LDSM.16.MT88.4 R4, [R104+0x1000] ;  /* 0x001000006804783b */ /* 0x000e680000004200 */
[----:B------:R-:W-:Y:S03]  /*4f70*/  LDSM.16.MT88.4 R24, [R176+0x1800] ;  /* 0x00180000b018783b */ /* 0x000fe60000004200 */
[-C--:B---3--:R-:W-:Y:S08]  /*4f80*/  HMMA.16816.F32.BF16 R68, R28, R12.reuse, R68 ;  /* 0x0000000c1c44723c */ /* 0x088ff00000041844 */
[C---:B----4-:R-:W-:Y:S08]  /*4f90*/  HMMA.16816.F32.BF16 R72, R32.reuse, R12, R72 ;  /* 0x0000000c2048723c */ /* 0x050ff00000041848 */
[-C--:B------:R-:W-:Y:S08]  /*4fa0*/  HMMA.16816.F32.BF16 R76, R32, R14.reuse, R76 ;  /* 0x0000000e204c723c */ /* 0x080ff0000004184c */
[C---:B------:R-:W-:Y:S01]  /*4fb0*/  HMMA.16816.F32.BF16 R80, R28.reuse, R14, R80 ;  /* 0x0000000e1c50723c */ /* 0x040fe20000041850 */
[----:B------:R-:W3:Y:S07]  /*4fc0*/  LDSM.16.MT88.4 R12, [R177+0xb800] ;  /* 0x00b80000b10c783b */ /* 0x000eee0000004200 */
[-C--:B------:R-:W-:Y:S08]  /*4fd0*/  HMMA.16816.F32.BF16 R84, R28, R100.reuse, R84 ;  /* 0x000000641c54723c */ /* 0x080ff00000041854 */
[C---:B------:R-:W-:Y:S08]  /*4fe0*/  HMMA.16816.F32.BF16 R88, R32.reuse, R100, R88 ;  /* 0x000000642058723c */ /* 0x040ff00000041858 */
[-C--:B------:R-:W-:Y:S01]  /*4ff0*/  HMMA.16816.F32.BF16 R92, R32, R102.reuse, R92 ;  /* 0x00000066205c723c */ /* 0x080fe2000004185c */
[----:B------:R-:W4:Y:S07]  /*5000*/  LDSM.16.MT88.4 R32, [R177+0xd800] ;  /* 0x00d80000b120783b */ /* 0x000f2e0000004200 */
[----:B------:R-:W-:Y:S01]  /*5010*/  HMMA.16816.F32.BF16 R96, R28, R102, R96 ;  /* 0x000000661c60723c */ /* 0x000fe20000041860 */
[----:B------:R-:W3:Y:S07]  /*5020*/  LDSM.16.MT88.4 R28, [R104+0x1800] ;  /* 0x00180000681c783b */ /* 0x000eee0000004200 */
[-C--:B-1----:R-:W-:Y:S08]  /*5030*/  HMMA.16816.F32.BF16 R68, R8, R16.reuse, R68 ;  /* 0x000000100844723c */ /* 0x082ff00000041844 */
[C---:B--2---:R-:W-:Y:S08]  /*5040*/  HMMA.16816.F32.BF16 R72, R20.reuse, R16, R72 ;  /* 0x000000101448723c */ /* 0x044ff00000041848 */
[-C--:B------:R-:W-:Y:S08]  /*5050*/  HMMA.16816.F32.BF16 R76, R20, R18.reuse, R76 ;  /* 0x00000012144c723c */ /* 0x080ff0000004184c */
[C---:B------:R-:W-:Y:S08]  /*5060*/  HMMA.16816.F32.BF16 R80, R8.reuse, R18, R80 ;  /* 0x000000120850723c */ /* 0x040ff00000041850 */
[-C--:B------:R-:W-:Y:S08]  /*5070*/  HMMA.16816.F32.BF16 R84, R8, R4.reuse, R84 ;  /* 0x000000040854723c */ /* 0x080ff00000041854 */
[C---:B------:R-:W-:Y:S07]  /*5080*/  HMMA.16816.F32.BF16 R88, R20.reuse, R4, R88 ;  /* 0x000000041458723c */ /* 0x040fee0000041858 */
[----:B------:R-:W-:Y:S01]  /*5090*/  LOP3.LUT R4, R218, 0x1, RZ, 0xc0, !PT ;  /* 0x00000001da047812 */ /* 0x000fe200078ec0ff */
[-C--:B------:R-:W-:Y:S03]  /*50a0*/  HMMA.16816.F32.BF16 R92, R20, R6.reuse, R92 ;  /* 0x00000006145c723c */ /* 0x080fe6000004185c */
[----:B------:R-:W-:Y:S02]  /*50b0*/  ISETP.NE.U32.AND P0, PT, R4, 0x1, PT ;  /* 0x000000010400780c */ /* 0x000fe40003f05070 */
[----:B------:R-:W-:Y:S02]  /*50c0*/  IADD3 R4, R176, -0x2000, RZ ;  /* 0xffffe000b0047810 */ /* 0x000fe40007ffe0ff */
[----:B------:R-:W-:Y:S01]  /*50d0*/  IADD3 R218, R218, -0x1, RZ ;  /* 0xffffffffdada7810 */ /* 0x000fe20007ffe0ff */
[----:B------:R-:W-:Y:S08]  /*50e0*/  HMMA.16816.F32.BF16 R96, R8, R6, R96 ;  /* 0x000000060860723c */ /* 0x000ff00000041860 */
[-C--:B---3--:R-:W-:Y:S05]  /*50f0*/  HMMA.16816.F32.BF16 R68, R12, R24.reuse, R68 ;  /* 0x000000180c44723c */ /* 0x088fea0000041844 */
[----:B------:R-:W-:Y:S03]  /*5100*/  @P0 IADD3 R4, R176, 0x2000, RZ ;  /* 0x00002000b0040810 */ /* 0x000fe60007ffe0ff */
[C---:B----4-:R-:W-:Y:S04]  /*5110*/  HMMA.16816.F32.BF16 R72, R32.reuse, R24, R72 ;  /* 0x000000182048723c */ /* 0x050fe80000041848 */
[----:B------:R-:W-:Y:S04]  /*5120*/  IMAD.MOV.U32 R176, RZ, RZ, R4 ;  /* 0x000000ffffb07224 */ /* 0x000fe800078e0004 */
[-C--:B------:R-:W-:Y:S08]  /*5130*/  HMMA.16816.F32.BF16 R76, R32, R26.reuse, R76 ;  /* 0x0000001a204c723c */ /* 0x080ff0000004184c */
[C---:B------:R-:W-:Y:S08]  /*5140*/  HMMA.16816.F32.BF16 R80, R12.reuse, R26, R80 ;  /* 0x0000001a0c50723c */ /* 0x040ff00000041850 */
[-C--:B------:R-:W-:Y:S08]  /*5150*/  HMMA.16816.F32.BF16 R84, R12, R28.reuse, R84 ;  /* 0x0000001c0c54723c */ /* 0x080ff00000041854 */
[C---:B------:R-:W-:Y:S08]  /*5160*/  HMMA.16816.F32.BF16 R88, R32.reuse, R28, R88 ;  /* 0x0000001c2058723c */ /* 0x040ff00000041858 */
[-C--:B------:R-:W-:Y:S08]  /*5170*/  HMMA.16816.F32.BF16 R92, R32, R30.reuse, R92 ;  /* 0x0000001e205c723c */ /* 0x080ff0000004185c */
[----:B------:R-:W-:Y:S01]  /*5180*/  HMMA.16816.F32.BF16 R96, R12, R30, R96 ;  /* 0x0000001e0c60723c */ /* 0x000fe20000041860 */
[----:B------:R-:W-:-:S07]  /*5190*/  @P5 BRA `(.L_x_9) ;  /* 0xffffd7d000005947 */ /* 0x000fce000383ffff */
[----:B------:R-:W-:Y:S01]  /*51a0*/  BAR.SYNC.DEFER_BLOCKING 0x0 ;  /* 0x0000000000007b1d */ /* 0x000fe20000010000 */
[----:B------:R-:W-:Y:S01]  /*51b0*/  FMUL.FTZ R68, R68, c[0x0][0x2e0] ;  /* 0x0000b80044447a20 */ /* 0x000fe20000410000 */
[----:B------:R-:W-:Y:S01]  /*51c0*/  F2FP.BF16.PACK_AB R37, R37, R36 ;  /* 0x000000242525723e */ /* 0x000fe200000010ff */
        /* <DEDUP_REMOVED lines=23> */
[----:B------:R1:W-:Y:S01]  /*5340*/  STS [R200], R69 ;  /* 0x00000045c8007388 */ /* 0x0003e20000000800 */
[----:B------:R-:W-:Y:S01]  /*5350*/  FMUL.FTZ R77, R77, c[0x0][0x2e0] ;  /* 0x0000b8004d4d7a20 */ /* 0x000fe20000410000 */
[----:B------:R-:W-:Y:S01]  /*5360*/  F2FP.BF16.PACK_AB R75, R75, R74 ;  /* 0x0000004a4b4b723e */ /* 0x000fe200000010ff */
[----:B------:R-:W-:Y:S01]  /*5370*/  FMUL.FTZ R78, R78, c[0x0][0x2e0] ;  /* 0x0000b8004e4e7a20 */ /* 0x000fe20000410000 */
[----:B------:R1:W-:Y:S01]  /*5380*/  STS [R200+0x400], R71 ;  /* 0x00040047c8007388 */ /* 0x0003e20000000800 */
[----:B------:R-:W-:Y:S01]  /*5390*/  FMUL.FTZ R79, R79, c[0x0][0x2e0] ;  /* 0x0000b8004f4f7a20 */ /* 0x000fe20000410000 */
[----:B------:R-:W-:Y:S01]  /*53a0*/  F2FP.BF16.PACK_AB R77, R77, R76 ;  /* 0x0000004c4d4d723e */ /* 0x000fe200000010ff */
[----:B------:R-:W-:Y:S01]  /*53b0*/  FMUL.FTZ R84, R84, c[0x0][0x2e0] ;  /* 0x0000b80054547a20 */ /* 0x000fe20000410000 */
[----:B------:R1:W-:Y:S01]  /*53c0*/  STS [R204], R81 ;  /* 0x00000051cc007388 */ /* 0x0003e20000000800 */
        /* <DEDUP_REMOVED lines=29> */
[----:B------:R-:W-:-:S02]  /*55a0*/  F2FP.BF16.PACK_AB R92, R93, R92 ;  /* 0x0000005c5d5c723e */ /* 0x000fc400000010ff */
[----:B------:R1:W-:Y:S01]  /*55b0*/  STS [R207], R96 ;  /* 0x00000060cf007388 */ /* 0x0003e20000000800 */
[----:B------:R-:W-:Y:S02]  /*55c0*/  F2FP.BF16.PACK_AB R47, R47, R46 ;  /* 0x0000002e2f2f723e */ /* 0x000fe400000010ff */
[----:B------:R-:W-:Y:S01]  /*55d0*/  F2FP.BF16.PACK_AB R94, R95, R94 ;  /* 0x0000005e5f5e723e */ /* 0x000fe200000010ff */
[----:B------:R1:W-:Y:S01]  /*55e0*/  STS [R207+0x400], R98 ;  /* 0x00040062cf007388 */ /* 0x0003e20000000800 */
[----:B------:R-:W-:Y:S02]  /*55f0*/  F2FP.BF16.PACK_AB R53, R53, R52 ;  /* 0x000000343535723e */ /* 0x000fe400000010ff */
[----:B------:R-:W-:Y:S01]  /*5600*/  F2FP.BF16.PACK_AB R55, R55, R54 ;  /* 0x000000363737723e */ /* 0x000fe200000010ff */
[----:B------:R1:W-:Y:S01]  /*5610*/  STS [R202+0x2000], R89 ;  /* 0x00200059ca007388 */ /* 0x0003e20000000800 */
[----:B------:R-:W-:Y:S02]  /*5620*/  F2FP.BF16.PACK_AB R64, R65, R64 ;  /* 0x000000404140723e */ /* 0x000fe400000010ff */
[----:B------:R-:W-:Y:S01]  /*5630*/  F2FP.BF16.PACK_AB R66, R67, R66 ;  /* 0x000000424342723e */ /* 0x000fe200000010ff */
[----:B------:R1:W-:Y:S01]  /*5640*/  STS [R202+0x2400], R91 ;  /* 0x0024005bca007388 */ /* 0x0003e20000000800 */
[----:B------:R-:W-:-:S02]  /*5650*/  F2FP.BF16.PACK_AB R57, R57, R56 ;  /* 0x000000383939723e */ /* 0x000fc400000010ff */
[----:B------:R-:W-:Y:S01]  /*5660*/  F2FP.BF16.PACK_AB R59, R59, R58 ;  /* 0x0000003a3b3b723e */ /* 0x000fe200000010ff */
[----:B------:R1:W-:Y:S01]  /*5670*/  STS [R207+0x2000], R92 ;  /* 0x0020005ccf007388 */ /* 0x0003e20000000800 */
[----:B------:R-:W-:Y:S02]  /*5680*/  F2FP.BF16.PACK_AB R60, R61, R60 ;  /* 0x0000003c3d3c723e */ /* 0x000fe400000010ff */
[----:B------:R-:W-:Y:S01]  /*5690*/  F2FP.BF16.PACK_AB R62, R63, R62 ;  /* 0x0000003e3f3e723e */ /* 0x000fe200000010ff */
[----:B------:R1:W-:Y:S01]  /*56a0*/  STS [R207+0x2400], R94 ;  /* 0x0024005ecf007388 */ /* 0x0003e20000000800 */
[----:B------:R-:W-:Y:S02]  /*56b0*/  ISETP.NE.AND P0, PT, R222, -0x1, PT ;  /* 0xffffffffde00780c */ /* 0x000fe40003f05270 */
[----:B------:R-:W-:Y:S01]  /*56c0*/  SHF.R.S32.HI R4, RZ, 0x1f, R195 ;  /* 0x0000001fff047819 */ /* 0x000fe200000114c3 */
[----:B------:R1:W-:Y:S04]  /*56d0*/  STS [R200+0x4000], R37 ;  /* 0x00400025c8007388 */ /* 0x0003e80000000800 */
[----:B------:R1:W-:Y:S04]  /*56e0*/  STS [R200+0x4400], R39 ;  /* 0x00440027c8007388 */ /* 0x0003e80000000800 */
[----:B------:R1:W-:Y:S02]  /*56f0*/  STS [R204+0x4000], R49 ;  /* 0x00400031cc007388 */ /* 0x0003e40000000800 */
[----:B------:R-:W-:-:S02]  /*5700*/  @P0 IADD3 R32, R219, R222, RZ ;  /* 0x000000dedb200210 */ /* 0x000fc40007ffe0ff */
[----:B------:R1:W-:Y:S03]  /*5710*/  STS [R203+0x4000], R50 ;  /* 0x00400032cb007388 */ /* 0x0003e60000000800 */
[C---:B------:R-:W-:Y:S01]  /*5720*/  @P0 IMAD.WIDE.U32 R34, R32.reuse, c[0x0][0x3a0], RZ ;  /* 0x0000e80020220a25 */ /* 0x040fe200078e00ff */
[----:B------:R1:W-:Y:S03]  /*5730*/  STS [R200+0x6000], R41 ;  /* 0x00600029c8007388 */ /* 0x0003e60000000800 */
[----:B------:R-:W-:Y:S01]  /*5740*/  @P0 IMAD R32, R32, c[0x0][0x3a4], R35 ;  /* 0x0000e90020200a24 */ /* 0x000fe200078e0223 */
[----:B------:R1:W-:Y:S04]  /*5750*/  STS [R200+0x6400], R43 ;  /* 0x0064002bc8007388 */ /* 0x0003e80000000800 */
        /* <DEDUP_REMOVED lines=9> */
[----:B------:R1:W-:Y:S01]  /*57f0*/  STS [R207+0x6400], R62 ;  /* 0x0064003ecf007388 */ /* 0x0003e20000000800 */
        /* <DEDUP_REMOVED lines=10> */
.L_x_10:
        /* <DEDUP_REMOVED lines=15> */
.L_x_11:
[----:B------:R-:W-:Y:S01]  /*5990*/  BAR.SYNC.DEFER_BLOCKING 0x0 ;  /* 0x0000000000007b1d */ /* 0x000fe20000010000 */
[C---:B------:R-:W-:Y:S01]  /*59a0*/  SHF.L.U32 R38, R197.reuse, 0x7, RZ ;  /* 0x00000007c5267819 */ /* 0x040fe200000006ff */
[----:B------:R-:W-:Y:S01]  /*59b0*/  IMAD R220, R197, -0x80, R220 ;  /* 0xffffff80c5dc7824 */ /* 0x000fe200078e02dc */
[----:B-1----:R-:W-:Y:S02]  /*59c0*/  SHF.R.S32.HI R43, RZ, 0x1f, R192 ;  /* 0x0000001fff2b7819 */ /* 0x002fe400000114c0 */
[----:B------:R-:W-:Y:S01]  /*59d0*/  SHF.R.S32.HI R37, RZ, 0x1f, R38 ;  /* 0x0000001fff257819 */ /* 0x000fe20000011426 */
[----:B------:R-:W-:Y:S01]  /*59e0*/  BSSY B0, `(.L_x_12) ;  /* 0x0000020000007945 */ /* 0x000fe20003800000 */
[----:B------:R-:W-:Y:S02]  /*59f0*/  MOV R42, R192 ;  /* 0x000000c0002a7202 */ /* 0x000fe40000000f00 */
[----:B------:R-:W-:Y:S01]  /*5a00*/  ISETP.GE.AND P4, PT, R191, R220, PT ;  /* 0x000000dcbf00720c */ /* 0x000fe20003f86270 */
[----:B------:R-:W-:Y:S01]  /*5a10*/  IMAD R33, R37, c[0x0][0x3a0], RZ ;  /* 0x0000e80025217a24 */ /* 0x000fe200078e02ff */
[----:B------:R-:W-:Y:S01]  /*5a20*/  SHF.R.S32.HI R36, RZ, 0x1f, R212 ;  /* 0x0000001fff247819 */ /* 0x000fe200000114d4 */
[----:B------:R-:W-:Y:S01]  /*5a30*/  IMAD.WIDE.U32 R40, R38, c[0x0][0x3a0], R42 ;  /* 0x0000e80026287a25 */ /* 0x000fe200078e002a */
[----:B------:R-:W-:-:S03]  /*5a40*/  SHF.R.S32.HI R39, RZ, 0x1f, R191 ;  /* 0x0000001fff277819 */ /* 0x000fc600000114bf */
[----:B------:R-:W-:Y:S01]  /*5a50*/  IMAD R33, R38, c[0x0][0x3a4], R33 ;  /* 0x0000e90026217a24 */ /* 0x000fe200078e0221 */
[----:B------:R-:W-:-:S04]  /*5a60*/  IADD3 R44, P0, R34, R40, RZ ;  /* 0x00000028222c7210 */ /* 0x000fc80007f1e0ff */
[----:B------:R-:W-:Y:S01]  /*5a70*/  IADD3.X R45, R32, R41, R33, P0, !PT ;  /* 0x00000029202d7210 */ /* 0x000fe200007fe421 */
[----:B------:R-:W-:Y:S01]  /*5a80*/  IMAD R41, R36, c[0x0][0x3b8], RZ ;  /* 0x0000ee0024297a24 */ /* 0x000fe200078e02ff */
[----:B------:R1:W2:Y:S03]  /*5a90*/  LDS.128 R28, [R196+0x7000] ;  /* 0x00700000c41c7984 */ /* 0x0002a60000000c00 */
[C---:B------:R-:W-:Y:S01]  /*5aa0*/  IMAD R41, R212.reuse, c[0x0][0x3bc], R41 ;  /* 0x0000ef00d4297a24 */ /* 0x040fe200078e0229 */
[----:B------:R1:W3:Y:S01]  /*5ab0*/  LDS.128 R24, [R196+0x8000] ;  /* 0x00800000c4187984 */ /* 0x0002e20000000c00 */
[----:B------:R-:W-:-:S03]  /*5ac0*/  IMAD.WIDE.U32 R44, R212, c[0x0][0x3b8], R44 ;  /* 0x0000ee00d42c7a25 */ /* 0x000fc600078e002c */
[----:B------:R1:W4:Y:S02]  /*5ad0*/  LDS.128 R20, [R196+0x9000] ;  /* 0x00900000c4147984 */ /* 0x0003240000000c00 */
[----:B------:R-:W-:Y:S02]  /*5ae0*/  IADD3 R41, R45, R41, RZ ;  /* 0x000000292d297210 */ /* 0x000fe40007ffe0ff */
[----:B------:R1:W1:Y:S04]  /*5af0*/  LDS.128 R16, [R196+0xa000] ;  /* 0x00a00000c4107984 */ /* 0x0002680000000c00 */
[----:B------:R1:W1:Y:S04]  /*5b00*/  LDS.128 R12, [R196+0xb000] ;  /* 0x00b00000c40c7984 */ /* 0x0002680000000c00 */
[----:B------:R1:W1:Y:S04]  /*5b10*/  LDS.128 R8, [R196+0xc000] ;  /* 0x00c00000c4087984 */ /* 0x0002680000000c00 */
[----:B------:R1:W1:Y:S01]  /*5b20*/  LDS.128 R4, [R196+0xd000] ;  /* 0x00d00000c4047984 */ /* 0x0002620000000c00 */
[----:B------:R-:W-:Y:S05]  /*5b30*/  @P4 BRA `(.L_x_13) ;  /* 0x000000a000004947 */ /* 0x000fea0003800000 */
[----:B------:R-:W4:Y:S01]  /*5b40*/  LDS.128 R32, [R196+0x6000] ;  /* 0x00600000c4207984 */ /* 0x000f220000000c00 */
[----:B------:R-:W-:Y:S01]  /*5b50*/  MOV R46, R44 ;  /* 0x0000002c002e7202 */ /* 0x000fe20000000f00 */
[----:B------:R-:W-:Y:S01]  /*5b60*/  IMAD R40, R39, c[0x0][0x3a0], RZ ;  /* 0x0000e80027287a24 */ /* 0x000fe200078e02ff */
[----:B------:R-:W-:-:S03]  /*5b70*/  MOV R47, R41 ;  /* 0x00000029002f7202 */ /* 0x000fc60000000f00 */
[C---:B------:R-:W-:Y:S02]  /*5b80*/  IMAD R40, R191.reuse, c[0x0][0x3a4], R40 ;  /* 0x0000e900bf287a24 */ /* 0x040fe400078e0228 */
[----:B------:R-:W-:-:S05]  /*5b90*/  IMAD.WIDE.U32 R46, R191, c[0x0][0x3a0], R46 ;  /* 0x0000e800bf2e7a25 */ /* 0x000fca00078e002e */
[----:B------:R-:W-:Y:S02]  /*5ba0*/  IADD3 R40, R47, R40, RZ ;  /* 0x000000282f287210 */ /* 0x000fe40007ffe0ff */
[----:B------:R-:W-:-:S04]  /*5bb0*/  LEA R48, P0, R46, c[0x0][0x340], 0x1 ;  /* 0x0000d0002e307a11 */ /* 0x000fc800078008ff */
[----:B------:R-:W-:-:S05]  /*5bc0*/  LEA.HI.X R49, R46, c[0x0][0x344], R40, 0x1, P0 ;  /* 0x0000d1002e317a11 */ /* 0x000fca00000f0c28 */
[----:B----4-:R4:W-:Y:S04]  /*5bd0*/  STG.E.128 [R48.64], R32 ;  /* 0x0000002030007986 */ /* 0x0109e8000c101d14 */
.L_x_13:
[----:B------:R-:W-:Y:S05]  /*5be0*/  BSYNC B0 ;  /* 0x0000000000007941 */ /* 0x000fea0003800000 */
.L_x_12:
[----:B----4-:R-:W-:Y:S01]  /*5bf0*/  IADD3 R33, R191, 0x20, RZ ;  /* 0x00000020bf217810 */ /* 0x010fe20007ffe0ff */
[----:B------:R-:W-:Y:S03]  /*5c00*/  BSSY B0, `(.L_x_14) ;  /* 0x000000d000007945 */ /* 0x000fe60003800000 */
[----:B------:R-:W-:-:S13]  /*5c10*/  ISETP.GE.AND P3, PT, R33, R220, PT ;  /* 0x000000dc2100720c */ /* 0x000fda0003f66270 */
[----:B------:R-:W-:Y:S05]  /*5c20*/  @P3 BRA `(.L_x_15) ;  /* 0x000000a000003947 */ /* 0x000fea0003800000 */
[----:B------:R-:W-:Y:S02]  /*5c30*/  IADD3 R33, P0, R191, 0x20, RZ ;  /* 0x00000020bf217810 */ /* 0x000fe40007f1e0ff */
[----:B------:R-:W-:Y:S02]  /*5c40*/  MOV R40, R44 ;  /* 0x0000002c00287202 */ /* 0x000fe40000000f00 */
[----:B------:R-:W-:-:S03]  /*5c50*/  IADD3.X R32, RZ, R39, RZ, P0, !PT ;  /* 0x00000027ff207210 */ /* 0x000fc600007fe4ff */
[----:B------:R-:W-:-:S04]  /*5c60*/  IMAD.WIDE.U32 R34, R33, c[0x0][0x3a0], R40 ;  /* 0x0000e80021227a25 */ /* 0x000fc800078e0028 */
[----:B------:R-:W-:Y:S01]  /*5c70*/  IMAD R32, R32, c[0x0][0x3a0], RZ ;  /* 0x0000e80020207a24 */ /* 0x000fe200078e02ff */
[----:B------:R-:W-:-:S03]  /*5c80*/  LEA R46, P0, R34, c[0x0][0x340], 0x1 ;  /* 0x0000d000222e7a11 */ /* 0x000fc600078008ff */
[----:B------:R-:W-:-:S05]  /*5c90*/  IMAD R32, R33, c[0x0][0x3a4], R32 ;  /* 0x0000e90021207a24 */ /* 0x000fca00078e0220 */
[----:B------:R-:W-:-:S04]  /*5ca0*/  IADD3 R32, R35, R32, RZ ;  /* 0x0000002023207210 */ /* 0x000fc80007ffe0ff */
[----:B------:R-:W-:-:S05]  /*5cb0*/  LEA.HI.X R47, R34, c[0x0][0x344], R32, 0x1, P0 ;  /* 0x0000d100222f7a11 */ /* 0x000fca00000f0c20 */
[----:B--2---:R2:W-:Y:S02]  /*5cc0*/  STG.E.128 [R46.64], R28 ;  /* 0x0000001c2e007986 */ /* 0x0045e4000c101d14 */
.L_x_15:
[----:B------:R-:W-:Y:S05]  /*5cd0*/  BSYNC B0 ;  /* 0x0000000000007941 */ /* 0x000fea0003800000 */
.L_x_14:
[----:B--2---:R-:W-:Y:S01]  /*5ce0*/  IADD3 R29, R191, 0x40, RZ ;  /* 0x00000040bf1d7810 */ /* 0x004fe20007ffe0ff */
        /* <DEDUP_REMOVED lines=12> */
[----:B---3--:R2:W-:Y:S02]  /*5db0*/  STG.E.128 [R32.64], R24 ;  /* 0x0000001820007986 */ /* 0x0085e4000c101d14 */
.L_x_17:
[----:B------:R-:W-:Y:S05]  /*5dc0*/  BSYNC B0 ;  /* 0x0000000000007941 */ /* 0x000fea0003800000 */
.L_x_16:
[----:B--23--:R-:W-:Y:S01]  /*5dd0*/  IADD3 R25, R191, 0x60, RZ ;  /* 0x00000060bf197810 */ /* 0x00cfe20007ffe0ff */
        /* <DEDUP_REMOVED lines=12> */
[----:B------:R2:W-:Y:S02]  /*5ea0*/  STG.E.128 [R28.64], R20 ;  /* 0x000000141c007986 */ /* 0x0005e4000c101d14 */
.L_x_19:
[----:B------:R-:W-:Y:S05]  /*5eb0*/  BSYNC B0 ;  /* 0x0000000000007941 */ /* 0x000fea0003800000 */
.L_x_18:
[----:B------:R-:W-:Y:S01]  /*5ec0*/  IMAD.WIDE.U32 R42, R38, c[0x0][0x3a8], R42 ;  /* 0x0000ea00262a7a25 */ /* 0x000fe200078e002a */
[----:B------:R-:W-:Y:S03]  /*5ed0*/  BSSY B0, `(.L_x_20) ;  /* 0x0000012000007945 */ /* 0x000fe60003800000 */
[----:B------:R-:W-:Y:S01]  /*5ee0*/  IMAD R37, R37, c[0x0][0x3a8], RZ ;  /* 0x0000ea0025257a24 */ /* 0x000fe200078e02ff */
[----:B--2---:R-:W-:Y:S01]  /*5ef0*/  IADD3 R22, P0, R2, R42, RZ ;  /* 0x0000002a02167210 */ /* 0x004fe20007f1e0ff */
[----:B------:R-:W-:Y:S02]  /*5f00*/  IMAD R21, R36, c[0x0][0x3c0], RZ ;  /* 0x0000f00024157a24 */ /* 0x000fe400078e02ff */
[----:B------:R-:W-:Y:S02]  /*5f10*/  IMAD R37, R38, c[0x0][0x3ac], R37 ;  /* 0x0000eb0026257a24 */ /* 0x000fe400078e0225 */
[----:B------:R-:W-:-:S03]  /*5f20*/  IMAD R21, R212, c[0x0][0x3c4], R21 ;  /* 0x0000f100d4157a24 */ /* 0x000fc600078e0215 */
[----:B------:R-:W-:-:S05]  /*5f30*/  IADD3.X R23, R0, R43, R37, P0, !PT ;  /* 0x0000002b00177210 */ /* 0x000fca00007fe425 */
[----:B------:R-:W-:-:S05]  /*5f40*/  IMAD.WIDE.U32 R22, R212, c[0x0][0x3c0], R22 ;  /* 0x0000f000d4167a25 */ /* 0x000fca00078e0016 */
[----:B------:R-:W-:Y:S01]  /*5f50*/  IADD3 R21, R23, R21, RZ ;  /* 0x0000001517157210 */ /* 0x000fe20007ffe0ff */
[----:B------:R-:W-:Y:S05]  /*5f60*/  @P4 BRA `(.L_x_21) ;  /* 0x0000008000004947 */ /* 0x000fea0003800000 */
[----:B------:R-:W-:Y:S01]  /*5f70*/  MOV R20, R22 ;  /* 0x0000001600147202 */ /* 0x000fe20000000f00 */
[----:B------:R-:W-:-:S04]  /*5f80*/  IMAD R0, R39, c[0x0][0x3a8], RZ ;  /* 0x0000ea0027007a24 */ /* 0x000fc800078e02ff */
[----:B------:R-:W-:-:S04]  /*5f90*/  IMAD.WIDE.U32 R24, R191, c[0x0][0x3a8], R20 ;  /* 0x0000ea00bf187a25 */ /* 0x000fc800078e0014 */
[----:B------:R-:W-:Y:S01]  /*5fa0*/  IMAD R0, R191, c[0x0][0x3ac], R0 ;  /* 0x0000eb00bf007a24 */ /* 0x000fe200078e0200 */
[----:B------:R-:W-:-:S04]  /*5fb0*/  LEA R26, P0, R24, c[0x0][0x348], 0x1 ;  /* 0x0000d200181a7a11 */ /* 0x000fc800078008ff */
[----:B------:R-:W-:-:S04]  /*5fc0*/  IADD3 R0, R25, R0, RZ ;  /* 0x0000000019007210 */ /* 0x000fc80007ffe0ff */
[----:B------:R-:W-:-:S05]  /*5fd0*/  LEA.HI.X R27, R24, c[0x0][0x34c], R0, 0x1, P0 ;  /* 0x0000d300181b7a11 */ /* 0x000fca00000f0c00 */
[----:B-1----:R1:W-:Y:S02]  /*5fe0*/  STG.E.128 [R26.64], R16 ;  /* 0x000000101a007986 */ /* 0x0023e4000c101d14 */
.L_x_21:
[----:B------:R-:W-:Y:S05]  /*5ff0*/  BSYNC B0 ;  /* 0x0000000000007941 */ /* 0x000fea0003800000 */
.L_x_20:
[----:B------:R-:W-:Y:S01]  /*6000*/  BSSY B0, `(.L_x_22) ;  /* 0x000000c000007945 */ /* 0x000fe20003800000 */
[----:B------:R-:W-:Y:S05]  /*6010*/  @P3 BRA `(.L_x_23) ;  /* 0x000000a000003947 */ /* 0x000fea0003800000 */
[----:B------:R-:W-:Y:S02]  /*6020*/  IADD3 R2, P0, R191, 0x20, RZ ;  /* 0x00000020bf027810 */ /* 0x000fe40007f1e0ff */
[----:B------:R-:W-:Y:S02]  /*6030*/  MOV R20, R22 ;  /* 0x0000001600147202 */ /* 0x000fe40000000f00 */
[----:B------:R-:W-:-:S03]  /*6040*/  IADD3.X R0, RZ, R39, RZ, P0, !PT ;  /* 0x00000027ff007210 */ /* 0x000fc600007fe4ff */
[----:B-1----:R-:W-:-:S04]  /*6050*/  IMAD.WIDE.U32 R18, R2, c[0x0][0x3a8], R20 ;  /* 0x0000ea0002127a25 */ /* 0x002fc800078e0014 */
[----:B------:R-:W-:Y:S01]  /*6060*/  IMAD R17, R0, c[0x0][0x3a8], RZ ;  /* 0x0000ea0000117a24 */ /* 0x000fe200078e02ff */
[----:B------:R-:W-:-:S03]  /*6070*/  LEA R16, P0, R18, c[0x0][0x348], 0x1 ;  /* 0x0000d20012107a11 */ /* 0x000fc600078008ff */
[----:B------:R-:W-:-:S05]  /*6080*/  IMAD R17, R2, c[0x0][0x3ac], R17 ;  /* 0x0000eb0002117a24 */ /* 0x000fca00078e0211 */
[----:B------:R-:W-:-:S04]  /*6090*/  IADD3 R17, R19, R17, RZ ;  /* 0x0000001113117210 */ /* 0x000fc80007ffe0ff */
[----:B------:R-:W-:-:S05]  /*60a0*/  LEA.HI.X R17, R18, c[0x0][0x34c], R17, 0x1, P0 ;  /* 0x0000d30012117a11 */ /* 0x000fca00000f0c11 */
[----:B------:R1:W-:Y:S02]  /*60b0*/  STG.E.128 [R16.64], R12 ;  /* 0x0000000c10007986 */ /* 0x0003e4000c101d14 */
.L_x_23:
[----:B------:R-:W-:Y:S05]  /*60c0*/  BSYNC B0 ;  /* 0x0000000000007941 */ /* 0x000fea0003800000 */
.L_x_22:
        /* <DEDUP_REMOVED lines=12> */
.L_x_25:
[----:B------:R-:W-:Y:S05]  /*6190*/  BSYNC B0 ;  /* 0x0000000000007941 */ /* 0x000fea0003800000 */
.L_x_24:
        /* <DEDUP_REMOVED lines=10> */
[----:B------:R1:W-:Y:S01]  /*6240*/  STG.E.128 [R10.64], R4 ;  /* 0x000000040a007986 */ /* 0x0003e2000c101d14 */
[----:B------:R-:W-:Y:S05]  /*6250*/  BRA `(.L_x_26) ;  /* 0x000009e000007947 */ /* 0x000fea0003800000 */
.L_x_6:
[----:B------:R-:W-:Y:S02]  /*6260*/  ISETP.NE.AND P0, PT, R222, -0x1, PT ;  /* 0xffffffffde00780c */ /* 0x000fe40003f05270 */
[----:B------:R-:W-:-:S11]  /*6270*/  SHF.R.S32.HI R4, RZ, 0x1f, R195 ;  /* 0x0000001fff047819 */ /* 0x000fd600000114c3 */
[----:B------:R-:W-:-:S05]  /*6280*/  @P0 IADD3 R7, R219, R222, RZ ;  /* 0x000000dedb070210 */ /* 0x000fca0007ffe0ff */
[----:B------:R-:W-:-:S04]  /*6290*/  @P0 IMAD.WIDE.U32 R8, R7, c[0x0][0x3a0], RZ ;  /* 0x0000e80007080a25 */ /* 0x000fc800078e00ff */
        /* <DEDUP_REMOVED lines=11> */
.L_x_27:
        /* <DEDUP_REMOVED lines=15> */
.L_x_28:
[C---:B------:R-:W-:Y:S01]  /*6440*/  SHF.L.U32 R5, R197.reuse, 0x7, RZ ;  /* 0x00000007c5057819 */ /* 0x040fe200000006ff */
[----:B------:R-:W-:Y:S01]  /*6450*/  IMAD R220, R197, -0x80, R220 ;  /* 0xffffff80c5dc7824 */ /* 0x000fe200078e02dc */
[----:B------:R-:W-:Y:S01]  /*6460*/  SHF.R.S32.HI R6, RZ, 0x1f, R212 ;  /* 0x0000001fff067819 */ /* 0x000fe200000114d4 */
[----:B------:R-:W-:Y:S01]  /*6470*/  BSSY B0, `(.L_x_29) ;  /* 0x0000016000007945 */ /* 0x000fe20003800000 */
[----:B------:R-:W-:Y:S01]  /*6480*/  SHF.R.S32.HI R4, RZ, 0x1f, R5 ;  /* 0x0000001fff047819 */ /* 0x000fe20000011405 */
[----:B------:R-:W-:Y:S01]  /*6490*/  IMAD.WIDE.U32 R12, R5, c[0x0][0x3a0], R192 ;  /* 0x0000e800050c7a25 */ /* 0x000fe200078e00c0 */
[----:B------:R-:W-:-:S03]  /*64a0*/  ISETP.GE.AND P4, PT, R191, R220, PT ;  /* 0x000000dcbf00720c */ /* 0x000fc60003f86270 */
[----:B------:R-:W-:Y:S01]  /*64b0*/  IMAD R10, R4, c[0x0][0x3a0], RZ ;  /* 0x0000e800040a7a24 */ /* 0x000fe200078e02ff */
[----:B------:R-:W-:Y:S01]  /*64c0*/  IADD3 R12, P0, R8, R12, RZ ;  /* 0x0000000c080c7210 */ /* 0x000fe20007f1e0ff */
[----:B------:R-:W-:Y:S02]  /*64d0*/  IMAD R9, R6, c[0x0][0x3b8], RZ ;  /* 0x0000ee0006097a24 */ /* 0x000fe400078e02ff */
[----:B------:R-:W-:Y:S02]  /*64e0*/  IMAD R10, R5, c[0x0][0x3a4], R10 ;  /* 0x0000e900050a7a24 */ /* 0x000fe400078e020a */
[----:B------:R-:W-:-:S03]  /*64f0*/  IMAD R9, R212, c[0x0][0x3bc], R9 ;  /* 0x0000ef00d4097a24 */ /* 0x000fc600078e0209 */
[----:B------:R-:W-:Y:S02]  /*6500*/  IADD3.X R13, R7, R13, R10, P0, !PT ;  /* 0x0000000d070d7210 */ /* 0x000fe400007fe40a */
[----:B------:R-:W-:-:S03]  /*6510*/  SHF.R.S32.HI R7, RZ, 0x1f, R191 ;  /* 0x0000001fff077819 */ /* 0x000fc600000114bf */
        /* <DEDUP_REMOVED lines=10> */
[----:B------:R1:W-:Y:S02]  /*65c0*/  STG.E.128 [R16.64], RZ ;  /* 0x000000ff10007986 */ /* 0x0003e4000c101d14 */
.L_x_30:
[----:B------:R-:W-:Y:S05]  /*65d0*/  BSYNC B0 ;  /* 0x0000000000007941 */ /* 0x000fea0003800000 */
.L_x_29:
[----:B------:R-:W-:Y:S01]  /*65e0*/  IADD3 R9, R191, 0x20, RZ ;  /* 0x00000020bf097810 */ /* 0x000fe20007ffe0ff */
        /* <DEDUP_REMOVED lines=8> */
[----:B-1----:R-:W-:-:S03]  /*6670*/  LEA R16, P0, R14, c[0x0][0x340], 0x1 ;  /* 0x0000d0000e107a11 */ /* 0x002fc600078008ff */
[----:B------:R-:W-:-:S05]  /*6680*/  IMAD R8, R9, c[0x0][0x3a4], R8 ;  /* 0x0000e90009087a24 */ /* 0x000fca00078e0208 */
[----:B------:R-:W-:-:S04]  /*6690*/  IADD3 R9, R8, R15, RZ ;  /* 0x0000000f08097210 */ /* 0x000fc80007ffe0ff */
[----:B------:R-:W-:-:S05]  /*66a0*/  LEA.HI.X R17, R14, c[0x0][0x344], R9, 0x1, P0 ;  /* 0x0000d1000e117a11 */ /* 0x000fca00000f0c09 */
[----:B------:R1:W-:Y:S02]  /*66b0*/  STG.E.128 [R16.64], RZ ;  /* 0x000000ff10007986 */ /* 0x0003e4000c101d14 */
.L_x_32:
[----:B------:R-:W-:Y:S05]  /*66c0*/  BSYNC B0 ;  /* 0x0000000000007941 */ /* 0x000fea0003800000 */
.L_x_31:
        /* <DEDUP_REMOVED lines=14> */
.L_x_34:
[----:B------:R-:W-:Y:S05]  /*67b0*/  BSYNC B0 ;  /* 0x0000000000007941 */ /* 0x000fea0003800000 */
.L_x_33:
        /* <DEDUP_REMOVED lines=13> */
[----:B------:R2:W-:Y:S02]  /*6890*/  STG.E.128 [R12.64], RZ ;  /* 0x000000ff0c007986 */ /* 0x0005e4000c101d14 */
.L_x_36:
[----:B------:R-:W-:Y:S05]  /*68a0*/  BSYNC B0 ;  /* 0x0000000000007941 */ /* 0x000fea0003800000 */
.L_x_35:
[C---:B------:R-:W-:Y:S01]  /*68b0*/  IMAD.WIDE.U32 R8, R5.reuse, c[0x0][0x3a8], R192 ;  /* 0x0000ea0005087a25 */ /* 0x040fe200078e00c0 */
[----:B------:R-:W-:Y:S03]  /*68c0*/  BSSY B0, `(.L_x_37) ;  /* 0x0000012000007945 */ /* 0x000fe60003800000 */
[----:B------:R-:W-:Y:S02]  /*68d0*/  IMAD R4, R4, c[0x0][0x3a8], RZ ;  /* 0x0000ea0004047a24 */ /* 0x000fe400078e02ff */
[----:B------:R-:W-:Y:S02]  /*68e0*/  IMAD R11, R6, c[0x0][0x3c0], RZ ;  /* 0x0000f000060b7a24 */ /* 0x000fe400078e02ff */
[----:B------:R-:W-:Y:S01]  /*68f0*/  IMAD R5, R5, c[0x0][0x3ac], R4 ;  /* 0x0000eb0005057a24 */ /* 0x000fe200078e0204 */
[----:B------:R-:W-:-:S04]  /*6900*/  IADD3 R4, P0, R2, R8, RZ ;  /* 0x0000000802047210 */ /* 0x000fc80007f1e0ff */
[----:B------:R-:W-:Y:S01]  /*6910*/  IADD3.X R5, R0, R9, R5, P0, !PT ;  /* 0x0000000900057210 */ /* 0x000fe200007fe405 */
[----:B------:R-:W-:-:S04]  /*6920*/  IMAD R9, R212, c[0x0][0x3c4], R11 ;  /* 0x0000f100d4097a24 */ /* 0x000fc800078e020b */
[----:B------:R-:W-:-:S05]  /*6930*/  IMAD.WIDE.U32 R10, R212, c[0x0][0x3c0], R4 ;  /* 0x0000f000d40a7a25 */ /* 0x000fca00078e0004 */
[----:B------:R-:W-:Y:S01]  /*6940*/  IADD3 R9, R9, R11, RZ ;  /* 0x0000000b09097210 */ /* 0x000fe20007ffe0ff */
[----:B------:R-:W-:Y:S05]  /*6950*/  @P4 BRA `(.L_x_38) ;  /* 0x0000008000004947 */ /* 0x000fea0003800000 */
[----:B------:R-:W-:Y:S01]  /*6960*/  MOV R8, R10 ;  /* 0x0000000a00087202 */ /* 0x000fe20000000f00 */
[----:B------:R-:W-:-:S04]  /*6970*/  IMAD R0, R7, c[0x0][0x3a8], RZ ;  /* 0x0000ea0007007a24 */ /* 0x000fc800078e02ff */
[----:B------:R-:W-:-:S04]  /*6980*/  IMAD.WIDE.U32 R4, R191, c[0x0][0x3a8], R8 ;  /* 0x0000ea00bf047a25 */ /* 0x000fc800078e0008 */
[----:B------:R-:W-:Y:S01]  /*6990*/  IMAD R0, R191, c[0x0][0x3ac], R0 ;  /* 0x0000eb00bf007a24 */ /* 0x000fe200078e0200 */
[----:B--2---:R-:W-:-:S04]  /*69a0*/  LEA R12, P0, R4, c[0x0][0x348], 0x1 ;  /* 0x0000d200040c7a11 */ /* 0x004fc800078008ff */
[----:B------:R-:W-:-:S04]  /*69b0*/  IADD3 R0, R0, R5, RZ ;  /* 0x0000000500007210 */ /* 0x000fc80007ffe0ff */
[----:B------:R-:W-:-:S05]  /*69c0*/  LEA.HI.X R13, R4, c[0x0][0x34c], R0, 0x1, P0 ;  /* 0x0000d300040d7a11 */ /* 0x000fca00000f0c00 */
[----:B------:R2:W-:Y:S02]  /*69d0*/  STG.E.128 [R12.64], RZ ;  /* 0x000000ff0c007986 */ /* 0x0005e4000c101d14 */
.L_x_38:
[----:B------:R-:W-:Y:S05]  /*69e0*/  BSYNC B0 ;  /* 0x0000000000007941 */ /* 0x000fea0003800000 */
.L_x_37:
[----:B------:R-:W-:Y:S01]  /*69f0*/  BSSY B0, `(.L_x_39) ;  /* 0x000000c000007945 */ /* 0x000fe20003800000 */
[----:B------:R-:W-:Y:S05]  /*6a00*/  @P3 BRA `(.L_x_40) ;  /* 0x000000a000003947 */ /* 0x000fea0003800000 */
[----:B------:R-:W-:Y:S02]  /*6a10*/  IADD3 R5, P0, R191, 0x20, RZ ;  /* 0x00000020bf057810 */ /* 0x000fe40007f1e0ff */
[----:B------:R-:W-:Y:S02]  /*6a20*/  MOV R8, R10 ;  /* 0x0000000a00087202 */ /* 0x000fe40000000f00 */
[----:B------:R-:W-:-:S03]  /*6a30*/  IADD3.X R0, RZ, R7, RZ, P0, !PT ;  /* 0x00000007ff007210 */ /* 0x000fc600007fe4ff */
[----:B--2---:R-:W-:-:S04]  /*6a40*/  IMAD.WIDE.U32 R12, R5, c[0x0][0x3a8], R8 ;  /* 0x0000ea00050c7a25 */ /* 0x004fc800078e0008 */
[----:B------:R-:W-:Y:S01]  /*6a50*/  IMAD R0, R0, c[0x0][0x3a8], RZ ;  /* 0x0000ea0000007a24 */ /* 0x000fe200078e02ff */
[----:B------:R-:W-:-:S03]  /*6a60*/  LEA R4, P0, R12, c[0x0][0x348], 0x1 ;  /* 0x0000d2000c047a11 */ /* 0x000fc600078008ff */
[----:B------:R-:W-:-:S05]  /*6a70*/  IMAD R0, R5, c[0x0][0x3ac], R0 ;  /* 0x0000eb0005007a24 */ /* 0x000fca00078e0200 */
[----:B------:R-:W-:-:S04]  /*6a80*/  IADD3 R5, R0, R13, RZ ;  /* 0x0000000d00057210 */ /* 0x000fc80007ffe0ff */
[----:B------:R-:W-:-:S05]  /*6a90*/  LEA.HI.X R5, R12, c[0x0][0x34c], R5, 0x1, P0 ;  /* 0x0000d3000c057a11 */ /* 0x000fca00000f0c05 */
[----:B------:R2:W-:Y:S02]  /*6aa0*/  STG.E.128 [R4.64], RZ ;  /* 0x000000ff04007986 */ /* 0x0005e4000c101d14 */
.L_x_40:
[----:B------:R-:W-:Y:S05]  /*6ab0*/  BSYNC B0 ;  /* 0x0000000000007941 */ /* 0x000fea0003800000 */
.L_x_39:
[----:B------:R-:W-:Y:S01]  /*6ac0*/  BSSY B0, `(.L_x_41) ;  /* 0x000000c000007945 */ /* 0x000fe20003800000 */
[----:B------:R-:W-:Y:S05]  /*6ad0*/  @P2 BRA `(.L_x_42) ;  /* 0x000000a000002947 */ /* 0x000fea0003800000 */
[----:B--2---:R-:W-:Y:S02]  /*6ae0*/  IADD3 R5, P0, R191, 0x40, RZ ;  /* 0x00000040bf057810 */ /* 0x004fe40007f1e0ff */
        /* <DEDUP_REMOVED lines=9> */
.L_x_42:
[----:B------:R-:W-:Y:S05]  /*6b80*/  BSYNC B0 ;  /* 0x0000000000007941 */ /* 0x000fea0003800000 */
.L_x_41:
[----:B------:R-:W-:Y:S05]  /*6b90*/  @P1 BRA `(.L_x_26) ;  /* 0x000000a000001947 */ /* 0x000fea0003800000 */
[----:B------:R-:W-:Y:S02]  /*6ba0*/  IADD3 R0, P0, R191, 0x60, RZ ;  /* 0x00000060bf007810 */ /* 0x000fe40007f1e0ff */
[----:B------:R-:W-:Y:S02]  /*6bb0*/  MOV R8, R10 ;  /* 0x0000000a00087202 */ /* 0x000fe40000000f00 */
[----:B--2---:R-:W-:-:S03]  /*6bc0*/  IADD3.X R5, RZ, R7, RZ, P0, !PT ;  /* 0x00000007ff057210 */ /* 0x004fc600007fe4ff */
[----:B------:R-:W-:-:S04]  /*6bd0*/  IMAD.WIDE.U32 R6, R0, c[0x0][0x3a8], R8 ;  /* 0x0000ea0000067a25 */ /* 0x000fc800078e0008 */
[----:B------:R-:W-:Y:S01]  /*6be0*/  IMAD R5, R5, c[0x0][0x3a8], RZ ;  /* 0x0000ea0005057a24 */ /* 0x000fe200078e02ff */
[----:B------:R-:W-:-:S03]  /*6bf0*/  LEA R4, P0, R6, c[0x0][0x348], 0x1 ;  /* 0x0000d20006047a11 */ /* 0x000fc600078008ff */
[----:B------:R-:W-:-:S05]  /*6c00*/  IMAD R5, R0, c[0x0][0x3ac], R5 ;  /* 0x0000eb0000057a24 */ /* 0x000fca00078e0205 */
[----:B------:R-:W-:-:S04]  /*6c10*/  IADD3 R5, R5, R7, RZ ;  /* 0x0000000705057210 */ /* 0x000fc80007ffe0ff */
[----:B------:R-:W-:-:S05]  /*6c20*/  LEA.HI.X R5, R6, c[0x0][0x34c], R5, 0x1, P0 ;  /* 0x0000d30006057a11 */ /* 0x000fca00000f0c05 */
[----:B------:R2:W-:Y:S02]  /*6c30*/  STG.E.128 [R4.64], RZ ;  /* 0x000000ff04007986 */ /* 0x0005e4000c101d14 */
.L_x_26:
[----:B------:R-:W-:Y:S05]  /*6c40*/  BSYNC B1 ;  /* 0x0000000000017941 */ /* 0x000fea0003800000 */
.L_x_1:
[----:B------:R-:W-:Y:S01]  /*6c50*/  ULDC UR6, c[0x0][0x218] ;  /* 0x0000860000067ab9 */ /* 0x000fe20000000800 */
[----:B------:R-:W-:Y:S01]  /*6c60*/  IADD3 R197, R197, c[0x0][0xc], RZ ;  /* 0x00000300c5c57a10 */ /* 0x000fe20007ffe0ff */
[----:B------:R-:W-:-:S04]  /*6c70*/  UIADD3 UR6, UR6, 0x7f, URZ ;  /* 0x0000007f06067890 */ /* 0x000fc8000fffe03f */
[----:B------:R-:W-:-:S04]  /*6c80*/  USHF.R.S32.HI UR5, URZ, 0x1f, UR6 ;  /* 0x0000001f3f057899 */ /* 0x000fc80008011406 */
[----:B------:R-:W-:-:S04]  /*6c90*/  ULEA.HI UR5, UR5, UR6, URZ, 0x7 ;  /* 0x0000000605057291 */ /* 0x000fc8000f8f383f */
[----:B------:R-:W-:-:S06]  /*6ca0*/  USHF.R.S32.HI UR5, URZ, 0x7, UR5 ;  /* 0x000000073f057899 */ /* 0x000fcc0008011405 */
[----:B------:R-:W-:-:S13]  /*6cb0*/  ISETP.GE.AND P0, PT, R197, UR5, PT ;  /* 0x00000005c5007c0c */ /* 0x000fda000bf06270 */
[----:B------:R-:W-:Y:S01]  /*6cc0*/  @P0 CALL.REL.NOINC `(.L_x_43) ;  /* 0x0000001000000944 */ /* 0x000fe20003c00000 */
[----:B------:R-:W-:Y:S05]  /*6cd0*/  BRA `(.L_x_44) ;  /* 0xffff9c2000007947 */ /* 0x000fea000383ffff */
.L_x_43:
[----:B------:R-:W-:Y:S05]  /*6ce0*/  EXIT ;  /* 0x000000000000794d */ /* 0x000fea0003800000 */
.L_x_45:
[----:B------:R-:W-:-:S00]  /*6cf0*/  BRA `(.L_x_45) ;  /* 0xfffffff000007947 */ /* 0x000fc0000383ffff */
[----:B------:R-:W-:-:S00]  /*6d00*/  NOP ;  /* 0x0000000000007918 */ /* 0x000fc00000000000 */
[----:B------:R-:W-:-:S00]  /*6d10*/  NOP ;  /* 0x0000000000007918 */ /* 0x000fc00000000000 */
[----:B------:R-:W-:-:S00]  /*6d20*/  NOP ;  /* 0x0000000000007918 */ /* 0x000fc00000000000 */
[----:B------:R-:W-:-:S00]  /*6d30*/  NOP ;  /* 0x0000000000007918 */ /* 0x000fc00000000000 */
[----:B------:R-:W-:-:S00]  /*6d40*/  NOP ;  /* 0x0000000000007918 */ /* 0x000fc00000000000 */
[----:B------:R-:W-:-:S00]  /*6d50*/  NOP ;  /* 0x0000000000007918 */ /* 0x000fc00000000000 */
[----:B------:R-:W-:-:S00]  /*6d60*/  NOP ;  /* 0x0000000000007918 */ /* 0x000fc00000000000 */
[----:B------:R-:W-:-:S00]  /*6d70*/  NOP ;  /* 0x0000000000007918 */ /* 0x000fc00000000000 */
.L_x_2451:


//--------------------- .text._ZN5flash44flash_bwd_dq_dk_dv_loop_seqk_parallel_kernelI23Flash_bwd_kernel_traitsILi64ELi64ELi128ELi8ELi2ELi4ELi4ELb1ELb0EN7cutlass10bfloat16_tE19Flash_kernel_traitsILi64ELi64ELi128ELi8ES3_EELb0ELb0ELb0ELb0ELb0ELb0ELb0EEEvNS_16Flash_bwd_paramsE --------------------------
	.section	.text._ZN5flash44flash_bwd_dq_dk_dv_loop_seqk_parallel_kernelI23Flash_bwd_kernel_traitsILi64ELi64ELi128ELi8ELi2ELi4ELi4ELb1ELb0EN7cutlass10bfloat16_tE19Flash_kernel_traitsILi64ELi64ELi128ELi8ES3_EELb0ELb0ELb0ELb0ELb0ELb0ELb0EEEvNS_16Flash_bwd_paramsE,"ax",@progbits
	.sectioninfo	@"SHI_REGISTERS=255"
	.align	128
        .global         _ZN5flash44flash_bwd_dq_dk_dv_loop_seqk_parallel_kernelI23Flash_bwd_kernel_traitsILi64ELi64ELi128ELi8ELi2ELi4ELi4ELb1ELb0EN7cutlass10bfloat16_tE19Flash_kernel_traitsILi64ELi64ELi128ELi8ES3_EELb0ELb0ELb0ELb0ELb0ELb0ELb0EEEvNS_16Flash_bwd_paramsE
        .type           _ZN5flash44flash_bwd_dq_dk_dv_loop_seqk_parallel_kernelI23Flash_bwd_kernel_traitsILi64ELi64ELi128ELi8ELi2ELi4ELi4ELb1ELb0EN7cutlass10bfloat16_tE19Flash_kernel_traitsILi64ELi64ELi128ELi8ES3_EELb0ELb0ELb0ELb0ELb0ELb0ELb0EEEvNS_16Flash_bwd_paramsE,@function
        .size           _ZN5flash44flash_bwd_dq_dk_dv_loop_seqk_parallel_kernelI23Flash_bwd_kernel_traitsILi64ELi64ELi128ELi8ELi2ELi4ELi4ELb1ELb0EN7cutlass10bfloat16_tE19Flash_kernel_traitsILi64ELi64ELi128ELi8ES3_EELb0ELb0ELb0ELb0ELb0ELb0ELb0EEEvNS_16Flash_bwd_paramsE,(.L_x_2452 - _ZN5flash44flash_bwd_dq_dk_dv_loop_seqk_parallel_kernelI23Flash_bwd_kernel_traitsILi64ELi64ELi128ELi8ELi2ELi4ELi4ELb1ELb0EN7cutlass10bfloat16_tE19Flash_kernel_traitsILi64ELi64ELi128ELi8ES3_EELb0ELb0ELb0ELb0ELb0ELb0ELb0EEEvNS_16Flash_bwd_paramsE)
        .other          _ZN5flash44flash_bwd_dq_dk_dv_loop_seqk_parallel_kernelI23Flash_bwd_kernel_traitsILi64ELi64ELi128ELi8ELi2ELi4ELi4ELb1ELb0EN7cutlass10bfloat16_tE19Flash_kernel_traitsILi64ELi64ELi128ELi8ES3_EELb0ELb0ELb0ELb0ELb0ELb0ELb0EEEvNS_16Flash_bwd_paramsE,@"STO_CUDA_ENTRY STV_DEFAULT"
_ZN5flash44flash_bwd_dq_dk_dv_loop_seqk_parallel_kernelI23Flash_bwd_kernel_traitsILi64ELi64ELi128ELi8ELi2ELi4ELi4ELb1ELb0EN7cutlass10bfloat16_tE19Flash_kernel_traitsILi64ELi64ELi128ELi8ES3_EELb0ELb0ELb0ELb0ELb0ELb0ELb0EEEvNS_16Flash_bwd_paramsE:
.text._ZN5flash44flash_bwd_dq_dk_dv_loop_seqk_parallel_kernelI23Flash_bwd_kernel_traitsILi64ELi64ELi128ELi8ELi2ELi4ELi4ELb1ELb0EN7cutlass10bfloat16_tE19Flash_kernel_traitsILi64ELi64ELi128ELi8ES3_EELb0ELb0ELb0ELb0ELb0ELb0ELb0EEEvNS_16Flash_bwd_paramsE:
        /* <DEDUP_REMOVED lines=144> */
.L_x_114:
[----:B-1----:R-:W1:Y:S01]  /*0900*/  LDC.U8 R2, c[0x0][0x312] ;  /* 0x0000c480ff027b82 */ /* 0x002e620000000000 */
[----:B------:R-:W-:Y:S01]  /*0910*/  ISETP.NE.U32.AND P3, PT, RZ, c[0x0][0x250], PT ;  /* 0x00009400ff007a0c */ /* 0x000fe20003f65070 */
[----:B---3--:R-:W-:Y:S01]  /*0920*/  IMAD.SHL.U32 R5, R195, 0x4, RZ ;  /* 0x00000004c3057824 */ /* 0x008fe200078e00ff */
        /* <DEDUP_REMOVED lines=9> */
[C---:B------:R-:W-:Y:S02]  /*09c0*/  IADD3.X R15, R0.reuse, c[0x0][0x244], RZ, P1, !PT ;  /* 0x00009100000f7a10 */ /* 0x040fe40000ffe4ff */
[----:B------:R-:W-:Y:S02]  /*09d0*/  ISETP.EQ.OR.EX P5, PT, RZ, c[0x0][0x24c], !P4, P5 ;  /* 0x00009300ff007a0c */ /* 0x000fe400067a2750 */
[C---:B--2---:R-:W-:Y:S01]  /*09e0*/  @P3 IADD3 R12, P1, R5.reuse, c[0x0][0x250], RZ ;  /* 0x00009400050c3a10 */ /* 0x044fe20007f3e0ff */
        /* <DEDUP_REMOVED lines=18> */
.L_x_46:
        /* <DEDUP_REMOVED lines=42> */
.L_x_48:
        /* <DEDUP_REMOVED lines=13> */
.L_x_49:
        /* <DEDUP_REMOVED lines=28> */
[----:B------:R-:W-:Y:S02]  /*1040*/  @!P1 IMAD R13, R195, c[0x0][0x36c], R24 ;  /* 0x0000db00c30d9a24 */ /* 0x000fe400078e0218 */
[----:B------:R-:W-:Y:S02]  /*1050*/  IMAD R21, R2, R21, R22 ;  /* 0x0000001502157224 */ /* 0x000fe400078e0216 */
[----:B------:R-:W1:Y:S01]  /*1060*/  S2R R22, SR_CTAID.X ;  /* 0x0000000000167919 */ /* 0x000e620000002500 */
[----:B------:R-:W-:Y:S01]  /*1070*/  @!P1 IADD3 R23, R27, R13, RZ ;  /* 0x0000000d1b179210 */ /* 0x000fe20007ffe0ff */
[----:B------:R-:W-:Y:S01]  /*1080*/  IMAD R13, R0, R195, RZ ;  /* 0x000000c3000d7224 */ /* 0x000fe200078e02ff */
[----:B------:R-:W-:Y:S01]  /*1090*/  ISETP.GT.U32.AND P4, PT, R2, R21, PT ;  /* 0x000000150200720c */ /* 0x000fe20003f84070 */
[----:B------:R-:W2:Y:S01]  /*10a0*/  LDC.U8 R0, c[0x0][0x3d0] ;  /* 0x0000f400ff007b82 */ /* 0x000ea20000000000 */
[----:B------:R-:W-:-:S04]  /*10b0*/  IMAD.WIDE.U32 R24, R195, c[0x0][0x224], RZ ;  /* 0x00008900c3187a25 */ /* 0x000fc800078e00ff */
[----:B------:R-:W-:Y:S01]  /*10c0*/  IMAD R13, R4, c[0x0][0x224], R13 ;  /* 0x00008900040d7a24 */ /* 0x000fe200078e020d */
[----:B------:R-:W-:Y:S01]  /*10d0*/  SHF.L.U64.HI R4, R195, 0x7, R4 ;  /* 0x00000007c3047819 */ /* 0x000fe20000010204 */
[----:B------:R-:W-:-:S03]  /*10e0*/  IMAD.WIDE.U32 R26, R24, UR6, RZ ;  /* 0x00000006181a7c25 */ /* 0x000fc6000f8e00ff */
[----:B------:R-:W-:Y:S01]  /*10f0*/  SEL R4, R4, RZ, P0 ;  /* 0x000000ff04047207 */ /* 0x000fe20000000000 */
[----:B------:R-:W-:Y:S01]  /*1100*/  IMAD.IADD R14, R25, 0x1, R13 ;  /* 0x00000001190e7824 */ /* 0x000fe200078e020d */
[-C--:B------:R-:W-:Y:S01]  /*1110*/  @!P4 IADD3 R21, R21, -R2.reuse, RZ ;  /* 0x800000021515c210 */ /* 0x080fe20007ffe0ff */
[----:B------:R-:W-:Y:S01]  /*1120*/  IMAD R13, R24, UR7, RZ ;  /* 0x00000007180d7c24 */ /* 0x000fe2000f8e02ff */
[----:B------:R-:W-:Y:S01]  /*1130*/  @!P4 IADD3 R5, R5, 0x1, RZ ;  /* 0x000000010505c810 */ /* 0x000fe20007ffe0ff */
[----:B------:R-:W-:Y:S01]  /*1140*/  IMAD.WIDE.U32 R24, R20, UR6, RZ ;  /* 0x0000000614187c25 */ /* 0x000fe2000f8e00ff */
[----:B------:R-:W-:Y:S02]  /*1150*/  ISETP.GE.U32.AND P5, PT, R21, R2, PT ;  /* 0x000000021500720c */ /* 0x000fe40003fa6070 */
[----:B------:R-:W-:Y:S01]  /*1160*/  ISETP.NE.AND P4, PT, RZ, c[0x0][0x1c8], PT ;  /* 0x00007200ff007a0c */ /* 0x000fe20003f85270 */
[----:B------:R-:W-:Y:S01]  /*1170*/  IMAD R13, R14, UR6, R13 ;  /* 0x000000060e0d7c24 */ /* 0x000fe2000f8e020d */
[----:B------:R-:W-:Y:S01]  /*1180*/  IADD3 R30, P0, R16, R11, RZ ;  /* 0x0000000b101e7210 */ /* 0x000fe20007f1e0ff */
[----:B------:R-:W-:Y:S01]  /*1190*/  IMAD R2, R20, UR7, RZ ;  /* 0x0000000714027c24 */ /* 0x000fe2000f8e02ff */
[----:B------:R-:W-:Y:S01]  /*11a0*/  SEL R14, R26, R24, !P1 ;  /* 0x000000181a0e7207 */ /* 0x000fe20004800000 */
[----:B------:R-:W-:Y:S01]  /*11b0*/  @P2 IMAD R21, R195, c[0x0][0x214], RZ ;  /* 0x00008500c3152a24 */ /* 0x000fe200078e02ff */
[----:B------:R-:W-:Y:S01]  /*11c0*/  IADD3 R13, R27, R13, RZ ;  /* 0x0000000d1b0d7210 */ /* 0x000fe20007ffe0ff */
[----:B------:R-:W-:Y:S01]  /*11d0*/  @P1 IMAD.IADD R13, R25, 0x1, R2 ;  /* 0x00000001190d1824 */ /* 0x000fe200078e0202 */
[----:B------:R-:W-:Y:S01]  /*11e0*/  SHF.R.S32.HI R2, RZ, 0x1f, R7 ;  /* 0x0000001fff027819 */ /* 0x000fe20000011407 */
[----:B------:R-:W-:Y:S01]  /*11f0*/  IMAD.X R4, R15, 0x1, R4, P0 ;  /* 0x000000010f047824 */ /* 0x000fe200000e0604 */
[----:B------:R-:W-:Y:S01]  /*1200*/  @P2 SEL R21, R21, R20, !P1 ;  /* 0x0000001415152207 */ /* 0x000fe20004800000 */
[----:B------:R-:W-:Y:S01]  /*1210*/  IMAD R11, R30, UR7, RZ ;  /* 0x000000071e0b7c24 */ /* 0x000fe2000f8e02ff */
[----:B------:R-:W-:Y:S01]  /*1220*/  @P5 IADD3 R5, R5, 0x1, RZ ;  /* 0x0000000105055810 */ /* 0x000fe20007ffe0ff */
[----:B-1----:R-:W-:Y:S01]  /*1230*/  IMAD.WIDE.U32 R24, R22, c[0x0][0x3d8], RZ ;  /* 0x0000f60016187a25 */ /* 0x002fe200078e00ff */
[----:B--2---:R-:W-:-:S02]  /*1240*/  ISETP.NE.AND P0, PT, R0, RZ, PT ;  /* 0x000000ff0000720c */ /* 0x004fc40003f05270 */
[----:B------:R-:W-:Y:S01]  /*1250*/  @!P3 IADD3 R5, -R5, RZ, RZ ;  /* 0x000000ff0505b210 */ /* 0x000fe20007ffe1ff */
[----:B------:R-:W-:Y:S01]  /*1260*/  IMAD R11, R4, UR6, R11 ;  /* 0x00000006040b7c24 */ /* 0x000fe2000f8e020b */
[----:B------:R-:W-:Y:S01]  /*1270*/  @!P4 LOP3.LUT R5, RZ, c[0x0][0x1c8], RZ, 0x33, !PT ;  /* 0x00007200ff05ca12 */ /* 0x000fe200078e33ff */
[----:B------:R-:W-:Y:S01]  /*1280*/  IMAD R22, R22, c[0x0][0x3dc], R25 ;  /* 0x0000f70016167a24 */ /* 0x000fe200078e0219 */
[----:B------:R-:W-:Y:S01]  /*1290*/  SHF.R.S32.HI R25, RZ, 0x1f, R212 ;  /* 0x0000001fff197819 */ /* 0x000fe200000114d4 */
[----:B------:R-:W-:Y:S01]  /*12a0*/  IMAD R26, R212, c[0x0][0x22c], RZ ;  /* 0x00008b00d41a7a24 */ /* 0x000fe200078e02ff */
[----:B------:R-:W-:Y:S01]  /*12b0*/  SHF.R.S32.HI R4, RZ, 0x1f, R5 ;  /* 0x0000001fff047819 */ /* 0x000fe20000011405 */
[----:B------:R-:W-:Y:S01]  /*12c0*/  IMAD.WIDE.U32 R30, R30, UR6, RZ ;  /* 0x000000061e1e7c25 */ /* 0x000fe2000f8e00ff */
[----:B------:R-:W-:-:S03]  /*12d0*/  SEL R22, R22, RZ, P0 ;  /* 0x000000ff16167207 */ /* 0x000fc60000000000 */
[----:B------:R-:W-:Y:S01]  /*12e0*/  @!P2 IMAD R0, R195, c[0x0][0x1c0], R212 ;  /* 0x00007000c300aa24 */ /* 0x000fe200078e02d4 */
[----:B------:R-:W-:Y:S01]  /*12f0*/  IADD3 R11, R31, R11, RZ ;  /* 0x0000000b1f0b7210 */ /* 0x000fe20007ffe0ff */
[----:B------:R-:W-:Y:S01]  /*1300*/  @P2 IMAD R29, R212, c[0x0][0x234], R21 ;  /* 0x00008d00d41d2a24 */ /* 0x000fe200078e0215 */
[----:B------:R-:W-:Y:S01]  /*1310*/  SEL R21, R24, RZ, P0 ;  /* 0x000000ff18157207 */ /* 0x000fe20000000000 */
[----:B------:R-:W-:Y:S01]  /*1320*/  @!P2 IMAD R29, R0, c[0x0][0x214], RZ ;  /* 0x00008500001daa24 */ /* 0x000fe200078e02ff */
[----:B------:R-:W-:Y:S01]  /*1330*/  SHF.R.S32.HI R24, RZ, 0x1f, R26 ;  /* 0x0000001fff187819 */ /* 0x000fe2000001141a */
[----:B------:R-:W-:Y:S05]  /*1340*/  @!P2 BRA `(.L_x_50) ;  /* 0x000000700000a947 */ /* 0x000fea0003800000 */
[C---:B------:R-:W-:Y:S01]  /*1350*/  @!P1 IMAD R20, R195.reuse, c[0x0][0x224], RZ ;  /* 0x00008900c3149a24 */ /* 0x040fe200078e02ff */
[----:B------:R-:W-:Y:S02]  /*1360*/  MOV R27, 0x80 ;  /* 0x00000080001b7802 */ /* 0x000fe40000000f00 */
[----:B------:R-:W-:Y:S02]  /*1370*/  MOV R0, c[0x0][0x210] ;  /* 0x0000840000007a02 */ /* 0x000fe40000000f00 */
[----:B------:R-:W-:-:S03]  /*1380*/  LEA R33, R195, R20, 0x7 ;  /* 0x00000014c3217211 */ /* 0x000fc600078e38ff */
[----:B------:R-:W-:-:S04]  /*1390*/  IMAD R27, R27, R0, c[0x0][0x234] ;  /* 0x00008d001b1b7624 */ /* 0x000fc800078e0200 */
[----:B------:R-:W-:Y:S01]  /*13a0*/  IMAD R27, R27, R212, R33 ;  /* 0x000000d41b1b7224 */ /* 0x000fe200078e0221 */
[----:B------:R-:W-:Y:S05]  /*13b0*/  BRA `(.L_x_51) ;  /* 0x0000002000007947 */ /* 0x000fea0003800000 */
.L_x_50:
[----:B------:R-:W-:-:S04]  /*13c0*/  IMAD R27, R195, c[0x0][0x1c0], R212 ;  /* 0x00007000c31b7a24 */ /* 0x000fc800078e02d4 */
[----:B------:R-:W-:Y:S02]  /*13d0*/  IMAD R27, R27, c[0x0][0x224], RZ ;  /* 0x000089001b1b7a24 */ /* 0x000fe400078e02ff */
.L_x_51:
        /* <DEDUP_REMOVED lines=9> */
[----:B------:R-:W-:Y:S01]  /*1470*/  USHF.R.S32.HI UR5, URZ, 0x1f, UR6 ;  /* 0x0000001f3f057899 */ /* 0x000fe20008011406 */
[----:B------:R-:W-:Y:S01]  /*1480*/  IMAD R20, R16, c[0x0][0x374], R31 ;  /* 0x0000dd0010147a24 */ /* 0x000fe200078e021f */
[----:B------:R-:W-:Y:S01]  /*1490*/  IADD3 R26, P4, P3, R30, UR6, R26 ;  /* 0x000000061e1a7c10 */ /* 0x000fe2000fb9e01a */
[----:B------:R-:W-:Y:S01]  /*14a0*/  IMAD.WIDE.U32 R32, R16, c[0x0][0x370], R32 ;  /* 0x0000dc0010207a25 */ /* 0x000fe200078e0020 */
[----:B------:R-:W-:Y:S01]  /*14b0*/  IADD3.X R15, R0, R15, RZ, P1, !PT ;  /* 0x0000000f000f7210 */ /* 0x000fe20000ffe4ff */
[----:B------:R-:W-:Y:S01]  /*14c0*/  BSSY B1, `(.L_x_47) ;  /* 0x00005e3000017945 */ /* 0x000fe20003800000 */
[----:B------:R-:W-:Y:S01]  /*14d0*/  IADD3 R14, P2, P1, R21, R26, R14 ;  /* 0x0000001a150e7210 */ /* 0x000fe2000795e00e */
[----:B------:R-:W-:Y:S01]  /*14e0*/  IMAD.IADD R33, R33, 0x1, R20 ;  /* 0x0000000121217824 */ /* 0x000fe200078e0214 */
[----:B------:R-:W-:Y:S01]  /*14f0*/  IADD3.X R11, R11, UR5, R24, P4, P3 ;  /* 0x000000050b0b7c10 */ /* 0x000fe2000a7e6418 */
[----:B------:R-:W-:Y:S01]  /*1500*/  IMAD R20, R15, c[0x0][0x190], RZ ;  /* 0x000064000f147a24 */ /* 0x000fe200078e02ff */
[----:B------:R-:W-:Y:S01]  /*1510*/  ISETP.GE.AND P4, PT, R10, 0x1, PT ;  /* 0x000000010a00780c */ /* 0x000fe20003f86270 */
[----:B------:R-:W-:Y:S01]  /*1520*/  IMAD.WIDE.U32 R30, R23, c[0x0][0x190], R192 ;  /* 0x00006400171e7a25 */ /* 0x000fe200078e00c0 */
[----:B------:R-:W-:-:S02]  /*1530*/  IADD3.X R22, R22, R11, R13, P2, P1 ;  /* 0x0000000b16167210 */ /* 0x000fc400017e240d */
[----:B------:R-:W-:Y:S01]  /*1540*/  IADD3 R29, R16, R29, RZ ;  /* 0x0000001d101d7210 */ /* 0x000fe20007ffe0ff */
[----:B------:R-:W-:Y:S01]  /*1550*/  IMAD R21, R25, c[0x0][0x378], RZ ;  /* 0x0000de0019157a24 */ /* 0x000fe200078e02ff */
[----:B------:R-:W-:Y:S01]  /*1560*/  IADD3 R30, P2, R18, R30, RZ ;  /* 0x0000001e121e7210 */ /* 0x000fe20007f5e0ff */
[----:B------:R-:W-:Y:S01]  /*1570*/  IMAD R20, R23, c[0x0][0x194], R20 ;  /* 0x0000650017147a24 */ /* 0x000fe200078e0214 */
[----:B------:R-:W-:Y:S01]  /*1580*/  LEA.HI.SX32 R219, R19, 0xffffffff, 0x1a ;  /* 0xffffffff13db7811 */ /* 0x000fe200078fd2ff */
[C---:B------:R-:W-:Y:S02]  /*1590*/  IMAD R21, R212.reuse, c[0x0][0x37c], R21 ;  /* 0x0000df00d4157a24 */ /* 0x040fe400078e0215 */
[----:B------:R-:W-:Y:S01]  /*15a0*/  IMAD.WIDE.U32 R32, R212, c[0x0][0x378], R32 ;  /* 0x0000de00d4207a25 */ /* 0x000fe200078e0020 */
[----:B------:R-:W-:-:S03]  /*15b0*/  IADD3.X R31, R17, R31, R20, P2, !PT ;  /* 0x0000001f111f7210 */ /* 0x000fc600017fe414 */
[----:B------:R-:W-:Y:S02]  /*15c0*/  IMAD R15, R189, UR12, R188 ;  /* 0x0000000cbd0f7c24 */ /* 0x000fe4000f8e02bc */
[----:B------:R-:W-:Y:S02]  /*15d0*/  IMAD.IADD R33, R33, 0x1, R21 ;  /* 0x0000000121217824 */ /* 0x000fe400078e0215 */
[----:B------:R-:W-:Y:S01]  /*15e0*/  IMAD R11, R25, c[0x0][0x1a8], RZ ;  /* 0x00006a00190b7a24 */ /* 0x000fe200078e02ff */
[C---:B------:R-:W-:Y:S01]  /*15f0*/  IADD3 R14, P1, R15.reuse, R14, RZ ;  /* 0x0000000e0f0e7210 */ /* 0x040fe20007f3e0ff */
[----:B------:R-:W-:Y:S02]  /*1600*/  IMAD R16, R0, c[0x0][0x370], RZ ;  /* 0x0000dc0000107a24 */ /* 0x000fe400078e02ff */
[C---:B------:R-:W-:Y:S01]  /*1610*/  IMAD R11, R212.reuse, c[0x0][0x1ac], R11 ;  /* 0x00006b00d40b7a24 */ /* 0x040fe200078e020b */
[----:B------:R-:W-:Y:S01]  /*1620*/  LEA.HI.X.SX32 R233, R15, R22, 0x1, P1 ;  /* 0x000000160fe97211 */ /* 0x000fe200008f0eff */
[----:B------:R-:W-:Y:S01]  /*1630*/  IMAD.WIDE.U32 R30, R212, c[0x0][0x1a8], R30 ;  /* 0x00006a00d41e7a25 */ /* 0x000fe200078e001e */
[----:B------:R-:W-:-:S03]  /*1640*/  LEA R232, P1, R14, c[0x0][0x350], 0x2 ;  /* 0x0000d4000ee87a11 */ /* 0x000fc600078210ff */
[C---:B------:R-:W-:Y:S01]  /*1650*/  IMAD R13, R191.reuse, c[0x0][0x374], R16 ;  /* 0x0000dd00bf0d7a24 */ /* 0x040fe200078e0210 */
[----:B------:R-:W-:Y:S01]  /*1660*/  LEA R230, P3, R30, c[0x0][0x160], 0x1 ;  /* 0x000058001ee67a11 */ /* 0x000fe200078608ff */
[----:B------:R-:W-:Y:S01]  /*1670*/  IMAD.WIDE.U32 R32, R191, c[0x0][0x370], R32 ;  /* 0x0000dc00bf207a25 */ /* 0x000fe200078e0020 */
[----:B------:R-:W-:-:S03]  /*1680*/  LEA.HI.X R233, R14, c[0x0][0x354], R233, 0x2, P1 ;  /* 0x0000d5000ee97a11 */ /* 0x000fc600008f14e9 */
        /* <DEDUP_REMOVED lines=9> */
[----:B------:R-:W-:Y:S01]  /*1720*/  @P0 BAR.SYNC.DEFER_BLOCKING 0x0 ;  /* 0x0000000000000b1d */ /* 0x000fe20000010000 */
[----:B------:R-:W-:Y:S01]  /*1730*/  IMAD R14, R197, -0x80, R220 ;  /* 0xffffff80c50e7824 */ /* 0x000fe200078e02dc */
[----:B------:R-:W-:Y:S01]  /*1740*/  LEA.HI R18, R219, R219, RZ, 0x1 ;  /* 0x000000dbdb127211 */ /* 0x000fe200078f08ff */
[----:B------:R-:W-:-:S03]  /*1750*/  IMAD.WIDE.U32 R16, R7, c[0x0][0x1a0], R192 ;  /* 0x0000680007107a25 */ /* 0x000fc600078e00c0 */
[----:B------:R-:W-:Y:S01]  /*1760*/  ISETP.GE.AND P2, PT, R191, R14, PT ;  /* 0x0000000ebf00720c */ /* 0x000fe20003f46270 */
[----:B------:R-:W-:Y:S01]  /*1770*/  IMAD R20, R2, c[0x0][0x1a0], RZ ;  /* 0x0000680002147a24 */ /* 0x000fe200078e02ff */
[----:B------:R-:W-:Y:S01]  /*1780*/  IADD3 R16, P0, R12, R16, RZ ;  /* 0x000000100c107210 */ /* 0x000fe20007f1e0ff */
[----:B------:R-:W-:Y:S01]  /*1790*/  BSSY B0, `(.L_x_53) ;  /* 0x000001c000007945 */ /* 0x000fe20003800000 */
[----:B------:R-:W-:Y:S01]  /*17a0*/  LOP3.LUT R18, R18, 0xfffffffe, RZ, 0xc0, !PT ;  /* 0xfffffffe12127812 */ /* 0x000fe200078ec0ff */
[----:B------:R-:W-:Y:S01]  /*17b0*/  IMAD R12, R7, c[0x0][0x1a4], R20 ;  /* 0x00006900070c7a24 */ /* 0x000fe200078e0214 */
[----:B------:R-:W-:-:S04]  /*17c0*/  P2R R11, PR, RZ, 0x4 ;  /* 0x00000004ff0b7803 */ /* 0x000fc80000000000 */
[----:B------:R-:W-:Y:S01]  /*17d0*/  IADD3.X R17, R9, R17, R12, P0, !PT ;  /* 0x0000001109117210 */ /* 0x000fe200007fe40c */
[----:B------:R-:W-:Y:S01]  /*17e0*/  IMAD R12, R4, c[0x0][0x1b8], RZ ;  /* 0x00006e00040c7a24 */ /* 0x000fe200078e02ff */
[----:B------:R-:W-:-:S03]  /*17f0*/  IADD3 R9, R219, -R18, RZ ;  /* 0x80000012db097210 */ /* 0x000fc60007ffe0ff */
[----:B------:R-:W-:Y:S01]  /*1800*/  IMAD.WIDE.U32 R16, R5, c[0x0][0x1b8], R16 ;  /* 0x00006e0005107a25 */ /* 0x000fe200078e0010 */
[----:B------:R-:W-:Y:S01]  /*1810*/  ISETP.NE.AND P1, PT, R9, 0x1, PT ;  /* 0x000000010900780c */ /* 0x000fe20003f25270 */
[----:B------:R1:W-:Y:S02]  /*1820*/  @P2 STS.128 [R196+0xa000], RZ ;  /* 0x00a000ffc4002388 */ /* 0x0003e40000000c00 */
[----:B------:R-:W-:-:S05]  /*1830*/  IMAD R9, R5, c[0x0][0x1bc], R12 ;  /* 0x00006f0005097a24 */ /* 0x000fca00078e020c */
[----:B------:R-:W-:Y:S01]  /*1840*/  IADD3 R9, R17, R9, RZ ;  /* 0x0000000911097210 */ /* 0x000fe20007ffe0ff */
[----:B------:R-:W-:Y:S05]  /*1850*/  @P2 BRA `(.L_x_54) ;  /* 0x000000f000002947 */ /* 0x000fea0003800000 */
[----:B------:R-:W-:-:S13]  /*1860*/  ISETP.GE.AND P0, PT, R192, c[0x0][0x220], PT ;  /* 0x00008800c0007a0c */ /* 0x000fda0003f06270 */
[----:B------:R2:W-:Y:S01]  /*1870*/  @P0 STS.128 [R196+0xa000], RZ ;  /* 0x00a000ffc4000388 */ /* 0x0005e20000000c00 */
[----:B------:R-:W-:Y:S05]  /*1880*/  @P0 BRA `(.L_x_54) ;  /* 0x000000c000000947 */ /* 0x000fea0003800000 */
        /* <DEDUP_REMOVED lines=8> */
[----:B------:R-:W-:Y:S01]  /*1910*/  @!PT LDS RZ, [RZ] ;  /* 0x00000000fffff984 */ /* 0x000fe20000000800 */
[----:B------:R-:W-:Y:S01]  /*1920*/  @!PT LDS RZ, [RZ] ;  /* 0x00000000fffff984 */ /* 0x000fe20000000800 */
[----:B------:R-:W-:Y:S01]  /*1930*/  @!PT LDS RZ, [RZ] ;  /* 0x00000000fffff984 */ /* 0x000fe20000000800 */
[----:B------:R3:W-:Y:S04]  /*1940*/  LDGSTS.E.BYPASS.LTC128B.128 [R196+0xa000], [R20.64] ;  /* 0x0a00000014c47fae */ /* 0x0007e8000b901d54 */
.L_x_54:
[----:B------:R-:W-:Y:S05]  /*1950*/  BSYNC B0 ;  /* 0x0000000000007941 */ /* 0x000fea0003800000 */
.L_x_53:
[----:B------:R-:W-:Y:S01]  /*1960*/  IADD3 R15, R191, 0x20, RZ ;  /* 0x00000020bf0f7810 */ /* 0x000fe20007ffe0ff */
[----:B------:R-:W-:Y:S03]  /*1970*/  BSSY B0, `(.L_x_55) ;  /* 0x0000015000007945 */ /* 0x000fe60003800000 */
[----:B------:R-:W-:-:S13]  /*1980*/  ISETP.GE.AND P6, PT, R15, R14, PT ;  /* 0x0000000e0f00720c */ /* 0x000fda0003fc6270 */
[----:B------:R4:W-:Y:S01]  /*1990*/  @P6 STS.128 [R196+0xb000], RZ ;  /* 0x00b000ffc4006388 */ /* 0x0009e20000000c00 */
[----:B------:R-:W-:Y:S05]  /*19a0*/  @P6 BRA `(.L_x_56) ;  /* 0x0000011000006947 */ /* 0x000fea0003800000 */
[----:B------:R-:W-:-:S13]  /*19b0*/  ISETP.GE.AND P0, PT, R192, c[0x0][0x220], PT ;  /* 0x00008800c0007a0c */ /* 0x000fda0003f06270 */
[----:B------:R1:W-:Y:S01]  /*19c0*/  @P0 STS.128 [R196+0xb000], RZ ;  /* 0x00b000ffc4000388 */ /* 0x0003e20000000c00 */
[----:B------:R-:W-:Y:S05]  /*19d0*/  @P0 BRA `(.L_x_56) ;  /* 0x000000e000000947 */ /* 0x000fea0003800000 */
[----:B------:R-:W-:Y:S01]  /*19e0*/  IADD3 R13, P0, R191, 0x20, RZ ;  /* 0x00000020bf0d7810 */ /* 0x000fe20007f1e0ff */
[----:B------:R-:W-:Y:S01]  /*19f0*/  IMAD.MOV.U32 R18, RZ, RZ, R16 ;  /* 0x000000ffff127224 */ /* 0x000fe200078e0010 */
[----:B------:R-:W-:-:S03]  /*1a00*/  MOV R19, R9 ;  /* 0x0000000900137202 */ /* 0x000fc60000000f00 */
[----:B------:R-:W-:Y:S02]  /*1a10*/  IMAD.X R12, RZ, RZ, R0, P0 ;  /* 0x000000ffff0c7224 */ /* 0x000fe400000e0600 */
[----:B------:R-:W-:-:S04]  /*1a20*/  IMAD.WIDE.U32 R18, R13, c[0x0][0x1a0], R18 ;  /* 0x000068000d127a25 */ /* 0x000fc800078e0012 */
[----:B------:R-:W-:Y:S01]  /*1a30*/  IMAD R12, R12, c[0x0][0x1a0], RZ ;  /* 0x000068000c0c7a24 */ /* 0x000fe200078e02ff */
[----:B---3--:R-:W-:-:S03]  /*1a40*/  LEA R20, P0, R18, c[0x0][0x170], 0x1 ;  /* 0x00005c0012147a11 */ /* 0x008fc600078008ff */
[----:B------:R-:W-:-:S05]  /*1a50*/  IMAD R12, R13, c[0x0][0x1a4], R12 ;  /* 0x000069000d0c7a24 */ /* 0x000fca00078e020c */
[----:B------:R-:W-:-:S04]  /*1a60*/  IADD3 R12, R19, R12, RZ ;  /* 0x0000000c130c7210 */ /* 0x000fc80007ffe0ff */
[----:B------:R-:W-:-:S05]  /*1a70*/  LEA.HI.X R21, R18, c[0x0][0x174], R12, 0x1, P0 ;  /* 0x00005d0012157a11 */ /* 0x000fca00000f0c0c */
[----:B------:R-:W-:Y:S01]  /*1a80*/  @!PT LDS RZ, [RZ] ;  /* 0x00000000fffff984 */ /* 0x000fe20000000800 */
[----:B------:R-:W-:Y:S01]  /*1a90*/  @!PT LDS RZ, [RZ] ;  /* 0x00000000fffff984 */ /* 0x000fe20000000800 */
[----:B------:R-:W-:Y:S01]  /*1aa0*/  @!PT LDS RZ, [RZ] ;  /* 0x00000000fffff984 */ /* 0x000fe20000000800 */
[----:B------:R3:W-:Y:S02]  /*1ab0*/  LDGSTS.E.BYPASS.LTC128B.128 [R196+0xb000], [R20.64] ;  /* 0x0b00000014c47fae */ /* 0x0007e4000b901d54 */
.L_x_56:
[----:B------:R-:W-:Y:S05]  /*1ac0*/  BSYNC B0 ;  /* 0x0000000000007941 */ /* 0x000fea0003800000 */
.L_x_55:
        /* <DEDUP_REMOVED lines=22> */
.L_x_58:
[----:B------:R-:W-:Y:S05]  /*1c30*/  BSYNC B0 ;  /* 0x0000000000007941 */ /* 0x000fea0003800000 */
.L_x_57:
        /* <DEDUP_REMOVED lines=17> */
[----:B------:R-:W-:Y:S01]  /*1d50*/  @!PT LDS RZ, [RZ] ;  /* 0x00000000fffff984 */ /* 0x000fe20000000800 */
[----:B------:R-:W-:Y:S01]  /*1d60*/  @!PT LDS RZ, [RZ] ;  /* 0x00000000fffff984 */ /* 0x000fe20000000800 */
[----:B------:R-:W-:Y:S01]  /*1d70*/  @!PT LDS RZ, [RZ] ;  /* 0x00000000fffff984 */ /* 0x000fe20000000800 */
[----:B------:R1:W-:Y:S02]  /*1d80*/  LDGSTS.E.BYPASS.LTC128B.128 [R196+0xd000], [R18.64] ;  /* 0x0d00000012c47fae */ /* 0x0003e4000b901d54 */
.L_x_60:
[----:B------:R-:W-:Y:S05]  /*1d90*/  BSYNC B0 ;  /* 0x0000000000007941 */ /* 0x000fea0003800000 */
.L_x_59:
[----:B------:R-:W-:Y:S01]  /*1da0*/  IMAD R10, R219, -0x40, R10 ;  /* 0xffffffc0db0a7824 */ /* 0x000fe200078e020a */
[----:B------:R-:W0:Y:S01]  /*1db0*/  LDGDEPBAR ;  /* 0x00000000000079af */ /* 0x000e220000000000 */
[----:B------:R-:W-:Y:S03]  /*1dc0*/  BSSY B0, `(.L_x_61) ;  /* 0x000000b000007945 */ /* 0x000fe60003800000 */
[----:B------:R-:W-:-:S13]  /*1dd0*/  ISETP.GE.AND P3, PT, R191, R10, PT ;  /* 0x0000000abf00720c */ /* 0x000fda0003f66270 */
[----:B------:R1:W-:Y:S01]  /*1de0*/  @P3 STS.128 [R196+0x4000], RZ ;  /* 0x004000ffc4003388 */ /* 0x0003e20000000c00 */
[----:B------:R-:W-:Y:S05]  /*1df0*/  @P3 BRA `(.L_x_62) ;  /* 0x0000007000003947 */ /* 0x000fea0003800000 */
[----:B------:R-:W-:-:S13]  /*1e00*/  ISETP.GE.AND P0, PT, R192, c[0x0][0x220], PT ;  /* 0x00008800c0007a0c */ /* 0x000fda0003f06270 */
[----:B------:R1:W-:Y:S01]  /*1e10*/  @P0 STS.128 [R196+0x4000], RZ ;  /* 0x004000ffc4000388 */ /* 0x0003e20000000c00 */
[----:B------:R-:W-:Y:S05]  /*1e20*/  @P0 BRA `(.L_x_62) ;  /* 0x0000004000000947 */ /* 0x000fea0003800000 */
[----:B------:R-:W-:Y:S01]  /*1e30*/  @!PT LDS RZ, [RZ] ;  /* 0x00000000fffff984 */ /* 0x000fe20000000800 */
[----:B------:R-:W-:Y:S01]  /*1e40*/  @!PT LDS RZ, [RZ] ;  /* 0x00000000fffff984 */ /* 0x000fe20000000800 */
[----:B------:R-:W-:Y:S01]  /*1e50*/  @!PT LDS RZ, [RZ] ;  /* 0x00000000fffff984 */ /* 0x000fe20000000800 */
[----:B------:R1:W-:Y:S02]  /*1e60*/  LDGSTS.E.BYPASS.LTC128B.128 [R196+0x4000], [R228.64] ;  /* 0x04000000e4c47fae */ /* 0x0003e4000b901d54 */
.L_x_62:
[----:B------:R-:W-:Y:S05]  /*1e70*/  BSYNC B0 ;  /* 0x0000000000007941 */ /* 0x000fea0003800000 */
.L_x_61:
[----:B------:R-:W-:Y:S01]  /*1e80*/  ISETP.GE.AND P2, PT, R15, R10, PT ;  /* 0x0000000a0f00720c */ /* 0x000fe20003f46270 */
[----:B------:R-:W-:-:S12]  /*1e90*/  BSSY B0, `(.L_x_63) ;  /* 0x000000e000007945 */ /* 0x000fd80003800000 */
[----:B------:R1:W-:Y:S01]  /*1ea0*/  @P2 STS.128 [R196+0x5000], RZ ;  /* 0x005000ffc4002388 */ /* 0x0003e20000000c00 */
[----:B------:R-:W-:Y:S05]  /*1eb0*/  @P2 BRA `(.L_x_64) ;  /* 0x000000b000002947 */ /* 0x000fea0003800000 */
[----:B------:R-:W-:-:S13]  /*1ec0*/  ISETP.GE.AND P0, PT, R192, c[0x0][0x220], PT ;  /* 0x00008800c0007a0c */ /* 0x000fda0003f06270 */
[----:B------:R1:W-:Y:S01]  /*1ed0*/  @P0 STS.128 [R196+0x5000], RZ ;  /* 0x005000ffc4000388 */ /* 0x0003e20000000c00 */
[----:B------:R-:W-:Y:S05]  /*1ee0*/  @P0 BRA `(.L_x_64) ;  /* 0x0000008000000947 */ /* 0x000fea0003800000 */
[----:B------:R-:W-:Y:S02]  /*1ef0*/  IMAD.MOV.U32 R13, RZ, RZ, c[0x0][0x370] ;  /* 0x0000dc00ff0d7624 */ /* 0x000fe400078e00ff */
[----:B------:R-:W-:-:S03]  /*1f00*/  IMAD.MOV.U32 R9, RZ, RZ, c[0x0][0x374] ;  /* 0x0000dd00ff097624 */ /* 0x000fc600078e00ff */
[----:B------:R-:W-:-:S04]  /*1f10*/  LEA R12, P0, R13, R228, 0x6 ;  /* 0x000000e40d0c7211 */ /* 0x000fc800078030ff */
[----:B------:R-:W-:-:S05]  /*1f20*/  LEA.HI.X R13, R13, R229, R9, 0x6, P0 ;  /* 0x000000e50d0d7211 */ /* 0x000fca00000f3409 */
[----:B------:R-:W-:Y:S01]  /*1f30*/  @!PT LDS RZ, [RZ] ;  /* 0x00000000fffff984 */ /* 0x000fe20000000800 */
[----:B------:R-:W-:Y:S01]  /*1f40*/  @!PT LDS RZ, [RZ] ;  /* 0x00000000fffff984 */ /* 0x000fe20000000800 */
[----:B------:R-:W-:Y:S01]  /*1f50*/  @!PT LDS RZ, [RZ] ;  /* 0x00000000fffff984 */ /* 0x000fe20000000800 */
[----:B------:R1:W-:Y:S04]  /*1f60*/  LDGSTS.E.BYPASS.LTC128B.128 [R196+0x5000], [R12.64] ;  /* 0x050000000cc47fae */ /* 0x0003e8000b901d54 */
.L_x_64:
[----:B------:R-:W-:Y:S05]  /*1f70*/  BSYNC B0 ;  /* 0x0000000000007941 */ /* 0x000fea0003800000 */
.L_x_63:
[----:B------:R-:W-:Y:S01]  /*1f80*/  IADD3 R9, R190, 0x1000, RZ ;  /* 0x00001000be097810 */ /* 0x000fe20007ffe0ff */
[----:B------:R-:W-:Y:S03]  /*1f90*/  BSSY B0, `(.L_x_65) ;  /* 0x0000012000007945 */ /* 0x000fe60003800000 */
[----:B------:R-:W-:-:S05]  /*1fa0*/  SEL R9, R9, R190, !P1 ;  /* 0x000000be09097207 */ /* 0x000fca0004800000 */
[----:B------:R-:W-:-:S05]  /*1fb0*/  IMAD.SHL.U32 R218, R9, 0x2, RZ ;  /* 0x0000000209da7824 */ /* 0x000fca00078e00ff */
[----:B------:R1:W-:Y:S04]  /*1fc0*/  @P3 STS [R218], RZ ;  /* 0x000000ffda003388 */ /* 0x0003e80000000800 */
[----:B------:R1:W-:Y:S04]  /*1fd0*/  @P3 STS [R218+0x4], RZ ;  /* 0x000004ffda003388 */ /* 0x0003e80000000800 */
[----:B------:R1:W-:Y:S04]  /*1fe0*/  @P3 STS [R218+0x8], RZ ;  /* 0x000008ffda003388 */ /* 0x0003e80000000800 */
[----:B------:R1:W-:Y:S01]  /*1ff0*/  @P3 STS [R218+0xc], RZ ;  /* 0x00000cffda003388 */ /* 0x0003e20000000800 */
[----:B------:R-:W-:Y:S05]  /*2000*/  @P3 BRA `(.L_x_66) ;  /* 0x000000a000003947 */ /* 0x000fea0003800000 */
[----:B------:R-:W-:-:S13]  /*2010*/  ISETP.GE.AND P0, PT, R192, c[0x0][0x220], PT ;  /* 0x00008800c0007a0c */ /* 0x000fda0003f06270 */
[----:B------:R1:W-:Y:S04]  /*2020*/  @P0 STS [R218], RZ ;  /* 0x000000ffda000388 */ /* 0x0003e80000000800 */
[----:B------:R1:W-:Y:S04]  /*2030*/  @P0 STS [R218+0x4], RZ ;  /* 0x000004ffda000388 */ /* 0x0003e80000000800 */
[----:B------:R1:W-:Y:S04]  /*2040*/  @P0 STS [R218+0x8], RZ ;  /* 0x000008ffda000388 */ /* 0x0003e80000000800 */
[----:B------:R1:W-:Y:S01]  /*2050*/  @P0 STS [R218+0xc], RZ ;  /* 0x00000cffda000388 */ /* 0x0003e20000000800 */
[----:B------:R-:W-:Y:S05]  /*2060*/  @P0 BRA `(.L_x_66) ;  /* 0x0000004000000947 */ /* 0x000fea0003800000 */
[----:B------:R-:W-:Y:S01]  /*2070*/  @!PT LDS RZ, [RZ] ;  /* 0x00000000fffff984 */ /* 0x000fe20000000800 */
[----:B------:R-:W-:Y:S01]  /*2080*/  @!PT LDS RZ, [RZ] ;  /* 0x00000000fffff984 */ /* 0x000fe20000000800 */
[----:B------:R-:W-:Y:S01]  /*2090*/  @!PT LDS RZ, [RZ] ;  /* 0x00000000fffff984 */ /* 0x000fe20000000800 */
[----:B------:R1:W-:Y:S02]  /*20a0*/  LDGSTS.E.BYPASS.LTC128B.128 [R218], [R230.64] ;  /* 0x00000000e6da7fae */ /* 0x0003e4000b901d54 */
.L_x_66:
[----:B------:R-:W-:Y:S05]  /*20b0*/  BSYNC B0 ;  /* 0x0000000000007941 */ /* 0x000fea0003800000 */
.L_x_65:
[----:B------:R1:W-:Y:S01]  /*20c0*/  @P2 STS [R218+0x1000], RZ ;  /* 0x001000ffda002388 */ /* 0x0003e20000000800 */
[----:B------:R-:W-:Y:S03]  /*20d0*/  BSSY B0, `(.L_x_67) ;  /* 0x0000013000007945 */ /* 0x000fe60003800000 */
[----:B------:R1:W-:Y:S04]  /*20e0*/  @P2 STS [R218+0x1004], RZ ;  /* 0x001004ffda002388 */ /* 0x0003e80000000800 */
[----:B------:R1:W-:Y:S04]  /*20f0*/  @P2 STS [R218+0x1008], RZ ;  /* 0x001008ffda002388 */ /* 0x0003e80000000800 */
[----:B------:R1:W-:Y:S01]  /*2100*/  @P2 STS [R218+0x100c], RZ ;  /* 0x00100cffda002388 */ /* 0x0003e20000000800 */
[----:B------:R-:W-:Y:S05]  /*2110*/  @P2 BRA `(.L_x_68) ;  /* 0x000000e000002947 */ /* 0x000fea0003800000 */
[----:B------:R-:W-:-:S13]  /*2120*/  ISETP.GE.AND P0, PT, R192, c[0x0][0x220], PT ;  /* 0x00008800c0007a0c */ /* 0x000fda0003f06270 */
[----:B------:R1:W-:Y:S04]  /*2130*/  @P0 STS [R218+0x1000], RZ ;  /* 0x001000ffda000388 */ /* 0x0003e80000000800 */
[----:B------:R1:W-:Y:S04]  /*2140*/  @P0 STS [R218+0x1004], RZ ;  /* 0x001004ffda000388 */ /* 0x0003e80000000800 */
[----:B------:R1:W-:Y:S04]  /*2150*/  @P0 STS [R218+0x1008], RZ ;  /* 0x001008ffda000388 */ /* 0x0003e80000000800 */
[----:B------:R1:W-:Y:S01]  /*2160*/  @P0 STS [R218+0x100c], RZ ;  /* 0x00100cffda000388 */ /* 0x0003e20000000800 */
[----:B------:R-:W-:Y:S05]  /*2170*/  @P0 BRA `(.L_x_68) ;  /* 0x0000008000000947 */ /* 0x000fea0003800000 */
[----:B-1----:R-:W-:Y:S02]  /*2180*/  IMAD.MOV.U32 R13, RZ, RZ, c[0x0][0x190] ;  /* 0x00006400ff0d7624 */ /* 0x002fe400078e00ff */
[----:B------:R-:W-:-:S03]  /*2190*/  IMAD.MOV.U32 R9, RZ, RZ, c[0x0][0x194] ;  /* 0x00006500ff097624 */ /* 0x000fc600078e00ff */
[----:B------:R-:W-:-:S04]  /*21a0*/  LEA R12, P0, R13, R230, 0x6 ;  /* 0x000000e60d0c7211 */ /* 0x000fc800078030ff */
[----:B------:R-:W-:-:S05]  /*21b0*/  LEA.HI.X R13, R13, R231, R9, 0x6, P0 ;  /* 0x000000e70d0d7211 */ /* 0x000fca00000f3409 */
[----:B------:R-:W-:Y:S01]  /*21c0*/  @!PT LDS RZ, [RZ] ;  /* 0x00000000fffff984 */ /* 0x000fe20000000800 */
[----:B------:R-:W-:Y:S01]  /*21d0*/  @!PT LDS RZ, [RZ] ;  /* 0x00000000fffff984 */ /* 0x000fe20000000800 */
[----:B------:R-:W-:Y:S01]  /*21e0*/  @!PT LDS RZ, [RZ] ;  /* 0x00000000fffff984 */ /* 0x000fe20000000800 */
[----:B------:R1:W-:Y:S04]  /*21f0*/  LDGSTS.E.BYPASS.LTC128B.128 [R218+0x1000], [R12.64] ;  /* 0x010000000cda7fae */ /* 0x0003e8000b901d54 */
.L_x_68:
[----:B------:R-:W-:Y:S05]  /*2200*/  BSYNC B0 ;  /* 0x0000000000007941 */ /* 0x000fea0003800000 */
.L_x_67:
[C---:B------:R-:W-:Y:S01]  /*2210*/  IADD3 R9, R187.reuse, 0x28, RZ ;  /* 0x00000028bb097810 */ /* 0x040fe20007ffe0ff */
[C---:B-1----:R-:W-:Y:S01]  /*2220*/  IMAD.SHL.U32 R13, R187.reuse, 0x4, RZ ;  /* 0x00000004bb0d7824 */ /* 0x042fe200078e00ff */
[----:B------:R-:W-:Y:S01]  /*2230*/  SHF.L.U64.HI R16, R187, 0x2, R194 ;  /* 0x00000002bb107819 */ /* 0x000fe200000102c2 */
[----:B------:R-:W-:Y:S01]  /*2240*/  IMAD.MOV.U32 R216, RZ, RZ, 0x7f800000 ;  /* 0x7f800000ffd87424 */ /* 0x000fe200078e00ff */
[----:B------:R-:W-:Y:S02]  /*2250*/  ISETP.GE.AND P2, PT, R9, R10, PT ;  /* 0x0000000a0900720c */ /* 0x000fe40003f46270 */
[----:B------:R-:W-:Y:S01]  /*2260*/  SHF.R.S32.HI R12, RZ, 0x1f, R9 ;  /* 0x0000001fff0c7819 */ /* 0x000fe20000011409 */
[----:B------:R-:W-:Y:S01]  /*2270*/  IMAD.MOV.U32 R215, RZ, RZ, 0x7f800000 ;  /* 0x7f800000ffd77424 */ /* 0x000fe200078e00ff */
[----:B------:R-:W-:-:S09]  /*2280*/  ISETP.NE.AND P3, PT, R11, RZ, PT ;  /* 0x000000ff0b00720c */ /* 0x000fd20003f65270 */
[----:B------:R-:W-:-:S04]  /*2290*/  @!P2 LEA R14, P0, R9, R208, 0x2 ;  /* 0x000000d0090ea211 */ /* 0x000fc800078010ff */
[----:B------:R-:W-:Y:S02]  /*22a0*/  @!P2 LEA.HI.X R15, R9, R209, R12, 0x2, P0 ;  /* 0x000000d1090fa211 */ /* 0x000fe400000f140c */
[----:B------:R-:W-:Y:S02]  /*22b0*/  IADD3 R12, P0, R13, R208, RZ ;  /* 0x000000d00d0c7210 */ /* 0x000fe40007f1e0ff */
[C---:B------:R-:W-:Y:S01]  /*22c0*/  IADD3 R9, R187.reuse, 0x8, RZ ;  /* 0x00000008bb097810 */ /* 0x040fe20007ffe0ff */
[----:B------:R1:W5:Y:S02]  /*22d0*/  @!P2 LDG.E R215, [R14.64] ;  /* 0x000000140ed7a981 */ /* 0x000364000c1e1900 */
[----:B------:R-:W-:Y:S01]  /*22e0*/  IMAD.X R13, R16, 0x1, R209, P0 ;  /* 0x00000001100d7824 */ /* 0x000fe200000e06d1 */
[----:B------:R-:W-:Y:S01]  /*22f0*/  ISETP.GE.AND P0, PT, R187, R10, PT ;  /* 0x0000000abb00720c */ /* 0x000fe20003f06270 */
[----:B------:R-:W-:-:S12]  /*2300*/  IMAD.MOV.U32 R217, RZ, RZ, 0x7f800000 ;  /* 0x7f800000ffd97424 */ /* 0x000fd800078e00ff */
[----:B------:R1:W5:Y:S01]  /*2310*/  @!P0 LDG.E R216, [R12.64] ;  /* 0x000000140cd88981 */ /* 0x000362000c1e1900 */
[-C--:B------:R-:W-:Y:S02]  /*2320*/  ISETP.GE.AND P0, PT, R9, R10.reuse, PT ;  /* 0x0000000a0900720c */ /* 0x080fe40003f06270 */
[----:B------:R-:W-:Y:S01]  /*2330*/  IADD3 R9, R187, 0x20, RZ ;  /* 0x00000020bb097810 */ /* 0x000fe20007ffe0ff */
[----:B------:R-:W-:Y:S01]  /*2340*/  IMAD.MOV.U32 R214, RZ, RZ, 0x7f800000 ;  /* 0x7f800000ffd67424 */ /* 0x000fe200078e00ff */
[----:B------:R1:W-:Y:S09]  /*2350*/  @P3 STS.128 [R196+0x6000], RZ ;  /* 0x006000ffc4003388 */ /* 0x0003f20000000c00 */
[----:B------:R1:W5:Y:S01]  /*2360*/  @!P0 LDG.E R217, [R12.64+0x20] ;  /* 0x000020140cd98981 */ /* 0x000362000c1e1900 */
[----:B------:R-:W-:Y:S01]  /*2370*/  ISETP.GE.AND P0, PT, R9, R10, PT ;  /* 0x0000000a0900720c */ /* 0x000fe20003f06270 */
[----:B------:R-:W-:-:S04]  /*2380*/  IMAD.WIDE.U32 R10, R7, c[0x0][0x198], R192 ;  /* 0x00006600070a7a25 */ /* 0x000fc800078e00c0 */
[----:B------:R-:W-:-:S04]  /*2390*/  IMAD R2, R2, c[0x0][0x198], RZ ;  /* 0x0000660002027a24 */ /* 0x000fc800078e02ff */
[----:B------:R-:W-:-:S04]  /*23a0*/  IMAD R9, R7, c[0x0][0x19c], R2 ;  /* 0x0000670007097a24 */ /* 0x000fc800078e0202 */
[----:B------:R1:W5:Y:S01]  /*23b0*/  @!P0 LDG.E R214, [R12.64+0x80] ;  /* 0x000080140cd68981 */ /* 0x000362000c1e1900 */
[----:B------:R-:W-:Y:S01]  /*23c0*/  IADD3 R10, P0, R8, R10, RZ ;  /* 0x0000000a080a7210 */ /* 0x000fe20007f1e0ff */
[----:B------:R-:W-:-:S03]  /*23d0*/  IMAD R4, R4, c[0x0][0x1b0], RZ ;  /* 0x00006c0004047a24 */ /* 0x000fc600078e02ff */
[----:B------:R-:W-:Y:S01]  /*23e0*/  IADD3.X R11, R6, R11, R9, P0, !PT ;  /* 0x0000000b060b7210 */ /* 0x000fe200007fe409 */
[C---:B------:R-:W-:Y:S01]  /*23f0*/  IMAD R9, R5.reuse, c[0x0][0x1b4], R4 ;  /* 0x00006d0005097a24 */ /* 0x040fe200078e0204 */
[----:B------:R-:W-:Y:S03]  /*2400*/  BSSY B0, `(.L_x_69) ;  /* 0x0000012000007945 */ /* 0x000fe60003800000 */
[----:B------:R-:W-:-:S04]  /*2410*/  IMAD.WIDE.U32 R10, R5, c[0x0][0x1b0], R10 ;  /* 0x00006c00050a7a25 */ /* 0x000fc800078e000a */
[----:B------:R-:W-:Y:S01]  /*2420*/  IMAD.IADD R5, R11, 0x1, R9 ;  /* 0x000000010b057824 */ /* 0x000fe200078e0209 */
[----:B------:R-:W-:Y:S05]  /*2430*/  @P3 BRA `(.L_x_70) ;  /* 0x000000e000003947 */ /* 0x000fea0003800000 */
[----:B------:R-:W-:-:S13]  /*2440*/  ISETP.GE.AND P0, PT, R192, c[0x0][0x220], PT ;  /* 0x00008800c0007a0c */ /* 0x000fda0003f06270 */
[----:B------:R1:W-:Y:S01]  /*2450*/  @P0 STS.128 [R196+0x6000], RZ ;  /* 0x006000ffc4000388 */ /* 0x0003e20000000c00 */
[----:B------:R-:W-:Y:S05]  /*2460*/  @P0 BRA `(.L_x_70) ;  /* 0x000000b000000947 */ /* 0x000fea0003800000 */
[----:B------:R-:W-:Y:S01]  /*2470*/  MOV R4, R10 ;  /* 0x0000000a00047202 */ /* 0x000fe20000000f00 */
[----:B------:R-:W-:-:S04]  /*2480*/  IMAD R2, R0, c[0x0][0x198], RZ ;  /* 0x0000660000027a24 */ /* 0x000fc800078e02ff */
[----:B------:R-:W-:-:S04]  /*2490*/  IMAD.WIDE.U32 R8, R191, c[0x0][0x198], R4 ;  /* 0x00006600bf087a25 */ /* 0x000fc800078e0004 */
[----:B------:R-:W-:Y:S01]  /*24a0*/  IMAD R2, R191, c[0x0][0x19c], R2 ;  /* 0x00006700bf027a24 */ /* 0x000fe200078e0202 */
[----:B-1----:R-:W-:-:S04]  /*24b0*/  LEA R12, P0, R8, c[0x0][0x168], 0x1 ;  /* 0x00005a00080c7a11 */ /* 0x002fc800078008ff */
[----:B------:R-:W-:-:S04]  /*24c0*/  IADD3 R2, R9, R2, RZ ;  /* 0x0000000209027210 */ /* 0x000fc80007ffe0ff */
[----:B------:R-:W-:-:S05]  /*24d0*/  LEA.HI.X R13, R8, c[0x0][0x16c], R2, 0x1, P0 ;  /* 0x00005b00080d7a11 */ /* 0x000fca00000f0c02 */
[----:B------:R-:W-:Y:S01]  /*24e0*/  @!PT LDS RZ, [RZ] ;  /* 0x00000000fffff984 */ /* 0x000fe20000000800 */
[----:B------:R-:W-:Y:S01]  /*24f0*/  @!PT LDS RZ, [RZ] ;  /* 0x00000000fffff984 */ /* 0x000fe20000000800 */
[----:B------:R-:W-:Y:S01]  /*2500*/  @!PT LDS RZ, [RZ] ;  /* 0x00000000fffff984 */ /* 0x000fe20000000800 */
[----:B------:R1:W-:Y:S02]  /*2510*/  LDGSTS.E.BYPASS.LTC128B.128 [R196+0x6000], [R12.64] ;  /* 0x060000000cc47fae */ /* 0x0003e4000b901d54 */
.L_x_70:
[----:B------:R-:W-:Y:S05]  /*2520*/  BSYNC B0 ;  /* 0x0000000000007941 */ /* 0x000fea0003800000 */
.L_x_69:
[----:B------:R1:W-:Y:S01]  /*2530*/  @P6 STS.128 [R196+0x7000], RZ ;  /* 0x007000ffc4006388 */ /* 0x0003e20000000c00 */
[----:B------:R-:W-:Y:S01]  /*2540*/  BSSY B0, `(.L_x_71) ;  /* 0x0000013000007945 */ /* 0x000fe20003800000 */
[----:B------:R-:W-:Y:S05]  /*2550*/  @P6 BRA `(.L_x_72) ;  /* 0x0000011000006947 */ /* 0x000fea0003800000 */
[----:B------:R-:W-:-:S13]  /*2560*/  ISETP.GE.AND P0, PT, R192, c[0x0][0x220], PT ;  /* 0x00008800c0007a0c */ /* 0x000fda0003f06270 */
[----:B------:R1:W-:Y:S01]  /*2570*/  @P0 STS.128 [R196+0x7000], RZ ;  /* 0x007000ffc4000388 */ /* 0x0003e20000000c00 */
[----:B------:R-:W-:Y:S05]  /*2580*/  @P0 BRA `(.L_x_72) ;  /* 0x000000e000000947 */ /* 0x000fea0003800000 */
[----:B------:R-:W-:Y:S01]  /*2590*/  IADD3 R4, P0, R191, 0x20, RZ ;  /* 0x00000020bf047810 */ /* 0x000fe20007f1e0ff */
[----:B-1----:R-:W-:Y:S01]  /*25a0*/  IMAD.MOV.U32 R12, RZ, RZ, R10 ;  /* 0x000000ffff0c7224 */ /* 0x002fe200078e000a */
[----:B------:R-:W-:-:S03]  /*25b0*/  MOV R13, R5 ;  /* 0x00000005000d7202 */ /* 0x000fc60000000f00 */
[----:B------:R-:W-:Y:S02]  /*25c0*/  IMAD.X R2, RZ, RZ, R0, P0 ;  /* 0x000000ffff027224 */ /* 0x000fe400000e0600 */
        /* <DEDUP_REMOVED lines=10> */
.L_x_72:
[----:B------:R-:W-:Y:S05]  /*2670*/  BSYNC B0 ;  /* 0x0000000000007941 */ /* 0x000fea0003800000 */
.L_x_71:
        /* <DEDUP_REMOVED lines=20> */
.L_x_74:
[----:B------:R-:W-:Y:S05]  /*27c0*/  BSYNC B0 ;  /* 0x0000000000007941 */ /* 0x000fea0003800000 */
.L_x_73:
[----:B------:R1:W-:Y:S01]  /*27d0*/  @P4 STS.128 [R196+0x9000], RZ ;  /* 0x009000ffc4004388 */ /* 0x0003e20000000c00 */
[----:B------:R-:W-:Y:S01]  /*27e0*/  BSSY B0, `(.L_x_75) ;  /* 0x0000012000007945 */ /* 0x000fe20003800000 */
        /* <DEDUP_REMOVED lines=8> */
[----:B-1----:R-:W-:Y:S01]  /*2870*/  IMAD R9, R0, c[0x0][0x198], RZ ;  /* 0x0000660000097a24 */ /* 0x002fe200078e02ff */
        /* <DEDUP_REMOVED lines=8> */
.L_x_76:
[----:B------:R-:W-:Y:S05]  /*2900*/  BSYNC B0 ;  /* 0x0000000000007941 */ /* 0x000fea0003800000 */
.L_x_75:
[----:B------:R-:W0:Y:S01]  /*2910*/  LDGDEPBAR ;  /* 0x00000000000079af */ /* 0x000e220000000000 */
[----:B------:R-:W-:Y:S01]  /*2920*/  USHF.L.U32 UR17, UR12, 0x4, URZ ;  /* 0x000000040c117899 */ /* 0x000fe2000800063f */
[----:B------:R-:W-:Y:S01]  /*2930*/  IMAD.MOV.U32 R175, RZ, RZ, 0x20 ;  /* 0x00000020ffaf7424 */ /* 0x000fe200078e00ff */
[----:B------:R-:W-:Y:S01]  /*2940*/  USHF.L.U32 UR18, UR12, 0x3, URZ ;  /* 0x000000030c127899 */ /* 0x000fe2000800063f */
[----:B------:R-:W1:Y:S01]  /*2950*/  S2R R0, SR_TID.X ;  /* 0x0000000000007919 */ /* 0x000e620000002100 */
[----:B------:R-:W-:Y:S01]  /*2960*/  UIADD3 UR11, UR17, 0x20, URZ ;  /* 0x00000020110b7890 */ /* 0x000fe2000fffe03f */
[----:B------:R-:W-:Y:S01]  /*2970*/  IADD3 R176, R181, 0x1000, RZ ;  /* 0x00001000b5b07810 */ /* 0x000fe20007ffe0ff */
[----:B------:R-:W-:Y:S01]  /*2980*/  IMAD.MOV.U32 R183, RZ, RZ, 0x40 ;  /* 0x00000040ffb77424 */ /* 0x000fe200078e00ff */
[----:B------:R-:W-:Y:S01]  /*2990*/  IADD3 R7, R7, 0x80, RZ ;  /* 0x0000008007077810 */ /* 0x000fe20007ffe0ff */
[----:B------:R-:W-:Y:S01]  /*29a0*/  UIADD3 UR10, UR18, UR11, URZ ;  /* 0x0000000b120a7290 */ /* 0x000fe2000fffe03f */
[----:B------:R-:W-:Y:S01]  /*29b0*/  SEL R176, R176, R181, !P1 ;  /* 0x000000b5b0b07207 */ /* 0x000fe20004800000 */
[----:B------:R-:W-:Y:S01]  /*29c0*/  IMAD.SHL.U32 R174, R182, 0x2, RZ ;  /* 0x00000002b6ae7824 */ /* 0x000fe200078e00ff */
[----:B------:R-:W-:Y:S01]  /*29d0*/  ISETP.GE.AND P2, PT, R7, R220, PT ;  /* 0x000000dc0700720c */ /* 0x000fe20003f46270 */
[----:B------:R-:W-:Y:S01]  /*29e0*/  UIADD3 UR9, UR18, UR10, URZ ;  /* 0x0000000a12097290 */ /* 0x000fe2000fffe03f */
[----:B------:R-:W-:Y:S01]  /*29f0*/  IMAD.MOV.U32 R213, RZ, RZ, R218 ;  /* 0x000000ffffd57224 */ /* 0x000fe200078e00da */
[----:B------:R-:W-:Y:S01]  /*2a00*/  CS2R R94, SRZ ;  /* 0x00000000005e7805 */ /* 0x000fe2000001ff00 */
[----:B------:R-:W-:Y:S01]  /*2a10*/  CS2R R92, SRZ ;  /* 0x00000000005c7805 */ /* 0x000fe2000001ff00 */
[----:B------:R-:W-:Y:S01]  /*2a20*/  UIADD3 UR8, UR18, UR9, URZ ;  /* 0x0000000912087290 */ /* 0x000fe2000fffe03f */
[----:B------:R-:W-:Y:S01]  /*2a30*/  CS2R R98, SRZ ;  /* 0x0000000000627805 */ /* 0x000fe2000001ff00 */
[----:B------:R-:W-:Y:S01]  /*2a40*/  CS2R R96, SRZ ;  /* 0x0000000000607805 */ /* 0x000fe2000001ff00 */
[----:B------:R-:W-:Y:S01]  /*2a50*/  CS2R R90, SRZ ;  /* 0x00000000005a7805 */ /* 0x000fe2000001ff00 */
[----:B------:R-:W-:Y:S01]  /*2a60*/  UIADD3 UR7, UR18, UR8, URZ ;  /* 0x0000000812077290 */ /* 0x000fe2000fffe03f */
[----:B------:R-:W-:Y:S01]  /*2a70*/  CS2R R88, SRZ ;  /* 0x0000000000587805 */ /* 0x000fe2000001ff00 */
[----:B------:R-:W-:Y:S01]  /*2a80*/  CS2R R86, SRZ ;  /* 0x0000000000567805 */ /* 0x000fe2000001ff00 */
[----:B------:R-:W-:-:S04]  /*2a90*/  DEPBAR.LE SB0, 0x1 ;  /* 0x000080400000791a */ /* 0x000fc80000000000 */
[----:B------:R-:W-:Y:S01]  /*2aa0*/  BAR.SYNC.DEFER_BLOCKING 0x0 ;  /* 0x0000000000007b1d */ /* 0x000fe20000010000 */
[----:B-1----:R-:W-:Y:S01]  /*2ab0*/  SHF.R.S32.HI R5, RZ, 0x1f, R0 ;  /* 0x0000001fff057819 */ /* 0x002fe20000011400 */
[----:B------:R-:W-:Y:S01]  /*2ac0*/  CS2R R84, SRZ ;  /* 0x0000000000547805 */ /* 0x000fe2000001ff00 */
[----:B------:R-:W-:Y:S01]  /*2ad0*/  CS2R R78, SRZ ;  /* 0x00000000004e7805 */ /* 0x000fe2000001ff00 */
[----:B------:R-:W-:Y:S01]  /*2ae0*/  CS2R R76, SRZ ;  /* 0x00000000004c7805 */ /* 0x000fe2000001ff00 */
[----:B------:R-:W-:Y:S01]  /*2af0*/  LEA.HI R5, R5, R0, RZ, 0x4 ;  /* 0x0000000005057211 */ /* 0x000fe200078f20ff */
[----:B------:R-:W-:Y:S01]  /*2b00*/  CS2R R82, SRZ ;  /* 0x0000000000527805 */ /* 0x000fe2000001ff00 */
[----:B------:R-:W-:Y:S01]  /*2b10*/  CS2R R80, SRZ ;  /* 0x0000000000507805 */ /* 0x000fe2000001ff00 */
[----:B------:R-:W-:Y:S01]  /*2b20*/  CS2R R74, SRZ ;  /* 0x00000000004a7805 */ /* 0x000fe2000001ff00 */
[----:B------:R-:W-:Y:S01]  /*2b30*/  LOP3.LUT R5, R5, 0xfffffff0, RZ, 0xc0, !PT ;  /* 0xfffffff005057812 */ /* 0x000fe200078ec0ff */
[----:B------:R-:W-:Y:S01]  /*2b40*/  CS2R R72, SRZ ;  /* 0x0000000000487805 */ /* 0x000fe2000001ff00 */
[----:B------:R-:W-:Y:S01]  /*2b50*/  CS2R R70, SRZ ;  /* 0x0000000000467805 */ /* 0x000fe2000001ff00 */
[----:B------:R-:W-:Y:S01]  /*2b60*/  CS2R R68, SRZ ;  /* 0x0000000000447805 */ /* 0x000fe2000001ff00 */
[----:B------:R-:W-:Y:S01]  /*2b70*/  CS2R R62, SRZ ;  /* 0x00000000003e7805 */ /* 0x000fe2000001ff00 */
[----:B------:R-:W-:Y:S01]  /*2b80*/  IMAD.IADD R5, R0, 0x1, -R5 ;  /* 0x0000000100057824 */ /* 0x000fe200078e0a05 */
[----:B------:R-:W-:Y:S01]  /*2b90*/  CS2R R60, SRZ ;  /* 0x00000000003c7805 */ /* 0x000fe2000001ff00 */
[----:B------:R-:W-:Y:S01]  /*2ba0*/  CS2R R66, SRZ ;  /* 0x0000000000427805 */ /* 0x000fe2000001ff00 */
[----:B------:R-:W-:Y:S01]  /*2bb0*/  CS2R R64, SRZ ;  /* 0x0000000000407805 */ /* 0x000fe2000001ff00 */
[----:B------:R-:W-:Y:S01]  /*2bc0*/  CS2R R58, SRZ ;  /* 0x00000000003a7805 */ /* 0x000fe2000001ff00 */
[----:B------:R-:W-:Y:S01]  /*2bd0*/  SHF.R.S32.HI R0, RZ, 0x1f, R5 ;  /* 0x0000001fff007819 */ /* 0x000fe20000011405 */
[----:B------:R-:W-:Y:S01]  /*2be0*/  CS2R R56, SRZ ;  /* 0x0000000000387805 */ /* 0x000fe2000001ff00 */
[----:B------:R-:W-:Y:S01]  /*2bf0*/  CS2R R54, SRZ ;  /* 0x0000000000367805 */ /* 0x000fe2000001ff00 */
[----:B------:R-:W-:Y:S01]  /*2c00*/  CS2R R52, SRZ ;  /* 0x0000000000347805 */ /* 0x000fe2000001ff00 */
[----:B------:R-:W-:Y:S01]  /*2c10*/  LEA.HI R0, R0, R5, RZ, 0x3 ;  /* 0x0000000500007211 */ /* 0x000fe200078f18ff */
[----:B------:R1:W2:Y:S01]  /*2c20*/  LDSM.16.M88.4 R140, [R179+0xa000] ;  /* 0x00a00000b38c783b */ /* 0x0002a20000000200 */
[----:B------:R-:W-:Y:S01]  /*2c30*/  CS2R R46, SRZ ;  /* 0x00000000002e7805 */ /* 0x000fe2000001ff00 */
[----:B------:R-:W-:Y:S01]  /*2c40*/  CS2R R44, SRZ ;  /* 0x00000000002c7805 */ /* 0x000fe2000001ff00 */
[----:B------:R-:W-:Y:S01]  /*2c50*/  LOP3.LUT R0, R0, 0xfffffff8, RZ, 0xc0, !PT ;  /* 0xfffffff800007812 */ /* 0x000fe200078ec0ff */
[----:B------:R1:W3:Y:S01]  /*2c60*/  LDSM.16.M88.4 R144, [R179+0xa800] ;  /* 0x00a80000b390783b */ /* 0x0002e20000000200 */
[----:B------:R-:W-:Y:S01]  /*2c70*/  CS2R R50, SRZ ;  /* 0x0000000000327805 */ /* 0x000fe2000001ff00 */
[----:B------:R-:W-:Y:S01]  /*2c80*/  CS2R R48, SRZ ;  /* 0x0000000000307805 */ /* 0x000fe2000001ff00 */
[----:B------:R-:W-:Y:S01]  /*2c90*/  CS2R R42, SRZ ;  /* 0x00000000002a7805 */ /* 0x000fe2000001ff00 */
[----:B------:R1:W4:Y:S01]  /*2ca0*/  LDSM.16.M88.4 R148, [R173+0xa000] ;  /* 0x00a00000ad94783b */ /* 0x0003220000000200 */
[----:B------:R-:W-:Y:S01]  /*2cb0*/  IMAD.IADD R0, R5, 0x1, -R0 ;  /* 0x0000000105007824 */ /* 0x000fe200078e0a00 */
[----:B------:R-:W-:Y:S01]  /*2cc0*/  IADD3 R5, R182, 0x1000, RZ ;  /* 0x00001000b6057810 */ /* 0x000fe20007ffe0ff */
[----:B------:R-:W-:Y:S01]  /*2cd0*/  CS2R R40, SRZ ;  /* 0x0000000000287805 */ /* 0x000fe2000001ff00 */
[----:B------:R1:W1:Y:S01]  /*2ce0*/  LDSM.16.M88.4 R152, [R173+0xa800] ;  /* 0x00a80000ad98783b */ /* 0x0002620000000200 */
[----:B------:R-:W-:Y:S01]  /*2cf0*/  CS2R R38, SRZ ;  /* 0x0000000000267805 */ /* 0x000fe2000001ff00 */
[----:B------:R-:W-:Y:S01]  /*2d00*/  LOP3.LUT P0, RZ, R0, 0x2, RZ, 0xc0, !PT ;  /* 0x0000000200ff7812 */ /* 0x000fe2000780c0ff */
[----:B------:R-:W-:Y:S01]  /*2d10*/  CS2R R36, SRZ ;  /* 0x0000000000247805 */ /* 0x000fe2000001ff00 */
[----:B------:R1:W1:Y:S01]  /*2d20*/  LDSM.16.M88.4 R156, [R172+0xa000] ;  /* 0x00a00000ac9c783b */ /* 0x0002620000000200 */
[----:B------:R-:W-:Y:S01]  /*2d30*/  SEL R178, R5, R182, !P1 ;  /* 0x000000b605b27207 */ /* 0x000fe20004800000 */
[----:B------:R-:W-:Y:S01]  /*2d40*/  IMAD.SHL.U32 R176, R176, 0x2, RZ ;  /* 0x00000002b0b07824 */ /* 0x000fe200078e00ff */
[----:B------:R-:W-:Y:S01]  /*2d50*/  SEL R175, R175, 0xffffffe0, !P0 ;  /* 0xffffffe0afaf7807 */ /* 0x000fe20004000000 */
[----:B------:R1:W1:Y:S01]  /*2d60*/  LDSM.16.M88.4 R160, [R172+0xa800] ;  /* 0x00a80000aca0783b */ /* 0x0002620000000200 */
[----:B------:R-:W-:Y:S01]  /*2d70*/  LOP3.LUT P3, RZ, R0, 0x4, RZ, 0xc0, !PT ;  /* 0x0000000400ff7812 */ /* 0x000fe2000786c0ff */
[----:B------:R-:W-:Y:S01]  /*2d80*/  IMAD.SHL.U32 R178, R178, 0x2, RZ ;  /* 0x00000002b2b27824 */ /* 0x000fe200078e00ff */
[----:B------:R-:W-:Y:S01]  /*2d90*/  SHF.L.U64.HI R224, R187, 0x2, R194 ;  /* 0x00000002bbe07819 */ /* 0x000fe200000102c2 */
[----:B------:R1:W1:Y:S01]  /*2da0*/  LDSM.16.M88.4 R164, [R3+0xa000] ;  /* 0x00a0000003a4783b */ /* 0x0002620000000200 */
[----:B------:R-:W-:Y:S01]  /*2db0*/  SEL R183, R183, 0xffffffc0, !P3 ;  /* 0xffffffc0b7b77807 */ /* 0x000fe20005800000 */
[----:B------:R-:W-:Y:S01]  /*2dc0*/  IMAD.SHL.U32 R225, R187, 0x4, RZ ;  /* 0x00000004bbe17824 */ /* 0x000fe200078e00ff */
[----:B------:R-:W-:Y:S01]  /*2dd0*/  UIMAD UR16, UR12, 0x18, URZ ;  /* 0x000000180c1078a4 */ /* 0x000fe2000f8e023f */
[----:B------:R1:W1:Y:S01]  /*2de0*/  LDSM.16.M88.4 R168, [R3+0xa800] ;  /* 0x00a8000003a8783b */ /* 0x0002620000000200 */
[----:B------:R-:W-:Y:S01]  /*2df0*/  IMAD.MOV.U32 R226, RZ, RZ, 0x40 ;  /* 0x00000040ffe27424 */ /* 0x000fe200078e00ff */
[----:B------:R-:W-:Y:S01]  /*2e00*/  USHF.L.U32 UR15, UR12, 0x5, URZ ;  /* 0x000000050c0f7899 */ /* 0x000fe2000800063f */
[----:B------:R-:W-:Y:S01]  /*2e10*/  IMAD.IADD R0, R180, 0x1, R175 ;  /* 0x00000001b4007824 */ /* 0x000fe200078e02af */
[----:B------:R-:W-:Y:S01]  /*2e20*/  UIMAD UR14, UR12, 0x28, URZ ;  /* 0x000000280c0e78a4 */ /* 0x000fe2000f8e023f */
[----:B------:R-:W-:Y:S01]  /*2e30*/  IMAD.IADD R2, R175, 0x1, R174 ;  /* 0x00000001af027824 */ /* 0x000fe200078e02ae */
[----:B------:R-:W-:-:S02]  /*2e40*/  UIMAD UR13, UR12, 0x30, URZ ;  /* 0x000000300c0d78a4 */ /* 0x000fc4000f8e023f */
[----:B------:R-:W-:Y:S02]  /*2e50*/  UIADD3 UR6, -UR6, URZ, URZ ;  /* 0x0000003f06067290 */ /* 0x000fe4000fffe13f */
[----:B------:R-:W-:Y:S02]  /*2e60*/  UIMAD UR12, UR12, 0x38, URZ ;  /* 0x000000380c0c78a4 */ /* 0x000fe4000f8e023f */
[----:B--2---:R-:W-:Y:S02]  /*2e70*/  UIADD3 UR5, UR18, UR7, URZ ;  /* 0x0000000712057290 */ /* 0x004fe4000fffe03f */
.L_x_79:
[----:B------:R-:W0:Y:S01]  /*2e80*/  LDGDEPBAR ;  /* 0x00000000000079af */ /* 0x000e220000000000 */
[----:B------:R-:W-:Y:S01]  /*2e90*/  IADD3 R184, R178, R175, RZ ;  /* 0x000000afb2b87210 */ /* 0x000fe20007ffe0ff */
        /* <DEDUP_REMOVED lines=10> */
[----:B------:R-:W2:Y:S08]  /*2f40*/  LDSM.16.M88.4 R104, [R179+0x6000] ;  /* 0x00600000b368783b */ /* 0x000eb00000000200 */
[----:B------:R-:W4:Y:S08]  /*2f50*/  LDSM.16.M88.4 R108, [R178+0x1000] ;  /* 0x00100000b26c783b */ /* 0x000f300000000200 */
[----:B------:R-:W3:Y:S08]  /*2f60*/  LDSM.16.M88.4 R112, [R179+0x6800] ;  /* 0x00680000b370783b */ /* 0x000ef00000000200 */
[----:B------:R-:W-:Y:S08]  /*2f70*/  LDSM.16.M88.4 R116, [R184] ;  /* 0x00000000b874783b */ /* 0x000ff00000000200 */
[----:B------:R-:W1:Y:S01]  /*2f80*/  LDSM.16.M88.4 R120, [R173+0x6000] ;  /* 0x00600000ad78783b */ /* 0x000e620000000200 */
[-C--:B--2---:R-:W-:Y:S07]  /*2f90*/  HMMA.16816.F32.BF16 R4, R100, R104.reuse, RZ ;  /* 0x000000686404723c */ /* 0x084fee00000418ff */
[----:B------:R-:W2:Y:S01]  /*2fa0*/  LDSM.16.M88.4 R124, [R184+0x1000] ;  /* 0x00100000b87c783b */ /* 0x000ea20000000200 */
[C---:B----4-:R-:W-:Y:S07]  /*2fb0*/  HMMA.16816.F32.BF16 R8, R108.reuse, R104, RZ ;  /* 0x000000686c08723c */ /* 0x050fee00000418ff */
[----:B------:R-:W4:Y:S01]  /*2fc0*/  LDSM.16.M88.4 R128, [R173+0x6800] ;  /* 0x00680000ad80783b */ /* 0x000f220000000200 */
[-C--:B------:R-:W-:Y:S07]  /*2fd0*/  HMMA.16816.F32.BF16 R12, R108, R106.reuse, RZ ;  /* 0x0000006a6c0c723c */ /* 0x080fee00000418ff */
[----:B------:R-:W-:Y:S01]  /*2fe0*/  LDSM.16.M88.4 R132, [R185] ;  /* 0x00000000b984783b */ /* 0x000fe20000000200 */
[C---:B------:R-:W-:Y:S07]  /*2ff0*/  HMMA.16816.F32.BF16 R16, R100.reuse, R106, RZ ;  /* 0x0000006a6410723c */ /* 0x040fee00000418ff */
[----:B------:R-:W2:Y:S01]  /*3000*/  LDSM.16.M88.4 R136, [R172+0x6000] ;  /* 0x00600000ac88783b */ /* 0x000ea20000000200 */
[-C--:B---3--:R-:W-:Y:S07]  /*3010*/  HMMA.16816.F32.BF16 R20, R100, R112.reuse, RZ ;  /* 0x000000706414723c */ /* 0x088fee00000418ff */
[----:B------:R-:W-:Y:S01]  /*3020*/  LDSM.16.M88.4 R104, [R172+0x6800] ;  /* 0x00680000ac68783b */ /* 0x000fe20000000200 */
[C---:B------:R-:W-:Y:S08]  /*3030*/  HMMA.16816.F32.BF16 R24, R108.reuse, R112, RZ ;  /* 0x000000706c18723c */ /* 0x040ff000000418ff */
[-C--:B------:R-:W-:Y:S01]  /*3040*/  HMMA.16816.F32.BF16 R28, R108, R114.reuse, RZ ;  /* 0x000000726c1c723c */ /* 0x080fe200000418ff */
[----:B------:R-:W-:Y:S07]  /*3050*/  LDSM.16.M88.4 R108, [R183] ;  /* 0x00000000b76c783b */ /* 0x000fee0000000200 */
[----:B------:R-:W-:Y:S01]  /*3060*/  HMMA.16816.F32.BF16 R32, R100, R114, RZ ;  /* 0x000000726420723c */ /* 0x000fe200000418ff */
[----:B------:R-:W3:Y:S07]  /*3070*/  LDSM.16.M88.4 R100, [R185+0x1000] ;  /* 0x00100000b964783b */ /* 0x000eee0000000200 */
[-C--:B-1----:R-:W-:Y:S01]  /*3080*/  HMMA.16816.F32.BF16 R4, R116, R120.reuse, R4 ;  /* 0x000000787404723c */ /* 0x082fe20000041804 */
[----:B------:R-:W1:Y:S07]  /*3090*/  LDSM.16.M88.4 R112, [R3+0x6000] ;  /* 0x006000000370783b */ /* 0x000e6e0000000200 */
[C---:B--2---:R-:W-:Y:S07]  /*30a0*/  HMMA.16816.F32.BF16 R8, R124.reuse, R120, R8 ;  /* 0x000000787c08723c */ /* 0x044fee0000041808 */
[----:B------:R-:W-:Y:S01]  /*30b0*/  FSEL R121, R227, RZ, P0 ;  /* 0x000000ffe3797208 */ /* 0x000fe20000000000 */
[-C--:B------:R-:W-:Y:S03]  /*30c0*/  HMMA.16816.F32.BF16 R12, R124, R122.reuse, R12 ;  /* 0x0000007a7c0c723c */ /* 0x080fe6000004180c */
[----:B------:R-:W-:Y:S05]  /*30d0*/  FSETP.NEU.FTZ.AND P0, PT, R217, -INF , PT ;  /* 0xff800000d900780b */ /* 0x000fea0003f1d000 */
[C---:B------:R-:W-:Y:S07]  /*30e0*/  HMMA.16816.F32.BF16 R16, R116.reuse, R122, R16 ;  /* 0x0000007a7410723c */ /* 0x040fee0000041810 */
[----:B------:R-:W-:Y:S01]  /*30f0*/  @P2 LEA R123, R197, R186, 0x7 ;  /* 0x000000bac57b2211 */ /* 0x000fe200078e38ff */
[-C--:B----4-:R-:W-:Y:S03]  /*3100*/  HMMA.16816.F32.BF16 R20, R116, R128.reuse, R20 ;  /* 0x000000807414723c */ /* 0x090fe60000041814 */
[CC--:B------:R-:W-:Y:S02]  /*3110*/  @P2 ISETP.GE.AND P1, PT, R123.reuse, R220.reuse, PT ;  /* 0x000000dc7b00220c */ /* 0x0c0fe40003f26270 */
[C---:B------:R-:W-:Y:S02]  /*3120*/  @P2 IADD3 R227, R123.reuse, 0x1, RZ ;  /* 0x000000017be32810 */ /* 0x040fe40007ffe0ff */
[----:B------:R-:W-:Y:S01]  /*3130*/  @P2 IADD3 R243, R123, 0x8, RZ ;  /* 0x000000087bf32810 */ /* 0x000fe20007ffe0ff */
[C---:B------:R-:W-:Y:S04]  /*3140*/  HMMA.16816.F32.BF16 R24, R124.reuse, R128, R24 ;  /* 0x000000807c18723c */ /* 0x040fe80000041818 */
[----:B------:R-:W-:Y:S02]  /*3150*/  @P2 ISETP.GE.AND P4, PT, R227, R220, PT ;  /* 0x000000dce300220c */ /* 0x000fe40003f86270 */
[----:B------:R-:W-:Y:S02]  /*3160*/  @P2 IADD3 R249, R123, 0x10, RZ ;  /* 0x000000107bf92810 */ /* 0x000fe40007ffe0ff */
[-C--:B------:R-:W-:Y:S08]  /*3170*/  HMMA.16816.F32.BF16 R28, R124, R130.reuse, R28 ;  /* 0x000000827c1c723c */ /* 0x080ff0000004181c */
[----:B------:R-:W-:Y:S08]  /*3180*/  HMMA.16816.F32.BF16 R32, R116, R130, R32 ;  /* 0x000000827420723c */ /* 0x000ff00000041820 */
[-C--:B------:R-:W-:Y:S08]  /*3190*/  HMMA.16816.F32.BF16 R4, R132, R136.reuse, R4 ;  /* 0x000000888404723c */ /* 0x080ff00000041804 */
[C---:B---3--:R-:W-:Y:S08]  /*31a0*/  HMMA.16816.F32.BF16 R8, R100.reuse, R136, R8 ;  /* 0x000000886408723c */ /* 0x048ff00000041808 */
[-C--:B------:R-:W-:Y:S08]  /*31b0*/  HMMA.16816.F32.BF16 R12, R100, R138.reuse, R12 ;  /* 0x0000008a640c723c */ /* 0x080ff0000004180c */
[C---:B------:R-:W-:Y:S08]  /*31c0*/  HMMA.16816.F32.BF16 R16, R132.reuse, R138, R16 ;  /* 0x0000008a8410723c */ /* 0x040ff00000041810 */
[-C--:B------:R-:W-:Y:S08]  /*31d0*/  HMMA.16816.F32.BF16 R20, R132, R104.reuse, R20 ;  /* 0x000000688414723c */ /* 0x080ff00000041814 */
[C---:B------:R-:W-:Y:S08]  /*31e0*/  HMMA.16816.F32.BF16 R24, R100.reuse, R104, R24 ;  /* 0x000000686418723c */ /* 0x040ff00000041818 */
[-C--:B------:R-:W-:Y:S01]  /*31f0*/  HMMA.16816.F32.BF16 R28, R100, R106.reuse, R28 ;  /* 0x0000006a641c723c */ /* 0x080fe2000004181c */
[----:B------:R2:W3:Y:S07]  /*3200*/  LDSM.16.M88.4 R100, [R183+0x1000] ;  /* 0x00100000b764783b */ /* 0x0004ee0000000200 */
[----:B------:R-:W-:Y:S01]  /*3210*/  HMMA.16816.F32.BF16 R32, R132, R106, R32 ;  /* 0x0000006a8420723c */ /* 0x000fe20000041820 */
[----:B------:R-:W4:Y:S07]  /*3220*/  LDSM.16.M88.4 R104, [R3+0x6800] ;  /* 0x006800000368783b */ /* 0x000f2e0000000200 */
[-C--:B-1----:R-:W-:Y:S05]  /*3230*/  HMMA.16816.F32.BF16 R4, R108, R112.reuse, R4 ;  /* 0x000000706c04723c */ /* 0x082fea0000041804 */
[----:B--2---:R-:W-:Y:S04]  /*3240*/  SEL R183, R226, 0xffffffc0, !P3 ;  /* 0xffffffc0e2b77807 */ /* 0x004fe80005800000 */
[----:B------:R-:W-:Y:S11]  /*3250*/  IADD3 R120, R183, R2, RZ ;  /* 0x00000002b7787210 */ /* 0x000ff60007ffe0ff */
[----:B------:R-:W-:Y:S04]  /*3260*/  @!UPT UIADD3 URZ, URZ, URZ, URZ ;  /* 0x0000003f3f3ff290 */ /* 0x000fe8000fffe03f */
[----:B------:R-:W-:Y:S01]  /*3270*/  @P2 FSEL R4, R4, -INF , !P1 ;  /* 0xff80000004042808 */ /* 0x000fe20004800000 */
[C---:B---3--:R-:W-:Y:S04]  /*3280*/  HMMA.16816.F32.BF16 R8, R100.reuse, R112, R8 ;  /* 0x000000706408723c */ /* 0x048fe80000041808 */
[----:B------:R-:W-:Y:S01]  /*3290*/  FFMA.FTZ R236, R4, c[0x0][0x23c], -R121 ;  /* 0x00008f0004ec7a23 */ /* 0x000fe20000010879 */
[----:B------:R-:W-:Y:S02]  /*32a0*/  @P2 FSEL R7, R7, -INF , !P4 ;  /* 0xff80000007072808 */ /* 0x000fe40006000000 */
[----:B------:R-:W-:Y:S01]  /*32b0*/  FSEL R113, R234, RZ, P0 ;  /* 0x000000ffea717208 */ /* 0x000fe20000000000 */
[----:B------:R1:W-:Y:S01]  /*32c0*/  MUFU.EX2 R227, R236 ;  /* 0x000000ec00e37308 */ /* 0x0003e20000000800 */
[-C--:B------:R-:W-:Y:S03]  /*32d0*/  HMMA.16816.F32.BF16 R12, R100, R114.reuse, R12 ;  /* 0x00000072640c723c */ /* 0x080fe6000004180c */
[----:B------:R-:W-:Y:S01]  /*32e0*/  FSETP.NEU.FTZ.AND P0, PT, R214, -INF , PT ;  /* 0xff800000d600780b */ /* 0x000fe20003f1d000 */
[----:B------:R-:W-:Y:S01]  /*32f0*/  FFMA.FTZ R239, R7, c[0x0][0x23c], -R113 ;  /* 0x00008f0007ef7a23 */ /* 0x000fe20000010871 */
[----:B------:R-:W-:Y:S02]  /*3300*/  @P2 FSEL R6, R6, -INF , !P1 ;  /* 0xff80000006062808 */ /* 0x000fe40004800000 */
[----:B------:R-:W-:Y:S01]  /*3310*/  @P2 FSEL R5, R5, -INF , !P4 ;  /* 0xff80000005052808 */ /* 0x000fe20006000000 */
[C---:B------:R-:W-:Y:S04]  /*3320*/  HMMA.16816.F32.BF16 R16, R108.reuse, R114, R16 ;  /* 0x000000726c10723c */ /* 0x040fe80000041810 */
[----:B------:R-:W-:Y:S02]  /*3330*/  FFMA.FTZ R237, R5, c[0x0][0x23c], -R121 ;  /* 0x00008f0005ed7a23 */ /* 0x000fe40000010879 */
[----:B------:R-:W-:Y:S01]  /*3340*/  FFMA.FTZ R235, R6, c[0x0][0x23c], -R113 ;  /* 0x00008f0006eb7a23 */ /* 0x000fe20000010871 */
[----:B------:R-:W-:Y:S01]  /*3350*/  @P2 FSEL R9, R9, -INF , !P4 ;  /* 0xff80000009092808 */ /* 0x000fe20006000000 */
[----:B------:R2:W-:Y:S01]  /*3360*/  MUFU.EX2 R234, R237 ;  /* 0x000000ed00ea7308 */ /* 0x0005e20000000800 */
[-C--:B----4-:R-:W-:Y:S03]  /*3370*/  HMMA.16816.F32.BF16 R20, R108, R104.reuse, R20 ;  /* 0x000000686c14723c */ /* 0x090fe60000041814 */
[----:B------:R-:W-:Y:S02]  /*3380*/  @P2 FSEL R8, R8, -INF , !P1 ;  /* 0xff80000008082808 */ /* 0x000fe40004800000 */
[----:B------:R-:W-:Y:S01]  /*3390*/  @P2 FSEL R10, R10, -INF , !P1 ;  /* 0xff8000000a0a2808 */ /* 0x000fe20004800000 */
[----:B-1----:R-:W-:Y:S01]  /*33a0*/  FMUL.FTZ R236, R214, 1.4426950216293334961 ;  /* 0x3fb8aa3bd6ec7820 */ /* 0x002fe20000410000 */
[----:B------:R-:W-:Y:S01]  /*33b0*/  @P2 FSEL R11, R11, -INF , !P4 ;  /* 0xff8000000b0b2808 */ /* 0x000fe20006000000 */
[C---:B------:R-:W-:Y:S01]  /*33c0*/  HMMA.16816.F32.BF16 R24, R100.reuse, R104, R24 ;  /* 0x000000686418723c */ /* 0x040fe20000041818 */
[----:B------:R-:W-:Y:S03]  /*33d0*/  MUFU.EX2 R235, R235 ;  /* 0x000000eb00eb7308 */ /* 0x000fe60000000800 */
[----:B------:R-:W-:Y:S02]  /*33e0*/  FSEL R129, R236, RZ, P0 ;  /* 0x000000ffec817208 */ /* 0x000fe40000000000 */
[----:B------:R-:W-:Y:S02]  /*33f0*/  FSETP.NEU.FTZ.AND P0, PT, R215, -INF , PT ;  /* 0xff800000d700780b */ /* 0x000fe40003f1d000 */
[-C--:B------:R-:W-:Y:S03]  /*3400*/  HMMA.16816.F32.BF16 R28, R100, R106.reuse, R28 ;  /* 0x0000006a641c723c */ /* 0x080fe6000004181c */
[----:B------:R1:W3:Y:S01]  /*3410*/  MUFU.EX2 R236, R239 ;  /* 0x000000ef00ec7308 */ /* 0x0002e20000000800 */
[----:B------:R-:W-:Y:S01]  /*3420*/  FFMA.FTZ R241, R9, c[0x0][0x23c], -R129 ;  /* 0x00008f0009f17a23 */ /* 0x000fe20000010881 */
[----:B------:R-:W-:Y:S02]  /*3430*/  FSEL R9, R238, RZ, P0 ;  /* 0x000000ffee097208 */ /* 0x000fe40000000000 */
[-C--:B------:R-:W-:Y:S01]  /*3440*/  @P2 ISETP.GE.AND P0, PT, R243, R220.reuse, PT ;  /* 0x000000dcf300220c */ /* 0x080fe20003f06270 */
[----:B------:R-:W-:Y:S04]  /*3450*/  HMMA.16816.F32.BF16 R32, R108, R106, R32 ;  /* 0x0000006a6c20723c */ /* 0x000fe80000041820 */
[----:B------:R-:W-:Y:S01]  /*3460*/  @P2 IADD3 R243, R123, 0x9, RZ ;  /* 0x000000097bf32810 */ /* 0x000fe20007ffe0ff */
[----:B------:R4:W-:Y:S01]  /*3470*/  MUFU.EX2 R238, R241 ;  /* 0x000000f100ee7308 */ /* 0x0009e20000000800 */
[----:B------:R-:W-:Y:S01]  /*3480*/  @P2 FSEL R12, R12, -INF , !P0 ;  /* 0xff8000000c0c2808 */ /* 0x000fe20004000000 */
[----:B------:R-:W-:Y:S01]  /*3490*/  FFMA.FTZ R240, R11, c[0x0][0x23c], -R9 ;  /* 0x00008f000bf07a23 */ /* 0x000fe20000010809 */
[-C--:B------:R-:W-:Y:S01]  /*34a0*/  @P2 ISETP.GE.AND P1, PT, R243, R220.reuse, PT ;  /* 0x000000dcf300220c */ /* 0x080fe20003f26270 */
[----:B--2---:R-:W-:Y:S03]  /*34b0*/  FFMA.FTZ R237, R8, c[0x0][0x23c], -R129 ;  /* 0x00008f0008ed7a23 */ /* 0x004fe60000010881 */
[----:B------:R-:W-:Y:S02]  /*34c0*/  @P2 FSEL R15, R15, -INF , !P1 ;  /* 0xff8000000f0f2808 */ /* 0x000fe40004800000 */
[----:B------:R-:W-:Y:S01]  /*34d0*/  @P2 FSEL R17, R17, -INF , !P1 ;  /* 0xff80000011112808 */ /* 0x000fe20004800000 */
[----:B------:R-:W-:Y:S01]  /*34e0*/  MUFU.EX2 R240, R240 ;  /* 0x000000f000f07308 */ /* 0x000fe20000000800 */
[----:B------:R-:W-:Y:S01]  /*34f0*/  @P2 FSEL R19, R19, -INF , !P1 ;  /* 0xff80000013132808 */ /* 0x000fe20004800000 */
[--C-:B------:R-:W-:Y:S01]  /*3500*/  FFMA.FTZ R244, R15, c[0x0][0x23c], -R9.reuse ;  /* 0x00008f000ff47a23 */ /* 0x100fe20000010809 */
[----:B------:R-:W-:Y:S01]  /*3510*/  @P2 FSEL R13, R13, -INF , !P1 ;  /* 0xff8000000d0d2808 */ /* 0x000fe20004800000 */
[----:B-1----:R-:W-:Y:S01]  /*3520*/  FFMA.FTZ R239, R10, c[0x0][0x23c], -R9 ;  /* 0x00008f000aef7a23 */ /* 0x002fe20000010809 */
[-C--:B------:R-:W-:Y:S01]  /*3530*/  @P2 ISETP.GE.AND P1, PT, R249, R220.reuse, PT ;  /* 0x000000dcf900220c */ /* 0x080fe20003f26270 */
[----:B------:R-:W-:Y:S01]  /*3540*/  FFMA.FTZ R246, R17, c[0x0][0x23c], -R121 ;  /* 0x00008f0011f67a23 */ /* 0x000fe20000010879 */
[----:B------:R-:W-:Y:S01]  /*3550*/  @P2 IADD3 R249, R123, 0x11, RZ ;  /* 0x000000117bf92810 */ /* 0x000fe20007ffe0ff */
[----:B------:R-:W-:Y:S01]  /*3560*/  FFMA.FTZ R248, R19, c[0x0][0x23c], -R113 ;  /* 0x00008f0013f87a23 */ /* 0x000fe20000010871 */
[----:B------:R-:W-:Y:S01]  /*3570*/  @P2 FSEL R20, R20, -INF , !P1 ;  /* 0xff80000014142808 */ /* 0x000fe20004800000 */
[----:B------:R-:W-:Y:S01]  /*3580*/  MUFU.EX2 R239, R239 ;  /* 0x000000ef00ef7308 */ /* 0x000fe20000000800 */
[----:B------:R-:W-:Y:S01]  /*3590*/  @P2 ISETP.GE.AND P4, PT, R249, R220, PT ;  /* 0x000000dcf900220c */ /* 0x000fe20003f86270 */
[----:B------:R-:W-:Y:S01]  /*35a0*/  FFMA.FTZ R242, R13, c[0x0][0x23c], -R129 ;  /* 0x00008f000df27a23 */ /* 0x000fe20000010881 */
[----:B------:R-:W-:Y:S01]  /*35b0*/  @P2 FSEL R14, R14, -INF , !P0 ;  /* 0xff8000000e0e2808 */ /* 0x000fe20004000000 */
[----:B------:R-:W-:Y:S01]  /*35c0*/  FFMA.FTZ R251, R20, c[0x0][0x23c], -R121 ;  /* 0x00008f0014fb7a23 */ /* 0x000fe20000010879 */
[----:B------:R-:W-:Y:S01]  /*35d0*/  @P2 FSEL R16, R16, -INF , !P0 ;  /* 0xff80000010102808 */ /* 0x000fe20004000000 */
[----:B----4-:R-:W-:Y:S01]  /*35e0*/  FFMA.FTZ R241, R12, c[0x0][0x23c], -R129 ;  /* 0x00008f000cf17a23 */ /* 0x010fe20000010881 */
[----:B------:R-:W-:Y:S01]  /*35f0*/  @P2 FSEL R18, R18, -INF , !P0 ;  /* 0xff80000012122808 */ /* 0x000fe20004000000 */
[----:B------:R-:W-:Y:S01]  /*3600*/  FFMA.FTZ R243, R14, c[0x0][0x23c], -R9 ;  /* 0x00008f000ef37a23 */ /* 0x000fe20000010809 */
[----:B------:R-:W-:Y:S01]  /*3610*/  IADD3 R10, P0, R225, R210, RZ ;  /* 0x000000d2e10a7210 */ /* 0x000fe20007f1e0ff */
[----:B------:R1:W-:Y:S01]  /*3620*/  MUFU.EX2 R249, R251 ;  /* 0x000000fb00f97308 */ /* 0x0003e20000000800 */
[----:B------:R-:W-:Y:S01]  /*3630*/  FFMA.FTZ R245, R16, c[0x0][0x23c], -R121 ;  /* 0x00008f0010f57a23 */ /* 0x000fe20000010879 */
[----:B------:R-:W-:Y:S01]  /*3640*/  @P2 IADD3 R13, R123, 0x18, RZ ;  /* 0x000000187b0d2810 */ /* 0x000fe20007ffe0ff */
[--C-:B------:R-:W-:Y:S01]  /*3650*/  FFMA.FTZ R247, R18, c[0x0][0x23c], -R113.reuse ;  /* 0x00008f0012f77a23 */ /* 0x100fe20000010871 */
[----:B------:R-:W-:Y:S02]  /*3660*/  IADD3.X R11, R224, R211, RZ, P0, !PT ;  /* 0x000000d3e00b7210 */ /* 0x000fe400007fe4ff */
[-C--:B------:R-:W-:Y:S02]  /*3670*/  @P2 ISETP.GE.AND P0, PT, R13, R220.reuse, PT ;  /* 0x000000dc0d00220c */ /* 0x080fe40003f06270 */
[----:B------:R-:W-:Y:S01]  /*3680*/  @P2 IADD3 R13, R123, 0x19, RZ ;  /* 0x000000197b0d2810 */ /* 0x000fe20007ffe0ff */
[----:B------:R2:W4:Y:S01]  /*3690*/  LDG.E R138, [R10.64+0x20] ;  /* 0x000020140a8a7981 */ /* 0x000522000c1e1900 */
[----:B------:R-:W-:Y:S01]  /*36a0*/  MUFU.EX2 R245, R245 ;  /* 0x000000f500f57308 */ /* 0x000fe20000000800 */
[----:B------:R-:W-:Y:S02]  /*36b0*/  @P2 FSEL R22, R22, -INF , !P1 ;  /* 0xff80000016162808 */ /* 0x000fe40004800000 */
[----:B------:R2:W4:Y:S01]  /*36c0*/  LDG.E R134, [R10.64+0x80] ;  /* 0x000080140a867981 */ /* 0x000522000c1e1900 */
[----:B------:R-:W-:Y:S02]  /*36d0*/  @P2 FSEL R24, R24, -INF , !P1 ;  /* 0xff80000018182808 */ /* 0x000fe40004800000 */
[----:B------:R-:W-:Y:S01]  /*36e0*/  @P2 FSEL R26, R26, -INF , !P1 ;  /* 0xff8000001a1a2808 */ /* 0x000fe20004800000 */
[----:B------:R2:W4:Y:S01]  /*36f0*/  LDG.E R122, [R10.64+0xa0] ;  /* 0x0000a0140a7a7981 */ /* 0x000522000c1e1900 */
[----:B------:R-:W-:Y:S01]  /*3700*/  @P2 ISETP.GE.AND P1, PT, R13, R220, PT ;  /* 0x000000dc0d00220c */ /* 0x000fe20003f26270 */
[----:B------:R-:W-:Y:S01]  /*3710*/  FFMA.FTZ R252, R22, c[0x0][0x23c], -R113 ;  /* 0x00008f0016fc7a23 */ /* 0x000fe20000010871 */
[----:B------:R-:W2:Y:S01]  /*3720*/  MUFU.EX2 R246, R246 ;  /* 0x000000f600f67308 */ /* 0x000ea20000000800 */
[----:B------:R-:W-:Y:S01]  /*3730*/  @P2 FSEL R34, R34, -INF , !P0 ;  /* 0xff80000022222808 */ /* 0x000fe20004000000 */
[----:B------:R-:W-:Y:S01]  /*3740*/  FFMA.FTZ R137, R26, c[0x0][0x23c], -R9 ;  /* 0x00008f001a897a23 */ /* 0x000fe20000010809 */
[----:B------:R-:W-:Y:S01]  /*3750*/  @P2 FSEL R21, R21, -INF , !P4 ;  /* 0xff80000015152808 */ /* 0x000fe20006000000 */
[----:B-1----:R1:W4:Y:S01]  /*3760*/  LDG.E R251, [R10.64] ;  /* 0x000000140afb7981 */ /* 0x002322000c1e1900 */
[----:B------:R-:W-:Y:S01]  /*3770*/  @P2 FSEL R23, R23, -INF , !P4 ;  /* 0xff80000017172808 */ /* 0x000fe20006000000 */
[----:B------:R-:W-:Y:S01]  /*3780*/  FFMA.FTZ R133, R24, c[0x0][0x23c], -R129 ;  /* 0x00008f0018857a23 */ /* 0x000fe20000010881 */
[----:B---3--:R-:W-:Y:S01]  /*3790*/  F2FP.BF16.PACK_AB R22, R236, R235 ;  /* 0x000000ebec16723e */ /* 0x008fe200000010ff */
[----:B------:R-:W-:Y:S01]  /*37a0*/  FFMA.FTZ R250, R21, c[0x0][0x23c], -R121 ;  /* 0x00008f0015fa7a23 */ /* 0x000fe20000010879 */
[----:B------:R-:W-:Y:S01]  /*37b0*/  @P2 FSEL R27, R27, -INF , !P4 ;  /* 0xff8000001b1b2808 */ /* 0x000fe20006000000 */
[----:B------:R-:W-:Y:S01]  /*37c0*/  MUFU.EX2 R247, R247 ;  /* 0x000000f700f77308 */ /* 0x000fe20000000800 */
[----:B------:R-:W-:Y:S01]  /*37d0*/  @P2 FSEL R30, R30, -INF , !P0 ;  /* 0xff8000001e1e2808 */ /* 0x000fe20004000000 */
[----:B------:R-:W-:Y:S01]  /*37e0*/  FFMA.FTZ R139, R23, c[0x0][0x23c], -R113 ;  /* 0x00008f00178b7a23 */ /* 0x000fe20000010871 */
[----:B------:R-:W-:Y:S01]  /*37f0*/  @P2 FSEL R31, R31, -INF , !P1 ;  /* 0xff8000001f1f2808 */ /* 0x000fe20004800000 */
[----:B------:R-:W-:Y:S01]  /*3800*/  STS [R201+0xe400], R22 ;  /* 0x00e40016c9007388 */ /* 0x000fe20000000800 */
[----:B------:R-:W-:Y:S01]  /*3810*/  @P2 FSEL R32, R32, -INF , !P0 ;  /* 0xff80000020202808 */ /* 0x000fe20004000000 */
[--C-:B------:R-:W-:Y:S01]  /*3820*/  FFMA.FTZ R130, R27, c[0x0][0x23c], -R9.reuse ;  /* 0x00008f001b827a23 */ /* 0x100fe20000010809 */
[----:B------:R-:W-:Y:S01]  /*3830*/  @P2 FSEL R33, R33, -INF , !P1 ;  /* 0xff80000021212808 */ /* 0x000fe20004800000 */
[--C-:B------:R-:W-:Y:S01]  /*3840*/  FFMA.FTZ R131, R30, c[0x0][0x23c], -R9.reuse ;  /* 0x00008f001e837a23 */ /* 0x100fe20000010809 */
[----:B------:R-:W-:Y:S01]  /*3850*/  @P2 FSEL R35, R35, -INF , !P1 ;  /* 0xff80000023232808 */ /* 0x000fe20004800000 */
[----:B------:R-:W3:Y:S01]  /*3860*/  MUFU.EX2 R248, R248 ;  /* 0x000000f800f87308 */ /* 0x000ee20000000800 */
[----:B------:R-:W-:Y:S01]  /*3870*/  FFMA.FTZ R9, R31, c[0x0][0x23c], -R9 ;  /* 0x00008f001f097a23 */ /* 0x000fe20000010809 */
[----:B------:R-:W-:Y:S01]  /*3880*/  @P2 FSEL R25, R25, -INF , !P4 ;  /* 0xff80000019192808 */ /* 0x000fe20006000000 */
[--C-:B------:R-:W-:Y:S01]  /*3890*/  FFMA.FTZ R185, R32, c[0x0][0x23c], -R121.reuse ;  /* 0x00008f0020b97a23 */ /* 0x100fe20000010879 */
[----:B--2---:R-:W-:Y:S01]  /*38a0*/  F2FP.BF16.PACK_AB R17, R246, R245 ;  /* 0x000000f5f611723e */ /* 0x004fe200000010ff */
[----:B------:R-:W-:Y:S01]  /*38b0*/  FFMA.FTZ R121, R33, c[0x0][0x23c], -R121 ;  /* 0x00008f0021797a23 */ /* 0x000fe20000010879 */
[----:B------:R-:W-:Y:S01]  /*38c0*/  F2FP.BF16.PACK_AB R14, R240, R239 ;  /* 0x000000eff00e723e */ /* 0x000fe200000010ff */
[----:B------:R-:W-:Y:S01]  /*38d0*/  FFMA.FTZ R135, R25, c[0x0][0x23c], -R129 ;  /* 0x00008f0019877a23 */ /* 0x000fe20000010881 */
[----:B------:R-:W-:Y:S01]  /*38e0*/  @P2 FSEL R28, R28, -INF , !P0 ;  /* 0xff8000001c1c2808 */ /* 0x000fe20004000000 */
[--C-:B-1----:R-:W-:Y:S01]  /*38f0*/  FFMA.FTZ R11, R34, c[0x0][0x23c], -R113.reuse ;  /* 0x00008f00220b7a23 */ /* 0x102fe20000010871 */
[----:B------:R-:W1:Y:S01]  /*3900*/  MUFU.EX2 R237, R237 ;  /* 0x000000ed00ed7308 */ /* 0x000e620000000800 */
[----:B------:R-:W-:Y:S01]  /*3910*/  F2FP.BF16.PACK_AB R10, R234, R227 ;  /* 0x000000e3ea0a723e */ /* 0x000fe200000010ff */
[----:B------:R-:W-:Y:S01]  /*3920*/  FFMA.FTZ R113, R35, c[0x0][0x23c], -R113 ;  /* 0x00008f0023717a23 */ /* 0x000fe20000010871 */
[----:B------:R-:W-:Y:S01]  /*3930*/  @P2 FSEL R29, R29, -INF , !P1 ;  /* 0xff8000001d1d2808 */ /* 0x000fe20004800000 */
[--C-:B------:R-:W-:Y:S02]  /*3940*/  FFMA.FTZ R123, R28, c[0x0][0x23c], -R129.reuse ;  /* 0x00008f001c7b7a23 */ /* 0x100fe40000010881 */
[----:B------:R-:W-:Y:S02]  /*3950*/  STS [R201+0xe000], R10 ;  /* 0x00e0000ac9007388 */ /* 0x000fe40000000800 */
[----:B------:R-:W-:Y:S02]  /*3960*/  FFMA.FTZ R129, R29, c[0x0][0x23c], -R129 ;  /* 0x00008f001d817a23 */ /* 0x000fe40000010881 */
[----:B------:R-:W-:Y:S01]  /*3970*/  MUFU.EX2 R241, R241 ;  /* 0x000000f100f17308 */ /* 0x000fe20000000800 */
[----:B------:R-:W-:Y:S01]  /*3980*/  STS [R206+0xe000], R17 ;  /* 0x00e00011ce007388 */ /* 0x000fe20000000800 */
[----:B---3--:R-:W-:Y:S05]  /*3990*/  F2FP.BF16.PACK_AB R15, R248, R247 ;  /* 0x000000f7f80f723e */ /* 0x008fea00000010ff */
[----:B------:R-:W-:Y:S03]  /*39a0*/  STS [R206+0xe400], R15 ;  /* 0x00e4000fce007388 */ /* 0x000fe60000000800 */
[----:B------:R-:W2:Y:S01]  /*39b0*/  MUFU.EX2 R242, R242 ;  /* 0x000000f200f27308 */ /* 0x000ea20000000800 */
[----:B------:R3:W-:Y:S01]  /*39c0*/  STS [R201+0xf400], R14 ;  /* 0x00f4000ec9007388 */ /* 0x0007e20000000800 */
[----:B-1----:R-:W-:Y:S05]  /*39d0*/  F2FP.BF16.PACK_AB R18, R238, R237 ;  /* 0x000000edee12723e */ /* 0x002fea00000010ff */
[----:B------:R1:W-:Y:S03]  /*39e0*/  STS [R201+0xf000], R18 ;  /* 0x00f00012c9007388 */ /* 0x0003e60000000800 */
[----:B------:R-:W-:Y:S10]  /*39f0*/  MUFU.EX2 R243, R243 ;  /* 0x000000f300f37308 */ /* 0x000ff40000000800 */
[----:B------:R-:W1:Y:S01]  /*3a00*/  MUFU.EX2 R244, R244 ;  /* 0x000000f400f47308 */ /* 0x000e620000000800 */
[----:B--2---:R-:W-:Y:S05]  /*3a10*/  F2FP.BF16.PACK_AB R13, R242, R241 ;  /* 0x000000f1f20d723e */ /* 0x004fea00000010ff */
[----:B------:R-:W-:Y:S04]  /*3a20*/  STS [R206+0xf000], R13 ;  /* 0x00f0000dce007388 */ /* 0x000fe80000000800 */
[----:B------:R1:W-:Y:S10]  /*3a30*/  MUFU.EX2 R125, R11 ;  /* 0x0000000b007d7308 */ /* 0x0003f40000000800 */
[----:B------:R-:W-:Y:S10]  /*3a40*/  MUFU.EX2 R250, R250 ;  /* 0x000000fa00fa7308 */ /* 0x000ff40000000800 */
[----:B------:R-:W-:Y:S01]  /*3a50*/  MUFU.EX2 R252, R252 ;  /* 0x000000fc00fc7308 */ /* 0x000fe20000000800 */
[----:B-1----:R-:W-:Y:S05]  /*3a60*/  F2FP.BF16.PACK_AB R11, R244, R243 ;  /* 0x000000f3f40b723e */ /* 0x002fea00000010ff */
[----:B------:R-:W-:Y:S04]  /*3a70*/  STS [R206+0xf400], R11 ;  /* 0x00f4000bce007388 */ /* 0x000fe80000000800 */
[----:B------:R-:W1:Y:S10]  /*3a80*/  MUFU.EX2 R139, R139 ;  /* 0x0000008b008b7308 */ /* 0x000e740000000800 */
[----:B------:R2:W-:Y:S10]  /*3a90*/  MUFU.EX2 R127, R9 ;  /* 0x00000009007f7308 */ /* 0x0005f40000000800 */
[----:B------:R-:W3:Y:S01]  /*3aa0*/  MUFU.EX2 R126, R113 ;  /* 0x00000071007e7308 */ /* 0x000ee20000000800 */
[----:B-1----:R-:W-:Y:S05]  /*3ab0*/  F2FP.BF16.PACK_AB R34, R139, R252 ;  /* 0x000000fc8b22723e */ /* 0x002fea00000010ff */
[----:B------:R-:W-:Y:S04]  /*3ac0*/  STS [R205+0xe400], R34 ;  /* 0x00e40022cd007388 */ /* 0x000fe80000000800 */
[----:B------:R-:W-:Y:S01]  /*3ad0*/  MUFU.EX2 R185, R185 ;  /* 0x000000b900b97308 */ /* 0x000fe20000000800 */
[----:B--2---:R-:W-:Y:S05]  /*3ae0*/  F2FP.BF16.PACK_AB R9, R250, R249 ;  /* 0x000000f9fa09723e */ /* 0x004fea00000010ff */
[----:B------:R-:W-:Y:S04]  /*3af0*/  STS [R205+0xe000], R9 ;  /* 0x00e00009cd007388 */ /* 0x000fe80000000800 */
[----:B------:R-:W1:Y:S01]  /*3b00*/  MUFU.EX2 R184, R121 ;  /* 0x0000007900b87308 */ /* 0x000e620000000800 */
[----:B---3--:R-:W-:Y:S05]  /*3b10*/  F2FP.BF16.PACK_AB R14, R126, R125 ;  /* 0x0000007d7e0e723e */ /* 0x008fea00000010ff */
        /* <DEDUP_REMOVED lines=10> */
[----:B------:R-:W-:Y:S10]  /*3bc0*/  MUFU.EX2 R123, R123 ;  /* 0x0000007b007b7308 */ /* 0x000ff40000000800 */
[----:B------:R-:W2:Y:S01]  /*3bd0*/  MUFU.EX2 R129, R129 ;  /* 0x0000008100817308 */ /* 0x000ea20000000800 */
[----:B-1----:R-:W-:Y:S05]  /*3be0*/  F2FP.BF16.PACK_AB R22, R130, R137 ;  /* 0x000000898216723e */ /* 0x002fea00000010ff */
[----:B------:R-:W-:Y:S04]  /*3bf0*/  STS [R205+0xf400], R22 ;  /* 0x00f40016cd007388 */ /* 0x000fe80000000800 */
[----:B------:R-:W1:Y:S01]  /*3c00*/  MUFU.EX2 R131, R131 ;  /* 0x0000008300837308 */ /* 0x000e620000000800 */
[----:B--2---:R-:W-:Y:S05]  /*3c10*/  F2FP.BF16.PACK_AB R26, R129, R123 ;  /* 0x0000007b811a723e */ /* 0x004fea00000010ff */
[----:B------:R-:W-:Y:S01]  /*3c20*/  STS [R223+0xf000], R26 ;  /* 0x00f0001adf007388 */ /* 0x000fe20000000800 */
[----:B-1----:R-:W-:Y:S05]  /*3c30*/  F2FP.BF16.PACK_AB R30, R127, R131 ;  /* 0x000000837f1e723e */ /* 0x002fea00000010ff */
[----:B------:R-:W-:Y:S04]  /*3c40*/  STS [R223+0xf400], R30 ;  /* 0x00f4001edf007388 */ /* 0x000fe80000000800 */
[----:B------:R-:W1:Y:S08]  /*3c50*/  LDSM.16.M88.4 R100, [R174+0x4000] ;  /* 0x00400000ae64783b */ /* 0x000e700000000200 */
[----:B------:R-:W2:Y:S08]  /*3c60*/  LDSM.16.M88.4 R104, [R174+0x5000] ;  /* 0x00500000ae68783b */ /* 0x000eb00000000200 */
[----:B------:R-:W3:Y:S08]  /*3c70*/  LDSM.16.M88.4 R108, [R2+0x4000] ;  /* 0x00400000026c783b */ /* 0x000ef00000000200 */
        /* <DEDUP_REMOVED lines=12> */
[-C--:B---3--:R-:W-:Y:S08]  /*3d40*/  HMMA.16816.F32.BF16 R4, R108, R148.reuse, R4 ;  /* 0x000000946c04723c */ /* 0x088ff00000041804 */
[C---:B------:R-:W-:Y:S08]  /*3d50*/  HMMA.16816.F32.BF16 R8, R112.reuse, R148, R8 ;  /* 0x000000947008723c */ /* 0x040ff00000041808 */
        /* <DEDUP_REMOVED lines=18> */
[C---:B----4-:R-:W-:Y:S01]  /*3e80*/  FADD.FTZ R121, -R251.reuse, R4 ;  /* 0x00000004fb797221 */ /* 0x050fe20000010100 */
[C---:B------:R-:W-:Y:S04]  /*3e90*/  HMMA.16816.F32.BF16 R16, R100.reuse, R166, R16 ;  /* 0x000000a66410723c */ /* 0x040fe80000041810 */
[----:B------:R-:W-:Y:S02]  /*3ea0*/  FADD.FTZ R105, -R251, R5 ;  /* 0x00000005fb697221 */ /* 0x000fe40000010100 */
[----:B------:R-:W-:Y:S02]  /*3eb0*/  FMUL.FTZ R227, R227, R121 ;  /* 0x00000079e3e37220 */ /* 0x000fe40000410000 */
[----:B------:R-:W-:Y:S01]  /*3ec0*/  FADD.FTZ R9, -R134, R9 ;  /* 0x0000000986097221 */ /* 0x000fe20000010100 */
[-C--:B------:R-:W-:Y:S03]  /*3ed0*/  HMMA.16816.F32.BF16 R20, R100, R168.reuse, R20 ;  /* 0x000000a86414723c */ /* 0x080fe60000041814 */
[----:B------:R-:W-:Y:S02]  /*3ee0*/  FMUL.FTZ R238, R238, R9 ;  /* 0x00000009eeee7220 */ /* 0x000fe40000410000 */
[----:B------:R-:W-:Y:S02]  /*3ef0*/  FADD.FTZ R10, -R122, R10 ;  /* 0x0000000a7a0a7221 */ /* 0x000fe40000010100 */
[----:B------:R-:W-:Y:S01]  /*3f00*/  FADD.FTZ R13, -R134, R13 ;  /* 0x0000000d860d7221 */ /* 0x000fe20000010100 */
[C---:B------:R-:W-:Y:S04]  /*3f10*/  HMMA.16816.F32.BF16 R24, R112.reuse, R168, R24 ;  /* 0x000000a87018723c */ /* 0x040fe80000041818 */
[C---:B------:R-:W-:Y:S02]  /*3f20*/  FADD.FTZ R11, -R122.reuse, R11 ;  /* 0x0000000b7a0b7221 */ /* 0x040fe40000010100 */
[----:B------:R-:W-:Y:S02]  /*3f30*/  FADD.FTZ R14, -R122, R14 ;  /* 0x0000000e7a0e7221 */ /* 0x000fe40000010100 */
[C---:B------:R-:W-:Y:S01]  /*3f40*/  FADD.FTZ R17, -R251.reuse, R17 ;  /* 0x00000011fb117221 */ /* 0x040fe20000010100 */
[-C--:B------:R-:W-:Y:S03]  /*3f50*/  HMMA.16816.F32.BF16 R28, R112, R170.reuse, R28 ;  /* 0x000000aa701c723c */ /* 0x080fe6000004181c */
[----:B------:R-:W-:Y:S02]  /*3f60*/  FMUL.FTZ R246, R246, R17 ;  /* 0x00000011f6f67220 */ /* 0x000fe40000410000 */
[C---:B------:R-:W-:Y:S02]  /*3f70*/  FADD.FTZ R18, -R138.reuse, R18 ;  /* 0x000000128a127221 */ /* 0x040fe40000010100 */
[----:B------:R-:W-:Y:S01]  /*3f80*/  FADD.FTZ R17, -R251, R20 ;  /* 0x00000014fb117221 */ /* 0x000fe20000010100 */
[----:B------:R-:W-:Y:S04]  /*3f90*/  HMMA.16816.F32.BF16 R32, R100, R170, R32 ;  /* 0x000000aa6420723c */ /* 0x000fe80000041820 */
[----:B------:R-:W-:Y:S02]  /*3fa0*/  FMUL.FTZ R249, R249, R17 ;  /* 0x00000011f9f97220 */ /* 0x000fe40000410000 */
[C---:B------:R-:W-:Y:S02]  /*3fb0*/  FADD.FTZ R17, -R138.reuse, R6 ;  /* 0x000000068a117221 */ /* 0x040fe40000010100 */
[----:B------:R-:W-:Y:S04]  /*3fc0*/  FMUL.FTZ R247, R247, R18 ;  /* 0x00000012f7f77220 */ /* 0x000fe80000410000 */
[C---:B------:R-:W-:Y:S02]  /*3fd0*/  FADD.FTZ R18, -R138.reuse, R23 ;  /* 0x000000178a127221 */ /* 0x040fe40000010100 */
        /* <DEDUP_REMOVED lines=8> */
[----:B------:R-:W-:Y:S02]  /*4060*/  FADD.FTZ R251, -R251, R33 ;  /* 0x00000021fbfb7221 */ /* 0x000fe40000010100 */
[----:B------:R-:W-:Y:S02]  /*4070*/  FMUL.FTZ R250, R250, R21 ;  /* 0x00000015fafa7220 */ /* 0x000fe40000410000 */
[C---:B------:R-:W-:Y:S02]  /*4080*/  FADD.FTZ R21, -R138.reuse, R7 ;  /* 0x000000078a157221 */ /* 0x040fe40000010100 */
[C---:B------:R-:W-:Y:S02]  /*4090*/  FADD.FTZ R19, -R138.reuse, R19 ;  /* 0x000000138a137221 */ /* 0x040fe40000010100 */
[C---:B------:R-:W-:Y:S02]  /*40a0*/  FADD.FTZ R34, -R138.reuse, R34 ;  /* 0x000000228a227221 */ /* 0x040fe40000010100 */
[----:B------:R-:W-:Y:S02]  /*40b0*/  FADD.FTZ R138, -R138, R35 ;  /* 0x000000238a8a7221 */ /* 0x000fe40000010100 */
        /* <DEDUP_REMOVED lines=35> */
[----:B------:R-:W-:Y:S01]  /*42f0*/  IMAD.MOV.U32 R13, RZ, RZ, -0x2000 ;  /* 0xffffe000ff0d7424 */ /* 0x000fe200078e00ff */
[----:B------:R-:W-:Y:S01]  /*4300*/  ISETP.GE.AND P1, PT, R192, c[0x0][0x220], PT ;  /* 0x00008800c0007a0c */ /* 0x000fe20003f26270 */
[----:B------:R-:W-:Y:S01]  /*4310*/  IMAD.MOV.U32 R7, RZ, RZ, c[0x0][0x190] ;  /* 0x00006400ff077624 */ /* 0x000fe200078e00ff */
[----:B------:R-:W-:Y:S03]  /*4320*/  ISETP.NE.U32.AND P4, PT, R4, 0x1, PT ;  /* 0x000000010400780c */ /* 0x000fe60003f85070 */
[----:B------:R-:W-:Y:S01]  /*4330*/  IMAD.U32 R5, R7, -0x40, RZ ;  /* 0xffffffc007057824 */ /* 0x000fe200078e00ff */
[----:B------:R-:W-:Y:S04]  /*4340*/  SEL R13, R13, 0x2000, !P4 ;  /* 0x000020000d0d7807 */ /* 0x000fe80006000000 */
[----:B------:R-:W-:Y:S01]  /*4350*/  LEA R230, P0, R5, R230, 0x1 ;  /* 0x000000e605e67211 */ /* 0x000fe200078008ff */
[--C-:B------:R-:W-:Y:S02]  /*4360*/  IMAD.IADD R218, R218, 0x1, R13.reuse ;  /* 0x00000001dada7824 */ /* 0x100fe400078e020d */
[--C-:B------:R-:W-:Y:S01]  /*4370*/  IMAD.IADD R213, R213, 0x1, R13.reuse ;  /* 0x00000001d5d57824 */ /* 0x100fe200078e020d */
[----:B------:R-:W-:Y:S01]  /*4380*/  LEA.HI.X.SX32 R231, R5, R231, 0x1, P0 ;  /* 0x000000e705e77211 */ /* 0x000fe200000f0eff */
[----:B------:R-:W-:Y:S01]  /*4390*/  @!P1 IMAD.MOV.U32 R5, RZ, RZ, c[0x0][0x194] ;  /* 0x00006500ff059624 */ /* 0x000fe200078e00ff */
[----:B------:R1:W-:Y:S01]  /*43a0*/  @P1 STS [R218], RZ ;  /* 0x000000ffda001388 */ /* 0x0003e20000000800 */
[C---:B------:R-:W-:Y:S01]  /*43b0*/  @!P1 LEA R4, P0, R7.reuse, R230, 0x6 ;  /* 0x000000e607049211 */ /* 0x040fe200078030ff */
[----:B------:R-:W-:Y:S02]  /*43c0*/  IMAD.IADD R178, R178, 0x1, R13 ;  /* 0x00000001b2b27824 */ /* 0x000fe400078e020d */
[----:B------:R1:W-:Y:S01]  /*43d0*/  @P1 STS [R218+0x4], RZ ;  /* 0x000004ffda001388 */ /* 0x0003e20000000800 */
[----:B------:R-:W-:Y:S03]  /*43e0*/  @!P1 LEA.HI.X R5, R7, R231, R5, 0x6, P0 ;  /* 0x000000e707059211 */ /* 0x000fe600000f3405 */
[----:B------:R1:W-:Y:S04]  /*43f0*/  @P1 STS [R218+0x8], RZ ;  /* 0x000008ffda001388 */ /* 0x0003e80000000800 */
[----:B------:R1:W-:Y:S04]  /*4400*/  @P1 STS [R218+0xc], RZ ;  /* 0x00000cffda001388 */ /* 0x0003e80000000800 */
[----:B------:R-:W-:Y:S01]  /*4410*/  @!PT LDS RZ, [RZ] ;  /* 0x00000000fffff984 */ /* 0x000fe20000000800 */
[----:B------:R-:W-:Y:S01]  /*4420*/  @!PT LDS RZ, [RZ] ;  /* 0x00000000fffff984 */ /* 0x000fe20000000800 */
[----:B------:R-:W-:Y:S01]  /*4430*/  @!PT LDS RZ, [RZ] ;  /* 0x00000000fffff984 */ /* 0x000fe20000000800 */
[----:B------:R1:W-:Y:S04]  /*4440*/  @!P1 LDGSTS.E.BYPASS.LTC128B.128 [R213], [R230.64] ;  /* 0x00000000e6d59fae */ /* 0x0003e8000b901d54 */
[----:B------:R1:W-:Y:S04]  /*4450*/  @P1 STS [R218+0x1000], RZ ;  /* 0x001000ffda001388 */ /* 0x0003e80000000800 */
[----:B------:R1:W-:Y:S04]  /*4460*/  @P1 STS [R218+0x1004], RZ ;  /* 0x001004ffda001388 */ /* 0x0003e80000000800 */
[----:B------:R1:W-:Y:S04]  /*4470*/  @P1 STS [R218+0x1008], RZ ;  /* 0x001008ffda001388 */ /* 0x0003e80000000800 */
[----:B------:R1:W-:Y:S04]  /*4480*/  @P1 STS [R218+0x100c], RZ ;  /* 0x00100cffda001388 */ /* 0x0003e80000000800 */
[----:B------:R-:W-:Y:S01]  /*4490*/  @!PT LDS RZ, [RZ] ;  /* 0x00000000fffff984 */ /* 0x000fe20000000800 */
[----:B------:R-:W-:Y:S01]  /*44a0*/  @!PT LDS RZ, [RZ] ;  /* 0x00000000fffff984 */ /* 0x000fe20000000800 */
[----:B------:R-:W-:Y:S01]  /*44b0*/  @!PT LDS RZ, [RZ] ;  /* 0x00000000fffff984 */ /* 0x000fe20000000800 */
[----:B------:R1:W-:Y:S04]  /*44c0*/  @!P1 LDGSTS.E.BYPASS.LTC128B.128 [R213+0x1000], [R4.64] ;  /* 0x0100000004d59fae */ /* 0x0003e8000b901d54 */
[----:B------:R-:W0:Y:S02]  /*44d0*/  LDGDEPBAR ;  /* 0x00000000000079af */ /* 0x000e240000000000 */
.L_x_77:
        /* <DEDUP_REMOVED lines=24> */
[C---:B-1----:R-:W-:Y:S01]  /*4660*/  IADD3 R4, R112.reuse, 0x4000, RZ ;  /* 0x0000400070047810 */ /* 0x042fe20007ffe0ff */
        /* <DEDUP_REMOVED lines=12> */
[----:B------:R-:W-:Y:S04]  /*4730*/  LDSM.16.MT88.4 R4, [R177+0xe000] ;  /* 0x00e00000b104783b */ /* 0x000fe80000004200 */
        /* <DEDUP_REMOVED lines=49> */
[----:B------:R-:W-:Y:S01]  /*4a50*/  IMAD.MOV.U32 R7, RZ, RZ, c[0x0][0x370] ;  /* 0x0000dc00ff077624 */ /* 0x000fe200078e00ff */
[----:B------:R-:W-:Y:S03]  /*4a60*/  ISETP.GE.AND P1, PT, R192, c[0x0][0x220], PT ;  /* 0x00008800c0007a0c */ /* 0x000fe60003f26270 */
[----:B------:R-:W-:Y:S05]  /*4a70*/  IMAD.U32 R5, R7, -0x40, RZ ;  /* 0xffffffc007057824 */ /* 0x000fea00078e00ff */
[C---:B------:R-:W-:Y:S04]  /*4a80*/  LEA R228, P0, R5.reuse, R228, 0x1 ;  /* 0x000000e405e47211 */ /* 0x040fe800078008ff */
[----:B------:R-:W-:Y:S01]  /*4a90*/  LEA.HI.X.SX32 R229, R5, R229, 0x1, P0 ;  /* 0x000000e505e57211 */ /* 0x000fe200000f0eff */
[----:B------:R1:W-:Y:S01]  /*4aa0*/  @P1 STS.128 [R196+0x4000], RZ ;  /* 0x004000ffc4001388 */ /* 0x0003e20000000c00 */
[----:B------:R-:W-:Y:S01]  /*4ab0*/  @!P1 IMAD.MOV.U32 R5, RZ, RZ, c[0x0][0x374] ;  /* 0x0000dd00ff059624 */ /* 0x000fe200078e00ff */
[C---:B------:R-:W-:Y:S02]  /*4ac0*/  @!P1 LEA R6, P0, R7.reuse, R228, 0x6 ;  /* 0x000000e407069211 */ /* 0x040fe400078030ff */
[----:B------:R-:W-:Y:S01]  /*4ad0*/  @!PT LDS RZ, [RZ] ;  /* 0x00000000fffff984 */ /* 0x000fe20000000800 */
[----:B------:R-:W-:Y:S01]  /*4ae0*/  @!PT LDS RZ, [RZ] ;  /* 0x00000000fffff984 */ /* 0x000fe20000000800 */
[----:B------:R-:W-:Y:S01]  /*4af0*/  @!PT LDS RZ, [RZ] ;  /* 0x00000000fffff984 */ /* 0x000fe20000000800 */
[----:B------:R1:W-:Y:S02]  /*4b00*/  @!P1 LDGSTS.E.BYPASS.LTC128B.128 [R196+0x4000], [R228.64] ;  /* 0x04000000e4c49fae */ /* 0x0003e4000b901d54 */
[----:B------:R-:W-:Y:S02]  /*4b10*/  @!P1 LEA.HI.X R7, R7, R229, R5, 0x6, P0 ;  /* 0x000000e507079211 */ /* 0x000fe400000f3405 */
[----:B------:R1:W-:Y:S04]  /*4b20*/  @P1 STS.128 [R196+0x5000], RZ ;  /* 0x005000ffc4001388 */ /* 0x0003e80000000c00 */
[----:B------:R-:W-:Y:S01]  /*4b30*/  @!PT LDS RZ, [RZ] ;  /* 0x00000000fffff984 */ /* 0x000fe20000000800 */
[----:B------:R-:W-:Y:S01]  /*4b40*/  @!PT LDS RZ, [RZ] ;  /* 0x00000000fffff984 */ /* 0x000fe20000000800 */
[----:B------:R-:W-:Y:S01]  /*4b50*/  @!PT LDS RZ, [RZ] ;  /* 0x00000000fffff984 */ /* 0x000fe20000000800 */
[----:B------:R1:W-:Y:S04]  /*4b60*/  @!P1 LDGSTS.E.BYPASS.LTC128B.128 [R196+0x5000], [R6.64] ;  /* 0x0500000006c49fae */ /* 0x0003e8000b901d54 */
[----:B------:R-:W0:Y:S02]  /*4b70*/  LDGDEPBAR ;  /* 0x00000000000079af */ /* 0x000e240000000000 */
.L_x_78:
[----:B------:R-:W-:Y:S01]  /*4b80*/  LDSM.16.M88.4 R20, [R180] ;  /* 0x00000000b414783b */ /* 0x000fe20000000200 */
[--C-:B------:R-:W-:Y:S02]  /*4b90*/  IMAD.IADD R113, R112, 0x1, R183.reuse ;  /* 0x0000000170717824 */ /* 0x100fe400078e02b7 */
[----:B------:R-:W-:Y:S01]  /*4ba0*/  IMAD.IADD R115, R180, 0x1, R183 ;  /* 0x00000001b4737824 */ /* 0x000fe200078e02b7 */
[----:B------:R-:W2:Y:S01]  /*4bb0*/  LDSM.16.MT88.4 R8, [R112+0x6000] ;  /* 0x006000007008783b */ /* 0x000ea20000004200 */
[----:B------:R-:W-:Y:S03]  /*4bc0*/  IMAD.IADD R114, R183, 0x1, R0 ;  /* 0x00000001b7727824 */ /* 0x000fe600078e0200 */
[----:B------:R-:W3:Y:S04]  /*4bd0*/  LDSM.16.MT88.4 R16, [R113+0x6000] ;  /* 0x006000007110783b */ /* 0x000ee80000004200 */
[----:B------:R-:W-:Y:S04]  /*4be0*/  LDSM.16.M88.4 R24, [R0] ;  /* 0x000000000018783b */ /* 0x000fe80000000200 */
[----:B------:R-:W4:Y:S04]  /*4bf0*/  LDSM.16.MT88.4 R28, [R112+0x6800] ;  /* 0x00680000701c783b */ /* 0x000f280000004200 */
[----:B------:R-:W1:Y:S04]  /*4c00*/  LDSM.16.MT88.4 R32, [R113+0x6800] ;  /* 0x006800007120783b */ /* 0x000e680000004200 */
[----:B------:R-:W-:Y:S04]  /*4c10*/  LDSM.16.MT88.4 R104, [R112+0x7000] ;  /* 0x007000007068783b */ /* 0x000fe80000004200 */
[----:B------:R-:W1:Y:S04]  /*4c20*/  LDSM.16.M88.4 R100, [R115] ;  /* 0x000000007364783b */ /* 0x000e680000000200 */
[----:B------:R-:W-:Y:S01]  /*4c30*/  LDSM.16.MT88.4 R108, [R112+0x7800] ;  /* 0x00780000706c783b */ /* 0x000fe20000004200 */
[C---:B-12---:R-:W-:Y:S08]  /*4c40*/  HMMA.16816.F32.BF16 R4, R20.reuse, R8, RZ ;  /* 0x000000081404723c */ /* 0x046ff000000418ff */
[C---:B------:R-:W-:Y:S08]  /*4c50*/  HMMA.16816.F32.BF16 R8, R20.reuse, R10, RZ ;  /* 0x0000000a1408723c */ /* 0x040ff000000418ff */
[C---:B---3--:R-:W-:Y:S08]  /*4c60*/  HMMA.16816.F32.BF16 R12, R20.reuse, R16, RZ ;  /* 0x00000010140c723c */ /* 0x048ff000000418ff */
[----:B------:R-:W-:Y:S01]  /*4c70*/  HMMA.16816.F32.BF16 R16, R20, R18, RZ ;  /* 0x000000121410723c */ /* 0x000fe200000418ff */
[----:B------:R-:W1:Y:S07]  /*4c80*/  LDSM.16.MT88.4 R20, [R113+0x7000] ;  /* 0x007000007114783b */ /* 0x000e6e0000004200 */
[C---:B----4-:R-:W-:Y:S08]  /*4c90*/  HMMA.16816.F32.BF16 R4, R24.reuse, R28, R4 ;  /* 0x0000001c1804723c */ /* 0x050ff00000041804 */
[C---:B------:R-:W-:Y:S01]  /*4ca0*/  HMMA.16816.F32.BF16 R8, R24.reuse, R30, R8 ;  /* 0x0000001e1808723c */ /* 0x040fe20000041808 */
[----:B------:R-:W2:Y:S07]  /*4cb0*/  LDSM.16.M88.4 R28, [R114] ;  /* 0x00000000721c783b */ /* 0x000eae0000000200 */
[C---:B------:R-:W-:Y:S08]  /*4cc0*/  HMMA.16816.F32.BF16 R12, R24.reuse, R32, R12 ;  /* 0x00000020180c723c */ /* 0x040ff0000004180c */
        /* <DEDUP_REMOVED lines=160> */
[C---:B------:R-:W-:Y:S01]  /*56d0*/  LOP3.LUT R4, R219.reuse, 0x1, RZ, 0xc0, !PT ;  /* 0x00000001db047812 */ /* 0x040fe200078ec0ff */
[-C--:B------:R-:W-:Y:S03]  /*56e0*/  HMMA.16816.F32.BF16 R92, R20, R6.reuse, R92 ;  /* 0x00000006145c723c */ /* 0x080fe6000004185c */
[----:B------:R-:W-:Y:S02]  /*56f0*/  ISETP.NE.U32.AND P0, PT, R4, 0x1, PT ;  /* 0x000000010400780c */ /* 0x000fe40003f05070 */
[C---:B------:R-:W-:Y:S02]  /*5700*/  IADD3 R4, R176.reuse, -0x2000, RZ ;  /* 0xffffe000b0047810 */ /* 0x040fe40007ffe0ff */
        /* <DEDUP_REMOVED lines=125> */
.L_x_80:
        /* <DEDUP_REMOVED lines=15> */
.L_x_81:
[----:B------:R-:W-:Y:S01]  /*5fd0*/  BAR.SYNC.DEFER_BLOCKING 0x0 ;  /* 0x0000000000007b1d */ /* 0x000fe20000010000 */
[C---:B-1----:R-:W-:Y:S01]  /*5fe0*/  IMAD.SHL.U32 R37, R197.reuse, 0x80, RZ ;  /* 0x00000080c5257824 */ /* 0x042fe200078e00ff */
[----:B------:R-:W-:Y:S01]  /*5ff0*/  SHF.R.S32.HI R43, RZ, 0x1f, R192 ;  /* 0x0000001fff2b7819 */ /* 0x000fe200000114c0 */
[----:B------:R-:W-:Y:S01]  /*6000*/  IMAD R220, R197, -0x80, R220 ;  /* 0xffffff80c5dc7824 */ /* 0x000fe200078e02dc */
[----:B------:R-:W-:Y:S02]  /*6010*/  MOV R42, R192 ;  /* 0x000000c0002a7202 */ /* 0x000fe40000000f00 */
[----:B------:R-:W-:Y:S01]  /*6020*/  SHF.R.S32.HI R36, RZ, 0x1f, R37 ;  /* 0x0000001fff247819 */ /* 0x000fe20000011425 */
[----:B------:R-:W-:Y:S01]  /*6030*/  BSSY B0, `(.L_x_82) ;  /* 0x0000020000007945 */ /* 0x000fe20003800000 */
[----:B------:R-:W-:Y:S01]  /*6040*/  ISETP.GE.AND P1, PT, R192, c[0x0][0x220], PT ;  /* 0x00008800c0007a0c */ /* 0x000fe20003f26270 */
[----:B------:R-:W-:Y:S01]  /*6050*/  IMAD.WIDE.U32 R40, R37, c[0x0][0x3a0], R42 ;  /* 0x0000e80025287a25 */ /* 0x000fe200078e002a */
[----:B------:R-:W-:-:S02]  /*6060*/  SHF.R.S32.HI R39, RZ, 0x1f, R191 ;  /* 0x0000001fff277819 */ /* 0x000fc400000114bf */
[----:B------:R-:W-:Y:S01]  /*6070*/  ISETP.GE.OR P4, PT, R191, R220, P1 ;  /* 0x000000dcbf00720c */ /* 0x000fe20000f86670 */
[----:B------:R-:W-:Y:S01]  /*6080*/  IMAD R38, R36, c[0x0][0x3a0], RZ ;  /* 0x0000e80024267a24 */ /* 0x000fe200078e02ff */
[----:B------:R-:W-:-:S03]  /*6090*/  IADD3 R44, P0, R34, R40, RZ ;  /* 0x00000028222c7210 */ /* 0x000fc60007f1e0ff */
[----:B------:R-:W-:Y:S01]  /*60a0*/  IMAD R33, R37, c[0x0][0x3a4], R38 ;  /* 0x0000e90025217a24 */ /* 0x000fe200078e0226 */
[----:B------:R-:W-:-:S04]  /*60b0*/  SHF.R.S32.HI R38, RZ, 0x1f, R212 ;  /* 0x0000001fff267819 */ /* 0x000fc800000114d4 */
[----:B------:R-:W-:Y:S01]  /*60c0*/  IADD3.X R45, R32, R41, R33, P0, !PT ;  /* 0x00000029202d7210 */ /* 0x000fe200007fe421 */
[----:B------:R-:W-:Y:S01]  /*60d0*/  IMAD R41, R38, c[0x0][0x3b8], RZ ;  /* 0x0000ee0026297a24 */ /* 0x000fe200078e02ff */
[----:B------:R1:W2:Y:S03]  /*60e0*/  LDS.128 R28, [R196+0x7000] ;  /* 0x00700000c41c7984 */ /* 0x0002a60000000c00 */
[C---:B------:R-:W-:Y:S01]  /*60f0*/  IMAD R41, R212.reuse, c[0x0][0x3bc], R41 ;  /* 0x0000ef00d4297a24 */ /* 0x040fe200078e0229 */
[----:B------:R1:W3:Y:S01]  /*6100*/  LDS.128 R24, [R196+0x8000] ;  /* 0x00800000c4187984 */ /* 0x0002e20000000c00 */
[----:B------:R-:W-:-:S03]  /*6110*/  IMAD.WIDE.U32 R44, R212, c[0x0][0x3b8], R44 ;  /* 0x0000ee00d42c7a25 */ /* 0x000fc600078e002c */
[----:B------:R1:W4:Y:S01]  /*6120*/  LDS.128 R20, [R196+0x9000] ;  /* 0x00900000c4147984 */ /* 0x0003220000000c00 */
[----:B------:R-:W-:-:S03]  /*6130*/  IMAD.IADD R41, R45, 0x1, R41 ;  /* 0x000000012d297824 */ /* 0x000fc600078e0229 */
        /* <DEDUP_REMOVED lines=15> */
.L_x_83:
[----:B------:R-:W-:Y:S05]  /*6230*/  BSYNC B0 ;  /* 0x0000000000007941 */ /* 0x000fea0003800000 */
.L_x_82:
[----:B----4-:R-:W-:Y:S01]  /*6240*/  IADD3 R33, R191, 0x20, RZ ;  /* 0x00000020bf217810 */ /* 0x010fe20007ffe0ff */
[----:B------:R-:W-:Y:S03]  /*6250*/  BSSY B0, `(.L_x_84) ;  /* 0x000000d000007945 */ /* 0x000fe60003800000 */
[----:B------:R-:W-:-:S13]  /*6260*/  ISETP.GE.OR P3, PT, R33, R220, P1 ;  /* 0x000000dc2100720c */ /* 0x000fda0000f66670 */
        /* <DEDUP_REMOVED lines=11> */
.L_x_85:
[----:B------:R-:W-:Y:S05]  /*6320*/  BSYNC B0 ;  /* 0x0000000000007941 */ /* 0x000fea0003800000 */
.L_x_84:
[----:B--2---:R-:W-:Y:S01]  /*6330*/  IADD3 R29, R191, 0x40, RZ ;  /* 0x00000040bf1d7810 */ /* 0x004fe20007ffe0ff */
        /* <DEDUP_REMOVED lines=13> */
.L_x_87:
[----:B------:R-:W-:Y:S05]  /*6410*/  BSYNC B0 ;  /* 0x0000000000007941 */ /* 0x000fea0003800000 */
.L_x_86:
[----:B--23--:R-:W-:Y:S01]  /*6420*/  IADD3 R25, R191, 0x60, RZ ;  /* 0x00000060bf197810 */ /* 0x00cfe20007ffe0ff */
        /* <DEDUP_REMOVED lines=13> */
.L_x_89:
[----:B------:R-:W-:Y:S05]  /*6500*/  BSYNC B0 ;  /* 0x0000000000007941 */ /* 0x000fea0003800000 */
.L_x_88:
[C---:B------:R-:W-:Y:S01]  /*6510*/  IMAD.WIDE.U32 R42, R37.reuse, c[0x0][0x3a8], R42 ;  /* 0x0000ea00252a7a25 */ /* 0x040fe200078e002a */
        /* <DEDUP_REMOVED lines=18> */
.L_x_91:
[----:B------:R-:W-:Y:S05]  /*6640*/  BSYNC B0 ;  /* 0x0000000000007941 */ /* 0x000fea0003800000 */
.L_x_90:
        /* <DEDUP_REMOVED lines=12> */
.L_x_93:
[----:B------:R-:W-:Y:S05]  /*6710*/  BSYNC B0 ;  /* 0x0000000000007941 */ /* 0x000fea0003800000 */
.L_x_92:
        /* <DEDUP_REMOVED lines=12> */
.L_x_95:
[----:B------:R-:W-:Y:S05]  /*67e0*/  BSYNC B0 ;  /* 0x0000000000007941 */ /* 0x000fea0003800000 */
.L_x_94:
        /* <DEDUP_REMOVED lines=12> */
.L_x_52:
[----:B------:R-:W-:Y:S02]  /*68b0*/  ISETP.NE.AND P0, PT, R222, -0x1, PT ;  /* 0xffffffffde00780c */ /* 0x000fe40003f05270 */
[----:B------:R-:W-:-:S11]  /*68c0*/  SHF.R.S32.HI R5, RZ, 0x1f, R195 ;  /* 0x0000001fff057819 */ /* 0x000fd600000114c3 */
        /* <DEDUP_REMOVED lines=15> */
.L_x_97:
        /* <DEDUP_REMOVED lines=15> */
.L_x_98:
[C---:B------:R-:W-:Y:S01]  /*6ab0*/  SHF.L.U32 R7, R197.reuse, 0x7, RZ ;  /* 0x00000007c5077819 */ /* 0x040fe200000006ff */
[----:B------:R-:W-:Y:S01]  /*6ac0*/  IMAD R220, R197, -0x80, R220 ;  /* 0xffffff80c5dc7824 */ /* 0x000fe200078e02dc */
[----:B------:R-:W-:Y:S01]  /*6ad0*/  ISETP.GE.AND P1, PT, R192, c[0x0][0x220], PT ;  /* 0x00008800c0007a0c */ /* 0x000fe20003f26270 */
[----:B------:R-:W-:Y:S01]  /*6ae0*/  BSSY B0, `(.L_x_99) ;  /* 0x0000017000007945 */ /* 0x000fe20003800000 */
[----:B------:R-:W-:Y:S01]  /*6af0*/  SHF.R.S32.HI R5, RZ, 0x1f, R7 ;  /* 0x0000001fff057819 */ /* 0x000fe20000011407 */
[----:B------:R-:W-:Y:S01]  /*6b00*/  IMAD.WIDE.U32 R10, R7, c[0x0][0x3a0], R192 ;  /* 0x0000e800070a7a25 */ /* 0x000fe200078e00c0 */
[----:B------:R-:W-:-:S03]  /*6b10*/  ISETP.GE.OR P4, PT, R191, R220, P1 ;  /* 0x000000dcbf00720c */ /* 0x000fc60000f86670 */
[----:B------:R-:W-:Y:S01]  /*6b20*/  IMAD R8, R5, c[0x0][0x3a0], RZ ;  /* 0x0000e80005087a24 */ /* 0x000fe200078e02ff */
[----:B------:R-:W-:Y:S02]  /*6b30*/  IADD3 R12, P0, R4, R10, RZ ;  /* 0x0000000a040c7210 */ /* 0x000fe40007f1e0ff */
[----:B------:R-:W-:Y:S01]  /*6b40*/  SHF.R.S32.HI R4, RZ, 0x1f, R212 ;  /* 0x0000001fff047819 */ /* 0x000fe200000114d4 */
[----:B------:R-:W-:-:S05]  /*6b50*/  IMAD R9, R7, c[0x0][0x3a4], R8 ;  /* 0x0000e90007097a24 */ /* 0x000fca00078e0208 */
[----:B------:R-:W-:Y:S01]  /*6b60*/  IADD3.X R13, R6, R11, R9, P0, !PT ;  /* 0x0000000b060d7210 */ /* 0x000fe200007fe409 */
[----:B------:R-:W-:Y:S01]  /*6b70*/  IMAD R11, R4, c[0x0][0x3b8], RZ ;  /* 0x0000ee00040b7a24 */ /* 0x000fe200078e02ff */
[----:B------:R-:W-:-:S03]  /*6b80*/  SHF.R.S32.HI R6, RZ, 0x1f, R191 ;  /* 0x0000001fff067819 */ /* 0x000fc600000114bf */
[C---:B------:R-:W-:Y:S02]  /*6b90*/  IMAD R11, R212.reuse, c[0x0][0x3bc], R11 ;  /* 0x0000ef00d40b7a24 */ /* 0x040fe400078e020b */
        /* <DEDUP_REMOVED lines=11> */
.L_x_100:
[----:B------:R-:W-:Y:S05]  /*6c50*/  BSYNC B0 ;  /* 0x0000000000007941 */ /* 0x000fea0003800000 */
.L_x_99:
[----:B------:R-:W-:Y:S01]  /*6c60*/  IADD3 R9, R191, 0x20, RZ ;  /* 0x00000020bf097810 */ /* 0x000fe20007ffe0ff */
        /* <DEDUP_REMOVED lines=13> */
.L_x_102:
[----:B------:R-:W-:Y:S05]  /*6d40*/  BSYNC B0 ;  /* 0x0000000000007941 */ /* 0x000fea0003800000 */
.L_x_101:
        /* <DEDUP_REMOVED lines=14> */
.L_x_104:
[----:B------:R-:W-:Y:S05]  /*6e30*/  BSYNC B0 ;  /* 0x0000000000007941 */ /* 0x000fea0003800000 */
.L_x_103:
        /* <DEDUP_REMOVED lines=14> */
.L_x_106:
[----:B------:R-:W-:Y:S05]  /*6f20*/  BSYNC B0 ;  /* 0x0000000000007941 */ /* 0x000fea0003800000 */
.L_x_105:
[----:B------:R-:W-:Y:S01]  /*6f30*/  IMAD.WIDE.U32 R10, R7, c[0x0][0x3a8], R192 ;  /* 0x0000ea00070a7a25 */ /* 0x000fe200078e00c0 */
[----:B------:R-:W-:Y:S03]  /*6f40*/  BSSY B0, `(.L_x_107) ;  /* 0x0000013000007945 */ /* 0x000fe60003800000 */
[----:B------:R-:W-:Y:S02]  /*6f50*/  IMAD R8, R5, c[0x0][0x3a8], RZ ;  /* 0x0000ea0005087a24 */ /* 0x000fe400078e02ff */
[----:B------:R-:W-:Y:S02]  /*6f60*/  IMAD R5, R4, c[0x0][0x3c0], RZ ;  /* 0x0000f00004057a24 */ /* 0x000fe400078e02ff */
[----:B------:R-:W-:Y:S01]  /*6f70*/  IMAD R7, R7, c[0x0][0x3ac], R8 ;  /* 0x0000eb0007077a24 */ /* 0x000fe200078e0208 */
[----:B------:R-:W-:Y:S01]  /*6f80*/  IADD3 R8, P0, R2, R10, RZ ;  /* 0x0000000a02087210 */ /* 0x000fe20007f1e0ff */
[----:B------:R-:W-:-:S03]  /*6f90*/  IMAD R5, R212, c[0x0][0x3c4], R5 ;  /* 0x0000f100d4057a24 */ /* 0x000fc600078e0205 */
[----:B------:R-:W-:-:S05]  /*6fa0*/  IADD3.X R9, R0, R11, R7, P0, !PT ;  /* 0x0000000b00097210 */ /* 0x000fca00007fe407 */
[----:B------:R-:W-:-:S05]  /*6fb0*/  IMAD.WIDE.U32 R8, R212, c[0x0][0x3c0], R8 ;  /* 0x0000f000d4087a25 */ /* 0x000fca00078e0008 */
[----:B------:R-:W-:Y:S01]  /*6fc0*/  IADD3 R7, R5, R9, RZ ;  /* 0x0000000905077210 */ /* 0x000fe20007ffe0ff */
        /* <DEDUP_REMOVED lines=9> */
[----:B------:R3:W-:Y:S04]  /*7060*/  STG.E.128 [R10.64], RZ ;  /* 0x000000ff0a007986 */ /* 0x0007e8000c101d14 */
.L_x_108:
[----:B------:R-:W-:Y:S05]  /*7070*/  BSYNC B0 ;  /* 0x0000000000007941 */ /* 0x000fea0003800000 */
.L_x_107:
[----:B------:R-:W-:Y:S01]  /*7080*/  BSSY B0, `(.L_x_109) ;  /* 0x000000d000007945 */ /* 0x000fe20003800000 */
[----:B------:R-:W-:Y:S05]  /*7090*/  @P3 BRA `(.L_x_110) ;  /* 0x000000b000003947 */ /* 0x000fea0003800000 */
[----:B------:R-:W-:Y:S01]  /*70a0*/  IADD3 R5, P0, R191, 0x20, RZ ;  /* 0x00000020bf057810 */ /* 0x000fe20007f1e0ff */
[----:B---3--:R-:W-:Y:S01]  /*70b0*/  IMAD.MOV.U32 R10, RZ, RZ, R8 ;  /* 0x000000ffff0a7224 */ /* 0x008fe200078e0008 */
        /* <DEDUP_REMOVED lines=8> */
[----:B------:R3:W-:Y:S02]  /*7140*/  STG.E.128 [R4.64], RZ ;  /* 0x000000ff04007986 */ /* 0x0007e4000c101d14 */
.L_x_110:
[----:B------:R-:W-:Y:S05]  /*7150*/  BSYNC B0 ;  /* 0x0000000000007941 */ /* 0x000fea0003800000 */
.L_x_109:
[----:B------:R-:W-:Y:S01]  /*7160*/  BSSY B0, `(.L_x_111) ;  /* 0x000000d000007945 */ /* 0x000fe20003800000 */
[----:B------:R-:W-:Y:S05]  /*7170*/  @P2 BRA `(.L_x_112) ;  /* 0x000000b000002947 */ /* 0x000fea0003800000 */
[----:B---3--:R-:W-:Y:S01]  /*7180*/  IADD3 R5, P0, R191, 0x40, RZ ;  /* 0x00000040bf057810 */ /* 0x008fe20007f1e0ff */
[----:B------:R-:W-:Y:S01]  /*7190*/  IMAD.MOV.U32 R10, RZ, RZ, R8 ;  /* 0x000000ffff0a7224 */ /* 0x000fe200078e0008 */
        /* <DEDUP_REMOVED lines=9> */
.L_x_112:
[----:B------:R-:W-:Y:S05]  /*7230*/  BSYNC B0 ;  /* 0x0000000000007941 */ /* 0x000fea0003800000 */
.L_x_111:
[----:B------:R-:W-:Y:S05]  /*7240*/  @P1 BRA `(.L_x_96) ;  /* 0x000000a000001947 */ /* 0x000fea0003800000 */
[----:B------:R-:W-:-:S04]  /*7250*/  IADD3 R0, P0, R191, 0x60, RZ ;  /* 0x00000060bf007810 */ /* 0x000fc80007f1e0ff */
[----:B---3--:R-:W-:Y:S02]  /*7260*/  IADD3.X R5, RZ, R6, RZ, P0, !PT ;  /* 0x00000006ff057210 */ /* 0x008fe400007fe4ff */
[----:B------:R-:W-:-:S03]  /*7270*/  MOV R6, R8 ;  /* 0x0000000800067202 */ /* 0x000fc60000000f00 */
[----:B------:R-:W-:Y:S02]  /*7280*/  IMAD R5, R5, c[0x0][0x3a8], RZ ;  /* 0x0000ea0005057a24 */ /* 0x000fe400078e02ff */
[----:B------:R-:W-:-:S04]  /*7290*/  IMAD.WIDE.U32 R6, R0, c[0x0][0x3a8], R6 ;  /* 0x0000ea0000067a25 */ /* 0x000fc800078e0006 */
[----:B------:R-:W-:Y:S01]  /*72a0*/  IMAD R5, R0, c[0x0][0x3ac], R5 ;  /* 0x0000eb0000057a24 */ /* 0x000fe200078e0205 */
[----:B------:R-:W-:-:S04]  /*72b0*/  LEA R4, P0, R6, c[0x0][0x348], 0x1 ;  /* 0x0000d20006047a11 */ /* 0x000fc800078008ff */
[----:B------:R-:W-:-:S04]  /*72c0*/  IADD3 R5, R5, R7, RZ ;  /* 0x0000000705057210 */ /* 0x000fc80007ffe0ff */
[----:B------:R-:W-:-:S05]  /*72d0*/  LEA.HI.X R5, R6, c[0x0][0x34c], R5, 0x1, P0 ;  /* 0x0000d30006057a11 */ /* 0x000fca00000f0c05 */
[----:B------:R3:W-:Y:S02]  /*72e0*/  STG.E.128 [R4.64], RZ ;  /* 0x000000ff04007986 */ /* 0x0007e4000c101d14 */
.L_x_96:
[----:B------:R-:W-:Y:S05]  /*72f0*/  BSYNC B1 ;  /* 0x0000000000017941 */ /* 0x000fea0003800000 */
.L_x_47:
        /* <DEDUP_REMOVED lines=9> */
.L_x_113:
[----:B------:R-:W-:Y:S05]  /*7390*/  EXIT ;  /* 0x000000000000794d */ /* 0x000fea0003800000 */
.L_x_115:
        /* <DEDUP_REMOVED lines=14> */
.L_x_2452:


//--------------------- .text._ZN5flash44flash_bwd_dq_dk_dv_loop_seqk_parallel_kernelI23Flash_bwd_kernel_traitsILi64ELi64ELi128ELi8ELi2ELi4ELi4ELb1ELb0EN7cutlass10bfloat16_tE19Flash_kernel_traitsILi64ELi64ELi128ELi8ES3_EELb0ELb0ELb1ELb0ELb0ELb0ELb0EEEvNS_16Flash_bwd_paramsE --------------------------
	.section	.text._ZN5flash44flash_bwd_dq_dk_dv_loop_seqk_parallel_kernelI23Flash_bwd_kernel_traitsILi64ELi64ELi128ELi8ELi2ELi4ELi4ELb1ELb0EN7cutlass10bfloat16_tE19Flash_kernel_traitsILi64ELi64ELi128ELi8ES3_EELb0ELb0ELb1ELb0ELb0ELb0ELb0EEEvNS_16Flash_bwd_paramsE,"ax",@progbits
	.sectioninfo	@"SHI_REGISTERS=253"
	.align	128
        .global         _ZN5flash44flash_bwd_dq_dk_dv_loop_seqk_parallel_kernelI23Flash_bwd_kernel_traitsILi64ELi64ELi128ELi8ELi2ELi4ELi4ELb1ELb0EN7cutlass10bfloat16_tE19Flash_kernel_traitsILi64ELi64ELi128ELi8ES3_EELb0ELb0ELb1ELb0ELb0ELb0ELb0EEEvNS_16Flash_bwd_paramsE
        .type           _ZN5flash44flash_bwd_dq_dk_dv_loop_seqk_parallel_kernelI23Flash_bwd_kernel_traitsILi64ELi64ELi128ELi8ELi2ELi4ELi4ELb1ELb0EN7cutlass10bfloat16_tE19Flash_kernel_traitsILi64ELi64ELi128ELi8ES3_EELb0ELb0ELb1ELb0ELb0ELb0ELb0EEEvNS_16Flash_bwd_paramsE,@function
        .size           _ZN5flash44flash_bwd_dq_dk_dv_loop_seqk_parallel_kernelI23Flash_bwd_kernel_traitsILi64ELi64ELi128ELi8ELi2ELi4ELi4ELb1ELb0EN7cutlass10bfloat16_tE19Flash_kernel_traitsILi64ELi64ELi128ELi8ES3_EELb0ELb0ELb1ELb0ELb0ELb0ELb0EEEvNS_16Flash_bwd_paramsE,(.L_x_2453 - _ZN5flash44flash_bwd_dq_dk_dv_loop_seqk_parallel_kernelI23Flash_bwd_kernel_traitsILi64ELi64ELi128ELi8ELi2ELi4ELi4ELb1ELb0EN7cutlass10bfloat16_tE19Flash_kernel_traitsILi64ELi64ELi128ELi8ES3_EELb0ELb0ELb1ELb0ELb0ELb0ELb0EEEvNS_16Flash_bwd_paramsE)
        .other          _ZN5flash44flash_bwd_dq_dk_dv_loop_seqk_parallel_kernelI23Flash_bwd_kernel_traitsILi64ELi64ELi128ELi8ELi2ELi4ELi4ELb1ELb0EN7cutlass10bfloat16_tE19Flash_kernel_traitsILi64ELi64ELi128ELi8ES3_EELb0ELb0ELb1ELb0ELb0ELb0ELb0EEEvNS_16Flash_bwd_paramsE,@"STO_CUDA_ENTRY STV_DEFAULT"
_ZN5flash44flash_bwd_dq_dk_dv_loop_seqk_parallel_kernelI23Flash_bwd_kernel_traitsILi64ELi64ELi128ELi8ELi2ELi4ELi4ELb1ELb0EN7cutlass10bfloat16_tE19Flash_kernel_traitsILi64ELi64ELi128ELi8ES3_EELb0ELb0ELb1ELb0ELb0ELb0ELb0EEEvNS_16Flash_bwd_paramsE:
.text._ZN5flash44flash_bwd_dq_dk_dv_loop_seqk_parallel_kernelI23Flash_bwd_kernel_traitsILi64ELi64ELi128ELi8ELi2ELi4ELi4ELb1ELb0EN7cutlass10bfloat16_tE19Flash_kernel_traitsILi64ELi64ELi128ELi8ES3_EELb0ELb0ELb1ELb0ELb0ELb0ELb0EEEvNS_16Flash_bwd_paramsE:
        /* <DEDUP_REMOVED lines=12> */
[----:B------:R-:W-:Y:S01]  /*00c0*/  IMAD.MOV.U32 R226, RZ, RZ, -0x10 ;  /* 0xfffffff0ffe27424 */ /* 0x000fe200078e00ff */
[----:B------:R-:W2:Y:S04]  /*00d0*/  S2R R182, SR_CTAID.Y ;  /* 0x0000000000b67919 */ /* 0x000ea80000002600 */
[----:B------:R-:W3:Y:S01]  /*00e0*/  S2R R203, SR_CTAID.Z ;  /* 0x0000000000cb7919 */ /* 0x000ee20000002700 */
[----:B-1----:R-:W-:Y:S01]  /*00f0*/  SHF.R.S32.HI R188, RZ, 0x1f, R7 ;  /* 0x0000001fffbc7819 */ /* 0x002fe20000011407 */
[----:B------:R-:W-:-:S03]  /*0100*/  IMAD.SHL.U32 R175, R7, 0x2, RZ ;  /* 0x0000000207af7824 */ /* 0x000fc600078e00ff */
[CC--:B------:R-:W-:Y:S02]  /*0110*/  LEA.HI R14, R188.reuse, R7.reuse, RZ, 0x4 ;  /* 0x00000007bc0e7211 */ /* 0x0c0fe400078f20ff */
[CC--:B------:R-:W-:Y:S02]  /*0120*/  LEA.HI R5, R188.reuse, R7.reuse, RZ, 0x5 ;  /* 0x00000007bc057211 */ /* 0x0c0fe400078f28ff */
[----:B------:R-:W-:Y:S02]  /*0130*/  LEA.HI R9, R188, R7, RZ, 0x2 ;  /* 0x00000007bc097211 */ /* 0x000fe400078f10ff */
[----:B------:R-:W-:Y:S02]  /*0140*/  SHF.R.S32.HI R4, RZ, 0x4, R14 ;  /* 0x00000004ff047819 */ /* 0x000fe4000001140e */
[----:B------:R-:W-:Y:S02]  /*0150*/  SHF.R.S32.HI R8, RZ, 0x5, R5 ;  /* 0x00000005ff087819 */ /* 0x000fe40000011405 */
[----:B------:R-:W-:-:S02]  /*0160*/  SHF.R.S32.HI R0, RZ, 0x2, R9 ;  /* 0x00000002ff007819 */ /* 0x000fc40000011409 */
[----:B------:R-:W-:Y:S02]  /*0170*/  SHF.R.S32.HI R3, RZ, 0x1f, R9 ;  /* 0x0000001fff037819 */ /* 0x000fe40000011409 */
[----:B------:R-:W-:Y:S02]  /*0180*/  LEA.HI R6, R14, R4, RZ, 0x1 ;  /* 0x000000040e067211 */ /* 0x000fe400078f08ff */
[----:B------:R-:W-:Y:S02]  /*0190*/  SHF.R.S32.HI R2, RZ, 0x1f, R5 ;  /* 0x0000001fff027819 */ /* 0x000fe40000011405 */
[----:B------:R-:W-:Y:S02]  /*01a0*/  LEA.HI R172, R5, R8, RZ, 0x1 ;  /* 0x0000000805ac7211 */ /* 0x000fe400078f08ff */
[----:B------:R-:W-:Y:S02]  /*01b0*/  LEA.HI R13, R188, R7, RZ, 0x3 ;  /* 0x00000007bc0d7211 */ /* 0x000fe400078f18ff */
[----:B------:R-:W-:-:S02]  /*01c0*/  LEA.HI R3, R3, R0, RZ, 0x3 ;  /* 0x0000000003037211 */ /* 0x000fc400078f18ff */
[----:B------:R-:W-:Y:S02]  /*01d0*/  LOP3.LUT R5, R5, 0xffffffe0, RZ, 0xc0, !PT ;  /* 0xffffffe005057812 */ /* 0x000fe400078ec0ff */
[----:B------:R-:W-:Y:S02]  /*01e0*/  LOP3.LUT R6, R6, 0xfffffffe, RZ, 0xc0, !PT ;  /* 0xfffffffe06067812 */ /* 0x000fe400078ec0ff */
[----:B------:R-:W-:Y:S01]  /*01f0*/  SHF.R.S32.HI R178, RZ, 0x3, R13 ;  /* 0x00000003ffb27819 */ /* 0x000fe2000001140d */
[----:B------:R-:W-:Y:S01]  /*0200*/  IMAD.IADD R5, R7, 0x1, -R5 ;  /* 0x0000000107057824 */ /* 0x000fe200078e0a05 */
[----:B------:R-:W-:Y:S01]  /*0210*/  LOP3.LUT R3, R3, 0xfffffff8, RZ, 0xc0, !PT ;  /* 0xfffffff803037812 */ /* 0x000fe200078ec0ff */
[----:B------:R-:W-:Y:S01]  /*0220*/  IMAD.IADD R6, R4, 0x1, -R6 ;  /* 0x0000000104067824 */ /* 0x000fe200078e0a06 */
[----:B------:R-:W-:Y:S01]  /*0230*/  LOP3.LUT R10, R13, 0xfffffff8, RZ, 0xc0, !PT ;  /* 0xfffffff80d0a7812 */ /* 0x000fe200078ec0ff */
[----:B------:R-:W-:Y:S01]  /*0240*/  IMAD.SHL.U32 R4, R178, 0x40, RZ ;  /* 0x00000040b2047824 */ /* 0x000fe200078e00ff */
[----:B------:R-:W-:Y:S01]  /*0250*/  LOP3.LUT R14, R14, 0xfffffff0, RZ, 0xc0, !PT ;  /* 0xfffffff00e0e7812 */ /* 0x000fe200078ec0ff */
[----:B------:R-:W-:Y:S01]  /*0260*/  IMAD.IADD R3, R0, 0x1, -R3 ;  /* 0x0000000100037824 */ /* 0x000fe200078e0a03 */
[----:B------:R-:W-:Y:S01]  /*0270*/  SHF.R.S32.HI R0, RZ, 0x1f, R5 ;  /* 0x0000001fff007819 */ /* 0x000fe20000011405 */
[C---:B------:R-:W-:Y:S01]  /*0280*/  IMAD.IADD R10, R7.reuse, 0x1, -R10 ;  /* 0x00000001070a7824 */ /* 0x040fe200078e0a0a */
[----:B------:R-:W-:Y:S01]  /*0290*/  LEA.HI R2, R2, R8, RZ, 0x2 ;  /* 0x0000000802027211 */ /* 0x000fe200078f10ff */
[----:B------:R-:W-:Y:S01]  /*02a0*/  IMAD.IADD R14, R7, 0x1, -R14 ;  /* 0x00000001070e7824 */ /* 0x000fe200078e0a0e */
[----:B------:R-:W-:Y:S01]  /*02b0*/  LOP3.LUT R4, R4, 0x1c0, RZ, 0xc0, !PT ;  /* 0x000001c004047812 */ /* 0x000fe200078ec0ff */
[----:B------:R-:W-:Y:S01]  /*02c0*/  IMAD.SHL.U32 R180, R10, 0x8, RZ ;  /* 0x000000080ab47824 */ /* 0x000fe200078e00ff */
[----:B------:R-:W-:Y:S01]  /*02d0*/  LEA.HI R0, R0, R5, RZ, 0x2 ;  /* 0x0000000500007211 */ /* 0x000fe200078f10ff */
[C---:B------:R-:W-:Y:S01]  /*02e0*/  IMAD.SHL.U32 R11, R6.reuse, 0x200, RZ ;  /* 0x00000200060b7824 */ /* 0x040fe200078e00ff */
[----:B------:R-:W-:Y:S01]  /*02f0*/  SHF.R.S32.HI R5, RZ, 0x1f, R14 ;  /* 0x0000001fff057819 */ /* 0x000fe2000001140e */
[----:B------:R-:W-:Y:S01]  /*0300*/  IMAD.SHL.U32 R171, R6, 0x10, RZ ;  /* 0x0000001006ab7824 */ /* 0x000fe200078e00ff */
[----:B------:R-:W-:Y:S01]  /*0310*/  LOP3.LUT R172, R172, 0xfffffffe, RZ, 0xc0, !PT ;  /* 0xfffffffeacac7812 */ /* 0x000fe200078ec0ff */
[----:B------:R-:W-:Y:S01]  /*0320*/  IMAD.SHL.U32 R6, R6, 0x8, RZ ;  /* 0x0000000806067824 */ /* 0x000fe200078e00ff */
[----:B------:R-:W-:-:S02]  /*0330*/  LOP3.LUT R2, R2, 0xfffffffc, RZ, 0xc0, !PT ;  /* 0xfffffffc02027812 */ /* 0x000fc400078ec0ff */
[----:B------:R-:W-:Y:S01]  /*0340*/  SHF.R.U32.HI R177, RZ, 0x3, R4 ;  /* 0x00000003ffb17819 */ /* 0x000fe20000011604 */
[----:B------:R-:W-:Y:S01]  /*0350*/  IMAD.IADD R172, R8, 0x1, -R172 ;  /* 0x0000000108ac7824 */ /* 0x000fe200078e0aac */
[----:B------:R-:W-:Y:S01]  /*0360*/  LOP3.LUT R4, R4, 0x38, R180, 0xf8, !PT ;  /* 0x0000003804047812 */ /* 0x000fe200078ef8b4 */
[----:B------:R-:W-:Y:S01]  /*0370*/  IMAD.IADD R2, R8, 0x1, -R2 ;  /* 0x0000000108027824 */ /* 0x000fe200078e0a02 */
[----:B------:R-:W-:Y:S02]  /*0380*/  LEA.HI R5, R5, R14, RZ, 0x3 ;  /* 0x0000000e05057211 */ /* 0x000fe400078f18ff */
[----:B------:R-:W-:Y:S01]  /*0390*/  LEA.HI R8, R188, R7, RZ, 0x6 ;  /* 0x00000007bc087211 */ /* 0x000fe200078f30ff */
[----:B------:R-:W-:Y:S01]  /*03a0*/  IMAD.SHL.U32 R168, R2, 0x10, RZ ;  /* 0x0000001002a87824 */ /* 0x000fe200078e00ff */
[----:B------:R-:W-:Y:S02]  /*03b0*/  LOP3.LUT R177, R4, R177, RZ, 0x3c, !PT ;  /* 0x000000b104b17212 */ /* 0x000fe400078e3cff */
[C---:B------:R-:W-:Y:S01]  /*03c0*/  LOP3.LUT R4, R5.reuse, 0xfffffff8, RZ, 0xc0, !PT ;  /* 0xfffffff805047812 */ /* 0x040fe200078ec0ff */
[----:B------:R-:W-:Y:S01]  /*03d0*/  IMAD.SHL.U32 R5, R5, 0x40, RZ ;  /* 0x0000004005057824 */ /* 0x000fe200078e00ff */
[----:B------:R-:W-:-:S02]  /*03e0*/  LEA.HI R188, R188, R7, RZ, 0x7 ;  /* 0x00000007bcbc7211 */ /* 0x000fc400078f38ff */
[----:B------:R-:W-:Y:S01]  /*03f0*/  LOP3.LUT R9, R9, 0x7ffffffc, RZ, 0xc0, !PT ;  /* 0x7ffffffc09097812 */ /* 0x000fe200078ec0ff */
[----:B------:R-:W-:Y:S01]  /*0400*/  IMAD.IADD R4, R14, 0x1, -R4 ;  /* 0x000000010e047824 */ /* 0x000fe200078e0a04 */
[----:B------:R-:W-:Y:S02]  /*0410*/  LOP3.LUT R12, R3, 0x1, RZ, 0xc0, !PT ;  /* 0x00000001030c7812 */ /* 0x000fe400078ec0ff */
[----:B------:R-:W-:Y:S01]  /*0420*/  SHF.R.S32.HI R188, RZ, 0x7, R188 ;  /* 0x00000007ffbc7819 */ /* 0x000fe200000114bc */
[----:B------:R-:W-:Y:S01]  /*0430*/  IMAD.IADD R9, R7, 0x1, -R9 ;  /* 0x0000000107097824 */ /* 0x000fe200078e0a09 */
[C---:B------:R-:W-:Y:S01]  /*0440*/  LOP3.LUT P4, RZ, R10.reuse, 0x2, RZ, 0xc0, !PT ;  /* 0x000000020aff7812 */ /* 0x040fe2000788c0ff */
[C---:B------:R-:W-:Y:S01]  /*0450*/  IMAD.SHL.U32 R7, R3.reuse, 0x40, RZ ;  /* 0x0000004003077824 */ /* 0x040fe200078e00ff */
[C---:B------:R-:W-:Y:S01]  /*0460*/  LOP3.LUT P3, RZ, R10.reuse, 0x4, RZ, 0xc0, !PT ;  /* 0x000000040aff7812 */ /* 0x040fe2000786c0ff */
[----:B------:R-:W-:Y:S01]  /*0470*/  IMAD.SHL.U32 R10, R10, 0x40, RZ ;  /* 0x000000400a0a7824 */ /* 0x000fe200078e00ff */
[----:B------:R-:W-:Y:S01]  /*0480*/  ISETP.NE.U32.AND P0, PT, R12, 0x1, PT ;  /* 0x000000010c00780c */ /* 0x000fe20003f05070 */
[----:B------:R-:W-:Y:S01]  /*0490*/  IMAD.SHL.U32 R187, R188, 0x8, RZ ;  /* 0x00000008bcbb7824 */ /* 0x000fe200078e00ff */
[----:B------:R-:W-:Y:S01]  /*04a0*/  SHF.R.S32.HI R8, RZ, 0x6, R8 ;  /* 0x00000006ff087819 */ /* 0x000fe20000011408 */
[----:B------:R-:W-:Y:S01]  /*04b0*/  IMAD.SHL.U32 R4, R4, 0x40, RZ ;  /* 0x0000004004047824 */ /* 0x000fe200078e00ff */
[----:B------:R-:W-:Y:S01]  /*04c0*/  R2P PR, R3, 0x6 ;  /* 0x0000000603007804 */ /* 0x000fe20000000000 */
[----:B------:R-:W-:Y:S01]  /*04d0*/  IMAD.SHL.U32 R3, R9, 0x2, RZ ;  /* 0x0000000209037824 */ /* 0x000fe200078e00ff */
[----:B------:R-:W-:Y:S01]  /*04e0*/  LOP3.LUT R9, R7, 0x1c0, RZ, 0xc0, !PT ;  /* 0x000001c007097812 */ /* 0x000fe200078ec0ff */
[----:B------:R-:W-:Y:S01]  /*04f0*/  IMAD R12, R8, 0x800, R11 ;  /* 0x00000800080c7824 */ /* 0x000fe200078e020b */
[----:B------:R-:W-:Y:S01]  /*0500*/  LOP3.LUT R10, R10, 0x1c0, RZ, 0xc0, !PT ;  /* 0x000001c00a0a7812 */ /* 0x000fe200078ec0ff */
[C---:B------:R-:W-:Y:S01]  /*0510*/  IMAD R177, R8.reuse, 0x200, R177 ;  /* 0x0000020008b17824 */ /* 0x040fe200078e02b1 */
[----:B------:R-:W-:Y:S01]  /*0520*/  LOP3.LUT R187, R187, 0x8, RZ, 0xc0, !PT ;  /* 0x00000008bbbb7812 */ /* 0x000fe200078ec0ff */
[----:B------:R-:W-:Y:S01]  /*0530*/  IMAD.SHL.U32 R8, R8, 0x20, RZ ;  /* 0x0000002008087824 */ /* 0x000fe200078e00ff */
[----:B------:R-:W-:Y:S01]  /*0540*/  LOP3.LUT R4, R4, 0x1c0, RZ, 0xc0, !PT ;  /* 0x000001c004047812 */ /* 0x000fe200078ec0ff */
[----:B------:R-:W-:Y:S01]  /*0550*/  IMAD R188, R188, 0x1000, R3 ;  /* 0x00001000bcbc7824 */ /* 0x000fe200078e0203 */
[----:B------:R-:W-:Y:S01]  /*0560*/  SHF.R.U32.HI R7, RZ, 0x3, R9 ;  /* 0x00000003ff077819 */ /* 0x000fe20000011609 */
[----:B------:R-:W-:Y:S01]  /*0570*/  IMAD R3, R2, 0x400, R3 ;  /* 0x0000040002037824 */ /* 0x000fe200078e0203 */
[----:B------:R-:W-:Y:S01]  /*0580*/  LOP3.LUT R170, R10, 0x8, R13, 0xf8, !PT ;  /* 0x000000080aaa7812 */ /* 0x000fe200078ef80d */
[----:B------:R-:W-:Y:S01]  /*0590*/  IMAD R188, R172, 0x400, R188 ;  /* 0x00000400acbc7824 */ /* 0x000fe200078e02bc */
[----:B------:R-:W-:Y:S01]  /*05a0*/  LOP3.LUT R168, R10, 0x30, R168, 0xf8, !PT ;  /* 0x000000300aa87812 */ /* 0x000fe200078ef8a8 */
[----:B------:R-:W-:Y:S01]  /*05b0*/  IMAD.SHL.U32 R183, R177, 0x2, RZ ;  /* 0x00000002b1b77824 */ /* 0x000fe200078e00ff */
[----:B------:R-:W-:-:S02]  /*05c0*/  LOP3.LUT R175, R8, 0x6, R175, 0xf8, !PT ;  /* 0x0000000608af7812 */ /* 0x000fc400078ef8af */
[----:B------:R-:W-:Y:S02]  /*05d0*/  LOP3.LUT R171, R187, 0x10, R171, 0xf8, !PT ;  /* 0x00000010bbab7812 */ /* 0x000fe400078ef8ab */
[----:B------:R-:W-:Y:S02]  /*05e0*/  SHF.R.U32.HI R169, RZ, 0x3, R4 ;  /* 0x00000003ffa97819 */ /* 0x000fe40000011604 */
[----:B------:R-:W-:Y:S02]  /*05f0*/  SHF.R.S32.HI R176, RZ, 0x2, R0 ;  /* 0x00000002ffb07819 */ /* 0x000fe40000011400 */
[----:B------:R-:W-:Y:S02]  /*0600*/  SHF.R.U32.HI R10, RZ, 0x3, R10 ;  /* 0x00000003ff0a7819 */ /* 0x000fe4000001160a */
[----:B------:R-:W-:Y:S01]  /*0610*/  LOP3.LUT R8, R9, 0x20, R8, 0xf8, !PT ;  /* 0x0000002009087812 */ /* 0x000fe200078ef808 */
[----:B------:R-:W-:Y:S01]  /*0620*/  IMAD R176, R172, 0x10, R176 ;  /* 0x00000010acb07824 */ /* 0x000fe200078e02b0 */
[----:B------:R-:W-:-:S02]  /*0630*/  LOP3.LUT R6, R4, 0x8, R6, 0xf8, !PT ;  /* 0x0000000804067812 */ /* 0x000fc400078ef806 */
[----:B------:R-:W-:Y:S02]  /*0640*/  LOP3.LUT R0, R5, 0xfffffe00, RZ, 0xc0, !PT ;  /* 0xfffffe0005007812 */ /* 0x000fe400078ec0ff */
[----:B------:R-:W-:Y:S02]  /*0650*/  LOP3.LUT R187, R7, R9, R187, 0x1e, !PT ;  /* 0x0000000907bb7212 */ /* 0x000fe400078e1ebb */
[----:B------:R-:W-:Y:S01]  /*0660*/  LOP3.LUT R171, R169, R171, R4, 0x1e, !PT ;  /* 0x000000aba9ab7212 */ /* 0x000fe200078e1e04 */
[--C-:B------:R-:W-:Y:S01]  /*0670*/  IMAD R172, R172, 0x400, R0.reuse ;  /* 0x00000400acac7824 */ /* 0x100fe200078e0200 */
[----:B------:R-:W-:Y:S01]  /*0680*/  LOP3.LUT R170, R170, R10, RZ, 0x3c, !PT ;  /* 0x0000000aaaaa7212 */ /* 0x000fe200078e3cff */
[----:B------:R-:W-:Y:S01]  /*0690*/  IMAD R2, R2, 0x400, R0 ;  /* 0x0000040002027824 */ /* 0x000fe200078e0200 */
[----:B------:R-:W-:Y:S01]  /*06a0*/  LOP3.LUT R8, R8, R7, RZ, 0x3c, !PT ;  /* 0x0000000708087212 */ /* 0x000fe200078e3cff */
[----:B------:R-:W-:Y:S01]  /*06b0*/  IMAD.IADD R187, R3, 0x1, R187 ;  /* 0x0000000103bb7824 */ /* 0x000fe200078e02bb */
[----:B------:R-:W-:Y:S01]  /*06c0*/  LOP3.LUT R169, R6, R169, RZ, 0x3c, !PT ;  /* 0x000000a906a97212 */ /* 0x000fe200078e3cff */
[----:B------:R-:W-:Y:S01]  /*06d0*/  IMAD.MOV.U32 R3, RZ, RZ, 0x40 ;  /* 0x00000040ff037424 */ /* 0x000fe200078e00ff */
[----:B------:R-:W-:Y:S01]  /*06e0*/  LOP3.LUT R168, R168, 0x8, R13, 0xf8, !PT ;  /* 0x00000008a8a87812 */ /* 0x000fe200078ef80d */
[----:B------:R-:W-:Y:S01]  /*06f0*/  IMAD.IADD R170, R12, 0x1, R170 ;  /* 0x000000010caa7824 */ /* 0x000fe200078e02aa */
[----:B------:R-:W-:Y:S01]  /*0700*/  LEA R187, R187, 0x6000, 0x1 ;  /* 0x00006000bbbb7811 */ /* 0x000fe200078e08ff */
[----:B------:R-:W-:Y:S01]  /*0710*/  IMAD.IADD R188, R8, 0x1, R188 ;  /* 0x0000000108bc7824 */ /* 0x000fe200078e02bc */
[----:B------:R-:W-:Y:S01]  /*0720*/  SEL R3, R3, 0xffffffc0, !P3 ;  /* 0xffffffc003037807 */ /* 0x000fe20005800000 */
[----:B------:R-:W-:Y:S01]  /*0730*/  IMAD.IADD R172, R172, 0x1, R169 ;  /* 0x00000001acac7824 */ /* 0x000fe200078e02a9 */
[----:B------:R-:W-:Y:S01]  /*0740*/  IADD3 R186, R176, -0x40, RZ ;  /* 0xffffffc0b0ba7810 */ /* 0x000fe20007ffe0ff */
[----:B------:R-:W-:Y:S01]  /*0750*/  IMAD.IADD R169, R169, 0x1, R2 ;  /* 0x00000001a9a97824 */ /* 0x000fe200078e0202 */
[C---:B------:R-:W-:Y:S01]  /*0760*/  SEL R2, R197.reuse, 0xffffffe0, !P4 ;  /* 0xffffffe0c5027807 */ /* 0x040fe20006000000 */
[----:B------:R-:W-:Y:S01]  /*0770*/  IMAD.SHL.U32 R170, R170, 0x2, RZ ;  /* 0x00000002aaaa7824 */ /* 0x000fe200078e00ff */
[----:B------:R-:W-:Y:S01]  /*0780*/  SEL R197, R197, 0xffffffe0, !P1 ;  /* 0xffffffe0c5c57807 */ /* 0x000fe20004800000 */
[----:B------:R-:W-:Y:S01]  /*0790*/  IMAD.SHL.U32 R188, R188, 0x2, RZ ;  /* 0x00000002bcbc7824 */ /* 0x000fe200078e00ff */
[----:B------:R-:W-:Y:S01]  /*07a0*/  SEL R226, R226, 0x10, !P0 ;  /* 0x00000010e2e27807 */ /* 0x000fe20004000000 */
[----:B------:R-:W-:Y:S01]  /*07b0*/  IMAD.IADD R3, R170, 0x1, R3 ;  /* 0x00000001aa037824 */ /* 0x000fe200078e0203 */
[----:B------:R-:W-:Y:S01]  /*07c0*/  IADD3 R189, R187, 0x40, RZ ;  /* 0x00000040bbbd7810 */ /* 0x000fe20007ffe0ff */
[----:B------:R-:W-:Y:S01]  /*07d0*/  IMAD.IADD R192, R188, 0x1, R197 ;  /* 0x00000001bcc07824 */ /* 0x000fe200078e02c5 */
[----:B------:R-:W-:Y:S01]  /*07e0*/  LOP3.LUT R168, R11, R168, R10, 0xf6, !PT ;  /* 0x000000a80ba87212 */ /* 0x000fe200078ef60a */
[----:B------:R-:W-:Y:S01]  /*07f0*/  IMAD.IADD R164, R170, 0x1, R2 ;  /* 0x00000001aaa47824 */ /* 0x000fe200078e0202 */
[----:B------:R-:W-:Y:S01]  /*0800*/  SHF.R.S32.HI R185, RZ, 0x1f, R186 ;  /* 0x0000001fffb97819 */ /* 0x000fe200000114ba */
[----:B------:R-:W-:Y:S01]  /*0810*/  IMAD.IADD R193, R188, 0x1, R226 ;  /* 0x00000001bcc17824 */ /* 0x000fe200078e02e2 */
[----:B------:R-:W-:Y:S01]  /*0820*/  @P2 IADD3 R189, R187, -0x40, RZ ;  /* 0xffffffc0bbbd2810 */ /* 0x000fe20007ffe0ff */
[----:B------:R-:W-:Y:S01]  /*0830*/  IMAD.IADD R191, R197, 0x1, R187 ;  /* 0x00000001c5bf7824 */ /* 0x000fe200078e02bb */
[C---:B------:R-:W-:Y:S01]  /*0840*/  SHF.L.U64.HI R185, R186.reuse, 0x2, R185 ;  /* 0x00000002bab97819 */ /* 0x040fe200000102b9 */
[----:B------:R-:W-:Y:S01]  /*0850*/  IMAD.SHL.U32 R186, R186, 0x4, RZ ;  /* 0x00000004baba7824 */ /* 0x000fe200078e00ff */
[----:B------:R-:W-:Y:S01]  /*0860*/  IADD3 R190, R187, 0x420, RZ ;  /* 0x00000420bbbe7810 */ /* 0x000fe20007ffe0ff */
[----:B------:R-:W-:Y:S01]  /*0870*/  IMAD.SHL.U32 R168, R168, 0x2, RZ ;  /* 0x00000002a8a87824 */ /* 0x000fe200078e00ff */
[----:B------:R-:W-:Y:S01]  /*0880*/  LOP3.LUT R171, R171, R0, RZ, 0xfc, !PT ;  /* 0x00000000abab7212 */ /* 0x000fe200078efcff */
[----:B------:R-:W-:Y:S01]  /*0890*/  IMAD.IADD R2, R2, 0x1, R3 ;  /* 0x0000000102027824 */ /* 0x000fe200078e0203 */
[----:B------:R-:W-:Y:S01]  /*08a0*/  SHF.R.S32.HI R179, RZ, 0x1f, R176 ;  /* 0x0000001fffb37819 */ /* 0x000fe200000114b0 */
[----:B------:R-:W-:Y:S01]  /*08b0*/  IMAD.IADD R226, R226, 0x1, R192 ;  /* 0x00000001e2e27824 */ /* 0x000fe200078e02c0 */
[----:B------:R-:W-:Y:S01]  /*08c0*/  LEA R169, R169, 0xa000, 0x1 ;  /* 0x0000a000a9a97811 */ /* 0x000fe200078e08ff */
[----:B------:R-:W-:Y:S01]  /*08d0*/  IMAD.IADD R197, R197, 0x1, R189 ;  /* 0x00000001c5c57824 */ /* 0x000fe200078e02bd */
[----:B--23--:R-:W-:-:S02]  /*08e0*/  @P1 IADD3 R190, R187, 0x3e0, RZ ;  /* 0x000003e0bbbe1810 */ /* 0x00cfc40007ffe0ff */
.L_x_186:
[----:B-1--4-:R-:W1:Y:S01]  /*08f0*/  LDC.U8 R4, c[0x0][0x312] ;  /* 0x0000c480ff047b82 */ /* 0x012e620000000000 */
[----:B------:R-:W-:Y:S01]  /*0900*/  ISETP.NE.U32.AND P3, PT, RZ, c[0x0][0x250], PT ;  /* 0x00009400ff007a0c */ /* 0x000fe20003f65070 */
[----:B------:R-:W-:Y:S01]  /*0910*/  IMAD.SHL.U32 R5, R182, 0x4, RZ ;  /* 0x00000004b6057824 */ /* 0x000fe200078e00ff */
[----:B------:R-:W-:Y:S01]  /*0920*/  ISETP.NE.U32.AND P2, PT, RZ, c[0x0][0x240], PT ;  /* 0x00009000ff007a0c */ /* 0x000fe20003f45070 */
[----:B------:R-:W-:Y:S01]  /*0930*/  IMAD.MOV.U32 R16, RZ, RZ, -0x1 ;  /* 0xffffffffff107424 */ /* 0x000fe200078e00ff */
[----:B------:R-:W-:-:S02]  /*0940*/  ISETP.NE.AND.EX P3, PT, RZ, c[0x0][0x254], PT, P3 ;  /* 0x00009500ff007a0c */ /* 0x000fc40003f65330 */
[----:B---3--:R-:W-:Y:S02]  /*0950*/  SHF.R.S32.HI R11, RZ, 0x1f, R182 ;  /* 0x0000001fff0b7819 */ /* 0x008fe400000114b6 */
[----:B------:R-:W-:Y:S02]  /*0960*/  ISETP.NE.AND.EX P2, PT, RZ, c[0x0][0x244], PT, P2 ;  /* 0x00009100ff007a0c */ /* 0x000fe40003f45320 */
[----:B------:R-:W-:Y:S02]  /*0970*/  SHF.L.U64.HI R0, R182, 0x2, R11 ;  /* 0x00000002b6007819 */ /* 0x000fe4000001020b */
[----:B------:R-:W-:Y:S02]  /*0980*/  IADD3 R224, P0, R5, c[0x0][0x240], RZ ;  /* 0x0000900005e07a10 */ /* 0x000fe40007f1e0ff */
[----:B------:R-:W-:Y:S02]  /*0990*/  ISETP.EQ.U32.AND P5, PT, RZ, c[0x0][0x248], PT ;  /* 0x00009200ff007a0c */ /* 0x000fe40003fa2070 */
[----:B------:R-:W-:-:S02]  /*09a0*/  IADD3.X R225, R0, c[0x0][0x244], RZ, P0, !PT ;  /* 0x0000910000e17a10 */ /* 0x000fc400007fe4ff */
[C---:B------:R-:W-:Y:S02]  /*09b0*/  @P3 IADD3 R8, P0, R5.reuse, c[0x0][0x250], RZ ;  /* 0x0000940005083a10 */ /* 0x040fe40007f1e0ff */
[----:B-1----:R-:W-:Y:S01]  /*09c0*/  ISETP.NE.AND P4, PT, R4, RZ, PT ;  /* 0x000000ff0400720c */ /* 0x002fe20003f85270 */
[----:B--2---:R1:W2:Y:S03]  /*09d0*/  @P2 LDG.E R16, [R224.64] ;  /* 0x00000006e0102981 */ /* 0x0042a6000c1e1900 */
[----:B------:R-:W-:Y:S02]  /*09e0*/  ISETP.EQ.OR.EX P5, PT, RZ, c[0x0][0x24c], !P4, P5 ;  /* 0x00009300ff007a0c */ /* 0x000fe400067a2750 */
[----:B------:R-:W-:Y:S01]  /*09f0*/  IADD3 R6, P1, R5, c[0x0][0x248], RZ ;  /* 0x0000920005067a10 */ /* 0x000fe20007f3e0ff */
[----:B------:R-:W-:Y:S01]  /*0a00*/  IMAD.MOV.U32 R223, RZ, RZ, RZ ;  /* 0x000000ffffdf7224 */ /* 0x000fe200078e00ff */
[----:B------:R-:W-:-:S02]  /*0a10*/  @P3 IADD3.X R9, R0, c[0x0][0x254], RZ, P0, !PT ;  /* 0x0000950000093a10 */ /* 0x000fc400007fe4ff */
[----:B------:R-:W-:-:S03]  /*0a20*/  IADD3.X R7, R0, c[0x0][0x24c], RZ, P1, !PT ;  /* 0x0000930000077a10 */ /* 0x000fc60000ffe4ff */
[----:B-----5:R3:W5:Y:S04]  /*0a30*/  @P3 LDG.E R223, [R8.64] ;  /* 0x0000000608df3981 */ /* 0x020768000c1e1900 */
[----:B-1----:R1:W2:Y:S02]  /*0a40*/  @P2 LDG.E R224, [R224.64+0x4] ;  /* 0x00000406e0e02981 */ /* 0x0022a4000c1e1900 */
[----:B-1----:R-:W-:-:S06]  /*0a50*/  IMAD.MOV.U32 R225, RZ, RZ, -0x1 ;  /* 0xffffffffffe17424 */ /* 0x002fcc00078e00ff */
[----:B------:R3:W5:Y:S01]  /*0a60*/  @!P5 LDG.E R225, [R6.64] ;  /* 0x0000000606e1d981 */ /* 0x000762000c1e1900 */
[----:B------:R-:W-:-:S04]  /*0a70*/  ISETP.NE.U32.AND P0, PT, RZ, c[0x0][0x248], PT ;  /* 0x00009200ff007a0c */ /* 0x000fc80003f05070 */
[----:B------:R-:W-:Y:S01]  /*0a80*/  ISETP.NE.AND.EX P0, PT, RZ, c[0x0][0x24c], PT, P0 ;  /* 0x00009300ff007a0c */ /* 0x000fe20003f05300 */
[----:B------:R-:W-:Y:S02]  /*0a90*/  IMAD.MOV.U32 R4, RZ, RZ, c[0x0][0x218] ;  /* 0x00008600ff047624 */ /* 0x000fe400078e00ff */
[----:B--2---:R-:W-:Y:S02]  /*0aa0*/  @P2 IMAD.IADD R224, R224, 0x1, -R16 ;  /* 0x00000001e0e02824 */ /* 0x004fe400078e0a10 */
[----:B------:R-:W-:-:S08]  /*0ab0*/  @!P2 IMAD.MOV.U32 R224, RZ, RZ, c[0x0][0x214] ;  /* 0x00008500ffe0a624 */ /* 0x000fd000078e00ff */
[----:B------:R-:W-:Y:S05]  /*0ac0*/  @!P0 BRA `(.L_x_116) ;  /* 0x0000003000008947 */ /* 0x000fea0003800000 */
[----:B---3--:R-:W2:Y:S02]  /*0ad0*/  @P4 LDG.E R4, [R6.64+0x4] ;  /* 0x0000040606044981 */ /* 0x008ea4000c1e1900 */
[----:B--2--5:R-:W-:-:S06]  /*0ae0*/  @P4 IADD3 R4, R4, -R225, RZ ;  /* 0x800000e104044210 */ /* 0x024fcc0007ffe0ff */
[----:B------:R1:W5:Y:S02]  /*0af0*/  @!P4 LDG.E R4, [R6.64] ;  /* 0x000000060604c981 */ /* 0x000364000c1e1900 */
.L_x_116:
[----:B---3--:R-:W-:-:S04]  /*0b00*/  ISETP.NE.U32.AND P1, PT, RZ, c[0x0][0x258], PT ;  /* 0x00009600ff007a0c */ /* 0x008fc80003f25070 */
[----:B------:R-:W-:-:S13]  /*0b10*/  ISETP.NE.AND.EX P1, PT, RZ, c[0x0][0x25c], PT, P1 ;  /* 0x00009700ff007a0c */ /* 0x000fda0003f25310 */
[----:B-1----:R-:W-:-:S04]  /*0b20*/  @P1 IADD3 R6, P0, R5, c[0x0][0x258], RZ ;  /* 0x0000960005061a10 */ /* 0x002fc80007f1e0ff */
        /* <DEDUP_REMOVED lines=10> */
[C---:B------:R-:W-:Y:S01]  /*0bd0*/  IADD3 R4, R224.reuse, 0x80, R196 ;  /* 0x00000080e0047810 */ /* 0x040fe20007ffe0c4 */
[----:B------:R-:W-:Y:S01]  /*0be0*/  IMAD R20, R11, c[0x0][0x178], RZ ;  /* 0x00005e000b147a24 */ /* 0x000fe200078e02ff */
[----:B------:R-:W-:Y:S01]  /*0bf0*/  IADD3 R5, R224, 0x3f, RZ ;  /* 0x0000003fe0057810 */ /* 0x000fe20007ffe0ff */
[----:B------:R-:W-:Y:S01]  /*0c00*/  IMAD.WIDE.U32 R12, R182, c[0x0][0x178], RZ ;  /* 0x00005e00b60c7a25 */ /* 0x000fe200078e00ff */
[----:B------:R-:W-:Y:S02]  /*0c10*/  IADD3 R4, R4, c[0x0][0x2e4], -R222 ;  /* 0x0000b90004047a10 */ /* 0x000fe40007ffe8de */
[----:B------:R-:W-:Y:S01]  /*0c20*/  ISETP.NE.AND P0, PT, R225, -0x1, PT ;  /* 0xffffffffe100780c */ /* 0x000fe20003f05270 */
[----:B------:R-:W-:Y:S01]  /*0c30*/  IMAD R20, R182, c[0x0][0x17c], R20 ;  /* 0x00005f00b6147a24 */ /* 0x000fe200078e0214 */
[----:B------:R-:W-:Y:S01]  /*0c40*/  IADD3 R4, R4, 0x3f, RZ ;  /* 0x0000003f04047810 */ /* 0x000fe20007ffe0ff */
[----:B------:R-:W-:Y:S01]  /*0c50*/  IMAD.WIDE.U32 R6, R16, c[0x0][0x190], RZ ;  /* 0x0000640010067a25 */ /* 0x000fe200078e00ff */
[----:B------:R-:W-:-:S02]  /*0c60*/  SHF.R.S32.HI R0, RZ, 0x1f, R5 ;  /* 0x0000001fff007819 */ /* 0x000fc40000011405 */
[----:B------:R-:W-:Y:S01]  /*0c70*/  SHF.R.S32.HI R221, RZ, 0x1f, R4 ;  /* 0x0000001fffdd7819 */ /* 0x000fe20000011404 */
[----:B------:R-:W-:Y:S01]  /*0c80*/  IMAD.IADD R20, R13, 0x1, R20 ;  /* 0x000000010d147824 */ /* 0x000fe200078e0214 */
[----:B------:R-:W-:Y:S02]  /*0c90*/  LEA.HI R0, R0, R5, RZ, 0x6 ;  /* 0x0000000500007211 */ /* 0x000fe400078f30ff */
[----:B------:R-:W-:Y:S02]  /*0ca0*/  LEA.HI R221, R221, R4, RZ, 0x6 ;  /* 0x00000004dddd7211 */ /* 0x000fe400078f30ff */
[----:B------:R-:W-:Y:S01]  /*0cb0*/  ISETP.NE.AND P1, PT, R16, -0x1, PT ;  /* 0xffffffff1000780c */ /* 0x000fe20003f25270 */
[----:B------:R-:W-:Y:S01]  /*0cc0*/  @P0 IMAD.IADD R9, R223, 0x1, R225 ;  /* 0x00000001df090824 */ /* 0x000fe200078e02e1 */
[----:B------:R-:W-:Y:S02]  /*0cd0*/  SHF.R.S32.HI R0, RZ, 0x6, R0 ;  /* 0x00000006ff007819 */ /* 0x000fe40000011400 */
[----:B------:R-:W-:Y:S01]  /*0ce0*/  SHF.R.S32.HI R221, RZ, 0x6, R221 ;  /* 0x00000006ffdd7819 */ /* 0x000fe200000114dd */
[----:B------:R-:W-:Y:S01]  /*0cf0*/  @P0 IMAD.WIDE.U32 R4, R9, c[0x0][0x198], RZ ;  /* 0x0000660009040a25 */ /* 0x000fe200078e00ff */
[----:B------:R-:W-:-:S02]  /*0d00*/  SEL R21, R12, R6, !P1 ;  /* 0x000000060c157207 */ /* 0x000fc40004800000 */
[----:B------:R-:W-:Y:S01]  /*0d10*/  IMNMX R221, R0, R221, PT ;  /* 0x000000dd00dd7217 */ /* 0x000fe20003800200 */
[----:B------:R-:W-:Y:S02]  /*0d20*/  IMAD R0, R16, c[0x0][0x194], RZ ;  /* 0x0000650010007a24 */ /* 0x000fe400078e02ff */
[----:B------:R-:W-:Y:S01]  /*0d30*/  @P0 IMAD R9, R9, c[0x0][0x19c], R5 ;  /* 0x0000670009090a24 */ /* 0x000fe200078e0205 */
[----:B------:R-:W-:Y:S01]  /*0d40*/  LEA R25, R221, 0xffffffc0, 0x6 ;  /* 0xffffffc0dd197811 */ /* 0x000fe200078e30ff */
[----:B------:R-:W-:Y:S02]  /*0d50*/  @P1 IMAD.IADD R20, R7, 0x1, R0 ;  /* 0x0000000107141824 */ /* 0x000fe400078e0200 */
[----:B------:R-:W-:Y:S01]  /*0d60*/  @P0 IMAD.MOV.U32 R10, RZ, RZ, R4 ;  /* 0x000000ffff0a0224 */ /* 0x000fe200078e0004 */
[----:B------:R-:W-:Y:S01]  /*0d70*/  SHF.R.S32.HI R19, RZ, 0x1f, R25 ;  /* 0x0000001fff137819 */ /* 0x000fe20000011419 */
[----:B------:R-:W-:Y:S05]  /*0d80*/  @P0 BRA `(.L_x_118) ;  /* 0x000000b000000947 */ /* 0x000fea0003800000 */
[----:B------:R-:W-:Y:S01]  /*0d90*/  SHF.R.S32.HI R4, RZ, 0x1f, R223 ;  /* 0x0000001fff047819 */ /* 0x000fe200000114df */
[----:B------:R-:W-:-:S04]  /*0da0*/  IMAD.WIDE.U32 R6, R223, c[0x0][0x198], RZ ;  /* 0x00006600df067a25 */ /* 0x000fc800078e00ff */
[----:B------:R-:W-:Y:S02]  /*0db0*/  IMAD R4, R4, c[0x0][0x198], RZ ;  /* 0x0000660004047a24 */ /* 0x000fe400078e02ff */
[----:B------:R-:W-:Y:S02]  /*0dc0*/  IMAD R0, R11, c[0x0][0x180], RZ ;  /* 0x000060000b007a24 */ /* 0x000fe400078e02ff */
[----:B------:R-:W-:Y:S02]  /*0dd0*/  IMAD R4, R223, c[0x0][0x19c], R4 ;  /* 0x00006700df047a24 */ /* 0x000fe400078e0204 */
[----:B------:R-:W-:-:S03]  /*0de0*/  IMAD R0, R182, c[0x0][0x184], R0 ;  /* 0x00006100b6007a24 */ /* 0x000fc600078e0200 */
[----:B------:R-:W-:Y:S02]  /*0df0*/  IADD3 R5, R7, R4, RZ ;  /* 0x0000000407057210 */ /* 0x000fe40007ffe0ff */
[----:B------:R-:W-:-:S05]  /*0e00*/  MOV R4, R6 ;  /* 0x0000000600047202 */ /* 0x000fca0000000f00 */
[----:B------:R-:W-:-:S05]  /*0e10*/  IMAD.WIDE.U32 R4, R182, c[0x0][0x180], R4 ;  /* 0x00006000b6047a25 */ /* 0x000fca00078e0004 */
[----:B------:R-:W-:Y:S02]  /*0e20*/  IADD3 R9, R5, R0, RZ ;  /* 0x0000000005097210 */ /* 0x000fe40007ffe0ff */
[----:B------:R-:W-:Y:S02]  /*0e30*/  MOV R10, R4 ;  /* 0x00000004000a7202 */ /* 0x000fe40000000f00 */
.L_x_118:
        /* <DEDUP_REMOVED lines=16> */
.L_x_119:
[----:B------:R-:W-:Y:S01]  /*0f40*/  IABS R6, c[0x0][0x1c8] ;  /* 0x0000720000067a13 */ /* 0x000fe20000000000 */
[----:B------:R-:W1:Y:S01]  /*0f50*/  LDC.U8 R14, c[0x0][0x328] ;  /* 0x0000ca00ff0e7b82 */ /* 0x000e620000000000 */
[----:B------:R-:W-:Y:S01]  /*0f60*/  IABS R17, R203 ;  /* 0x000000cb00117213 */ /* 0x000fe20000000000 */
[----:B------:R-:W-:Y:S01]  /*0f70*/  @!P1 IMAD R7, R11, c[0x0][0x368], RZ ;  /* 0x0000da000b079a24 */ /* 0x000fe200078e02ff */
[----:B------:R-:W2:Y:S01]  /*0f80*/  I2F.RP R4, R6 ;  /* 0x0000000600047306 */ /* 0x000ea20000209400 */
[----:B------:R-:W-:Y:S01]  /*0f90*/  MOV R15, c[0x0][0x224] ;  /* 0x00008900000f7a02 */ /* 0x000fe20000000f00 */
[----:B------:R-:W-:Y:S01]  /*0fa0*/  @P1 IMAD.WIDE.U32 R30, R16, c[0x0][0x370], RZ ;  /* 0x0000dc00101e1a25 */ /* 0x000fe200078e00ff */
[----:B------:R-:W-:Y:S02]  /*0fb0*/  LOP3.LUT R22, R203, c[0x0][0x1c8], RZ, 0x3c, !PT ;  /* 0x00007200cb167a12 */ /* 0x000fe400078e3cff */
[----:B------:R-:W-:Y:S01]  /*0fc0*/  SHF.R.S32.HI R15, RZ, 0x1f, R15 ;  /* 0x0000001fff0f7819 */ /* 0x000fe2000001140f */
[C---:B------:R-:W-:Y:S01]  /*0fd0*/  @!P1 IMAD R7, R182.reuse, c[0x0][0x36c], R7 ;  /* 0x0000db00b6079a24 */ /* 0x040fe200078e0207 */
[----:B------:R-:W-:Y:S01]  /*0fe0*/  MOV R207, c[0x0][0x22c] ;  /* 0x00008b0000cf7a02 */ /* 0x000fe20000000f00 */
[C---:B------:R-:W-:Y:S01]  /*0ff0*/  IMAD.WIDE.U32 R28, R182.reuse, c[0x0][0x224], RZ ;  /* 0x00008900b61c7a25 */ /* 0x040fe200078e00ff */
[----:B------:R-:W-:-:S02]  /*1000*/  SHF.L.U32 R34, R182, 0x7, RZ ;  /* 0x00000007b6227819 */ /* 0x000fc400000006ff */
[----:B------:R-:W-:Y:S01]  /*1010*/  ISETP.GE.AND P4, PT, R22, RZ, PT ;  /* 0x000000ff1600720c */ /* 0x000fe20003f86270 */
[----:B------:R-:W-:Y:S01]  /*1020*/  IMAD R15, R15, R182, RZ ;  /* 0x000000b60f0f7224 */ /* 0x000fe200078e02ff */
[----:B------:R-:W-:Y:S01]  /*1030*/  SEL R34, R34, RZ, P2 ;  /* 0x000000ff22227207 */ /* 0x000fe20001000000 */
[----:B------:R-:W-:Y:S01]  /*1040*/  IMAD.WIDE R22, R207, c[0x0][0x1c0], RZ ;  /* 0x00007000cf167a25 */ /* 0x000fe200078e02ff */
[----:B--2---:R-:W2:Y:S03]  /*1050*/  MUFU.RCP R4, R4 ;  /* 0x0000000400047308 */ /* 0x004ea60000001000 */
[----:B------:R-:W-:Y:S02]  /*1060*/  IMAD R15, R11, c[0x0][0x224], R15 ;  /* 0x000089000b0f7a24 */ /* 0x000fe400078e020f */
[----:B------:R-:W-:Y:S01]  /*1070*/  IMAD R27, R203, c[0x0][0x22c], RZ ;  /* 0x00008b00cb1b7a24 */ /* 0x000fe200078e02ff */
[----:B-1----:R-:W-:Y:S01]  /*1080*/  ISETP.NE.AND P3, PT, R14, RZ, PT ;  /* 0x000000ff0e00720c */ /* 0x002fe20003f65270 */
[----:B------:R-:W-:Y:S01]  /*1090*/  IMAD.IADD R15, R29, 0x1, R15 ;  /* 0x000000011d0f7824 */ /* 0x000fe200078e020f */
[----:B--2---:R-:W-:-:S11]  /*10a0*/  IADD3 R4, R4, 0xffffffe, RZ ;  /* 0x0ffffffe04047810 */ /* 0x004fd60007ffe0ff */
[----:B------:R-:W-:Y:S01]  /*10b0*/  @P3 IMAD R32, R182, c[0x0][0x214], RZ ;  /* 0x00008500b6203a24 */ /* 0x000fe200078e02ff */
[----:B------:R-:W1:Y:S04]  /*10c0*/  F2I.FTZ.U32.TRUNC.NTZ R5, R4 ;  /* 0x0000000400057305 */ /* 0x000e68000021f000 */
[----:B------:R-:W-:-:S05]  /*10d0*/  @P3 SEL R32, R32, R16, !P1 ;  /* 0x0000001020203207 */ /* 0x000fca0004800000 */
[----:B------:R-:W-:Y:S01]  /*10e0*/  @P3 IMAD R32, R203, c[0x0][0x234], R32 ;  /* 0x00008d00cb203a24 */ /* 0x000fe200078e0220 */
[----:B-1----:R-:W-:Y:S01]  /*10f0*/  IADD3 R0, RZ, -R5, RZ ;  /* 0x80000005ff007210 */ /* 0x002fe20007ffe0ff */
[----:B------:R-:W-:-:S04]  /*1100*/  IMAD.MOV.U32 R4, RZ, RZ, RZ ;  /* 0x000000ffff047224 */ /* 0x000fc800078e00ff */
[----:B------:R-:W-:Y:S02]  /*1110*/  IMAD R8, R0, R6, RZ ;  /* 0x0000000600087224 */ /* 0x000fe400078e02ff */
[----:B------:R-:W-:Y:S02]  /*1120*/  @P1 IMAD R0, R16, c[0x0][0x374], R31 ;  /* 0x0000dd0010001a24 */ /* 0x000fe400078e021f */
[----:B------:R-:W-:-:S04]  /*1130*/  IMAD.HI.U32 R8, R5, R8, R4 ;  /* 0x0000000805087227 */ /* 0x000fc800078e0004 */
[----:B------:R-:W-:-:S04]  /*1140*/  @!P1 IMAD.WIDE.U32 R4, R182, c[0x0][0x368], RZ ;  /* 0x0000da00b6049a25 */ /* 0x000fc800078e00ff */
[----:B------:R-:W-:Y:S01]  /*1150*/  IMAD.HI.U32 R8, R8, R17, RZ ;  /* 0x0000001108087227 */ /* 0x000fe200078e00ff */
[----:B------:R-:W-:Y:S02]  /*1160*/  @!P1 MOV R30, R4 ;  /* 0x00000004001e9202 */ /* 0x000fe40000000f00 */
[----:B------:R-:W1:Y:S01]  /*1170*/  S2R R4, SR_CTAID.X ;  /* 0x0000000000047919 */ /* 0x000e620000002500 */
[----:B------:R-:W-:Y:S02]  /*1180*/  IMAD.MOV R18, RZ, RZ, -R8 ;  /* 0x000000ffff127224 */ /* 0x000fe400078e0a08 */
[----:B------:R-:W-:Y:S01]  /*1190*/  @!P1 IMAD.IADD R0, R5, 0x1, R7 ;  /* 0x0000000105009824 */ /* 0x000fe200078e0207 */
[----:B------:R-:W-:Y:S01]  /*11a0*/  SHF.L.U64.HI R7, R182, 0x7, R11 ;  /* 0x00000007b6077819 */ /* 0x000fe2000001020b */
[----:B------:R-:W-:Y:S01]  /*11b0*/  IMAD R18, R6, R18, R17 ;  /* 0x0000001206127224 */ /* 0x000fe200078e0211 */
[----:B------:R-:W2:Y:S01]  /*11c0*/  LDC.U8 R5, c[0x0][0x3d0] ;  /* 0x0000f400ff057b82 */ /* 0x000ea20000000000 */
[-C--:B------:R-:W-:Y:S01]  /*11d0*/  IMAD R17, R23, R28.reuse, RZ ;  /* 0x0000001c17117224 */ /* 0x080fe200078e02ff */
[----:B------:R-:W-:Y:S01]  /*11e0*/  SEL R7, R7, RZ, P2 ;  /* 0x000000ff07077207 */ /* 0x000fe20001000000 */
[----:B------:R-:W-:Y:S01]  /*11f0*/  IMAD.WIDE.U32 R28, R22, R28, RZ ;  /* 0x0000001c161c7225 */ /* 0x000fe200078e00ff */
[----:B------:R-:W-:-:S02]  /*1200*/  ISETP.GT.U32.AND P5, PT, R6, R18, PT ;  /* 0x000000120600720c */ /* 0x000fc40003fa4070 */
[----:B------:R-:W-:Y:S01]  /*1210*/  IADD3 R34, P2, R25, R34, RZ ;  /* 0x0000002219227210 */ /* 0x000fe20007f5e0ff */
[C---:B------:R-:W-:Y:S02]  /*1220*/  IMAD R17, R22.reuse, R15, R17 ;  /* 0x0000000f16117224 */ /* 0x040fe400078e0211 */
[C---:B------:R-:W-:Y:S01]  /*1230*/  IMAD.WIDE.U32 R14, R22.reuse, R16, RZ ;  /* 0x00000010160e7225 */ /* 0x040fe200078e00ff */
[----:B------:R-:W-:Y:S02]  /*1240*/  IADD3.X R7, R19, R7, RZ, P2, !PT ;  /* 0x0000000713077210 */ /* 0x000fe400017fe4ff */
[----:B------:R-:W-:Y:S01]  /*1250*/  IADD3 R17, R29, R17, RZ ;  /* 0x000000111d117210 */ /* 0x000fe20007ffe0ff */
[-C--:B------:R-:W-:Y:S02]  /*1260*/  IMAD R26, R23, R34.reuse, RZ ;  /* 0x00000022171a7224 */ /* 0x080fe400078e02ff */
[----:B------:R-:W-:Y:S02]  /*1270*/  IMAD.WIDE.U32 R34, R22, R34, RZ ;  /* 0x0000002216227225 */ /* 0x000fe400078e00ff */
[----:B------:R-:W-:-:S02]  /*1280*/  @!P5 IADD3 R8, R8, 0x1, RZ ;  /* 0x000000010808d810 */ /* 0x000fc40007ffe0ff */
[----:B------:R-:W-:Y:S01]  /*1290*/  @!P5 IMAD.IADD R18, R18, 0x1, -R6 ;  /* 0x000000011212d824 */ /* 0x000fe200078e0a06 */
[----:B------:R-:W-:Y:S01]  /*12a0*/  ISETP.NE.AND P5, PT, RZ, c[0x0][0x1c8], PT ;  /* 0x00007200ff007a0c */ /* 0x000fe20003fa5270 */
[----:B------:R-:W-:-:S03]  /*12b0*/  IMAD R26, R22, R7, R26 ;  /* 0x00000007161a7224 */ /* 0x000fc600078e021a */
[----:B------:R-:W-:Y:S01]  /*12c0*/  ISETP.GE.U32.AND P6, PT, R18, R6, PT ;  /* 0x000000061200720c */ /* 0x000fe20003fc6070 */
[----:B------:R-:W-:Y:S01]  /*12d0*/  IMAD R6, R23, R16, RZ ;  /* 0x0000001017067224 */ /* 0x000fe200078e02ff */
[----:B--2---:R-:W-:Y:S02]  /*12e0*/  ISETP.NE.AND P2, PT, R5, RZ, PT ;  /* 0x000000ff0500720c */ /* 0x004fe40003f45270 */
[----:B------:R-:W-:Y:S01]  /*12f0*/  SEL R18, R28, R14, !P1 ;  /* 0x0000000e1c127207 */ /* 0x000fe20004800000 */
[----:B------:R-:W-:Y:S01]  /*1300*/  @P1 IMAD.IADD R17, R15, 0x1, R6 ;  /* 0x000000010f111824 */ /* 0x000fe200078e0206 */
[----:B------:R-:W-:Y:S01]  /*1310*/  SHF.R.S32.HI R14, RZ, 0x1f, R203 ;  /* 0x0000001fff0e7819 */ /* 0x000fe200000114cb */
[C---:B-1----:R-:W-:Y:S01]  /*1320*/  IMAD.WIDE.U32 R6, R4.reuse, c[0x0][0x3d8], RZ ;  /* 0x0000f60004067a25 */ /* 0x042fe200078e00ff */
[----:B------:R-:W-:Y:S02]  /*1330*/  SHF.R.S32.HI R15, RZ, 0x1f, R27 ;  /* 0x0000001fff0f7819 */ /* 0x000fe4000001141b */
[----:B------:R-:W-:Y:S01]  /*1340*/  IADD3 R26, R35, R26, RZ ;  /* 0x0000001a231a7210 */ /* 0x000fe20007ffe0ff */
[----:B------:R-:W-:Y:S01]  /*1350*/  IMAD R23, R4, c[0x0][0x3dc], R7 ;  /* 0x0000f70004177a24 */ /* 0x000fe200078e0207 */
[----:B------:R-:W-:Y:S01]  /*1360*/  SEL R24, R6, RZ, P2 ;  /* 0x000000ff06187207 */ /* 0x000fe20001000000 */
[----:B------:R-:W-:Y:S01]  /*1370*/  @!P3 IMAD R4, R182, c[0x0][0x1c0], R203 ;  /* 0x00007000b604ba24 */ /* 0x000fe200078e02cb */
[----:B------:R-:W-:-:S02]  /*1380*/  @P6 IADD3 R8, R8, 0x1, RZ ;  /* 0x0000000108086810 */ /* 0x000fc40007ffe0ff */
[----:B------:R-:W-:Y:S01]  /*1390*/  SHF.R.S32.HI R6, RZ, 0x1f, R196 ;  /* 0x0000001fff067819 */ /* 0x000fe200000114c4 */
[----:B------:R-:W-:Y:S01]  /*13a0*/  @!P3 IMAD R32, R4, c[0x0][0x214], RZ ;  /* 0x000085000420ba24 */ /* 0x000fe200078e02ff */
[----:B------:R-:W-:Y:S02]  /*13b0*/  @!P4 IADD3 R8, -R8, RZ, RZ ;  /* 0x000000ff0808c210 */ /* 0x000fe40007ffe1ff */
[----:B------:R-:W-:Y:S02]  /*13c0*/  @!P5 LOP3.LUT R8, RZ, c[0x0][0x1c8], RZ, 0x33, !PT ;  /* 0x00007200ff08da12 */ /* 0x000fe400078e33ff */
[----:B------:R-:W-:Y:S02]  /*13d0*/  SEL R23, R23, RZ, P2 ;  /* 0x000000ff17177207 */ /* 0x000fe40001000000 */
        /* <DEDUP_REMOVED lines=9> */
.L_x_120:
[----:B------:R-:W-:-:S04]  /*1470*/  IMAD R28, R182, c[0x0][0x1c0], R203 ;  /* 0x00007000b61c7a24 */ /* 0x000fc800078e02cb */
[----:B------:R-:W-:Y:S02]  /*1480*/  IMAD R28, R28, c[0x0][0x224], RZ ;  /* 0x000089001c1c7a24 */ /* 0x000fe400078e02ff */
.L_x_121:
[----:B------:R-:W1:Y:S01]  /*1490*/  S2R R4, SR_TID.X ;  /* 0x0000000000047919 */ /* 0x000e620000002100 */
[----:B------:R-:W-:Y:S01]  /*14a0*/  IMAD R207, R207, c[0x0][0x1c0], RZ ;  /* 0x00007000cfcf7a24 */ /* 0x000fe200078e02ff */
[----:B------:R-:W-:Y:S01]  /*14b0*/  IADD3 R30, P4, R180, R30, RZ ;  /* 0x0000001eb41e7210 */ /* 0x000fe20007f9e0ff */
[----:B------:R-:W-:Y:S01]  /*14c0*/  IMAD R29, R19, c[0x0][0x370], RZ ;  /* 0x0000dc00131d7a24 */ /* 0x000fe200078e02ff */
[----:B------:R-:W-:Y:S01]  /*14d0*/  SHF.R.S32.HI R181, RZ, 0x1f, R180 ;  /* 0x0000001fffb57819 */ /* 0x000fe200000114b4 */
[----:B------:R-:W-:Y:S01]  /*14e0*/  IMAD.SHL.U32 R198, R207, 0x40, RZ ;  /* 0x00000040cfc67824 */ /* 0x000fe200078e00ff */
[----:B------:R-:W-:Y:S01]  /*14f0*/  BSSY B1, `(.L_x_117) ;  /* 0x0000643000017945 */ /* 0x000fe20003800000 */
[----:B------:R-:W-:Y:S02]  /*1500*/  IMAD.IADD R32, R25, 0x1, R32 ;  /* 0x0000000119207824 */ /* 0x000fe400078e0220 */
[----:B------:R-:W-:Y:S01]  /*1510*/  IMAD.X R31, R181, 0x1, R0, P4 ;  /* 0x00000001b51f7824 */ /* 0x000fe200020e0600 */
[----:B------:R-:W-:Y:S01]  /*1520*/  IADD3 R27, P3, P1, R34, R198, R27 ;  /* 0x000000c6221b7210 */ /* 0x000fe2000797e01b */
[C---:B------:R-:W-:Y:S01]  /*1530*/  IMAD R29, R25.reuse, c[0x0][0x374], R29 ;  /* 0x0000dd00191d7a24 */ /* 0x040fe200078e021d */
[----:B------:R-:W-:Y:S01]  /*1540*/  SHF.R.S32.HI R5, RZ, 0x1f, R198 ;  /* 0x0000001fff057819 */ /* 0x000fe200000114c6 */
[----:B------:R-:W-:-:S03]  /*1550*/  IMAD.WIDE.U32 R30, R25, c[0x0][0x370], R30 ;  /* 0x0000dc00191e7a25 */ /* 0x000fc600078e001e */
[----:B------:R-:W-:Y:S01]  /*1560*/  IADD3.X R26, R26, R5, R15, P3, P1 ;  /* 0x000000051a1a7210 */ /* 0x000fe20001fe240f */
[----:B------:R-:W-:Y:S01]  /*1570*/  IMAD.IADD R28, R25, 0x1, R28 ;  /* 0x00000001191c7824 */ /* 0x000fe200078e021c */
[----:B------:R-:W-:Y:S01]  /*1580*/  IADD3 R25, P1, R178, R25, RZ ;  /* 0x00000019b2197210 */ /* 0x000fe20007f3e0ff */
[----:B------:R-:W-:Y:S01]  /*1590*/  IMAD.MOV.U32 R22, RZ, RZ, 0x4 ;  /* 0x00000004ff167424 */ /* 0x000fe200078e00ff */
[----:B------:R-:W-:Y:S01]  /*15a0*/  SHF.R.S32.HI R5, RZ, 0x1f, R178 ;  /* 0x0000001fff057819 */ /* 0x000fe200000114b2 */
[----:B------:R-:W-:Y:S02]  /*15b0*/  IMAD.IADD R31, R31, 0x1, R29 ;  /* 0x000000011f1f7824 */ /* 0x000fe400078e021d */
[----:B------:R-:W-:Y:S01]  /*15c0*/  IMAD.WIDE R32, R32, R22, c[0x0][0x200] ;  /* 0x0000800020207625 */ /* 0x000fe200078e0216 */
[----:B------:R-:W-:Y:S02]  /*15d0*/  IADD3.X R19, R5, R19, RZ, P1, !PT ;  /* 0x0000001305137210 */ /* 0x000fe40000ffe4ff */
[----:B-1----:R-:W-:Y:S01]  /*15e0*/  SHF.R.S32.HI R0, RZ, 0x1f, R4 ;  /* 0x0000001fff007819 */ /* 0x002fe20000011404 */
[----:B------:R-:W-:Y:S01]  /*15f0*/  IMAD.MOV.U32 R200, RZ, RZ, R32 ;  /* 0x000000ffffc87224 */ /* 0x000fe200078e0020 */
[----:B------:R-:W-:Y:S01]  /*1600*/  IADD3 R18, P3, P1, R24, R27, R18 ;  /* 0x0000001b18127210 */ /* 0x000fe2000797e012 */
[----:B------:R-:W-:Y:S01]  /*1610*/  IMAD R19, R19, c[0x0][0x190], RZ ;  /* 0x0000640013137a24 */ /* 0x000fe200078e02ff */
[----:B------:R-:W-:Y:S01]  /*1620*/  IADD3 R24, -R222, R224, R196 ;  /* 0x000000e0de187210 */ /* 0x000fe20007ffe1c4 */
[----:B------:R-:W-:Y:S01]  /*1630*/  IMAD.WIDE.U32 R30, R203, c[0x0][0x378], R30 ;  /* 0x0000de00cb1e7a25 */ /* 0x000fe200078e001e */
[----:B------:R-:W-:-:S02]  /*1640*/  LEA.HI R16, R0, R4, RZ, 0x5 ;  /* 0x0000000400107211 */ /* 0x000fc400078f28ff */
[----:B------:R-:W-:Y:S01]  /*1650*/  IADD3 R24, R24, -c[0x0][0x2e8], RZ ;  /* 0x8000ba0018187a10 */ /* 0x000fe20007ffe0ff */
[----:B------:R-:W-:Y:S01]  /*1660*/  IMAD R19, R25, c[0x0][0x194], R19 ;  /* 0x0000650019137a24 */ /* 0x000fe200078e0213 */
[----:B------:R-:W-:Y:S01]  /*1670*/  LOP3.LUT R15, R16, 0xffffffe0, RZ, 0xc0, !PT ;  /* 0xffffffe0100f7812 */ /* 0x000fe200078ec0ff */
[----:B------:R-:W-:Y:S01]  /*1680*/  IMAD.WIDE R28, R28, R22, c[0x0][0x3c8] ;  /* 0x0000f2001c1c7625 */ /* 0x000fe200078e0216 */
[----:B------:R-:W-:Y:S02]  /*1690*/  IADD3.X R17, R23, R26, R17, P3, P1 ;  /* 0x0000001a17117210 */ /* 0x000fe40001fe2411 */
[----:B------:R-:W-:Y:S01]  /*16a0*/  SHF.R.S32.HI R23, RZ, 0x1f, R24 ;  /* 0x0000001fff177819 */ /* 0x000fe20000011418 */
[----:B------:R-:W-:Y:S01]  /*16b0*/  IMAD.IADD R15, R4, 0x1, -R15 ;  /* 0x00000001040f7824 */ /* 0x000fe200078e0a0f */
[----:B------:R-:W-:Y:S01]  /*16c0*/  SHF.R.S32.HI R16, RZ, 0x5, R16 ;  /* 0x00000005ff107819 */ /* 0x000fe20000011410 */
[----:B------:R-:W-:Y:S01]  /*16d0*/  IMAD.MOV.U32 R201, RZ, RZ, R29 ;  /* 0x000000ffffc97224 */ /* 0x000fe200078e001d */
[----:B------:R-:W-:-:S02]  /*16e0*/  LEA.HI R23, R23, R24, RZ, 0x6 ;  /* 0x0000001817177211 */ /* 0x000fc400078f30ff */
[----:B------:R-:W-:Y:S01]  /*16f0*/  MOV R199, R33 ;  /* 0x0000002100c77202 */ /* 0x000fe20000000f00 */
[----:B------:R-:W-:Y:S01]  /*1700*/  IMAD R15, R16, R207, R15 ;  /* 0x000000cf100f7224 */ /* 0x000fe200078e020f */
[----:B------:R-:W-:Y:S01]  /*1710*/  SHF.R.S32.HI R23, RZ, 0x6, R23 ;  /* 0x00000006ff177819 */ /* 0x000fe20000011417 */
[----:B------:R-:W-:Y:S01]  /*1720*/  IMAD.WIDE.U32 R32, R25, c[0x0][0x190], R180 ;  /* 0x0000640019207a25 */ /* 0x000fe200078e00b4 */
[----:B------:R-:W-:Y:S02]  /*1730*/  MOV R202, R28 ;  /* 0x0000001c00ca7202 */ /* 0x000fe40000000f00 */
[----:B------:R-:W-:Y:S01]  /*1740*/  IMNMX R195, RZ, R23, !PT ;  /* 0x00000017ffc37217 */ /* 0x000fe20007800200 */
[----:B------:R-:W-:Y:S01]  /*1750*/  IMAD R16, R14, c[0x0][0x378], RZ ;  /* 0x0000de000e107a24 */ /* 0x000fe200078e02ff */
[----:B------:R-:W-:Y:S02]  /*1760*/  IADD3 R26, P3, R21, R32, RZ ;  /* 0x00000020151a7210 */ /* 0x000fe40007f7e0ff */
[----:B------:R-:W-:Y:S01]  /*1770*/  IADD3 R18, P1, R15, R18, RZ ;  /* 0x000000120f127210 */ /* 0x000fe20007f3e0ff */
[----:B------:R-:W-:Y:S01]  /*1780*/  IMAD R16, R203, c[0x0][0x37c], R16 ;  /* 0x0000df00cb107a24 */ /* 0x000fe200078e0210 */
[----:B------:R-:W-:-:S02]  /*1790*/  ISETP.GT.AND P5, PT, R221, R195, PT ;  /* 0x000000c3dd00720c */ /* 0x000fc40003fa4270 */
[----:B------:R-:W-:Y:S01]  /*17a0*/  IADD3.X R27, R20, R33, R19, P3, !PT ;  /* 0x00000021141b7210 */ /* 0x000fe20001ffe413 */
[----:B------:R-:W-:Y:S01]  /*17b0*/  IMAD.IADD R31, R31, 0x1, R16 ;  /* 0x000000011f1f7824 */ /* 0x000fe200078e0210 */
[----:B------:R-:W-:Y:S01]  /*17c0*/  LEA.HI.X.SX32 R17, R15, R17, 0x1, P1 ;  /* 0x000000110f117211 */ /* 0x000fe200008f0eff */
[----:B------:R-:W-:Y:S01]  /*17d0*/  IMAD R16, R14, c[0x0][0x1a8], RZ ;  /* 0x00006a000e107a24 */ /* 0x000fe200078e02ff */
[C---:B------:R-:W-:Y:S01]  /*17e0*/  LEA R236, P1, R18.reuse, c[0x0][0x350], 0x2 ;  /* 0x0000d40012ec7a11 */ /* 0x040fe200078210ff */
[----:B------:R-:W-:Y:S01]  /*17f0*/  IMAD R15, R5, c[0x0][0x370], RZ ;  /* 0x0000dc00050f7a24 */ /* 0x000fe200078e02ff */
[----:B------:R-:W-:Y:S01]  /*1800*/  IADD3 R221, R221, -0x1, RZ ;  /* 0xffffffffdddd7810 */ /* 0x000fe20007ffe0ff */
[C---:B------:R-:W-:Y:S01]  /*1810*/  IMAD R16, R203.reuse, c[0x0][0x1ac], R16 ;  /* 0x00006b00cb107a24 */ /* 0x040fe200078e0210 */
[----:B------:R-:W-:Y:S01]  /*1820*/  LEA.HI.X R237, R18, c[0x0][0x354], R17, 0x2, P1 ;  /* 0x0000d50012ed7a11 */ /* 0x000fe200008f1411 */
[----:B------:R-:W-:-:S04]  /*1830*/  IMAD.WIDE.U32 R26, R203, c[0x0][0x1a8], R26 ;  /* 0x00006a00cb1a7a25 */ /* 0x000fc800078e001a */
[----:B------:R-:W-:Y:S01]  /*1840*/  IMAD R15, R178, c[0x0][0x374], R15 ;  /* 0x0000dd00b20f7a24 */ /* 0x000fe200078e020f */
[----:B------:R-:W-:Y:S01]  /*1850*/  LEA R234, P4, R26, c[0x0][0x160], 0x1 ;  /* 0x000058001aea7a11 */ /* 0x000fe200078808ff */
[----:B------:R-:W-:-:S04]  /*1860*/  IMAD.WIDE.U32 R30, R178, c[0x0][0x370], R30 ;  /* 0x0000dc00b21e7a25 */ /* 0x000fc800078e001e */
[----:B------:R-:W-:Y:S01]  /*1870*/  IMAD.IADD R16, R27, 0x1, R16 ;  /* 0x000000011b107824 */ /* 0x000fe200078e0210 */
[----:B------:R-:W-:Y:S01]  /*1880*/  LEA R232, P3, R30, c[0x0][0x330], 0x1 ;  /* 0x0000cc001ee87a11 */ /* 0x000fe200078608ff */
[----:B------:R-:W-:-:S03]  /*1890*/  IMAD.IADD R15, R31, 0x1, R15 ;  /* 0x000000011f0f7824 */ /* 0x000fc600078e020f */
[----:B------:R-:W-:Y:S02]  /*18a0*/  LEA.HI.X R235, R26, c[0x0][0x164], R16, 0x1, P4 ;  /* 0x000059001aeb7a11 */ /* 0x000fe400020f0c10 */
[----:B------:R-:W-:Y:S01]  /*18b0*/  LEA.HI.X R233, R30, c[0x0][0x334], R15, 0x1, P3 ;  /* 0x0000cd001ee97a11 */ /* 0x000fe200018f0c0f */
[----:B------:R-:W-:Y:S05]  /*18c0*/  @P5 BRA `(.L_x_122) ;  /* 0x00000a1000005947 */ /* 0x000fea0003800000 */
        /* <DEDUP_REMOVED lines=13> */
.L_x_123:
        /* <DEDUP_REMOVED lines=15> */
.L_x_124:
[----:B------:R-:W-:Y:S01]  /*1a90*/  IMAD R222, R184, -0x80, R222 ;  /* 0xffffff80b8de7824 */ /* 0x000fe200078e02de */
[----:B------:R-:W-:Y:S01]  /*1aa0*/  ISETP.GE.AND P4, PT, R180, c[0x0][0x220], PT ;  /* 0x00008800b4007a0c */ /* 0x000fe20003f86270 */
[----:B------:R-:W-:Y:S01]  /*1ab0*/  IMAD R9, R6, c[0x0][0x3a0], RZ ;  /* 0x0000e80006097a24 */ /* 0x000fe200078e02ff */
[----:B------:R-:W-:Y:S01]  /*1ac0*/  BSSY B0, `(.L_x_125) ;  /* 0x0000014000007945 */ /* 0x000fe20003800000 */
[----:B------:R-:W-:Y:S01]  /*1ad0*/  IMAD.WIDE.U32 R10, R196, c[0x0][0x3a0], R180 ;  /* 0x0000e800c40a7a25 */ /* 0x000fe200078e00b4 */
[----:B------:R-:W-:-:S03]  /*1ae0*/  ISETP.GE.OR P3, PT, R178, R222, P4 ;  /* 0x000000deb200720c */ /* 0x000fc60002766670 */
[----:B------:R-:W-:Y:S01]  /*1af0*/  IMAD R9, R196, c[0x0][0x3a4], R9 ;  /* 0x0000e900c4097a24 */ /* 0x000fe200078e0209 */
[----:B------:R-:W-:-:S04]  /*1b00*/  IADD3 R10, P0, R8, R10, RZ ;  /* 0x0000000a080a7210 */ /* 0x000fc80007f1e0ff */
[----:B------:R-:W-:Y:S01]  /*1b10*/  IADD3.X R11, R7, R11, R9, P0, !PT ;  /* 0x0000000b070b7210 */ /* 0x000fe200007fe409 */
[----:B------:R-:W-:-:S04]  /*1b20*/  IMAD R7, R14, c[0x0][0x3b8], RZ ;  /* 0x0000ee000e077a24 */ /* 0x000fc800078e02ff */
[C---:B------:R-:W-:Y:S02]  /*1b30*/  IMAD R7, R203.reuse, c[0x0][0x3bc], R7 ;  /* 0x0000ef00cb077a24 */ /* 0x040fe400078e0207 */
        /* <DEDUP_REMOVED lines=12> */
.L_x_126:
[----:B------:R-:W-:Y:S05]  /*1c00*/  BSYNC B0 ;  /* 0x0000000000007941 */ /* 0x000fea0003800000 */
.L_x_125:
[----:B------:R-:W-:Y:S01]  /*1c10*/  IADD3 R8, R178, 0x20, RZ ;  /* 0x00000020b2087810 */ /* 0x000fe20007ffe0ff */
[----:B------:R-:W-:Y:S03]  /*1c20*/  BSSY B0, `(.L_x_127) ;  /* 0x000000e000007945 */ /* 0x000fe60003800000 */
[----:B------:R-:W-:-:S13]  /*1c30*/  ISETP.GE.OR P2, PT, R8, R222, P4 ;  /* 0x000000de0800720c */ /* 0x000fda0002746670 */
[----:B------:R-:W-:Y:S05]  /*1c40*/  @P2 BRA `(.L_x_128) ;  /* 0x000000b000002947 */ /* 0x000fea0003800000 */
[----:B------:R-:W-:Y:S01]  /*1c50*/  IADD3 R9, P0, R178, 0x20, RZ ;  /* 0x00000020b2097810 */ /* 0x000fe20007f1e0ff */
[----:B------:R-:W-:Y:S01]  /*1c60*/  IMAD.MOV.U32 R12, RZ, RZ, R10 ;  /* 0x000000ffff0c7224 */ /* 0x000fe200078e000a */
[----:B------:R-:W-:-:S03]  /*1c70*/  MOV R13, R7 ;  /* 0x00000007000d7202 */ /* 0x000fc60000000f00 */
[----:B------:R-:W-:Y:S02]  /*1c80*/  IMAD.X R8, RZ, RZ, R5, P0 ;  /* 0x000000ffff087224 */ /* 0x000fe400000e0605 */
[----:B------:R-:W-:-:S04]  /*1c90*/  IMAD.WIDE.U32 R12, R9, c[0x0][0x3a0], R12 ;  /* 0x0000e800090c7a25 */ /* 0x000fc800078e000c */
[----:B------:R-:W-:Y:S01]  /*1ca0*/  IMAD R8, R8, c[0x0][0x3a0], RZ ;  /* 0x0000e80008087a24 */ /* 0x000fe200078e02ff */
[----:B-1----:R-:W-:-:S03]  /*1cb0*/  LEA R16, P0, R12, c[0x0][0x340], 0x1 ;  /* 0x0000d0000c107a11 */ /* 0x002fc600078008ff */
[----:B------:R-:W-:-:S05]  /*1cc0*/  IMAD R8, R9, c[0x0][0x3a4], R8 ;  /* 0x0000e90009087a24 */ /* 0x000fca00078e0208 */
[----:B------:R-:W-:-:S04]  /*1cd0*/  IADD3 R8, R13, R8, RZ ;  /* 0x000000080d087210 */ /* 0x000fc80007ffe0ff */
[----:B------:R-:W-:-:S05]  /*1ce0*/  LEA.HI.X R17, R12, c[0x0][0x344], R8, 0x1, P0 ;  /* 0x0000d1000c117a11 */ /* 0x000fca00000f0c08 */
[----:B------:R1:W-:Y:S02]  /*1cf0*/  STG.E.128 [R16.64], RZ ;  /* 0x000000ff10007986 */ /* 0x0003e4000c101d06 */
.L_x_128:
[----:B------:R-:W-:Y:S05]  /*1d00*/  BSYNC B0 ;  /* 0x0000000000007941 */ /* 0x000fea0003800000 */
.L_x_127:
        /* <DEDUP_REMOVED lines=15> */
.L_x_130:
[----:B------:R-:W-:Y:S05]  /*1e00*/  BSYNC B0 ;  /* 0x0000000000007941 */ /* 0x000fea0003800000 */
.L_x_129:
        /* <DEDUP_REMOVED lines=14> */
.L_x_132:
[----:B------:R-:W-:Y:S05]  /*1ef0*/  BSYNC B0 ;  /* 0x0000000000007941 */ /* 0x000fea0003800000 */
.L_x_131:
[----:B------:R-:W-:Y:S01]  /*1f00*/  IMAD.WIDE.U32 R8, R196, c[0x0][0x3a8], R180 ;  /* 0x0000ea00c4087a25 */ /* 0x000fe200078e00b4 */
[----:B------:R-:W-:Y:S03]  /*1f10*/  BSSY B0, `(.L_x_133) ;  /* 0x0000013000007945 */ /* 0x000fe60003800000 */
[----:B------:R-:W-:Y:S01]  /*1f20*/  IMAD R6, R6, c[0x0][0x3a8], RZ ;  /* 0x0000ea0006067a24 */ /* 0x000fe200078e02ff */
[----:B------:R-:W-:Y:S01]  /*1f30*/  IADD3 R8, P4, R4, R8, RZ ;  /* 0x0000000804087210 */ /* 0x000fe20007f9e0ff */
        /* <DEDUP_REMOVED lines=16> */
.L_x_134:
[----:B------:R-:W-:Y:S05]  /*2040*/  BSYNC B0 ;  /* 0x0000000000007941 */ /* 0x000fea0003800000 */
.L_x_133:
        /* <DEDUP_REMOVED lines=8> */
[----:B--2---:R-:W-:-:S03]  /*20d0*/  LEA R12, P2, R10, c[0x0][0x348], 0x1 ;  /* 0x0000d2000a0c7a11 */ /* 0x004fc600078408ff */
[----:B------:R-:W-:-:S05]  /*20e0*/  IMAD R6, R0, c[0x0][0x3ac], R6 ;  /* 0x0000eb0000067a24 */ /* 0x000fca00078e0206 */
[----:B------:R-:W-:-:S04]  /*20f0*/  IADD3 R6, R11, R6, RZ ;  /* 0x000000060b067210 */ /* 0x000fc80007ffe0ff */
[----:B------:R-:W-:-:S05]  /*2100*/  LEA.HI.X R13, R10, c[0x0][0x34c], R6, 0x1, P2 ;  /* 0x0000d3000a0d7a11 */ /* 0x000fca00010f0c06 */
[----:B------:R2:W-:Y:S02]  /*2110*/  STG.E.128 [R12.64], RZ ;  /* 0x000000ff0c007986 */ /* 0x0005e4000c101d06 */
.L_x_136:
[----:B------:R-:W-:Y:S05]  /*2120*/  BSYNC B0 ;  /* 0x0000000000007941 */ /* 0x000fea0003800000 */
.L_x_135:
        /* <DEDUP_REMOVED lines=13> */
.L_x_138:
[----:B------:R-:W-:Y:S05]  /*2200*/  BSYNC B0 ;  /* 0x0000000000007941 */ /* 0x000fea0003800000 */
.L_x_137:
[----:B------:R-:W-:Y:S05]  /*2210*/  @P0 BRA `(.L_x_139) ;  /* 0x0000570000000947 */ /* 0x000fea0003800000 */
[----:B------:R-:W-:Y:S01]  /*2220*/  IADD3 R0, P0, R178, 0x60, RZ ;  /* 0x00000060b2007810 */ /* 0x000fe20007f1e0ff */
        /* <DEDUP_REMOVED lines=9> */
[----:B------:R4:W-:Y:S01]  /*22c0*/  STG.E.128 [R4.64], RZ ;  /* 0x000000ff04007986 */ /* 0x0009e2000c101d06 */
[----:B------:R-:W-:Y:S05]  /*22d0*/  BRA `(.L_x_139) ;  /* 0x0000564000007947 */ /* 0x000fea0003800000 */
.L_x_122:
        /* <DEDUP_REMOVED lines=11> */
[----:B------:R-:W-:Y:S02]  /*2390*/  IADD3.X R19, R12, R19, R15, P0, !PT ;  /* 0x000000130c137210 */ /* 0x000fe400007fe40f */
[----:B------:R-:W-:Y:S01]  /*23a0*/  IADD3 R12, R221, -R16, RZ ;  /* 0x80000010dd0c7210 */ /* 0x000fe20007ffe0ff */
[----:B------:R-:W-:Y:S02]  /*23b0*/  IMAD R16, R7, c[0x0][0x1b8], RZ ;  /* 0x00006e0007107a24 */ /* 0x000fe400078e02ff */
        /* <DEDUP_REMOVED lines=21> */
.L_x_141:
[----:B------:R-:W-:Y:S05]  /*2510*/  BSYNC B0 ;  /* 0x0000000000007941 */ /* 0x000fea0003800000 */
.L_x_140:
        /* <DEDUP_REMOVED lines=22> */
.L_x_143:
[----:B------:R-:W-:Y:S05]  /*2680*/  BSYNC B0 ;  /* 0x0000000000007941 */ /* 0x000fea0003800000 */
.L_x_142:
        /* <DEDUP_REMOVED lines=22> */
.L_x_145:
[----:B------:R-:W-:Y:S05]  /*27f0*/  BSYNC B0 ;  /* 0x0000000000007941 */ /* 0x000fea0003800000 */
.L_x_144:
        /* <DEDUP_REMOVED lines=22> */
.L_x_147:
[----:B------:R-:W-:Y:S05]  /*2960*/  BSYNC B0 ;  /* 0x0000000000007941 */ /* 0x000fea0003800000 */
.L_x_146:
        /* <DEDUP_REMOVED lines=13> */
.L_x_149:
[----:B------:R-:W-:Y:S05]  /*2a40*/  BSYNC B0 ;  /* 0x0000000000007941 */ /* 0x000fea0003800000 */
.L_x_148:
        /* <DEDUP_REMOVED lines=15> */
.L_x_151:
[----:B------:R-:W-:Y:S05]  /*2b40*/  BSYNC B0 ;  /* 0x0000000000007941 */ /* 0x000fea0003800000 */
.L_x_150:
        /* <DEDUP_REMOVED lines=19> */
.L_x_153:
[----:B------:R-:W-:Y:S05]  /*2c80*/  BSYNC B0 ;  /* 0x0000000000007941 */ /* 0x000fea0003800000 */
.L_x_152:
        /* <DEDUP_REMOVED lines=12> */
[----:B------:R-:W-:Y:S02]  /*2d50*/  IMAD.MOV.U32 R14, RZ, RZ, c[0x0][0x190] ;  /* 0x00006400ff0e7624 */ /* 0x000fe400078e00ff */
[----:B------:R-:W-:-:S03]  /*2d60*/  IMAD.MOV.U32 R13, RZ, RZ, c[0x0][0x194] ;  /* 0x00006500ff0d7624 */ /* 0x000fc600078e00ff */
[----:B-1----:R-:W-:-:S04]  /*2d70*/  LEA R16, P0, R14, R234, 0x6 ;  /* 0x000000ea0e107211 */ /* 0x002fc800078030ff */
[----:B------:R-:W-:-:S05]  /*2d80*/  LEA.HI.X R17, R14, R235, R13, 0x6, P0 ;  /* 0x000000eb0e117211 */ /* 0x000fca00000f340d */
[----:B------:R-:W-:Y:S01]  /*2d90*/  @!PT LDS RZ, [RZ] ;  /* 0x00000000fffff984 */ /* 0x000fe20000000800 */
[----:B------:R-:W-:Y:S01]  /*2da0*/  @!PT LDS RZ, [RZ] ;  /* 0x00000000fffff984 */ /* 0x000fe20000000800 */
[----:B------:R-:W-:Y:S01]  /*2db0*/  @!PT LDS RZ, [RZ] ;  /* 0x00000000fffff984 */ /* 0x000fe20000000800 */
[----:B------:R1:W-:Y:S04]  /*2dc0*/  LDGSTS.E.BYPASS.LTC128B.128 [R220+0x1000], [R16.64] ;  /* 0x0100000010dc7fae */ /* 0x0003e8000b901d46 */
.L_x_155:
[----:B------:R-:W-:Y:S05]  /*2dd0*/  BSYNC B0 ;  /* 0x0000000000007941 */ /* 0x000fea0003800000 */
.L_x_154:
[C---:B------:R-:W-:Y:S01]  /*2de0*/  IADD3 R14, R176.reuse, 0x28, RZ ;  /* 0x00000028b00e7810 */ /* 0x040fe20007ffe0ff */
[----:B------:R-:W-:Y:S01]  /*2df0*/  IMAD.SHL.U32 R15, R176, 0x4, RZ ;  /* 0x00000004b00f7824 */ /* 0x000fe200078e00ff */
[----:B------:R-:W-:Y:S01]  /*2e00*/  ISETP.NE.AND P3, PT, R11, RZ, PT ;  /* 0x000000ff0b00720c */ /* 0x000fe20003f65270 */
[----:B------:R-:W-:Y:S01]  /*2e10*/  IMAD.MOV.U32 R218, RZ, RZ, 0x7f800000 ;  /* 0x7f800000ffda7424 */ /* 0x000fe200078e00ff */
[----:B------:R-:W-:Y:S02]  /*2e20*/  ISETP.GE.AND P2, PT, R14, R12, PT ;  /* 0x0000000c0e00720c */ /* 0x000fe40003f46270 */
[----:B------:R-:W-:Y:S01]  /*2e30*/  SHF.R.S32.HI R13, RZ, 0x1f, R14 ;  /* 0x0000001fff0d7819 */ /* 0x000fe2000001140e */
[----:B------:R-:W-:Y:S01]  /*2e40*/  IMAD.MOV.U32 R217, RZ, RZ, 0x7f800000 ;  /* 0x7f800000ffd97424 */ /* 0x000fe200078e00ff */
[----:B------:R-:W-:-:S09]  /*2e50*/  SHF.L.U64.HI R11, R176, 0x2, R179 ;  /* 0x00000002b00b7819 */ /* 0x000fd200000102b3 */
[----:B-1----:R-:W-:-:S04]  /*2e60*/  @!P2 LEA R16, P0, R14, R200, 0x2 ;  /* 0x000000c80e10a211 */ /* 0x002fc800078010ff */
[----:B------:R-:W-:Y:S02]  /*2e70*/  @!P2 LEA.HI.X R17, R14, R199, R13, 0x2, P0 ;  /* 0x000000c70e11a211 */ /* 0x000fe400000f140d */
[----:B------:R-:W-:-:S03]  /*2e80*/  IADD3 R14, P0, R15, R200, RZ ;  /* 0x000000c80f0e7210 */ /* 0x000fc60007f1e0ff */
[----:B------:R1:W5:Y:S02]  /*2e90*/  @!P2 LDG.E R217, [R16.64] ;  /* 0x0000000610d9a981 */ /* 0x000364000c1e1900 */
[----:B------:R-:W-:Y:S01]  /*2ea0*/  IMAD.X R15, R11, 0x1, R199, P0 ;  /* 0x000000010b0f7824 */ /* 0x000fe200000e06c7 */
[C---:B------:R-:W-:Y:S02]  /*2eb0*/  ISETP.GE.AND P0, PT, R176.reuse, R12, PT ;  /* 0x0000000cb000720c */ /* 0x040fe40003f06270 */
[----:B------:R-:W-:Y:S01]  /*2ec0*/  IADD3 R11, R176, 0x8, RZ ;  /* 0x00000008b00b7810 */ /* 0x000fe20007ffe0ff */
[----:B------:R-:W-:-:S10]  /*2ed0*/  IMAD.MOV.U32 R219, RZ, RZ, 0x7f800000 ;  /* 0x7f800000ffdb7424 */ /* 0x000fd400078e00ff */
        /* <DEDUP_REMOVED lines=11> */
[----:B------:R-:W-:-:S04]  /*2f90*/  IADD3 R10, P0, R10, R12, RZ ;  /* 0x0000000c0a0a7210 */ /* 0x000fc80007f1e0ff */
[----:B------:R-:W-:Y:S01]  /*2fa0*/  IADD3.X R11, R9, R13, R6, P0, !PT ;  /* 0x0000000d090b7210 */ /* 0x000fe200007fe406 */
[----:B------:R-:W-:Y:S01]  /*2fb0*/  IMAD R6, R7, c[0x0][0x1b0], RZ ;  /* 0x00006c0007067a24 */ /* 0x000fe200078e02ff */
[----:B------:R-:W-:Y:S03]  /*2fc0*/  BSSY B0, `(.L_x_156) ;  /* 0x0000014000007945 */ /* 0x000fe60003800000 */
[C---:B------:R-:W-:Y:S02]  /*2fd0*/  IMAD R6, R8.reuse, c[0x0][0x1b4], R6 ;  /* 0x00006d0008067a24 */ /* 0x040fe400078e0206 */
[----:B------:R-:W-:-:S04]  /*2fe0*/  IMAD.WIDE.U32 R10, R8, c[0x0][0x1b0], R10 ;  /* 0x00006c00080a7a25 */ /* 0x000fc800078e000a */
[----:B------:R-:W-:Y:S01]  /*2ff0*/  IMAD.IADD R8, R11, 0x1, R6 ;  /* 0x000000010b087824 */ /* 0x000fe200078e0206 */
        /* <DEDUP_REMOVED lines=10> */
[----:B-1----:R-:W-:-:S04]  /*30a0*/  LEA R14, P0, R12, c[0x0][0x168], 0x1 ;  /* 0x00005a000c0e7a11 */ /* 0x002fc800078008ff */
[----:B------:R-:W-:-:S05]  /*30b0*/  LEA.HI.X R15, R12, c[0x0][0x16c], R6, 0x1, P0 ;  /* 0x00005b000c0f7a11 */ /* 0x000fca00000f0c06 */
[----:B------:R-:W-:Y:S01]  /*30c0*/  @!PT LDS RZ, [RZ] ;  /* 0x00000000fffff984 */ /* 0x000fe20000000800 */
[----:B------:R-:W-:Y:S01]  /*30d0*/  @!PT LDS RZ, [RZ] ;  /* 0x00000000fffff984 */ /* 0x000fe20000000800 */
[----:B------:R-:W-:Y:S01]  /*30e0*/  @!PT LDS RZ, [RZ] ;  /* 0x00000000fffff984 */ /* 0x000fe20000000800 */
[----:B------:R1:W-:Y:S04]  /*30f0*/  LDGSTS.E.BYPASS.LTC128B.128 [R183+0x6000], [R14.64] ;  /* 0x060000000eb77fae */ /* 0x0003e8000b901d46 */
.L_x_157:
[----:B------:R-:W-:Y:S05]  /*3100*/  BSYNC B0 ;  /* 0x0000000000007941 */ /* 0x000fea0003800000 */
.L_x_156:
[----:B------:R1:W-:Y:S01]  /*3110*/  @P6 STS.128 [R183+0x7000], RZ ;  /* 0x007000ffb7006388 */ /* 0x0003e20000000c00 */
[----:B------:R-:W-:Y:S01]  /*3120*/  BSSY B0, `(.L_x_158) ;  /* 0x0000013000007945 */ /* 0x000fe20003800000 */
        /* <DEDUP_REMOVED lines=14> */
[----:B------:R-:W-:Y:S01]  /*3210*/  @!PT LDS RZ, [RZ] ;  /* 0x00000000fffff984 */ /* 0x000fe20000000800 */
[----:B------:R-:W-:Y:S01]  /*3220*/  @!PT LDS RZ, [RZ] ;  /* 0x00000000fffff984 */ /* 0x000fe20000000800 */
[----:B------:R-:W-:Y:S01]  /*3230*/  @!PT LDS RZ, [RZ] ;  /* 0x00000000fffff984 */ /* 0x000fe20000000800 */
[----:B------:R1:W-:Y:S02]  /*3240*/  LDGSTS.E.BYPASS.LTC128B.128 [R183+0x7000], [R14.64] ;  /* 0x070000000eb77fae */ /* 0x0003e4000b901d46 */
.L_x_159:
[----:B------:R-:W-:Y:S05]  /*3250*/  BSYNC B0 ;  /* 0x0000000000007941 */ /* 0x000fea0003800000 */
.L_x_158:
        /* <DEDUP_REMOVED lines=20> */
.L_x_161:
[----:B------:R-:W-:Y:S05]  /*33a0*/  BSYNC B0 ;  /* 0x0000000000007941 */ /* 0x000fea0003800000 */
.L_x_160:
        /* <DEDUP_REMOVED lines=11> */
[----:B------:R-:W-:-:S04]  /*3460*/  IMAD R5, R5, c[0x0][0x198], RZ ;  /* 0x0000660005057a24 */ /* 0x000fc800078e02ff */
[----:B------:R-:W-:Y:S01]  /*3470*/  IMAD R5, R6, c[0x0][0x19c], R5 ;  /* 0x0000670006057a24 */ /* 0x000fe200078e0205 */
[----:B------:R-:W-:-:S04]  /*3480*/  LEA R6, P0, R8, c[0x0][0x168], 0x1 ;  /* 0x00005a0008067a11 */ /* 0x000fc800078008ff */
[----:B------:R-:W-:-:S04]  /*3490*/  IADD3 R5, R9, R5, RZ ;  /* 0x0000000509057210 */ /* 0x000fc80007ffe0ff */
[----:B------:R-:W-:-:S05]  /*34a0*/  LEA.HI.X R7, R8, c[0x0][0x16c], R5, 0x1, P0 ;  /* 0x00005b0008077a11 */ /* 0x000fca00000f0c05 */
[----:B------:R-:W-:Y:S01]  /*34b0*/  @!PT LDS RZ, [RZ] ;  /* 0x00000000fffff984 */ /* 0x000fe20000000800 */
[----:B------:R-:W-:Y:S01]  /*34c0*/  @!PT LDS RZ, [RZ] ;  /* 0x00000000fffff984 */ /* 0x000fe20000000800 */
[----:B------:R-:W-:Y:S01]  /*34d0*/  @!PT LDS RZ, [RZ] ;  /* 0x00000000fffff984 */ /* 0x000fe20000000800 */
[----:B------:R1:W-:Y:S02]  /*34e0*/  LDGSTS.E.BYPASS.LTC128B.128 [R183+0x9000], [R6.64] ;  /* 0x0900000006b77fae */ /* 0x0003e4000b901d46 */
.L_x_163:
[----:B------:R-:W-:Y:S05]  /*34f0*/  BSYNC B0 ;  /* 0x0000000000007941 */ /* 0x000fea0003800000 */
.L_x_162:
[----:B------:R-:W0:Y:S01]  /*3500*/  LDGDEPBAR ;  /* 0x00000000000079af */ /* 0x000e220000000000 */
[----:B------:R-:W-:Y:S01]  /*3510*/  LEA.HI R0, R0, R4, RZ, 0x4 ;  /* 0x0000000400007211 */ /* 0x000fe200078f20ff */
[C---:B------:R-:W-:Y:S01]  /*3520*/  IMAD.SHL.U32 R213, R207.reuse, 0x8, RZ ;  /* 0x00000008cfd57824 */ /* 0x040fe200078e00ff */
[C---:B------:R-:W-:Y:S01]  /*3530*/  SHF.L.U32 R212, R207.reuse, 0x4, RZ ;  /* 0x00000004cfd47819 */ /* 0x040fe200000006ff */
[----:B------:R-:W-:Y:S01]  /*3540*/  IMAD.IADD R194, R196, 0x1, R224 ;  /* 0x00000001c4c27824 */ /* 0x000fe200078e02e0 */
[----:B------:R-:W-:Y:S01]  /*3550*/  LOP3.LUT R0, R0, 0xfffffff0, RZ, 0xc0, !PT ;  /* 0xfffffff000007812 */ /* 0x000fe200078ec0ff */
[----:B------:R-:W-:Y:S01]  /*3560*/  IMAD.MOV.U32 R165, RZ, RZ, 0x20 ;  /* 0x00000020ffa57424 */ /* 0x000fe200078e00ff */
[----:B------:R-:W-:Y:S01]  /*3570*/  IADD3 R206, R212, 0x20, RZ ;  /* 0x00000020d4ce7810 */ /* 0x000fe20007ffe0ff */
[----:B------:R-:W-:Y:S01]  /*3580*/  IMAD R211, R207, 0x18, RZ ;  /* 0x00000018cfd37824 */ /* 0x000fe200078e02ff */
[----:B------:R-:W-:Y:S01]  /*3590*/  IADD3 R166, R171, 0x1000, RZ ;  /* 0x00001000aba67810 */ /* 0x000fe20007ffe0ff */
[----:B------:R-:W-:Y:S01]  /*35a0*/  IMAD.IADD R4, R4, 0x1, -R0 ;  /* 0x0000000104047824 */ /* 0x000fe200078e0a00 */
[----:B------:R-:W-:Y:S01]  /*35b0*/  IADD3 R167, R172, 0x1000, RZ ;  /* 0x00001000aca77810 */ /* 0x000fe20007ffe0ff */
[----:B------:R-:W-:Y:S01]  /*35c0*/  IMAD.IADD R205, R213, 0x1, R206 ;  /* 0x00000001d5cd7824 */ /* 0x000fe200078e02ce */
[----:B------:R-:W-:Y:S01]  /*35d0*/  SEL R166, R166, R171, !P1 ;  /* 0x000000aba6a67207 */ /* 0x000fe20004800000 */
[----:B------:R-:W-:Y:S01]  /*35e0*/  IMAD.SHL.U32 R210, R207, 0x20, RZ ;  /* 0x00000020cfd27824 */ /* 0x000fe200078e00ff */
[----:B------:R-:W-:Y:S01]  /*35f0*/  SHF.R.S32.HI R0, RZ, 0x1f, R4 ;  /* 0x0000001fff007819 */ /* 0x000fe20000011404 */
[----:B------:R-:W-:Y:S01]  /*3600*/  IMAD.IADD R204, R213, 0x1, R205 ;  /* 0x00000001d5cc7824 */ /* 0x000fe200078e02cd */
[----:B------:R-:W-:Y:S01]  /*3610*/  MOV R173, 0x40 ;  /* 0x0000004000ad7802 */ /* 0x000fe20000000f00 */
[C---:B------:R-:W-:Y:S01]  /*3620*/  IMAD R209, R207.reuse, 0x28, RZ ;  /* 0x00000028cfd17824 */ /* 0x040fe200078e02ff */
[----:B------:R-:W-:Y:S01]  /*3630*/  LEA.HI R0, R0, R4, RZ, 0x3 ;  /* 0x0000000400007211 */ /* 0x000fe200078f18ff */
[----:B------:R-:W-:Y:S01]  /*3640*/  IMAD R208, R207, 0x30, RZ ;  /* 0x00000030cfd07824 */ /* 0x000fe200078e02ff */
[----:B------:R-:W-:Y:S01]  /*3650*/  IADD3 R229, R213, R204, RZ ;  /* 0x000000ccd5e57210 */ /* 0x000fe20007ffe0ff */
[----:B------:R-:W-:Y:S01]  /*3660*/  IMAD.MOV R198, RZ, RZ, -R198 ;  /* 0x000000ffffc67224 */ /* 0x000fe200078e0ac6 */
[----:B------:R-:W-:Y:S01]  /*3670*/  LOP3.LUT R0, R0, 0xfffffff8, RZ, 0xc0, !PT ;  /* 0xfffffff800007812 */ /* 0x000fe200078ec0ff */
[----:B------:R-:W-:-:S04]  /*3680*/  DEPBAR.LE SB0, 0x1 ;  /* 0x000080400000791a */ /* 0x000fc80000000000 */
[----:B------:R-:W-:Y:S01]  /*3690*/  BAR.SYNC.DEFER_BLOCKING 0x0 ;  /* 0x0000000000007b1d */ /* 0x000fe20000010000 */
[----:B------:R-:W-:Y:S01]  /*36a0*/  IMAD.IADD R0, R4, 0x1, -R0 ;  /* 0x0000000104007824 */ /* 0x000fe200078e0a00 */
[----:B------:R-:W-:Y:S01]  /*36b0*/  SEL R167, R167, R172, !P1 ;  /* 0x000000aca7a77207 */ /* 0x000fe20004800000 */
[----:B------:R-:W-:Y:S01]  /*36c0*/  IMAD.IADD R228, R213, 0x1, R229 ;  /* 0x00000001d5e47824 */ /* 0x000fe200078e02e5 */
[----:B------:R-:W-:Y:S01]  /*36d0*/  IADD3 R194, -R222, 0x80, R194 ;  /* 0x00000080dec27810 */ /* 0x000fe20007ffe1c2 */
[----:B------:R-:W-:Y:S01]  /*36e0*/  IMAD R207, R207, 0x38, RZ ;  /* 0x00000038cfcf7824 */ /* 0x000fe200078e02ff */
[C---:B------:R-:W-:Y:S01]  /*36f0*/  LOP3.LUT P0, RZ, R0.reuse, 0x2, RZ, 0xc0, !PT ;  /* 0x0000000200ff7812 */ /* 0x040fe2000780c0ff */
[----:B------:R-:W-:Y:S01]  /*3700*/  IMAD.MOV.U32 R215, RZ, RZ, c[0x0][0x2e4] ;  /* 0x0000b900ffd77624 */ /* 0x000fe200078e00ff */
[----:B------:R-:W-:Y:S01]  /*3710*/  LOP3.LUT P2, RZ, R0, 0x4, RZ, 0xc0, !PT ;  /* 0x0000000400ff7812 */ /* 0x000fe2000784c0ff */
[----:B------:R-:W-:Y:S01]  /*3720*/  IMAD.MOV.U32 R214, RZ, RZ, R220 ;  /* 0x000000ffffd67224 */ /* 0x000fe200078e00dc */
[----:B------:R-:W-:Y:S01]  /*3730*/  SEL R165, R165, 0xffffffe0, !P0 ;  /* 0xffffffe0a5a57807 */ /* 0x000fe20004000000 */
        /* <DEDUP_REMOVED lines=13> */
[----:B------:R1:W2:Y:S01]  /*3810*/  LDSM.16.M88.4 R132, [R170+0xa000] ;  /* 0x00a00000aa84783b */ /* 0x0002a20000000200 */
[----:B------:R-:W-:Y:S01]  /*3820*/  CS2R R72, SRZ ;  /* 0x0000000000487805 */ /* 0x000fe2000001ff00 */
[----:B------:R-:W-:Y:S01]  /*3830*/  CS2R R70, SRZ ;  /* 0x0000000000467805 */ /* 0x000fe2000001ff00 */
[----:B------:R-:W-:Y:S01]  /*3840*/  CS2R R68, SRZ ;  /* 0x0000000000447805 */ /* 0x000fe2000001ff00 */
[----:B------:R1:W3:Y:S01]  /*3850*/  LDSM.16.M88.4 R136, [R170+0xa800] ;  /* 0x00a80000aa88783b */ /* 0x0002e20000000200 */
[----:B------:R-:W-:Y:S01]  /*3860*/  CS2R R62, SRZ ;  /* 0x00000000003e7805 */ /* 0x000fe2000001ff00 */
[----:B------:R-:W-:Y:S01]  /*3870*/  CS2R R60, SRZ ;  /* 0x00000000003c7805 */ /* 0x000fe2000001ff00 */
[----:B------:R-:W-:Y:S01]  /*3880*/  CS2R R66, SRZ ;  /* 0x0000000000427805 */ /* 0x000fe2000001ff00 */
[----:B------:R1:W4:Y:S01]  /*3890*/  LDSM.16.M88.4 R140, [R164+0xa000] ;  /* 0x00a00000a48c783b */ /* 0x0003220000000200 */
[----:B------:R-:W-:Y:S01]  /*38a0*/  CS2R R64, SRZ ;  /* 0x0000000000407805 */ /* 0x000fe2000001ff00 */
[----:B------:R-:W-:Y:S01]  /*38b0*/  CS2R R58, SRZ ;  /* 0x00000000003a7805 */ /* 0x000fe2000001ff00 */
[----:B------:R-:W-:Y:S01]  /*38c0*/  CS2R R56, SRZ ;  /* 0x0000000000387805 */ /* 0x000fe2000001ff00 */
[----:B------:R1:W1:Y:S01]  /*38d0*/  LDSM.16.M88.4 R144, [R164+0xa800] ;  /* 0x00a80000a490783b */ /* 0x0002620000000200 */
        /* <DEDUP_REMOVED lines=13> */
[----:B------:R-:W-:Y:S01]  /*39b0*/  SHF.L.U32 R167, R167, 0x1, RZ ;  /* 0x00000001a7a77819 */ /* 0x000fe200000006ff */
[----:B------:R-:W-:Y:S01]  /*39c0*/  IMAD.SHL.U32 R166, R166, 0x2, RZ ;  /* 0x00000002a6a67824 */ /* 0x000fe200078e00ff */
[----:B------:R1:W1:Y:S01]  /*39d0*/  LDSM.16.M88.4 R160, [R2+0xa800] ;  /* 0x00a8000002a0783b */ /* 0x0002620000000200 */
[----:B------:R-:W-:Y:S01]  /*39e0*/  IADD3 R194, R194, -c[0x0][0x2e8], RZ ;  /* 0x8000ba00c2c27a10 */ /* 0x000fe20007ffe0ff */
[C---:B------:R-:W-:Y:S01]  /*39f0*/  IMAD.SHL.U32 R230, R176.reuse, 0x4, RZ ;  /* 0x00000004b0e67824 */ /* 0x040fe200078e00ff */
[----:B------:R-:W-:Y:S01]  /*3a00*/  SEL R173, R173, 0xffffffc0, !P2 ;  /* 0xffffffc0adad7807 */ /* 0x000fe20005000000 */
[----:B------:R-:W-:Y:S01]  /*3a10*/  IMAD.IADD R227, R213, 0x1, R228 ;  /* 0x00000001d5e37824 */ /* 0x000fe200078e02e4 */
[----:B------:R-:W-:-:S02]  /*3a20*/  SHF.L.U64.HI R231, R176, 0x2, R179 ;  /* 0x00000002b0e77819 */ /* 0x000fc400000102b3 */
[----:B------:R-:W-:Y:S02]  /*3a30*/  IADD3 R0, R169, R165, RZ ;  /* 0x000000a5a9007210 */ /* 0x000fe40007ffe0ff */
.L_x_168:
[----:B------:R-:W0:Y:S01]  /*3a40*/  LDGDEPBAR ;  /* 0x00000000000079af */ /* 0x000e220000000000 */
[----:B------:R-:W-:Y:S01]  /*3a50*/  IADD3 R4, P0, R230, R202, RZ ;  /* 0x000000cae6047210 */ /* 0x000fe20007f1e0ff */
[C---:B------:R-:W-:Y:S01]  /*3a60*/  IMAD.IADD R174, R167.reuse, 0x1, R165 ;  /* 0x00000001a7ae7824 */ /* 0x040fe200078e02a5 */
[----:B------:R-:W-:Y:S03]  /*3a70*/  IADD3 R124, R167, R173, RZ ;  /* 0x000000ada77c7210 */ /* 0x000fe60007ffe0ff */
[----:B------:R-:W-:Y:S01]  /*3a80*/  IMAD.X R5, R231, 0x1, R201, P0 ;  /* 0x00000001e7057824 */ /* 0x000fe200000e06c9 */
[----:B------:R-:W-:Y:S04]  /*3a90*/  DEPBAR.LE SB0, 0x0 ;  /* 0x000080000000791a */ /* 0x000fe80000000000 */
[----:B------:R-:W-:Y:S06]  /*3aa0*/  BAR.SYNC.DEFER_BLOCKING 0x0 ;  /* 0x0000000000007b1d */ /* 0x000fec0000010000 */
[----:B------:R-:W-:Y:S05]  /*3ab0*/  LDSM.16.M88.4 R32, [R167] ;  /* 0x00000000a720783b */ /* 0x000fea0000000200 */
[----:B-1----:R-:W1:Y:S05]  /*3ac0*/  LDSM.16.M88.4 R16, [R170+0x6000] ;  /* 0x00600000aa10783b */ /* 0x002e6a0000000200 */
[----:B------:R-:W4:Y:S05]  /*3ad0*/  LDSM.16.M88.4 R28, [R167+0x1000] ;  /* 0x00100000a71c783b */ /* 0x000f2a0000000200 */
[----:B-----5:R1:W5:Y:S05]  /*3ae0*/  LDG.E R241, [R4.64] ;  /* 0x0000000604f17981 */ /* 0x02036a000c1e1900 */
[----:B------:R1:W5:Y:S05]  /*3af0*/  LDG.E R240, [R4.64+0x20] ;  /* 0x0000200604f07981 */ /* 0x00036a000c1e1900 */
[----:B------:R1:W5:Y:S05]  /*3b00*/  LDG.E R239, [R4.64+0x80] ;  /* 0x0000800604ef7981 */ /* 0x00036a000c1e1900 */
[----:B------:R1:W5:Y:S05]  /*3b10*/  LDG.E R238, [R4.64+0xa0] ;  /* 0x0000a00604ee7981 */ /* 0x00036a000c1e1900 */
[----:B------:R-:W3:Y:S05]  /*3b20*/  LDSM.16.M88.4 R100, [R170+0x6800] ;  /* 0x00680000aa64783b */ /* 0x000eea0000000200 */
[----:B------:R-:W-:Y:S05]  /*3b30*/  LDSM.16.M88.4 R104, [R174] ;  /* 0x00000000ae68783b */ /* 0x000fea0000000200 */
[----:B------:R-:W2:Y:S05]  /*3b40*/  LDSM.16.M88.4 R108, [R164+0x6000] ;  /* 0x00600000a46c783b */ /* 0x000eaa0000000200 */
[----:B------:R-:W2:Y:S01]  /*3b50*/  LDSM.16.M88.4 R112, [R174+0x1000] ;  /* 0x00100000ae70783b */ /* 0x000ea20000000200 */
[-C--:B-1----:R-:W-:Y:S04]  /*3b60*/  HMMA.16816.F32.BF16 R4, R32, R16.reuse, RZ ;  /* 0x000000102004723c */ /* 0x082fe800000418ff */
[----:B------:R-:W1:Y:S05]  /*3b70*/  LDSM.16.M88.4 R116, [R164+0x6800] ;  /* 0x00680000a474783b */ /* 0x000e6a0000000200 */
[----:B------:R-:W-:Y:S01]  /*3b80*/  LDSM.16.M88.4 R120, [R3+0x6000] ;  /* 0x006000000378783b */ /* 0x000fe20000000200 */
[C---:B----4-:R-:W-:Y:S04]  /*3b90*/  HMMA.16816.F32.BF16 R8, R28.reuse, R16, RZ ;  /* 0x000000101c08723c */ /* 0x050fe800000418ff */
[----:B------:R-:W-:Y:S04]  /*3ba0*/  LDSM.16.M88.4 R128, [R3+0x6800] ;  /* 0x006800000380783b */ /* 0x000fe80000000200 */
[-C--:B------:R-:W-:Y:S08]  /*3bb0*/  HMMA.16816.F32.BF16 R12, R28, R18.reuse, RZ ;  /* 0x000000121c0c723c */ /* 0x080ff000000418ff */
[C---:B------:R-:W-:Y:S08]  /*3bc0*/  HMMA.16816.F32.BF16 R16, R32.reuse, R18, RZ ;  /* 0x000000122010723c */ /* 0x040ff000000418ff */
[-C--:B---3--:R-:W-:Y:S08]  /*3bd0*/  HMMA.16816.F32.BF16 R20, R32, R100.reuse, RZ ;  /* 0x000000642014723c */ /* 0x088ff000000418ff */
[C---:B------:R-:W-:Y:S08]  /*3be0*/  HMMA.16816.F32.BF16 R24, R28.reuse, R100, RZ ;  /* 0x000000641c18723c */ /* 0x040ff000000418ff */
[-C--:B------:R-:W-:Y:S08]  /*3bf0*/  HMMA.16816.F32.BF16 R28, R28, R102.reuse, RZ ;  /* 0x000000661c1c723c */ /* 0x080ff000000418ff */
[----:B------:R-:W-:Y:S01]  /*3c00*/  HMMA.16816.F32.BF16 R32, R32, R102, RZ ;  /* 0x000000662020723c */ /* 0x000fe200000418ff */
[----:B------:R-:W3:Y:S05]  /*3c10*/  LDSM.16.M88.4 R100, [R124] ;  /* 0x000000007c64783b */ /* 0x000eea0000000200 */
[----:B------:R-:W4:Y:S02]  /*3c20*/  LDSM.16.M88.4 R124, [R124+0x1000] ;  /* 0x001000007c7c783b */ /* 0x000f240000000200 */
[-C--:B--2---:R-:W-:Y:S08]  /*3c30*/  HMMA.16816.F32.BF16 R4, R104, R108.reuse, R4 ;  /* 0x0000006c6804723c */ /* 0x084ff00000041804 */
[C---:B------:R-:W-:Y:S08]  /*3c40*/  HMMA.16816.F32.BF16 R8, R112.reuse, R108, R8 ;  /* 0x0000006c7008723c */ /* 0x040ff00000041808 */
[-C--:B------:R-:W-:Y:S08]  /*3c50*/  HMMA.16816.F32.BF16 R12, R112, R110.reuse, R12 ;  /* 0x0000006e700c723c */ /* 0x080ff0000004180c */
[C---:B------:R-:W-:Y:S01]  /*3c60*/  HMMA.16816.F32.BF16 R16, R104.reuse, R110, R16 ;  /* 0x0000006e6810723c */ /* 0x040fe20000041810 */
[----:B------:R-:W-:Y:S07]  /*3c70*/  LDSM.16.M88.4 R108, [R2+0x6000] ;  /* 0x00600000026c783b */ /* 0x000fee0000000200 */
[-C--:B-1----:R-:W-:Y:S08]  /*3c80*/  HMMA.16816.F32.BF16 R20, R104, R116.reuse, R20 ;  /* 0x000000746814723c */ /* 0x082ff00000041814 */
[C---:B------:R-:W-:Y:S08]  /*3c90*/  HMMA.16816.F32.BF16 R24, R112.reuse, R116, R24 ;  /* 0x000000747018723c */ /* 0x040ff00000041818 */
[-C--:B------:R-:W-:Y:S07]  /*3ca0*/  HMMA.16816.F32.BF16 R28, R112, R118.reuse, R28 ;  /* 0x00000076701c723c */ /* 0x080fee000004181c */
[----:B------:R-:W-:Y:S01]  /*3cb0*/  IMAD.IADD R112, R174, 0x1, R173 ;  /* 0x00000001ae707824 */ /* 0x000fe200078e02ad */
[----:B------:R-:W-:Y:S01]  /*3cc0*/  HMMA.16816.F32.BF16 R32, R104, R118, R32 ;  /* 0x000000766820723c */ /* 0x000fe20000041820 */
[----:B------:R-:W-:Y:S05]  /*3cd0*/  LDSM.16.M88.4 R116, [R2+0x6800] ;  /* 0x006800000274783b */ /* 0x000fea0000000200 */
[----:B------:R-:W1:Y:S02]  /*3ce0*/  LDSM.16.M88.4 R104, [R112] ;  /* 0x000000007068783b */ /* 0x000e640000000200 */
[-C--:B---3--:R-:W-:Y:S03]  /*3cf0*/  HMMA.16816.F32.BF16 R4, R100, R120.reuse, R4 ;  /* 0x000000786404723c */ /* 0x088fe60000041804 */
[----:B------:R-:W2:Y:S05]  /*3d00*/  LDSM.16.M88.4 R112, [R112+0x1000] ;  /* 0x001000007070783b */ /* 0x000eaa0000000200 */
[C---:B----4-:R-:W-:Y:S07]  /*3d10*/  HMMA.16816.F32.BF16 R8, R124.reuse, R120, R8 ;  /* 0x000000787c08723c */ /* 0x050fee0000041808 */
[----:B------:R-:W-:Y:S01]  /*3d20*/  MOV R120, R236 ;  /* 0x000000ec00787202 */ /* 0x000fe20000000f00 */
[-C--:B------:R-:W-:Y:S04]  /*3d30*/  HMMA.16816.F32.BF16 R12, R124, R122.reuse, R12 ;  /* 0x0000007a7c0c723c */ /* 0x080fe8000004180c */
[----:B------:R-:W-:Y:S04]  /*3d40*/  IMAD.MOV.U32 R121, RZ, RZ, R237 ;  /* 0x000000ffff797224 */ /* 0x000fe800078e00ed */
[C---:B------:R-:W-:Y:S08]  /*3d50*/  HMMA.16816.F32.BF16 R16, R100.reuse, R122, R16 ;  /* 0x0000007a6410723c */ /* 0x040ff00000041810 */
[-C--:B------:R-:W-:Y:S08]  /*3d60*/  HMMA.16816.F32.BF16 R20, R100, R128.reuse, R20 ;  /* 0x000000806414723c */ /* 0x080ff00000041814 */
[C---:B------:R-:W-:Y:S08]  /*3d70*/  HMMA.16816.F32.BF16 R24, R124.reuse, R128, R24 ;  /* 0x000000807c18723c */ /* 0x040ff00000041818 */
[-C--:B------:R-:W-:Y:S08]  /*3d80*/  HMMA.16816.F32.BF16 R28, R124, R130.reuse, R28 ;  /* 0x000000827c1c723c */ /* 0x080ff0000004181c */
[----:B------:R-:W-:Y:S07]  /*3d90*/  HMMA.16816.F32.BF16 R32, R100, R130, R32 ;  /* 0x000000826420723c */ /* 0x000fee0000041820 */
[----:B------:R-:W-:Y:S01]  /*3da0*/  IMAD.MOV.U32 R100, RZ, RZ, c[0x0][0x2e4] ;  /* 0x0000b900ff647624 */ /* 0x000fe200078e00ff */
[-C--:B-1----:R-:W-:Y:S08]  /*3db0*/  HMMA.16816.F32.BF16 R4, R104, R108.reuse, R4 ;  /* 0x0000006c6804723c */ /* 0x082ff00000041804 */
[C---:B--2---:R-:W-:Y:S08]  /*3dc0*/  HMMA.16816.F32.BF16 R8, R112.reuse, R108, R8 ;  /* 0x0000006c7008723c */ /* 0x044ff00000041808 */
[-C--:B------:R-:W-:Y:S08]  /*3dd0*/  HMMA.16816.F32.BF16 R12, R112, R110.reuse, R12 ;  /* 0x0000006e700c723c */ /* 0x080ff0000004180c */
[C---:B------:R-:W-:Y:S08]  /*3de0*/  HMMA.16816.F32.BF16 R16, R104.reuse, R110, R16 ;  /* 0x0000006e6810723c */ /* 0x040ff00000041810 */
[-C--:B------:R-:W-:Y:S08]  /*3df0*/  HMMA.16816.F32.BF16 R20, R104, R116.reuse, R20 ;  /* 0x000000746814723c */ /* 0x080ff00000041814 */
[C---:B------:R-:W-:Y:S08]  /*3e00*/  HMMA.16816.F32.BF16 R24, R112.reuse, R116, R24 ;  /* 0x000000747018723c */ /* 0x040ff00000041818 */
[-C--:B------:R-:W-:Y:S07]  /*3e10*/  HMMA.16816.F32.BF16 R28, R112, R118.reuse, R28 ;  /* 0x00000076701c723c */ /* 0x080fee000004181c */
[----:B------:R-:W-:Y:S01]  /*3e20*/  SHF.L.U32 R115, R221, 0x6, RZ ;  /* 0x00000006dd737819 */ /* 0x000fe200000006ff */
[----:B------:R-:W-:Y:S04]  /*3e30*/  HMMA.16816.F32.BF16 R32, R104, R118, R32 ;  /* 0x000000766820723c */ /* 0x000fe80000041820 */
[----:B------:R-:W-:Y:S11]  /*3e40*/  ISETP.GE.AND P0, PT, R115, R194, PT ;  /* 0x000000c27300720c */ /* 0x000ff60003f06270 */
[----:B------:R-:W-:Y:S02]  /*3e50*/  @!UPT UIADD3 URZ, URZ, URZ, URZ ;  /* 0x0000003f3f3ff290 */ /* 0x000fe4000fffe03f */
[----:B------:R-:W-:-:S05]  /*3e60*/  @!P0 BRA `(.L_x_164) ;  /* 0x0000009000008947 */ /* 0x000fca0003800000 */
[C---:B------:R-:W-:Y:S01]  /*3e70*/  IADD3 R102, R196.reuse, 0x80, RZ ;  /* 0x00000080c4667810 */ /* 0x040fe20007ffe0ff */
[----:B------:R-:W-:Y:S01]  /*3e80*/  IMAD.IADD R100, R196, 0x1, R224 ;  /* 0x00000001c4647824 */ /* 0x000fe200078e02e0 */
[----:B------:R-:W-:Y:S02]  /*3e90*/  IADD3 R101, R115, 0x40, RZ ;  /* 0x0000004073657810 */ /* 0x000fe40007ffe0ff */
[----:B------:R-:W-:Y:S02]  /*3ea0*/  ISETP.LT.AND P0, PT, R102, R222, PT ;  /* 0x000000de6600720c */ /* 0x000fe40003f01270 */
[----:B------:R-:W-:Y:S04]  /*3eb0*/  IADD3 R100, R215, R100, -R222 ;  /* 0x00000064d7647210 */ /* 0x000fe80007ffe8de */
[----:B------:R-:W-:Y:S01]  /*3ec0*/  ISETP.GE.AND P1, PT, R101, R100, PT ;  /* 0x000000646500720c */ /* 0x000fe20003f26270 */
[----:B------:R-:W-:Y:S11]  /*3ed0*/  IMAD.MOV.U32 R100, RZ, RZ, R215 ;  /* 0x000000ffff647224 */ /* 0x000ff600078e00d7 */
[----:B------:R-:W-:Y:S01]  /*3ee0*/  @!UPT UIADD3 URZ, URZ, URZ, URZ ;  /* 0x0000003f3f3ff290 */ /* 0x000fe2000fffe03f */
[----:B------:R-:W-:-:S05]  /*3ef0*/  @!P1 BRA P0, `(.L_x_165) ;  /* 0x0000080000009947 */ /* 0x000fca0000000000 */
.L_x_164:
[--C-:B------:R-:W-:Y:S01]  /*3f00*/  IADD3 R107, R222, 0x1, -R224.reuse ;  /* 0x00000001de6b7810 */ /* 0x100fe20007ffe8e0 */
[----:B------:R-:W-:Y:S01]  /*3f10*/  IMAD.IADD R115, R176, 0x1, R115 ;  /* 0x00000001b0737824 */ /* 0x000fe200078e0273 */
[----:B------:R-:W-:Y:S01]  /*3f20*/  IADD3 R102, -R100, R222, -R224 ;  /* 0x000000de64667210 */ /* 0x000fe20007ffe9e0 */
[----:B------:R-:W-:Y:S01]  /*3f30*/  IMAD R114, R184, 0x80, R175 ;  /* 0x00000080b8727824 */ /* 0x000fe200078e02af */
[----:B------:R-:W-:Y:S01]  /*3f40*/  IADD3 R107, R107, c[0x0][0x2e8], RZ ;  /* 0x0000ba006b6b7a10 */ /* 0x000fe20007ffe0ff */
[----:B------:R-:W-:Y:S01]  /*3f50*/  IMAD.MOV.U32 R215, RZ, RZ, R100 ;  /* 0x000000ffffd77224 */ /* 0x000fe200078e0064 */
[C---:B------:R-:W-:Y:S01]  /*3f60*/  IADD3 R105, R115.reuse, 0x8, RZ ;  /* 0x0000000873697810 */ /* 0x040fe20007ffe0ff */
[C---:B------:R-:W-:Y:S01]  /*3f70*/  IMAD.IADD R116, R115.reuse, 0x1, R102 ;  /* 0x0000000173747824 */ /* 0x040fe200078e0266 */
[C---:B------:R-:W-:Y:S02]  /*3f80*/  IADD3 R103, R115.reuse, 0x20, RZ ;  /* 0x0000002073677810 */ /* 0x040fe40007ffe0ff */
[C---:B------:R-:W-:Y:S01]  /*3f90*/  IADD3 R101, R115.reuse, 0x28, RZ ;  /* 0x0000002873657810 */ /* 0x040fe20007ffe0ff */
[----:B------:R-:W-:Y:S01]  /*3fa0*/  IMAD.IADD R115, R115, 0x1, R107 ;  /* 0x0000000173737824 */ /* 0x000fe200078e026b */
[----:B------:R-:W-:Y:S01]  /*3fb0*/  IADD3 R113, R114, 0x1, RZ ;  /* 0x0000000172717810 */ /* 0x000fe20007ffe0ff */
[C-C-:B------:R-:W-:Y:S01]  /*3fc0*/  IMAD.IADD R106, R102.reuse, 0x1, R105.reuse ;  /* 0x00000001666a7824 */ /* 0x140fe200078e0269 */
[----:B------:R-:W-:Y:S01]  /*3fd0*/  IMNMX R116, RZ, R116, !PT ;  /* 0x00000074ff747217 */ /* 0x000fe20007800200 */
[----:B------:R-:W-:Y:S01]  /*3fe0*/  IMAD.IADD R105, R107, 0x1, R105 ;  /* 0x000000016b697824 */ /* 0x000fe200078e0269 */
[----:B------:R-:W-:Y:S01]  /*3ff0*/  IMNMX R115, R115, R222, PT ;  /* 0x000000de73737217 */ /* 0x000fe20003800200 */
[--C-:B------:R-:W-:Y:S01]  /*4000*/  IMAD.IADD R104, R102, 0x1, R103.reuse ;  /* 0x0000000166687824 */ /* 0x100fe200078e0267 */
[-C--:B------:R-:W-:Y:S01]  /*4010*/  ISETP.GE.AND P1, PT, R114, R116.reuse, PT ;  /* 0x000000747200720c */ /* 0x080fe20003f26270 */
[----:B------:R-:W-:Y:S01]  /*4020*/  IMAD.IADD R103, R107, 0x1, R103 ;  /* 0x000000016b677824 */ /* 0x000fe200078e0267 */
[-C--:B------:R-:W-:Y:S01]  /*4030*/  ISETP.GE.AND P0, PT, R113, R116.reuse, PT ;  /* 0x000000747100720c */ /* 0x080fe20003f06270 */
[--C-:B------:R-:W-:Y:S01]  /*4040*/  IMAD.IADD R102, R102, 0x1, R101.reuse ;  /* 0x0000000166667824 */ /* 0x100fe200078e0265 */
[C---:B------:R-:W-:Y:S01]  /*4050*/  IADD3 R112, R114.reuse, 0x8, RZ ;  /* 0x0000000872707810 */ /* 0x040fe20007ffe0ff */
[----:B------:R-:W-:Y:S01]  /*4060*/  IMAD.IADD R101, R107, 0x1, R101 ;  /* 0x000000016b657824 */ /* 0x000fe200078e0265 */
[C---:B------:R-:W-:Y:S02]  /*4070*/  IADD3 R111, R114.reuse, 0x9, RZ ;  /* 0x00000009726f7810 */ /* 0x040fe40007ffe0ff */
[C---:B------:R-:W-:Y:S02]  /*4080*/  IADD3 R110, R114.reuse, 0x10, RZ ;  /* 0x00000010726e7810 */ /* 0x040fe40007ffe0ff */
[C---:B------:R-:W-:Y:S02]  /*4090*/  IADD3 R109, R114.reuse, 0x11, RZ ;  /* 0x00000011726d7810 */ /* 0x040fe40007ffe0ff */
[C---:B------:R-:W-:Y:S02]  /*40a0*/  IADD3 R108, R114.reuse, 0x18, RZ ;  /* 0x00000018726c7810 */ /* 0x040fe40007ffe0ff */
[C---:B------:R-:W-:Y:S02]  /*40b0*/  IADD3 R107, R114.reuse, 0x19, RZ ;  /* 0x00000019726b7810 */ /* 0x040fe40007ffe0ff */
[-C--:B------:R-:W-:Y:S02]  /*40c0*/  ISETP.GE.OR P1, PT, R114, R115.reuse, !P1 ;  /* 0x000000737200720c */ /* 0x080fe40004f26670 */
[-C--:B------:R-:W-:Y:S02]  /*40d0*/  ISETP.GE.OR P0, PT, R113, R115.reuse, !P0 ;  /* 0x000000737100720c */ /* 0x080fe40004706670 */
[-C--:B------:R-:W-:Y:S02]  /*40e0*/  ISETP.GE.AND P6, PT, R112, R116.reuse, PT ;  /* 0x000000747000720c */ /* 0x080fe40003fc6270 */
[-C--:B------:R-:W-:Y:S02]  /*40f0*/  ISETP.GE.AND P5, PT, R111, R116.reuse, PT ;  /* 0x000000746f00720c */ /* 0x080fe40003fa6270 */
[-C--:B------:R-:W-:Y:S02]  /*4100*/  ISETP.GE.AND P4, PT, R110, R116.reuse, PT ;  /* 0x000000746e00720c */ /* 0x080fe40003f86270 */
[-C--:B------:R-:W-:Y:S02]  /*4110*/  ISETP.GE.AND P3, PT, R109, R116.reuse, PT ;  /* 0x000000746d00720c */ /* 0x080fe40003f66270 */
[----:B------:R-:W-:Y:S02]  /*4120*/  FSEL R4, R4, -INF , !P1 ;  /* 0xff80000004047808 */ /* 0x000fe40004800000 */
[-C--:B------:R-:W-:Y:S02]  /*4130*/  ISETP.GE.AND P1, PT, R108, R116.reuse, PT ;  /* 0x000000746c00720c */ /* 0x080fe40003f26270 */
[----:B------:R-:W-:Y:S02]  /*4140*/  FSEL R5, R5, -INF , !P0 ;  /* 0xff80000005057808 */ /* 0x000fe40004000000 */
[----:B------:R-:W-:Y:S02]  /*4150*/  ISETP.GE.AND P0, PT, R107, R116, PT ;  /* 0x000000746b00720c */ /* 0x000fe40003f06270 */
[----:B------:R-:W-:Y:S02]  /*4160*/  IMNMX R106, RZ, R106, !PT ;  /* 0x0000006aff6a7217 */ /* 0x000fe40007800200 */
[-C--:B------:R-:W-:Y:S02]  /*4170*/  ISETP.GE.OR P6, PT, R112, R115.reuse, !P6 ;  /* 0x000000737000720c */ /* 0x080fe400077c6670 */
[-C--:B------:R-:W-:Y:S02]  /*4180*/  ISETP.GE.OR P5, PT, R111, R115.reuse, !P5 ;  /* 0x000000736f00720c */ /* 0x080fe40006fa6670 */
[-C--:B------:R-:W-:Y:S02]  /*4190*/  ISETP.GE.OR P4, PT, R110, R115.reuse, !P4 ;  /* 0x000000736e00720c */ /* 0x080fe40006786670 */
[-C--:B------:R-:W-:Y:S02]  /*41a0*/  ISETP.GE.OR P3, PT, R109, R115.reuse, !P3 ;  /* 0x000000736d00720c */ /* 0x080fe40005f66670 */
[-C--:B------:R-:W-:Y:S02]  /*41b0*/  ISETP.GE.OR P1, PT, R108, R115.reuse, !P1 ;  /* 0x000000736c00720c */ /* 0x080fe40004f26670 */
[----:B------:R-:W-:Y:S02]  /*41c0*/  ISETP.GE.OR P0, PT, R107, R115, !P0 ;  /* 0x000000736b00720c */ /* 0x000fe40004706670 */
[----:B------:R-:W-:Y:S02]  /*41d0*/  IMNMX R105, R105, R222, PT ;  /* 0x000000de69697217 */ /* 0x000fe40003800200 */
[----:B------:R-:W-:Y:S02]  /*41e0*/  FSEL R16, R16, -INF , !P6 ;  /* 0xff80000010107808 */ /* 0x000fe40007000000 */
[-C--:B------:R-:W-:Y:S02]  /*41f0*/  ISETP.GE.AND P6, PT, R114, R106.reuse, PT ;  /* 0x0000006a7200720c */ /* 0x080fe40003fc6270 */
        /* <DEDUP_REMOVED lines=9> */
[----:B------:R-:W-:Y:S02]  /*4290*/  ISETP.GE.AND P0, PT, R109, R106, PT ;  /* 0x0000006a6d00720c */ /* 0x000fe40003f06270 */
[-C--:B------:R-:W-:Y:S02]  /*42a0*/  ISETP.GE.OR P6, PT, R114, R105.reuse, !P6 ;  /* 0x000000697200720c */ /* 0x080fe400077c6670 */
[-C--:B------:R-:W-:Y:S02]  /*42b0*/  ISETP.GE.OR P5, PT, R113, R105.reuse, !P5 ;  /* 0x000000697100720c */ /* 0x080fe40006fa6670 */
[----:B------:R-:W-:Y:S02]  /*42c0*/  IMNMX R104, RZ, R104, !PT ;  /* 0x00000068ff687217 */ /* 0x000fe40007800200 */
[-C--:B------:R-:W-:Y:S02]  /*42d0*/  ISETP.GE.OR P4, PT, R112, R105.reuse, !P4 ;  /* 0x000000697000720c */ /* 0x080fe40006786670 */
[-C--:B------:R-:W-:Y:S02]  /*42e0*/  ISETP.GE.OR P3, PT, R111, R105.reuse, !P3 ;  /* 0x000000696f00720c */ /* 0x080fe40005f66670 */
[-C--:B------:R-:W-:Y:S02]  /*42f0*/  ISETP.GE.OR P1, PT, R110, R105.reuse, !P1 ;  /* 0x000000696e00720c */ /* 0x080fe40004f26670 */
[-C--:B------:R-:W-:Y:S02]  /*4300*/  ISETP.GE.OR P0, PT, R109, R105.reuse, !P0 ;  /* 0x000000696d00720c */ /* 0x080fe40004706670 */
[----:B------:R-:W-:Y:S02]  /*4310*/  FSEL R6, R6, -INF , !P6 ;  /* 0xff80000006067808 */ /* 0x000fe40007000000 */
[-C--:B------:R-:W-:Y:S02]  /*4320*/  ISETP.GE.AND P6, PT, R108, R106.reuse, PT ;  /* 0x0000006a6c00720c */ /* 0x080fe40003fc6270 */
[----:B------:R-:W-:Y:S02]  /*4330*/  FSEL R7, R7, -INF , !P5 ;  /* 0xff80000007077808 */ /* 0x000fe40006800000 */
[----:B------:R-:W-:Y:S02]  /*4340*/  ISETP.GE.AND P5, PT, R107, R106, PT ;  /* 0x0000006a6b00720c */ /* 0x000fe40003fa6270 */
        /* <DEDUP_REMOVED lines=10> */
[----:B------:R-:W-:Y:S02]  /*43f0*/  ISETP.GE.OR P5, PT, R107, R105, !P5 ;  /* 0x000000696b00720c */ /* 0x000fe40006fa6670 */
[-C--:B------:R-:W-:Y:S02]  /*4400*/  ISETP.GE.OR P4, PT, R114, R103.reuse, !P4 ;  /* 0x000000677200720c */ /* 0x080fe40006786670 */
[-C--:B------:R-:W-:Y:S02]  /*4410*/  ISETP.GE.OR P3, PT, R113, R103.reuse, !P3 ;  /* 0x000000677100720c */ /* 0x080fe40005f66670 */
[-C--:B------:R-:W-:Y:S02]  /*4420*/  ISETP.GE.OR P1, PT, R112, R103.reuse, !P1 ;  /* 0x000000677000720c */ /* 0x080fe40004f26670 */
[----:B------:R-:W-:Y:S02]  /*4430*/  IMNMX R102, RZ, R102, !PT ;  /* 0x00000066ff667217 */ /* 0x000fe40007800200 */
[-C--:B------:R-:W-:Y:S02]  /*4440*/  ISETP.GE.OR P0, PT, R111, R103.reuse, !P0 ;  /* 0x000000676f00720c */ /* 0x080fe40004706670 */
        /* <DEDUP_REMOVED lines=13> */
[-C--:B------:R-:W-:Y:S02]  /*4520*/  ISETP.GE.OR P6, PT, R110, R103.reuse, !P6 ;  /* 0x000000676e00720c */ /* 0x080fe400077c6670 */
[-C--:B------:R-:W-:Y:S02]  /*4530*/  ISETP.GE.OR P5, PT, R109, R103.reuse, !P5 ;  /* 0x000000676d00720c */ /* 0x080fe40006fa6670 */
[-C--:B------:R-:W-:Y:S02]  /*4540*/  ISETP.GE.OR P4, PT, R108, R103.reuse, !P4 ;  /* 0x000000676c00720c */ /* 0x080fe40006786670 */
[----:B------:R-:W-:Y:S02]  /*4550*/  ISETP.GE.OR P3, PT, R107, R103, !P3 ;  /* 0x000000676b00720c */ /* 0x000fe40005f66670 */
[-C--:B------:R-:W-:Y:S02]  /*4560*/  ISETP.GE.OR P1, PT, R114, R101.reuse, !P1 ;  /* 0x000000657200720c */ /* 0x080fe40004f26670 */
        /* <DEDUP_REMOVED lines=15> */
[-C--:B------:R-:W-:Y:S02]  /*4660*/  ISETP.GE.OR P4, PT, R110, R101.reuse, !P4 ;  /* 0x000000656e00720c */ /* 0x080fe40006786670 */
[-C--:B------:R-:W-:Y:S02]  /*4670*/  ISETP.GE.OR P3, PT, R109, R101.reuse, !P3 ;  /* 0x000000656d00720c */ /* 0x080fe40005f66670 */
[-C--:B------:R-:W-:Y:S02]  /*4680*/  ISETP.GE.OR P1, PT, R108, R101.reuse, !P1 ;  /* 0x000000656c00720c */ /* 0x080fe40004f26670 */
[----:B------:R-:W-:Y:S02]  /*4690*/  ISETP.GE.OR P0, PT, R107, R101, !P0 ;  /* 0x000000656b00720c */ /* 0x000fe40004706670 */
[----:B------:R-:W-:Y:S02]  /*46a0*/  FSEL R14, R14, -INF , !P6 ;  /* 0xff8000000e0e7808 */ /* 0x000fe40007000000 */
[----:B------:R-:W-:Y:S02]  /*46b0*/  FSEL R15, R15, -INF , !P5 ;  /* 0xff8000000f0f7808 */ /* 0x000fe40006800000 */
[----:B------:R-:W-:Y:S02]  /*46c0*/  FSEL R26, R26, -INF , !P4 ;  /* 0xff8000001a1a7808 */ /* 0x000fe40006000000 */
[----:B------:R-:W-:Y:S02]  /*46d0*/  FSEL R27, R27, -INF , !P3 ;  /* 0xff8000001b1b7808 */ /* 0x000fe40005800000 */
[----:B------:R-:W-:Y:S02]  /*46e0*/  FSEL R30, R30, -INF , !P1 ;  /* 0xff8000001e1e7808 */ /* 0x000fe40004800000 */
[----:B------:R-:W-:Y:S02]  /*46f0*/  FSEL R31, R31, -INF , !P0 ;  /* 0xff8000001f1f7808 */ /* 0x000fe40004000000 */
.L_x_165:
[C---:B------:R-:W-:Y:S01]  /*4700*/  FMUL.FTZ R101, R218.reuse, 1.4426950216293334961 ;  /* 0x3fb8aa3bda657820 */ /* 0x040fe20000410000 */
[----:B------:R-:W-:Y:S01]  /*4710*/  FSETP.NEU.FTZ.AND P0, PT, R218, -INF , PT ;  /* 0xff800000da00780b */ /* 0x000fe20003f1d000 */
[----:B------:R-:W-:Y:S01]  /*4720*/  FMUL.FTZ R100, R219, 1.4426950216293334961 ;  /* 0x3fb8aa3bdb647820 */ /* 0x000fe20000410000 */
[----:B------:R-:W-:Y:S02]  /*4730*/  SHF.L.U32 R109, R172, 0x1, RZ ;  /* 0x00000001ac6d7819 */ /* 0x000fe400000006ff */
[----:B------:R-:W-:Y:S02]  /*4740*/  FSEL R101, R101, RZ, P0 ;  /* 0x000000ff65657208 */ /* 0x000fe40000000000 */
[----:B------:R-:W-:Y:S02]  /*4750*/  FSETP.NEU.FTZ.AND P0, PT, R219, -INF , PT ;  /* 0xff800000db00780b */ /* 0x000fe40003f1d000 */
[----:B------:R-:W-:Y:S01]  /*4760*/  IADD3 R108, R165, R109, RZ ;  /* 0x0000006da56c7210 */ /* 0x000fe20007ffe0ff */
[--C-:B------:R-:W-:Y:S01]  /*4770*/  FFMA.FTZ R117, R5, c[0x0][0x23c], -R101.reuse ;  /* 0x00008f0005757a23 */ /* 0x100fe20000010865 */
[----:B------:R-:W-:Y:S01]  /*4780*/  FSEL R100, R100, RZ, P0 ;  /* 0x000000ff64647208 */ /* 0x000fe20000000000 */
[C---:B------:R-:W-:Y:S01]  /*4790*/  FMUL.FTZ R5, R216.reuse, 1.4426950216293334961 ;  /* 0x3fb8aa3bd8057820 */ /* 0x040fe20000410000 */
[----:B------:R-:W-:Y:S01]  /*47a0*/  FSETP.NEU.FTZ.AND P0, PT, R216, -INF , PT ;  /* 0xff800000d800780b */ /* 0x000fe20003f1d000 */
[----:B------:R-:W-:Y:S01]  /*47b0*/  FFMA.FTZ R115, R4, c[0x0][0x23c], -R101 ;  /* 0x00008f0004737a23 */ /* 0x000fe20000010865 */
[----:B------:R-:W-:Y:S01]  /*47c0*/  MOV R173, 0x40 ;  /* 0x0000004000ad7802 */ /* 0x000fe20000000f00 */
[----:B------:R-:W-:Y:S01]  /*47d0*/  MUFU.EX2 R117, R117 ;  /* 0x0000007500757308 */ /* 0x000fe20000000800 */
[----:B------:R-:W-:Y:S01]  /*47e0*/  FSEL R5, R5, RZ, P0 ;  /* 0x000000ff05057208 */ /* 0x000fe20000000000 */
[--C-:B------:R-:W-:Y:S01]  /*47f0*/  FFMA.FTZ R122, R6, c[0x0][0x23c], -R100.reuse ;  /* 0x00008f00067a7a23 */ /* 0x100fe20000010864 */
[----:B------:R-:W-:Y:S01]  /*4800*/  SEL R173, R173, 0xffffffc0, !P2 ;  /* 0xffffffc0adad7807 */ /* 0x000fe20005000000 */
[--C-:B------:R-:W-:Y:S01]  /*4810*/  FFMA.FTZ R126, R7, c[0x0][0x23c], -R100.reuse ;  /* 0x00008f00077e7a23 */ /* 0x100fe20000010864 */
[----:B------:R-:W-:Y:S01]  /*4820*/  FSETP.NEU.FTZ.AND P0, PT, R217, -INF , PT ;  /* 0xff800000d900780b */ /* 0x000fe20003f1d000 */
[--C-:B------:R-:W-:Y:S01]  /*4830*/  FFMA.FTZ R247, R28, c[0x0][0x23c], -R5.reuse ;  /* 0x00008f001cf77a23 */ /* 0x100fe20000010805 */
[----:B------:R-:W-:Y:S01]  /*4840*/  ISETP.GT.AND P6, PT, R221, R195, PT ;  /* 0x000000c3dd00720c */ /* 0x000fe20003fc4270 */
[--C-:B------:R-:W-:Y:S02]  /*4850*/  FFMA.FTZ R128, R8, c[0x0][0x23c], -R5.reuse ;  /* 0x00008f0008807a23 */ /* 0x100fe40000010805 */
[----:B------:R-:W1:Y:S01]  /*4860*/  MUFU.EX2 R115, R115 ;  /* 0x0000007300737308 */ /* 0x000e620000000800 */
[--C-:B------:R-:W-:Y:S02]  /*4870*/  FFMA.FTZ R131, R9, c[0x0][0x23c], -R5.reuse ;  /* 0x00008f0009837a23 */ /* 0x100fe40000010805 */
[--C-:B------:R-:W-:Y:S02]  /*4880*/  FFMA.FTZ R127, R12, c[0x0][0x23c], -R5.reuse ;  /* 0x00008f000c7f7a23 */ /* 0x100fe40000010805 */
[--C-:B------:R-:W-:Y:S02]  /*4890*/  FFMA.FTZ R130, R13, c[0x0][0x23c], -R5.reuse ;  /* 0x00008f000d827a23 */ /* 0x100fe40000010805 */
[--C-:B------:R-:W-:Y:S02]  /*48a0*/  FFMA.FTZ R243, R24, c[0x0][0x23c], -R5.reuse ;  /* 0x00008f0018f37a23 */ /* 0x100fe40000010805 */
[--C-:B------:R-:W-:Y:S01]  /*48b0*/  FFMA.FTZ R244, R25, c[0x0][0x23c], -R5.reuse ;  /* 0x00008f0019f47a23 */ /* 0x100fe20000010805 */
[----:B------:R-:W-:Y:S01]  /*48c0*/  MUFU.EX2 R122, R122 ;  /* 0x0000007a007a7308 */ /* 0x000fe20000000800 */
[----:B------:R-:W-:Y:S02]  /*48d0*/  FFMA.FTZ R5, R29, c[0x0][0x23c], -R5 ;  /* 0x00008f001d057a23 */ /* 0x000fe40000010805 */
[--C-:B------:R-:W-:Y:S02]  /*48e0*/  FFMA.FTZ R129, R32, c[0x0][0x23c], -R101.reuse ;  /* 0x00008f0020817a23 */ /* 0x100fe40000010865 */
[--C-:B------:R-:W-:Y:S02]  /*48f0*/  FFMA.FTZ R237, R34, c[0x0][0x23c], -R100.reuse ;  /* 0x00008f0022ed7a23 */ /* 0x100fe40000010864 */
[--C-:B------:R-:W-:Y:S02]  /*4900*/  FFMA.FTZ R113, R16, c[0x0][0x23c], -R101.reuse ;  /* 0x00008f0010717a23 */ /* 0x100fe40000010865 */
[--C-:B------:R-:W-:Y:S01]  /*4910*/  FFMA.FTZ R110, R17, c[0x0][0x23c], -R101.reuse ;  /* 0x00008f00116e7a23 */ /* 0x100fe20000010865 */
[----:B------:R-:W2:Y:S01]  /*4920*/  MUFU.EX2 R126, R126 ;  /* 0x0000007e007e7308 */ /* 0x000ea20000000800 */
[--C-:B------:R-:W-:Y:S02]  /*4930*/  FFMA.FTZ R111, R18, c[0x0][0x23c], -R100.reuse ;  /* 0x00008f00126f7a23 */ /* 0x100fe40000010864 */
[--C-:B------:R-:W-:Y:S02]  /*4940*/  FFMA.FTZ R112, R19, c[0x0][0x23c], -R100.reuse ;  /* 0x00008f0013707a23 */ /* 0x100fe40000010864 */
[--C-:B------:R-:W-:Y:S02]  /*4950*/  FFMA.FTZ R114, R20, c[0x0][0x23c], -R101.reuse ;  /* 0x00008f0014727a23 */ /* 0x100fe40000010865 */
[--C-:B------:R-:W-:Y:S02]  /*4960*/  FFMA.FTZ R116, R21, c[0x0][0x23c], -R101.reuse ;  /* 0x00008f0015747a23 */ /* 0x100fe40000010865 */
[----:B------:R-:W-:Y:S01]  /*4970*/  FFMA.FTZ R101, R33, c[0x0][0x23c], -R101 ;  /* 0x00008f0021657a23 */ /* 0x000fe20000010865 */
[----:B------:R2:W-:Y:S01]  /*4980*/  MUFU.EX2 R248, R5 ;  /* 0x0000000500f87308 */ /* 0x0005e20000000800 */
[----:B------:R-:W-:Y:S02]  /*4990*/  FMUL.FTZ R4, R217, 1.4426950216293334961 ;  /* 0x3fb8aa3bd9047820 */ /* 0x000fe40000410000 */
[--C-:B------:R-:W-:Y:S02]  /*49a0*/  FFMA.FTZ R119, R22, c[0x0][0x23c], -R100.reuse ;  /* 0x00008f0016777a23 */ /* 0x100fe40000010864 */
[--C-:B------:R-:W-:Y:S01]  /*49b0*/  FFMA.FTZ R125, R23, c[0x0][0x23c], -R100.reuse ;  /* 0x00008f00177d7a23 */ /* 0x100fe20000010864 */
[----:B------:R-:W-:Y:S01]  /*49c0*/  FSEL R4, R4, RZ, P0 ;  /* 0x000000ff04047208 */ /* 0x000fe20000000000 */
[----:B------:R-:W-:Y:S03]  /*49d0*/  FFMA.FTZ R100, R35, c[0x0][0x23c], -R100 ;  /* 0x00008f0023647a23 */ /* 0x000fe60000010864 */
[----:B------:R-:W-:Y:S01]  /*49e0*/  MUFU.EX2 R113, R113 ;  /* 0x0000007100717308 */ /* 0x000fe20000000800 */
[--C-:B------:R-:W-:Y:S02]  /*49f0*/  FFMA.FTZ R249, R30, c[0x0][0x23c], -R4.reuse ;  /* 0x00008f001ef97a23 */ /* 0x100fe40000010804 */
[--C-:B------:R-:W-:Y:S02]  /*4a00*/  FFMA.FTZ R236, R10, c[0x0][0x23c], -R4.reuse ;  /* 0x00008f000aec7a23 */ /* 0x100fe40000010804 */
[--C-:B------:R-:W-:Y:S02]  /*4a10*/  FFMA.FTZ R124, R11, c[0x0][0x23c], -R4.reuse ;  /* 0x00008f000b7c7a23 */ /* 0x100fe40000010804 */
[--C-:B------:R-:W-:Y:S02]  /*4a20*/  FFMA.FTZ R118, R14, c[0x0][0x23c], -R4.reuse ;  /* 0x00008f000e767a23 */ /* 0x100fe40000010804 */
[--C-:B------:R-:W-:Y:S01]  /*4a30*/  FFMA.FTZ R123, R15, c[0x0][0x23c], -R4.reuse ;  /* 0x00008f000f7b7a23 */ /* 0x100fe20000010804 */
[----:B------:R-:W-:Y:S01]  /*4a40*/  MUFU.EX2 R110, R110 ;  /* 0x0000006e006e7308 */ /* 0x000fe20000000800 */
[--C-:B------:R-:W-:Y:S02]  /*4a50*/  FFMA.FTZ R245, R26, c[0x0][0x23c], -R4.reuse ;  /* 0x00008f001af57a23 */ /* 0x100fe40000010804 */
[--C-:B------:R-:W-:Y:S02]  /*4a60*/  FFMA.FTZ R246, R27, c[0x0][0x23c], -R4.reuse ;  /* 0x00008f001bf67a23 */ /* 0x100fe40000010804 */
[----:B------:R-:W-:Y:S05]  /*4a70*/  FFMA.FTZ R4, R31, c[0x0][0x23c], -R4 ;  /* 0x00008f001f047a23 */ /* 0x000fea0000010804 */
[----:B------:R-:W-:Y:S10]  /*4a80*/  MUFU.EX2 R111, R111 ;  /* 0x0000006f006f7308 */ /* 0x000ff40000000800 */
[----:B------:R-:W-:Y:S10]  /*4a90*/  MUFU.EX2 R112, R112 ;  /* 0x0000007000707308 */ /* 0x000ff40000000800 */
[----:B------:R-:W-:Y:S10]  /*4aa0*/  MUFU.EX2 R128, R128 ;  /* 0x0000008000807308 */ /* 0x000ff40000000800 */
[----:B------:R-:W3:Y:S10]  /*4ab0*/  MUFU.EX2 R131, R131 ;  /* 0x0000008300837308 */ /* 0x000ef40000000800 */
[----:B------:R-:W-:Y:S10]  /*4ac0*/  MUFU.EX2 R236, R236 ;  /* 0x000000ec00ec7308 */ /* 0x000ff40000000800 */
[----:B------:R-:W4:Y:S10]  /*4ad0*/  MUFU.EX2 R124, R124 ;  /* 0x0000007c007c7308 */ /* 0x000f340000000800 */
[----:B------:R-:W-:Y:S10]  /*4ae0*/  MUFU.EX2 R127, R127 ;  /* 0x0000007f007f7308 */ /* 0x000ff40000000800 */
[----:B------:R-:W1:Y:S10]  /*4af0*/  MUFU.EX2 R130, R130 ;  /* 0x0000008200827308 */ /* 0x000e740000000800 */
[----:B------:R1:W-:Y:S10]  /*4b00*/  MUFU.EX2 R250, R4 ;  /* 0x0000000400fa7308 */ /* 0x0003f40000000800 */
[----:B------:R-:W-:Y:S10]  /*4b10*/  MUFU.EX2 R118, R118 ;  /* 0x0000007600767308 */ /* 0x000ff40000000800 */
[----:B------:R-:W-:Y:S10]  /*4b20*/  MUFU.EX2 R123, R123 ;  /* 0x0000007b007b7308 */ /* 0x000ff40000000800 */
[----:B------:R-:W-:Y:S10]  /*4b30*/  MUFU.EX2 R114, R114 ;  /* 0x0000007200727308 */ /* 0x000ff40000000800 */
[----:B------:R-:W-:Y:S10]  /*4b40*/  MUFU.EX2 R116, R116 ;  /* 0x0000007400747308 */ /* 0x000ff40000000800 */
[----:B------:R-:W-:Y:S10]  /*4b50*/  MUFU.EX2 R119, R119 ;  /* 0x0000007700777308 */ /* 0x000ff40000000800 */
[----:B------:R-:W1:Y:S10]  /*4b60*/  MUFU.EX2 R125, R125 ;  /* 0x0000007d007d7308 */ /* 0x000e740000000800 */
[----:B------:R-:W-:Y:S10]  /*4b70*/  MUFU.EX2 R174, R101 ;  /* 0x0000006500ae7308 */ /* 0x000ff40000000800 */
[----:B------:R-:W-:Y:S10]  /*4b80*/  MUFU.EX2 R242, R100 ;  /* 0x0000006400f27308 */ /* 0x000ff40000000800 */
[----:B------:R-:W1:Y:S10]  /*4b90*/  MUFU.EX2 R129, R129 ;  /* 0x0000008100817308 */ /* 0x000e740000000800 */
[----:B------:R-:W1:Y:S10]  /*4ba0*/  MUFU.EX2 R237, R237 ;  /* 0x000000ed00ed7308 */ /* 0x000e740000000800 */
[----:B------:R-:W-:Y:S10]  /*4bb0*/  MUFU.EX2 R243, R243 ;  /* 0x000000f300f37308 */ /* 0x000ff40000000800 */
[----:B------:R-:W1:Y:S10]  /*4bc0*/  MUFU.EX2 R244, R244 ;  /* 0x000000f400f47308 */ /* 0x000e740000000800 */
[----:B------:R-:W-:Y:S10]  /*4bd0*/  MUFU.EX2 R245, R245 ;  /* 0x000000f500f57308 */ /* 0x000ff40000000800 */
[----:B------:R-:W3:Y:S10]  /*4be0*/  MUFU.EX2 R246, R246 ;  /* 0x000000f600f67308 */ /* 0x000ef40000000800 */
[----:B------:R-:W4:Y:S10]  /*4bf0*/  MUFU.EX2 R247, R247 ;  /* 0x000000f700f77308 */ /* 0x000f340000000800 */
[----:B------:R-:W4:Y:S01]  /*4c00*/  MUFU.EX2 R249, R249 ;  /* 0x000000f900f97308 */ /* 0x000f220000000800 */
[----:B-1----:R-:W-:Y:S02]  /*4c10*/  F2FP.BF16.PACK_AB R6, R117, R115 ;  /* 0x000000737506723e */ /* 0x002fe400000010ff */
[----:B--2---:R-:W-:Y:S02]  /*4c20*/  F2FP.BF16.PACK_AB R5, R126, R122 ;  /* 0x0000007a7e05723e */ /* 0x004fe400000010ff */
[----:B---3--:R-:W-:Y:S01]  /*4c30*/  F2FP.BF16.PACK_AB R8, R131, R128 ;  /* 0x000000808308723e */ /* 0x008fe200000010ff */
[----:B------:R1:W-:Y:S01]  /*4c40*/  STS [R188+0xe000], R6 ;  /* 0x00e00006bc007388 */ /* 0x0003e20000000800 */
[----:B----4-:R-:W-:Y:S02]  /*4c50*/  F2FP.BF16.PACK_AB R7, R124, R236 ;  /* 0x000000ec7c07723e */ /* 0x010fe400000010ff */
[----:B------:R-:W-:Y:S01]  /*4c60*/  F2FP.BF16.PACK_AB R4, R130, R127 ;  /* 0x0000007f8204723e */ /* 0x000fe200000010ff */
[----:B------:R2:W-:Y:S01]  /*4c70*/  STS [R188+0xe400], R5 ;  /* 0x00e40005bc007388 */ /* 0x0005e20000000800 */
[----:B-1----:R-:W-:Y:S02]  /*4c80*/  F2FP.BF16.PACK_AB R6, R110, R113 ;  /* 0x000000716e06723e */ /* 0x002fe400000010ff */
[----:B--2---:R-:W-:Y:S03]  /*4c90*/  F2FP.BF16.PACK_AB R5, R112, R111 ;  /* 0x0000006f7005723e */ /* 0x004fe600000010ff */
[----:B------:R1:W-:Y:S04]  /*4ca0*/  STS [R193+0xe000], R6 ;  /* 0x00e00006c1007388 */ /* 0x0003e80000000800 */
[----:B------:R2:W-:Y:S04]  /*4cb0*/  STS [R193+0xe400], R5 ;  /* 0x00e40005c1007388 */ /* 0x0005e80000000800 */
[----:B------:R3:W-:Y:S04]  /*4cc0*/  STS [R188+0xf000], R8 ;  /* 0x00f00008bc007388 */ /* 0x0007e80000000800 */
[----:B------:R4:W-:Y:S04]  /*4cd0*/  STS [R188+0xf400], R7 ;  /* 0x00f40007bc007388 */ /* 0x0009e80000000800 */
[----:B------:R4:W-:Y:S01]  /*4ce0*/  STS [R193+0xf000], R4 ;  /* 0x00f00004c1007388 */ /* 0x0009e20000000800 */
[----:B-1----:R-:W-:Y:S02]  /*4cf0*/  F2FP.BF16.PACK_AB R6, R125, R119 ;  /* 0x000000777d06723e */ /* 0x002fe400000010ff */
[----:B--2---:R-:W-:Y:S02]  /*4d00*/  F2FP.BF16.PACK_AB R5, R174, R129 ;  /* 0x00000081ae05723e */ /* 0x004fe400000010ff */
[----:B---3--:R-:W-:Y:S02]  /*4d10*/  F2FP.BF16.PACK_AB R8, R123, R118 ;  /* 0x000000767b08723e */ /* 0x008fe400000010ff */
[----:B----4-:R-:W-:Y:S03]  /*4d20*/  F2FP.BF16.PACK_AB R7, R116, R114 ;  /* 0x000000727407723e */ /* 0x010fe600000010ff */
[----:B------:R-:W-:Y:S01]  /*4d30*/  STS [R193+0xf400], R8 ;  /* 0x00f40008c1007388 */ /* 0x000fe20000000800 */
[----:B------:R-:W-:Y:S03]  /*4d40*/  F2FP.BF16.PACK_AB R4, R242, R237 ;  /* 0x000000edf204723e */ /* 0x000fe600000010ff */
[----:B------:R1:W-:Y:S04]  /*4d50*/  STS [R192+0xe000], R7 ;  /* 0x00e00007c0007388 */ /* 0x0003e80000000800 */
[----:B------:R2:W-:Y:S04]  /*4d60*/  STS [R192+0xe400], R6 ;  /* 0x00e40006c0007388 */ /* 0x0005e80000000800 */
[----:B------:R3:W-:Y:S04]  /*4d70*/  STS [R226+0xe000], R5 ;  /* 0x00e00005e2007388 */ /* 0x0007e80000000800 */
[----:B------:R4:W-:Y:S01]  /*4d80*/  STS [R226+0xe400], R4 ;  /* 0x00e40004e2007388 */ /* 0x0009e20000000800 */
[----:B-1----:R-:W-:Y:S02]  /*4d90*/  F2FP.BF16.PACK_AB R7, R244, R243 ;  /* 0x000000f3f407723e */ /* 0x002fe400000010ff */
[----:B--2---:R-:W-:Y:S03]  /*4da0*/  F2FP.BF16.PACK_AB R6, R246, R245 ;  /* 0x000000f5f606723e */ /* 0x004fe600000010ff */
[----:B------:R-:W-:Y:S01]  /*4db0*/  STS [R192+0xf000], R7 ;  /* 0x00f00007c0007388 */ /* 0x000fe20000000800 */
[----:B---3--:R-:W-:Y:S03]  /*4dc0*/  F2FP.BF16.PACK_AB R5, R248, R247 ;  /* 0x000000f7f805723e */ /* 0x008fe600000010ff */
[----:B------:R-:W-:Y:S01]  /*4dd0*/  STS [R192+0xf400], R6 ;  /* 0x00f40006c0007388 */ /* 0x000fe20000000800 */
[----:B----4-:R-:W-:Y:S03]  /*4de0*/  F2FP.BF16.PACK_AB R4, R250, R249 ;  /* 0x000000f9fa04723e */ /* 0x010fe600000010ff */
[----:B------:R-:W-:Y:S04]  /*4df0*/  STS [R226+0xf000], R5 ;  /* 0x00f00005e2007388 */ /* 0x000fe80000000800 */
[----:B------:R-:W-:Y:S04]  /*4e00*/  STS [R226+0xf400], R4 ;  /* 0x00f40004e2007388 */ /* 0x000fe80000000800 */
[----:B------:R-:W1:Y:S08]  /*4e10*/  LDSM.16.M88.4 R32, [R109+0x4000] ;  /* 0x004000006d20783b */ /* 0x000e700000000200 */
[----:B------:R2:W3:Y:S08]  /*4e20*/  LDSM.16.M88.4 R28, [R109+0x5000] ;  /* 0x005000006d1c783b */ /* 0x0004f00000000200 */
[----:B------:R-:W4:Y:S08]  /*4e30*/  LDSM.16.M88.4 R100, [R108+0x4000] ;  /* 0x004000006c64783b */ /* 0x000f300000000200 */
[----:B------:R3:W4:Y:S01]  /*4e40*/  LDSM.16.M88.4 R104, [R108+0x5000] ;  /* 0x005000006c68783b */ /* 0x0007220000000200 */
[C---:B--2---:R-:W-:Y:S01]  /*4e50*/  IADD3 R109, R173.reuse, R109, RZ ;  /* 0x0000006dad6d7210 */ /* 0x044fe20007ffe0ff */
[-C--:B-1----:R-:W-:Y:S03]  /*4e60*/  HMMA.16816.F32.BF16 R4, R32, R132.reuse, RZ ;  /* 0x000000842004723c */ /* 0x082fe600000418ff */
[----:B---3--:R-:W-:Y:S05]  /*4e70*/  IADD3 R108, R173, R108, RZ ;  /* 0x0000006cad6c7210 */ /* 0x008fea0007ffe0ff */
[C---:B------:R-:W-:Y:S08]  /*4e80*/  HMMA.16816.F32.BF16 R8, R28.reuse, R132, RZ ;  /* 0x000000841c08723c */ /* 0x040ff000000418ff */
[-C--:B------:R-:W-:Y:S08]  /*4e90*/  HMMA.16816.F32.BF16 R12, R28, R134.reuse, RZ ;  /* 0x000000861c0c723c */ /* 0x080ff000000418ff */
[C---:B------:R-:W-:Y:S08]  /*4ea0*/  HMMA.16816.F32.BF16 R16, R32.reuse, R134, RZ ;  /* 0x000000862010723c */ /* 0x040ff000000418ff */
[-C--:B------:R-:W-:Y:S08]  /*4eb0*/  HMMA.16816.F32.BF16 R20, R32, R136.reuse, RZ ;  /* 0x000000882014723c */ /* 0x080ff000000418ff */
[C---:B------:R-:W-:Y:S08]  /*4ec0*/  HMMA.16816.F32.BF16 R24, R28.reuse, R136, RZ ;  /* 0x000000881c18723c */ /* 0x040ff000000418ff */
[-C--:B------:R-:W-:Y:S08]  /*4ed0*/  HMMA.16816.F32.BF16 R28, R28, R138.reuse, RZ ;  /* 0x0000008a1c1c723c */ /* 0x080ff000000418ff */
[----:B------:R-:W-:Y:S08]  /*4ee0*/  HMMA.16816.F32.BF16 R32, R32, R138, RZ ;  /* 0x0000008a2020723c */ /* 0x000ff000000418ff */
[-C--:B----4-:R-:W-:Y:S08]  /*4ef0*/  HMMA.16816.F32.BF16 R4, R100, R140.reuse, R4 ;  /* 0x0000008c6404723c */ /* 0x090ff00000041804 */
[C---:B------:R-:W-:Y:S08]  /*4f00*/  HMMA.16816.F32.BF16 R8, R104.reuse, R140, R8 ;  /* 0x0000008c6808723c */ /* 0x040ff00000041808 */
[-C--:B------:R-:W-:Y:S08]  /*4f10*/  HMMA.16816.F32.BF16 R12, R104, R142.reuse, R12 ;  /* 0x0000008e680c723c */ /* 0x080ff0000004180c */
[C---:B------:R-:W-:Y:S08]  /*4f20*/  HMMA.16816.F32.BF16 R16, R100.reuse, R142, R16 ;  /* 0x0000008e6410723c */ /* 0x040ff00000041810 */
[-C--:B------:R-:W-:Y:S08]  /*4f30*/  HMMA.16816.F32.BF16 R20, R100, R144.reuse, R20 ;  /* 0x000000906414723c */ /* 0x080ff00000041814 */
[C---:B------:R-:W-:Y:S08]  /*4f40*/  HMMA.16816.F32.BF16 R24, R104.reuse, R144, R24 ;  /* 0x000000906818723c */ /* 0x040ff00000041818 */
[-C--:B------:R-:W-:Y:S01]  /*4f50*/  HMMA.16816.F32.BF16 R28, R104, R146.reuse, R28 ;  /* 0x00000092681c723c */ /* 0x080fe2000004181c */
[----:B------:R-:W1:Y:S07]  /*4f60*/  LDSM.16.M88.4 R104, [R109+0x4000] ;  /* 0x004000006d68783b */ /* 0x000e6e0000000200 */
[----:B------:R-:W-:Y:S01]  /*4f70*/  HMMA.16816.F32.BF16 R32, R100, R146, R32 ;  /* 0x000000926420723c */ /* 0x000fe20000041820 */
[----:B------:R-:W2:Y:S07]  /*4f80*/  LDSM.16.M88.4 R100, [R109+0x5000] ;  /* 0x005000006d64783b */ /* 0x000eae0000000200 */
[-C--:B-1----:R-:W-:Y:S08]  /*4f90*/  HMMA.16816.F32.BF16 R4, R104, R148.reuse, R4 ;  /* 0x000000946804723c */ /* 0x082ff00000041804 */
[C---:B--2---:R-:W-:Y:S08]  /*4fa0*/  HMMA.16816.F32.BF16 R8, R100.reuse, R148, R8 ;  /* 0x000000946408723c */ /* 0x044ff00000041808 */
        /* <DEDUP_REMOVED lines=11> */
[C---:B-----5:R-:W-:Y:S01]  /*5060*/  FADD.FTZ R4, -R241.reuse, R4 ;  /* 0x00000004f1047221 */ /* 0x060fe20000010100 */
[C---:B------:R-:W-:Y:S04]  /*5070*/  HMMA.16816.F32.BF16 R16, R100.reuse, R158, R16 ;  /* 0x0000009e6410723c */ /* 0x040fe80000041810 */
[----:B------:R-:W-:Y:S02]  /*5080*/  FADD.FTZ R5, -R241, R5 ;  /* 0x00000005f1057221 */ /* 0x000fe40000010100 */
[C---:B------:R-:W-:Y:S02]  /*5090*/  FADD.FTZ R6, -R240.reuse, R6 ;  /* 0x00000006f0067221 */ /* 0x040fe40000010100 */
[----:B------:R-:W-:Y:S01]  /*50a0*/  FADD.FTZ R7, -R240, R7 ;  /* 0x00000007f0077221 */ /* 0x000fe20000010100 */
[-C--:B------:R-:W-:Y:S03]  /*50b0*/  HMMA.16816.F32.BF16 R20, R100, R160.reuse, R20 ;  /* 0x000000a06414723c */ /* 0x080fe60000041814 */
[C---:B------:R-:W-:Y:S02]  /*50c0*/  FADD.FTZ R8, -R239.reuse, R8 ;  /* 0x00000008ef087221 */ /* 0x040fe40000010100 */
[C---:B------:R-:W-:Y:S02]  /*50d0*/  FADD.FTZ R9, -R239.reuse, R9 ;  /* 0x00000009ef097221 */ /* 0x040fe40000010100 */
[C---:B------:R-:W-:Y:S01]  /*50e0*/  FADD.FTZ R10, -R238.reuse, R10 ;  /* 0x0000000aee0a7221 */ /* 0x040fe20000010100 */
[C---:B------:R-:W-:Y:S04]  /*50f0*/  HMMA.16816.F32.BF16 R24, R104.reuse, R160, R24 ;  /* 0x000000a06818723c */ /* 0x040fe80000041818 */
[C---:B------:R-:W-:Y:S02]  /*5100*/  FADD.FTZ R11, -R238.reuse, R11 ;  /* 0x0000000bee0b7221 */ /* 0x040fe40000010100 */
[C---:B------:R-:W-:Y:S02]  /*5110*/  FADD.FTZ R12, -R239.reuse, R12 ;  /* 0x0000000cef0c7221 */ /* 0x040fe40000010100 */
[----:B------:R-:W-:Y:S01]  /*5120*/  FADD.FTZ R13, -R239, R13 ;  /* 0x0000000def0d7221 */ /* 0x000fe20000010100 */
[-C--:B------:R-:W-:Y:S03]  /*5130*/  HMMA.16816.F32.BF16 R28, R104, R162.reuse, R28 ;  /* 0x000000a2681c723c */ /* 0x080fe6000004181c */
[C---:B------:R-:W-:Y:S02]  /*5140*/  FADD.FTZ R14, -R238.reuse, R14 ;  /* 0x0000000eee0e7221 */ /* 0x040fe40000010100 */
[----:B------:R-:W-:Y:S02]  /*5150*/  FADD.FTZ R15, -R238, R15 ;  /* 0x0000000fee0f7221 */ /* 0x000fe40000010100 */
[C---:B------:R-:W-:Y:S01]  /*5160*/  FADD.FTZ R16, -R241.reuse, R16 ;  /* 0x00000010f1107221 */ /* 0x040fe20000010100 */
[----:B------:R-:W-:Y:S04]  /*5170*/  HMMA.16816.F32.BF16 R32, R100, R162, R32 ;  /* 0x000000a26420723c */ /* 0x000fe80000041820 */
[C---:B------:R-:W-:Y:S02]  /*5180*/  FADD.FTZ R17, -R241.reuse, R17 ;  /* 0x00000011f1117221 */ /* 0x040fe40000010100 */
[C---:B------:R-:W-:Y:S02]  /*5190*/  FADD.FTZ R18, -R240.reuse, R18 ;  /* 0x00000012f0127221 */ /* 0x040fe40000010100 */
[C---:B------:R-:W-:Y:S04]  /*51a0*/  FADD.FTZ R19, -R240.reuse, R19 ;  /* 0x00000013f0137221 */ /* 0x040fe80000010100 */
[C---:B------:R-:W-:Y:S02]  /*51b0*/  FADD.FTZ R20, -R241.reuse, R20 ;  /* 0x00000014f1147221 */ /* 0x040fe40000010100 */
[----:B------:R-:W-:Y:S02]  /*51c0*/  FADD.FTZ R21, -R241, R21 ;  /* 0x00000015f1157221 */ /* 0x000fe40000010100 */
[C---:B------:R-:W-:Y:S02]  /*51d0*/  FADD.FTZ R22, -R240.reuse, R22 ;  /* 0x00000016f0167221 */ /* 0x040fe40000010100 */
[----:B------:R-:W-:Y:S02]  /*51e0*/  FADD.FTZ R23, -R240, R23 ;  /* 0x00000017f0177221 */ /* 0x000fe40000010100 */
[C---:B------:R-:W-:Y:S02]  /*51f0*/  FADD.FTZ R24, -R239.reuse, R24 ;  /* 0x00000018ef187221 */ /* 0x040fe40000010100 */
[C---:B------:R-:W-:Y:S02]  /*5200*/  FADD.FTZ R25, -R239.reuse, R25 ;  /* 0x00000019ef197221 */ /* 0x040fe40000010100 */
[C---:B------:R-:W-:Y:S02]  /*5210*/  FADD.FTZ R26, -R238.reuse, R26 ;  /* 0x0000001aee1a7221 */ /* 0x040fe40000010100 */
[C---:B------:R-:W-:Y:S02]  /*5220*/  FADD.FTZ R27, -R238.reuse, R27 ;  /* 0x0000001bee1b7221 */ /* 0x040fe40000010100 */
[C---:B------:R-:W-:Y:S02]  /*5230*/  FADD.FTZ R28, -R239.reuse, R28 ;  /* 0x0000001cef1c7221 */ /* 0x040fe40000010100 */
[----:B------:R-:W-:Y:S02]  /*5240*/  FADD.FTZ R29, -R239, R29 ;  /* 0x0000001def1d7221 */ /* 0x000fe40000010100 */
[C---:B------:R-:W-:Y:S02]  /*5250*/  FADD.FTZ R30, -R238.reuse, R30 ;  /* 0x0000001eee1e7221 */ /* 0x040fe40000010100 */
[----:B------:R-:W-:Y:S02]  /*5260*/  FADD.FTZ R31, -R238, R31 ;  /* 0x0000001fee1f7221 */ /* 0x000fe40000010100 */
[C---:B------:R-:W-:Y:S02]  /*5270*/  FADD.FTZ R32, -R241.reuse, R32 ;  /* 0x00000020f1207221 */ /* 0x040fe40000010100 */
[----:B------:R-:W-:Y:S02]  /*5280*/  FADD.FTZ R33, -R241, R33 ;  /* 0x00000021f1217221 */ /* 0x000fe40000010100 */
        /* <DEDUP_REMOVED lines=40> */
[C---:B------:R-:W-:Y:S01]  /*5510*/  IMAD.U32 R4, R5.reuse, -0x40, RZ ;  /* 0xffffffc005047824 */ /* 0x040fe200078e00ff */
[----:B------:R-:W-:Y:S04]  /*5520*/  SEL R6, R6, 0x2000, !P3 ;  /* 0x0000200006067807 */ /* 0x000fe80005800000 */
[----:B------:R-:W-:Y:S01]  /*5530*/  LEA R234, P0, R4, R234, 0x1 ;  /* 0x000000ea04ea7211 */ /* 0x000fe200078008ff */
[--C-:B------:R-:W-:Y:S02]  /*5540*/  IMAD.IADD R220, R220, 0x1, R6.reuse ;  /* 0x00000001dcdc7824 */ /* 0x100fe400078e0206 */
[--C-:B------:R-:W-:Y:S01]  /*5550*/  IMAD.IADD R214, R214, 0x1, R6.reuse ;  /* 0x00000001d6d67824 */ /* 0x100fe200078e0206 */
[----:B------:R-:W-:Y:S01]  /*5560*/  LEA.HI.X.SX32 R235, R4, R235, 0x1, P0 ;  /* 0x000000eb04eb7211 */ /* 0x000fe200000f0eff */
[----:B------:R-:W-:Y:S01]  /*5570*/  @!P1 IMAD.MOV.U32 R4, RZ, RZ, c[0x0][0x194] ;  /* 0x00006500ff049624 */ /* 0x000fe200078e00ff */
[----:B------:R1:W-:Y:S01]  /*5580*/  @P1 STS [R220], RZ ;  /* 0x000000ffdc001388 */ /* 0x0003e20000000800 */
[----:B------:R-:W-:Y:S01]  /*5590*/  @!P1 LEA R8, P0, R5, R234, 0x6 ;  /* 0x000000ea05089211 */ /* 0x000fe200078030ff */
        /* <DEDUP_REMOVED lines=18> */
.L_x_166:
        /* <DEDUP_REMOVED lines=38> */
[----:B-1----:R-:W1:Y:S04]  /*5920*/  LDSM.16.MT88.4 R8, [R116+0x4000] ;  /* 0x004000007408783b */ /* 0x002e680000004200 */
        /* <DEDUP_REMOVED lines=50> */
[C---:B------:R-:W-:Y:S05]  /*5c50*/  IMAD.U32 R4, R5.reuse, -0x40, RZ ;  /* 0xffffffc005047824 */ /* 0x040fea00078e00ff */
        /* <DEDUP_REMOVED lines=16> */
.L_x_167:
[----:B------:R-:W-:Y:S01]  /*5d60*/  LDSM.16.M88.4 R16, [R169] ;  /* 0x00000000a910783b */ /* 0x000fe20000000200 */
[--C-:B------:R-:W-:Y:S01]  /*5d70*/  IMAD.IADD R117, R116, 0x1, R173.reuse ;  /* 0x0000000174757824 */ /* 0x100fe200078e02ad */
[C---:B------:R-:W-:Y:S01]  /*5d80*/  LEA R236, P0, R198.reuse, R120, 0x2 ;  /* 0x00000078c6ec7211 */ /* 0x040fe200078010ff */
[----:B------:R-:W-:Y:S01]  /*5d90*/  IMAD.IADD R119, R169, 0x1, R173 ;  /* 0x00000001a9777824 */ /* 0x000fe200078e02ad */
[----:B------:R-:W2:Y:S01]  /*5da0*/  LDSM.16.MT88.4 R8, [R116+0x6000] ;  /* 0x006000007408783b */ /* 0x000ea20000004200 */
[C---:B------:R-:W-:Y:S01]  /*5db0*/  IMAD.IADD R118, R173.reuse, 0x1, R0 ;  /* 0x00000001ad767824 */ /* 0x040fe200078e0200 */
[----:B------:R-:W-:Y:S02]  /*5dc0*/  LEA.HI.X.SX32 R237, R198, R121, 0x2, P0 ;  /* 0x00000079c6ed7211 */ /* 0x000fe400000f16ff */
[----:B------:R-:W3:Y:S04]  /*5dd0*/  LDSM.16.MT88.4 R20, [R117+0x6000] ;  /* 0x006000007514783b */ /* 0x000ee80000004200 */
[----:B------:R-:W-:Y:S04]  /*5de0*/  LDSM.16.M88.4 R24, [R0] ;  /* 0x000000000018783b */ /* 0x000fe80000000200 */
[----:B------:R-:W4:Y:S04]  /*5df0*/  LDSM.16.MT88.4 R28, [R116+0x6800] ;  /* 0x00680000741c783b */ /* 0x000f280000004200 */
[----:B------:R-:W1:Y:S04]  /*5e00*/  LDSM.16.MT88.4 R32, [R117+0x6800] ;  /* 0x006800007520783b */ /* 0x000e680000004200 */
[----:B------:R-:W-:Y:S04]  /*5e10*/  LDSM.16.MT88.4 R104, [R116+0x7000] ;  /* 0x007000007468783b */ /* 0x000fe80000004200 */
[----:B------:R-:W1:Y:S04]  /*5e20*/  LDSM.16.M88.4 R100, [R119] ;  /* 0x000000007764783b */ /* 0x000e680000000200 */
[----:B------:R-:W-:Y:S04]  /*5e30*/  LDSM.16.MT88.4 R112, [R116+0x7800] ;  /* 0x007800007470783b */ /* 0x000fe80000004200 */
[----:B------:R-:W-:Y:S01]  /*5e40*/  LDSM.16.M88.4 R108, [R118] ;  /* 0x00000000766c783b */ /* 0x000fe20000000200 */
[C---:B-12---:R-:W-:Y:S08]  /*5e50*/  HMMA.16816.F32.BF16 R4, R16.reuse, R8, RZ ;  /* 0x000000081004723c */ /* 0x046ff000000418ff */
[C---:B------:R-:W-:Y:S08]  /*5e60*/  HMMA.16816.F32.BF16 R8, R16.reuse, R10, RZ ;  /* 0x0000000a1008723c */ /* 0x040ff000000418ff */
[C---:B---3--:R-:W-:Y:S08]  /*5e70*/  HMMA.16816.F32.BF16 R12, R16.reuse, R20, RZ ;  /* 0x00000014100c723c */ /* 0x048ff000000418ff */
[----:B------:R-:W-:Y:S01]  /*5e80*/  HMMA.16816.F32.BF16 R16, R16, R22, RZ ;  /* 0x000000161010723c */ /* 0x000fe200000418ff */
[----:B------:R-:W1:Y:S07]  /*5e90*/  LDSM.16.MT88.4 R20, [R117+0x7000] ;  /* 0x007000007514783b */ /* 0x000e6e0000004200 */
[C---:B----4-:R-:W-:Y:S08]  /*5ea0*/  HMMA.16816.F32.BF16 R4, R24.reuse, R28, R4 ;  /* 0x0000001c1804723c */ /* 0x050ff00000041804 */
[C---:B------:R-:W-:Y:S01]  /*5eb0*/  HMMA.16816.F32.BF16 R8, R24.reuse, R30, R8 ;  /* 0x0000001e1808723c */ /* 0x040fe20000041808 */
[----:B------:R-:W-:Y:S07]  /*5ec0*/  LDSM.16.M88.4 R28, [R169+0x2000] ;  /* 0x00200000a91c783b */ /* 0x000fee0000000200 */
[C---:B------:R-:W-:Y:S08]  /*5ed0*/  HMMA.16816.F32.BF16 R12, R24.reuse, R32, R12 ;  /* 0x00000020180c723c */ /* 0x040ff0000004180c */
[----:B------:R-:W-:Y:S01]  /*5ee0*/  HMMA.16816.F32.BF16 R16, R24, R34, R16 ;  /* 0x000000221810723c */ /* 0x000fe20000041810 */
[----:B------:R-:W2:Y:S04]  /*5ef0*/  LDSM.16.MT88.4 R24, [R117+0x7800] ;  /* 0x007800007518783b */ /* 0x000ea80000004200 */
[----:B------:R-:W3:Y:S03]  /*5f00*/  LDSM.16.MT88.4 R32, [R116+0x8000] ;  /* 0x008000007420783b */ /* 0x000ee60000004200 */
[C---:B------:R-:W-:Y:S08]  /*5f10*/  HMMA.16816.F32.BF16 R4, R100.reuse, R104, R4 ;  /* 0x000000686404723c */ /* 0x040ff00000041804 */
[C---:B------:R-:W-:Y:S01]  /*5f20*/  HMMA.16816.F32.BF16 R8, R100.reuse, R106, R8 ;  /* 0x0000006a6408723c */ /* 0x040fe20000041808 */
[----:B------:R-:W-:Y:S07]  /*5f30*/  LDSM.16.MT88.4 R104, [R116+0x8800] ;  /* 0x008800007468783b */ /* 0x000fee0000004200 */
[C---:B-1----:R-:W-:Y:S08]  /*5f40*/  HMMA.16816.F32.BF16 R12, R100.reuse, R20, R12 ;  /* 0x00000014640c723c */ /* 0x042ff0000004180c */
[----:B------:R-:W-:Y:S01]  /*5f50*/  HMMA.16816.F32.BF16 R16, R100, R22, R16 ;  /* 0x000000166410723c */ /* 0x000fe20000041810 */
[----:B------:R-:W1:Y:S04]  /*5f60*/  LDSM.16.MT88.4 R20, [R117+0x8000] ;  /* 0x008000007514783b */ /* 0x000e680000004200 */
[----:B------:R-:W4:Y:S03]  /*5f70*/  LDSM.16.M88.4 R100, [R0+0x2000] ;  /* 0x002000000064783b */ /* 0x000f260000000200 */
[C---:B------:R-:W-:Y:S08]  /*5f80*/  HMMA.16816.F32.BF16 R4, R108.reuse, R112, R4 ;  /* 0x000000706c04723c */ /* 0x040ff00000041804 */
[C---:B------:R-:W-:Y:S01]  /*5f90*/  HMMA.16816.F32.BF16 R8, R108.reuse, R114, R8 ;  /* 0x000000726c08723c */ /* 0x040fe20000041808 */
[----:B------:R-:W-:Y:S07]  /*5fa0*/  LDSM.16.MT88.4 R112, [R116+0x9000] ;  /* 0x009000007470783b */ /* 0x000fee0000004200 */
[C---:B--2---:R-:W-:Y:S08]  /*5fb0*/  HMMA.16816.F32.BF16 R12, R108.reuse, R24, R12 ;  /* 0x000000186c0c723c */ /* 0x044ff0000004180c */
[----:B------:R-:W-:Y:S01]  /*5fc0*/  HMMA.16816.F32.BF16 R16, R108, R26, R16 ;  /* 0x0000001a6c10723c */ /* 0x000fe20000041810 */
[----:B------:R-:W2:Y:S04]  /*5fd0*/  LDSM.16.MT88.4 R24, [R117+0x8800] ;  /* 0x008800007518783b */ /* 0x000ea80000004200 */
[----:B------:R-:W2:Y:S03]  /*5fe0*/  LDSM.16.M88.4 R108, [R119+0x2000] ;  /* 0x00200000776c783b */ /* 0x000ea60000000200 */
[C---:B---3--:R-:W-:Y:S08]  /*5ff0*/  HMMA.16816.F32.BF16 R4, R28.reuse, R32, R4 ;  /* 0x000000201c04723c */ /* 0x048ff00000041804 */
[C---:B------:R-:W-:Y:S01]  /*6000*/  HMMA.16816.F32.BF16 R8, R28.reuse, R34, R8 ;  /* 0x000000221c08723c */ /* 0x040fe20000041808 */
[----:B------:R-:W-:Y:S07]  /*6010*/  LDSM.16.MT88.4 R32, [R116+0x9800] ;  /* 0x009800007420783b */ /* 0x000fee0000004200 */
[C---:B-1----:R-:W-:Y:S08]  /*6020*/  HMMA.16816.F32.BF16 R12, R28.reuse, R20, R12 ;  /* 0x000000141c0c723c */ /* 0x042ff0000004180c */
[----:B------:R-:W-:Y:S01]  /*6030*/  HMMA.16816.F32.BF16 R16, R28, R22, R16 ;  /* 0x000000161c10723c */ /* 0x000fe20000041810 */
[----:B------:R-:W1:Y:S04]  /*6040*/  LDSM.16.MT88.4 R20, [R117+0x9000] ;  /* 0x009000007514783b */ /* 0x000e680000004200 */
[----:B------:R-:W3:Y:S03]  /*6050*/  LDSM.16.M88.4 R28, [R118+0x2000] ;  /* 0x00200000761c783b */ /* 0x000ee60000000200 */
[C---:B----4-:R-:W-:Y:S07]  /*6060*/  HMMA.16816.F32.BF16 R4, R100.reuse, R104, R4 ;  /* 0x000000686404723c */ /* 0x050fee0000041804 */
[----:B------:R-:W-:Y:S01]  /*6070*/  IMAD.IADD R104, R173, 0x1, R166 ;  /* 0x00000001ad687824 */ /* 0x000fe200078e02a6 */
[C---:B------:R-:W-:Y:S08]  /*6080*/  HMMA.16816.F32.BF16 R8, R100.reuse, R106, R8 ;  /* 0x0000006a6408723c */ /* 0x040ff00000041808 */
[C---:B--2---:R-:W-:Y:S08]  /*6090*/  HMMA.16816.F32.BF16 R12, R100.reuse, R24, R12 ;  /* 0x00000018640c723c */ /* 0x044ff0000004180c */
[----:B------:R-:W-:Y:S01]  /*60a0*/  HMMA.16816.F32.BF16 R16, R100, R26, R16 ;  /* 0x0000001a6410723c */ /* 0x000fe20000041810 */
[----:B------:R-:W2:Y:S04]  /*60b0*/  LDSM.16.MT88.4 R24, [R117+0x9800] ;  /* 0x009800007518783b */ /* 0x000ea80000004200 */
[----:B------:R-:W-:Y:S03]  /*60c0*/  LDSM.16.MT88.4 R100, [R168+0xd000] ;  /* 0x00d00000a864783b */ /* 0x000fe60000004200 */
[C---:B------:R-:W-:Y:S08]  /*60d0*/  HMMA.16816.F32.BF16 R4, R108.reuse, R112, R4 ;  /* 0x000000706c04723c */ /* 0x040ff00000041804 */
[C---:B------:R-:W-:Y:S08]  /*60e0*/  HMMA.16816.F32.BF16 R8, R108.reuse, R114, R8 ;  /* 0x000000726c08723c */ /* 0x040ff00000041808 */
[C---:B-1----:R-:W-:Y:S07]  /*60f0*/  HMMA.16816.F32.BF16 R12, R108.reuse, R20, R12 ;  /* 0x000000146c0c723c */ /* 0x042fee000004180c */
[----:B------:R-:W-:Y:S01]  /*6100*/  @P6 IADD3 R20, P1, R200, R186, RZ ;  /* 0x000000bac8146210 */ /* 0x000fe20007f3e0ff */
[----:B------:R-:W-:Y:S04]  /*6110*/  HMMA.16816.F32.BF16 R16, R108, R22, R16 ;  /* 0x000000166c10723c */ /* 0x000fe80000041810 */
[----:B------:R-:W-:Y:S03]  /*6120*/  @P6 IMAD.X R21, R199, 0x1, R185, P1 ;  /* 0x00000001c7156824 */ /* 0x000fe600008e06b9 */
[CC--:B------:R-:W-:Y:S01]  /*6130*/  LEA R22, P1, R213.reuse, R236.reuse, 0x2 ;  /* 0x000000ecd5167211 */ /* 0x0c0fe200078210ff */
[C---:B---3--:R-:W-:Y:S01]  /*6140*/  HMMA.16816.F32.BF16 R4, R28.reuse, R32, R4 ;  /* 0x000000201c04723c */ /* 0x048fe20000041804 */
[----:B------:R1:W5:Y:S04]  /*6150*/  @P6 LDG.E R218, [R20.64] ;  /* 0x0000000614da6981 */ /* 0x000368000c1e1900 */
[----:B------:R1:W5:Y:S01]  /*6160*/  @P6 LDG.E R219, [R20.64+0x20] ;  /* 0x0000200614db6981 */ /* 0x000362000c1e1900 */
[-C--:B------:R-:W-:Y:S02]  /*6170*/  LEA.HI.X.SX32 R23, R213, R237.reuse, 0x2, P1 ;  /* 0x000000edd5177211 */ /* 0x080fe400008f16ff */
[C---:B------:R-:W-:Y:S01]  /*6180*/  HMMA.16816.F32.BF16 R8, R28.reuse, R34, R8 ;  /* 0x000000221c08723c */ /* 0x040fe20000041808 */
[----:B------:R1:W5:Y:S04]  /*6190*/  @P6 LDG.E R216, [R20.64+0x80] ;  /* 0x0000800614d86981 */ /* 0x000368000c1e1900 */
[----:B------:R1:W5:Y:S03]  /*61a0*/  @P6 LDG.E R217, [R20.64+0xa0] ;  /* 0x0000a00614d96981 */ /* 0x000366000c1e1900 */
[C---:B--2---:R-:W-:Y:S01]  /*61b0*/  HMMA.16816.F32.BF16 R12, R28.reuse, R24, R12 ;  /* 0x000000181c0c723c */ /* 0x044fe2000004180c */
[----:B------:R-:W-:Y:S06]  /*61c0*/  LDSM.16.MT88.4 R32, [R168+0xc800] ;  /* 0x00c80000a820783b */ /* 0x000fec0000004200 */
[----:B------:R2:W-:Y:S01]  /*61d0*/  RED.E.ADD.F32.FTZ.RN.STRONG.GPU [R236.64], R4 ;  /* 0x00000004ec00798e */ /* 0x0005e2000c10e786 */
[----:B------:R-:W-:Y:S03]  /*61e0*/  HMMA.16816.F32.BF16 R16, R28, R26, R16 ;  /* 0x0000001a1c10723c */ /* 0x000fe60000041810 */
[----:B------:R3:W-:Y:S04]  /*61f0*/  RED.E.ADD.F32.FTZ.RN.STRONG.GPU [R22.64], R5 ;  /* 0x000000051600798e */ /* 0x0007e8000c10e786 */
[----:B------:R-:W-:Y:S01]  /*6200*/  LDSM.16.MT88.4 R28, [R168+0xa800] ;  /* 0x00a80000a81c783b */ /* 0x000fe20000004200 */
[CC--:B-1----:R-:W-:Y:S04]  /*6210*/  LEA R20, P0, R212.reuse, R236.reuse, 0x2 ;  /* 0x000000ecd4147211 */ /* 0x0c2fe800078010ff */
[-C--:B------:R-:W-:Y:S02]  /*6220*/  LEA.HI.X.SX32 R21, R212, R237.reuse, 0x2, P0 ;  /* 0x000000edd4157211 */ /* 0x080fe400000f16ff */
[CC--:B------:R-:W-:Y:S03]  /*6230*/  LEA R24, P0, R210.reuse, R236.reuse, 0x2 ;  /* 0x000000ecd2187211 */ /* 0x0c0fe600078010ff */
[----:B------:R1:W-:Y:S01]  /*6240*/  RED.E.ADD.F32.FTZ.RN.STRONG.GPU [R20.64], R6 ;  /* 0x000000061400798e */ /* 0x0003e2000c10e786 */
[-C--:B------:R-:W-:Y:S02]  /*6250*/  LEA.HI.X.SX32 R25, R210, R237.reuse, 0x2, P0 ;  /* 0x000000edd2197211 */ /* 0x080fe400000f16ff */
[CC--:B--2---:R-:W-:Y:S04]  /*6260*/  LEA R4, P1, R211.reuse, R236.reuse, 0x2 ;  /* 0x000000ecd3047211 */ /* 0x0c4fe800078210ff */
[-C--:B---3--:R-:W-:Y:S05]  /*6270*/  LEA.HI.X.SX32 R5, R211, R237.reuse, 0x2, P1 ;  /* 0x000000edd3057211 */ /* 0x088fea00008f16ff */
[----:B------:R2:W-:Y:S04]  /*6280*/  RED.E.ADD.F32.FTZ.RN.STRONG.GPU [R4.64], R7 ;  /* 0x000000070400798e */ /* 0x0005e8000c10e786 */
[----:B------:R3:W-:Y:S01]  /*6290*/  RED.E.ADD.F32.FTZ.RN.STRONG.GPU [R24.64], R8 ;  /* 0x000000081800798e */ /* 0x0007e2000c10e786 */
[CC--:B-1----:R-:W-:Y:S02]  /*62a0*/  LEA R20, P3, R209.reuse, R236.reuse, 0x2 ;  /* 0x000000ecd1147211 */ /* 0x0c2fe400078610ff */
[CC--:B------:R-:W-:Y:S02]  /*62b0*/  LEA R6, P1, R208.reuse, R236.reuse, 0x2 ;  /* 0x000000ecd0067211 */ /* 0x0c0fe400078210ff */
[-C--:B------:R-:W-:Y:S05]  /*62c0*/  LEA.HI.X.SX32 R21, R209, R237.reuse, 0x2, P3 ;  /* 0x000000edd1157211 */ /* 0x080fea00018f16ff */
[----:B------:R1:W-:Y:S01]  /*62d0*/  RED.E.ADD.F32.FTZ.RN.STRONG.GPU [R20.64], R9 ;  /* 0x000000091400798e */ /* 0x0003e2000c10e786 */
[-C--:B--2---:R-:W-:Y:S02]  /*62e0*/  LEA.HI.X.SX32 R7, R208, R237.reuse, 0x2, P1 ;  /* 0x000000edd0077211 */ /* 0x084fe400008f16ff */
[-C--:B------:R-:W-:Y:S02]  /*62f0*/  LEA R4, P0, R207, R236.reuse, 0x2 ;  /* 0x000000eccf047211 */ /* 0x080fe400078010ff */
[-C--:B---3--:R-:W-:Y:S01]  /*6300*/  LEA R24, P5, R205, R236.reuse, 0x2 ;  /* 0x000000eccd187211 */ /* 0x088fe200078a10ff */
[----:B------:R2:W-:Y:S01]  /*6310*/  RED.E.ADD.F32.FTZ.RN.STRONG.GPU [R6.64], R10 ;  /* 0x0000000a0600798e */ /* 0x0005e2000c10e786 */
[-C--:B------:R-:W-:Y:S02]  /*6320*/  LEA.HI.X.SX32 R5, R207, R237.reuse, 0x2, P0 ;  /* 0x000000edcf057211 */ /* 0x080fe400000f16ff */
[-C--:B------:R-:W-:Y:S02]  /*6330*/  LEA.HI.X.SX32 R25, R205, R237.reuse, 0x2, P5 ;  /* 0x000000edcd197211 */ /* 0x080fe400028f16ff */
[-C--:B------:R-:W-:Y:S01]  /*6340*/  LEA R8, P1, R228, R236.reuse, 0x2 ;  /* 0x000000ece4087211 */ /* 0x080fe200078210ff */
[----:B------:R3:W-:Y:S04]  /*6350*/  RED.E.ADD.F32.FTZ.RN.STRONG.GPU [R4.64], R11 ;  /* 0x0000000b0400798e */ /* 0x0007e8000c10e786 */
[----:B------:R-:W-:Y:S04]  /*6360*/  RED.E.ADD.F32.FTZ.RN.STRONG.GPU [R236.64+0x80], R12 ;  /* 0x0000800cec00798e */ /* 0x000fe8000c10e786 */
[----:B------:R-:W-:Y:S01]  /*6370*/  RED.E.ADD.F32.FTZ.RN.STRONG.GPU [R22.64+0x80], R13 ;  /* 0x0000800d1600798e */ /* 0x000fe2000c10e786 */
[-C--:B-1----:R-:W-:Y:S02]  /*6380*/  LEA R20, P4, R204, R236.reuse, 0x2 ;  /* 0x000000eccc147211 */ /* 0x082fe400078810ff */
[-C--:B------:R-:W-:Y:S02]  /*6390*/  LEA.HI.X.SX32 R9, R228, R237.reuse, 0x2, P1 ;  /* 0x000000ede4097211 */ /* 0x080fe400008f16ff */
[----:B------:R-:W-:Y:S02]  /*63a0*/  LEA.HI.X.SX32 R21, R204, R237, 0x2, P4 ;  /* 0x000000edcc157211 */ /* 0x000fe400020f16ff */
[----:B------:R-:W-:Y:S02]  /*63b0*/  ISETP.GT.AND P4, PT, R221, R195, PT ;  /* 0x000000c3dd00720c */ /* 0x000fe40003f84270 */
[CC--:B--2---:R-:W-:Y:S02]  /*63c0*/  LEA R6, P0, R206.reuse, R236.reuse, 0x2 ;  /* 0x000000ecce067211 */ /* 0x0c4fe400078010ff */
[CC--:B------:R-:W-:Y:S02]  /*63d0*/  LEA R10, P3, R229.reuse, R236.reuse, 0x2 ;  /* 0x000000ece50a7211 */ /* 0x0c0fe400078610ff */
[-C--:B------:R-:W-:Y:S02]  /*63e0*/  LEA.HI.X.SX32 R7, R206, R237.reuse, 0x2, P0 ;  /* 0x000000edce077211 */ /* 0x080fe400000f16ff */
[-C--:B---3--:R-:W-:Y:S02]  /*63f0*/  LEA.HI.X.SX32 R11, R229, R237.reuse, 0x2, P3 ;  /* 0x000000ede50b7211 */ /* 0x088fe400018f16ff */
[C---:B------:R-:W-:Y:S01]  /*6400*/  LEA R4, P0, R227.reuse, R236, 0x2 ;  /* 0x000000ece3047211 */ /* 0x040fe200078010ff */
[----:B------:R-:W-:Y:S01]  /*6410*/  RED.E.ADD.F32.FTZ.RN.STRONG.GPU [R6.64], R14 ;  /* 0x0000000e0600798e */ /* 0x000fe2000c10e786 */
[----:B------:R-:W-:Y:S02]  /*6420*/  @P6 IADD3 R202, P1, R202, -0x100, RZ ;  /* 0xffffff00caca6810 */ /* 0x000fe40007f3e0ff */
[----:B------:R-:W-:Y:S01]  /*6430*/  LEA.HI.X.SX32 R5, R227, R237, 0x2, P0 ;  /* 0x000000ede3057211 */ /* 0x000fe200000f16ff */
[----:B------:R-:W-:Y:S01]  /*6440*/  RED.E.ADD.F32.FTZ.RN.STRONG.GPU [R24.64], R15 ;  /* 0x0000000f1800798e */ /* 0x000fe2000c10e786 */
[----:B------:R-:W-:Y:S02]  /*6450*/  @P6 IADD3 R200, P3, R200, -0x100, RZ ;  /* 0xffffff00c8c86810 */ /* 0x000fe40007f7e0ff */
[----:B------:R-:W-:Y:S01]  /*6460*/  @P6 IADD3.X R201, R201, -0x1, RZ, P1, !PT ;  /* 0xffffffffc9c96810 */ /* 0x000fe20000ffe4ff */
[----:B------:R-:W-:Y:S01]  /*6470*/  RED.E.ADD.F32.FTZ.RN.STRONG.GPU [R20.64], R16 ;  /* 0x000000101400798e */ /* 0x000fe2000c10e786 */
[----:B------:R-:W-:Y:S03]  /*6480*/  @P6 IADD3.X R199, R199, -0x1, RZ, P3, !PT ;  /* 0xffffffffc7c76810 */ /* 0x000fe60001ffe4ff */
[----:B------:R-:W-:Y:S04]  /*6490*/  RED.E.ADD.F32.FTZ.RN.STRONG.GPU [R10.64], R17 ;  /* 0x000000110a00798e */ /* 0x000fe8000c10e786 */
[----:B------:R-:W-:Y:S04]  /*64a0*/  RED.E.ADD.F32.FTZ.RN.STRONG.GPU [R8.64], R18 ;  /* 0x000000120800798e */ /* 0x000fe8000c10e786 */
[----:B------:R-:W-:Y:S04]  /*64b0*/  LDSM.16.MT88.4 R8, [R166] ;  /* 0x00000000a608783b */ /* 0x000fe80000004200 */
[----:B------:R-:W-:Y:S04]  /*64c0*/  RED.E.ADD.F32.FTZ.RN.STRONG.GPU [R4.64], R19 ;  /* 0x000000130400798e */ /* 0x000fe8000c10e786 */
[----:B------:R-:W1:Y:S04]  /*64d0*/  LDSM.16.MT88.4 R4, [R168+0xa000] ;  /* 0x00a00000a804783b */ /* 0x000e680000004200 */
[----:B------:R-:W2:Y:S04]  /*64e0*/  LDSM.16.MT88.4 R20, [R168+0xc000] ;  /* 0x00c00000a814783b */ /* 0x000ea80000004200 */
[----:B------:R-:W3:Y:S04]  /*64f0*/  LDSM.16.MT88.4 R24, [R104] ;  /* 0x000000006818783b */ /* 0x000ee80000004200 */
[----:B------:R-:W4:Y:S04]  /*6500*/  LDSM.16.MT88.4 R12, [R166+0x800] ;  /* 0x00080000a60c783b */ /* 0x000f280000004200 */
        /* <DEDUP_REMOVED lines=9> */
[----:B------:R-:W1:Y:S07]  /*65a0*/  LDSM.16.MT88.4 R20, [R166+0x1000] ;  /* 0x00100000a614783b */ /* 0x000e6e0000004200 */
[----:B------:R-:W-:Y:S01]  /*65b0*/  HMMA.16816.F32.BF16 R96, R4, R26, R96 ;  /* 0x0000001a0460723c */ /* 0x000fe20000041860 */
[----:B------:R-:W2:Y:S04]  /*65c0*/  LDSM.16.MT88.4 R4, [R104+0x1000] ;  /* 0x001000006804783b */ /* 0x000ea80000004200 */
[----:B------:R-:W-:Y:S03]  /*65d0*/  LDSM.16.MT88.4 R24, [R166+0x1800] ;  /* 0x00180000a618783b */ /* 0x000fe60000004200 */
[-C--:B----4-:R-:W-:Y:S08]  /*65e0*/  HMMA.16816.F32.BF16 R68, R28, R12.reuse, R68 ;  /* 0x0000000c1c44723c */ /* 0x090ff00000041844 */
[C---:B------:R-:W-:Y:S08]  /*65f0*/  HMMA.16816.F32.BF16 R72, R32.reuse, R12, R72 ;  /* 0x0000000c2048723c */ /* 0x040ff00000041848 */
        /* <DEDUP_REMOVED lines=10> */
[C---:B------:R-:W-:Y:S08]  /*66a0*/  HMMA.16816.F32.BF16 R72, R100.reuse, R20, R72 ;  /* 0x000000146448723c */ /* 0x040ff00000041848 */
[-C--:B------:R-:W-:Y:S08]  /*66b0*/  HMMA.16816.F32.BF16 R76, R100, R22.reuse, R76 ;  /* 0x00000016644c723c */ /* 0x080ff0000004184c */
[C---:B------:R-:W-:Y:S08]  /*66c0*/  HMMA.16816.F32.BF16 R80, R8.reuse, R22, R80 ;  /* 0x000000160850723c */ /* 0x040ff00000041850 */
[-C--:B--2---:R-:W-:Y:S08]  /*66d0*/  HMMA.16816.F32.BF16 R84, R8, R4.reuse, R84 ;  /* 0x000000040854723c */ /* 0x084ff00000041854 */
        /* <DEDUP_REMOVED lines=99> */
[----:B------:R-:W-:-:S03]  /*6d10*/  ISETP.NE.AND P0, PT, R225, -0x1, PT ;  /* 0xffffffffe100780c */ /* 0x000fc60003f05270 */
        /* <DEDUP_REMOVED lines=8> */
[----:B------:R1:W-:Y:S01]  /*6da0*/  STS [R187+0x6400], R42 ;  /* 0x0064002abb007388 */ /* 0x0003e20000000800 */
[----:B------:R-:W-:Y:S02]  /*6db0*/  @P0 MOV R33, R4 ;  /* 0x0000000400210202 */ /* 0x000fe40000000f00 */
[----:B------:R-:W-:Y:S01]  /*6dc0*/  SHF.R.S32.HI R4, RZ, 0x1f, R182 ;  /* 0x0000001fff047819 */ /* 0x000fe200000114b6 */
        /* <DEDUP_REMOVED lines=21> */
.L_x_169:
[----:B------:R-:W-:-:S05]  /*6f20*/  @P0 IADD3 R0, R223, R225, RZ ;  /* 0x000000e1df000210 */ /* 0x000fca0007ffe0ff */
[----:B-1----:R-:W-:-:S04]  /*6f30*/  @P0 IMAD.WIDE.U32 R36, R0, c[0x0][0x3a8], RZ ;  /* 0x0000ea0000240a25 */ /* 0x002fc800078e00ff */
        /* <DEDUP_REMOVED lines=11> */
.L_x_170:
[----:B------:R-:W-:Y:S01]  /*6ff0*/  BAR.SYNC.DEFER_BLOCKING 0x0 ;  /* 0x0000000000007b1d */ /* 0x000fe20000010000 */
[----:B------:R-:W-:Y:S01]  /*7000*/  SHF.R.S32.HI R38, RZ, 0x1f, R196 ;  /* 0x0000001fff267819 */ /* 0x000fe200000114c4 */
[--C-:B------:R-:W-:Y:S01]  /*7010*/  IMAD.MOV.U32 R42, RZ, RZ, R180.reuse ;  /* 0x000000ffff2a7224 */ /* 0x100fe200078e00b4 */
[----:B------:R-:W-:Y:S01]  /*7020*/  SHF.R.S32.HI R43, RZ, 0x1f, R180 ;  /* 0x0000001fff2b7819 */ /* 0x000fe200000114b4 */
[----:B------:R-:W-:Y:S01]  /*7030*/  IMAD R222, R184, -0x80, R222 ;  /* 0xffffff80b8de7824 */ /* 0x000fe200078e02de */
[----:B------:R-:W-:Y:S01]  /*7040*/  ISETP.GE.AND P1, PT, R180, c[0x0][0x220], PT ;  /* 0x00008800b4007a0c */ /* 0x000fe20003f26270 */
[----:B------:R-:W-:Y:S01]  /*7050*/  IMAD R34, R38, c[0x0][0x3a0], RZ ;  /* 0x0000e80026227a24 */ /* 0x000fe200078e02ff */
[----:B------:R-:W-:Y:S01]  /*7060*/  SHF.R.S32.HI R37, RZ, 0x1f, R203 ;  /* 0x0000001fff257819 */ /* 0x000fe200000114cb */
[----:B------:R-:W-:Y:S01]  /*7070*/  IMAD.WIDE.U32 R40, R196, c[0x0][0x3a0], R42 ;  /* 0x0000e800c4287a25 */ /* 0x000fe200078e002a */
[----:B------:R-:W-:Y:S01]  /*7080*/  ISETP.GE.OR P4, PT, R178, R222, P1 ;  /* 0x000000deb200720c */ /* 0x000fe20000f86670 */
[----:B------:R-:W-:Y:S01]  /*7090*/  BSSY B0, `(.L_x_171) ;  /* 0x000001b000007945 */ /* 0x000fe20003800000 */
[----:B------:R-:W-:Y:S01]  /*70a0*/  SHF.R.S32.HI R39, RZ, 0x1f, R178 ;  /* 0x0000001fff277819 */ /* 0x000fe200000114b2 */
[----:B------:R-:W-:Y:S01]  /*70b0*/  IMAD R34, R196, c[0x0][0x3a4], R34 ;  /* 0x0000e900c4227a24 */ /* 0x000fe200078e0222 */
[----:B------:R-:W-:-:S04]  /*70c0*/  IADD3 R44, P0, R33, R40, RZ ;  /* 0x00000028212c7210 */ /* 0x000fc80007f1e0ff */
[----:B------:R-:W-:Y:S01]  /*70d0*/  IADD3.X R45, R32, R41, R34, P0, !PT ;  /* 0x00000029202d7210 */ /* 0x000fe200007fe422 */
[----:B------:R-:W-:-:S04]  /*70e0*/  IMAD R41, R37, c[0x0][0x3b8], RZ ;  /* 0x0000ee0025297a24 */ /* 0x000fc800078e02ff */
[C---:B------:R-:W-:Y:S01]  /*70f0*/  IMAD R41, R203.reuse, c[0x0][0x3bc], R41 ;  /* 0x0000ef00cb297a24 */ /* 0x040fe200078e0229 */
[----:B------:R1:W2:Y:S01]  /*7100*/  LDS.128 R28, [R183+0x7000] ;  /* 0x00700000b71c7984 */ /* 0x0002a20000000c00 */
[----:B------:R-:W-:-:S03]  /*7110*/  IMAD.WIDE.U32 R44, R203, c[0x0][0x3b8], R44 ;  /* 0x0000ee00cb2c7a25 */ /* 0x000fc600078e002c */
[----:B------:R1:W3:Y:S02]  /*7120*/  LDS.128 R24, [R183+0x8000] ;  /* 0x00800000b7187984 */ /* 0x0002e40000000c00 */
[----:B------:R-:W-:Y:S02]  /*7130*/  IADD3 R41, R41, R45, RZ ;  /* 0x0000002d29297210 */ /* 0x000fe40007ffe0ff */
[----:B------:R1:W4:Y:S04]  /*7140*/  LDS.128 R20, [R183+0x9000] ;  /* 0x00900000b7147984 */ /* 0x0003280000000c00 */
        /* <DEDUP_REMOVED lines=15> */
.L_x_172:
[----:B------:R-:W-:Y:S05]  /*7240*/  BSYNC B0 ;  /* 0x0000000000007941 */ /* 0x000fea0003800000 */
.L_x_171:
[----:B----4-:R-:W-:Y:S01]  /*7250*/  IADD3 R32, R178, 0x20, RZ ;  /* 0x00000020b2207810 */ /* 0x010fe20007ffe0ff */
        /* <DEDUP_REMOVED lines=13> */
[----:B--2---:R2:W-:Y:S02]  /*7330*/  STG.E.128 [R46.64], R28 ;  /* 0x0000001c2e007986 */ /* 0x0045e4000c101d06 */
.L_x_174:
[----:B------:R-:W-:Y:S05]  /*7340*/  BSYNC B0 ;  /* 0x0000000000007941 */ /* 0x000fea0003800000 */
.L_x_173:
[----:B--2---:R-:W-:Y:S01]  /*7350*/  IADD3 R28, R178, 0x40, RZ ;  /* 0x00000040b21c7810 */ /* 0x004fe20007ffe0ff */
        /* <DEDUP_REMOVED lines=13> */
[----:B---3--:R2:W-:Y:S02]  /*7430*/  STG.E.128 [R32.64], R24 ;  /* 0x0000001820007986 */ /* 0x0085e4000c101d06 */
.L_x_176:
[----:B------:R-:W-:Y:S05]  /*7440*/  BSYNC B0 ;  /* 0x0000000000007941 */ /* 0x000fea0003800000 */
.L_x_175:
[----:B--23--:R-:W-:Y:S01]  /*7450*/  IADD3 R24, R178, 0x60, RZ ;  /* 0x00000060b2187810 */ /* 0x00cfe20007ffe0ff */
        /* <DEDUP_REMOVED lines=13> */
[----:B------:R2:W-:Y:S02]  /*7530*/  STG.E.128 [R28.64], R20 ;  /* 0x000000141c007986 */ /* 0x0005e4000c101d06 */
.L_x_178:
[----:B------:R-:W-:Y:S05]  /*7540*/  BSYNC B0 ;  /* 0x0000000000007941 */ /* 0x000fea0003800000 */
.L_x_177:
        /* <DEDUP_REMOVED lines=19> */
[----:B-1----:R1:W-:Y:S04]  /*7680*/  STG.E.128 [R26.64], R16 ;  /* 0x000000101a007986 */ /* 0x0023e8000c101d06 */
.L_x_180:
[----:B------:R-:W-:Y:S05]  /*7690*/  BSYNC B0 ;  /* 0x0000000000007941 */ /* 0x000fea0003800000 */
.L_x_179:
[----:B------:R-:W-:Y:S01]  /*76a0*/  BSSY B0, `(.L_x_181) ;  /* 0x000000d000007945 */ /* 0x000fe20003800000 */
[----:B------:R-:W-:Y:S05]  /*76b0*/  @P3 BRA `(.L_x_182) ;  /* 0x000000b000003947 */ /* 0x000fea0003800000 */
[----:B-1----:R-:W-:Y:S01]  /*76c0*/  IADD3 R16, P0, R178, 0x20, RZ ;  /* 0x00000020b2107810 */ /* 0x002fe20007f1e0ff */
        /* <DEDUP_REMOVED lines=9> */
[----:B------:R1:W-:Y:S02]  /*7760*/  STG.E.128 [R16.64], R12 ;  /* 0x0000000c10007986 */ /* 0x0003e4000c101d06 */
.L_x_182:
[----:B------:R-:W-:Y:S05]  /*7770*/  BSYNC B0 ;  /* 0x0000000000007941 */ /* 0x000fea0003800000 */
.L_x_181:
        /* <DEDUP_REMOVED lines=13> */
.L_x_184:
[----:B------:R-:W-:Y:S05]  /*7850*/  BSYNC B0 ;  /* 0x0000000000007941 */ /* 0x000fea0003800000 */
.L_x_183:
        /* <DEDUP_REMOVED lines=12> */
.L_x_139:
[----:B------:R-:W-:Y:S05]  /*7920*/  BSYNC B1 ;  /* 0x0000000000017941 */ /* 0x000fea0003800000 */
.L_x_117:
        /* <DEDUP_REMOVED lines=9> */
.L_x_185:
[----:B------:R-:W-:Y:S05]  /*79c0*/  EXIT ;  /* 0x000000000000794d */ /* 0x000fea0003800000 */
.L_x_187:
        /* <DEDUP_REMOVED lines=11> */
.L_x_2453:


//--------------------- .text._ZN5flash44flash_bwd_dq_dk_dv_loop_seqk_parallel_kernelI23Flash_bwd_kernel_traitsILi64ELi64ELi128ELi8ELi2ELi4ELi4ELb1ELb0EN7cutlass10bfloat16_tE19Flash_kernel_traitsILi64ELi64ELi128ELi8ES3_EELb0ELb0ELb0ELb0ELb1ELb1ELb0EEEvNS_16Flash_bwd_paramsE --------------------------
	.section	.text._ZN5flash44flash_bwd_dq_dk_dv_loop_seqk_parallel_kernelI23Flash_bwd_kernel_traitsILi64ELi64ELi128ELi8ELi2ELi4ELi4ELb1ELb0EN7cutlass10bfloat16_tE19Flash_kernel_traitsILi64ELi64ELi128ELi8ES3_EELb0ELb0ELb0ELb0ELb1ELb1ELb0EEEvNS_16Flash_bwd_paramsE,"ax",@progbits
	.sectioninfo	@"SHI_REGISTERS=255"
	.align	128
        .global         _ZN5flash44flash_bwd_dq_dk_dv_loop_seqk_parallel_kernelI23Flash_bwd_kernel_traitsILi64ELi64ELi128ELi8ELi2ELi4ELi4ELb1ELb0EN7cutlass10bfloat16_tE19Flash_kernel_traitsILi64ELi64ELi128ELi8ES3_EELb0ELb0ELb0ELb0ELb1ELb1ELb0EEEvNS_16Flash_bwd_paramsE
        .type           _ZN5flash44flash_bwd_dq_dk_dv_loop_seqk_parallel_kernelI23Flash_bwd_kernel_traitsILi64ELi64ELi128ELi8ELi2ELi4ELi4ELb1ELb0EN7cutlass10bfloat16_tE19Flash_kernel_traitsILi64ELi64ELi128ELi8ES3_EELb0ELb0ELb0ELb0ELb1ELb1ELb0EEEvNS_16Flash_bwd_paramsE,@function
        .size           _ZN5flash44flash_bwd_dq_dk_dv_loop_seqk_parallel_kernelI23Flash_bwd_kernel_traitsILi64ELi64ELi128ELi8ELi2ELi4ELi4ELb1ELb0EN7cutlass10bfloat16_tE19Flash_kernel_traitsILi64ELi64ELi128ELi8ES3_EELb0ELb0ELb0ELb0ELb1ELb1ELb0EEEvNS_16Flash_bwd_paramsE,(.L_x_2454 - _ZN5flash44flash_bwd_dq_dk_dv_loop_seqk_parallel_kernelI23Flash_bwd_kernel_traitsILi64ELi64ELi128ELi8ELi2ELi4ELi4ELb1ELb0EN7cutlass10bfloat16_tE19Flash_kernel_traitsILi64ELi64ELi128ELi8ES3_EELb0ELb0ELb0ELb0ELb1ELb1ELb0EEEvNS_16Flash_bwd_paramsE)
        .other          _ZN5flash44flash_bwd_dq_dk_dv_loop_seqk_parallel_kernelI23Flash_bwd_kernel_traitsILi64ELi64ELi128ELi8ELi2ELi4ELi4ELb1ELb0EN7cutlass10bfloat16_tE19Flash_kernel_traitsILi64ELi64ELi128ELi8ES3_EELb0ELb0ELb0ELb0ELb1ELb1ELb0EEEvNS_16Flash_bwd_paramsE,@"STO_CUDA_ENTRY STV_DEFAULT"
_ZN5flash44flash_bwd_dq_dk_dv_loop_seqk_parallel_kernelI23Flash_bwd_kernel_traitsILi64ELi64ELi128ELi8ELi2ELi4ELi4ELb1ELb0EN7cutlass10bfloat16_tE19Flash_kernel_traitsILi64ELi64ELi128ELi8ES3_EELb0ELb0ELb0ELb0ELb1ELb1ELb0EEEvNS_16Flash_bwd_paramsE:
.text._ZN5flash44flash_bwd_dq_dk_dv_loop_seqk_parallel_kernelI23Flash_bwd_kernel_traitsILi64ELi64ELi128ELi8ELi2ELi4ELi4ELb1ELb0EN7cutlass10bfloat16_tE19Flash_kernel_traitsILi64ELi64ELi128ELi8ES3_EELb0ELb0ELb0ELb0ELb1ELb1ELb0EEEvNS_16Flash_bwd_paramsE:
[----:B------:R-:W-:Y:S02]  /*0000*/  MOV R1, c[0x0][0x28] ;  /* 0x00000a0000017a02 */ /* 0x000fe40000000f00 */
[----:B------:R-:W1:Y:S01]  /*0010*/  S2UR UR22, SR_CTAID.X ;  /* 0x00000000001679c3 */ /* 0x000e620000002500 */
[----:B------:R-:W-:Y:S02]  /*0020*/  ULDC UR5, c[0x0][0x218] ;  /* 0x0000860000057ab9 */ /* 0x000fe40000000800 */
[----:B------:R-:W-:-:S04]  /*0030*/  UIADD3 UR5, UR5, 0x7f, URZ ;  /* 0x0000007f05057890 */ /* 0x000fc8000fffe03f */
[----:B------:R-:W-:-:S04]  /*0040*/  USHF.R.S32.HI UR4, URZ, 0x1f, UR5 ;  /* 0x0000001f3f047899 */ /* 0x000fc80008011405 */
[----:B------:R-:W-:-:S04]  /*0050*/  ULEA.HI UR4, UR4, UR5, URZ, 0x7 ;  /* 0x0000000504047291 */ /* 0x000fc8000f8f383f */
[----:B------:R-:W-:-:S04]  /*0060*/  USHF.R.S32.HI UR4, URZ, 0x7, UR4 ;  /* 0x000000073f047899 */ /* 0x000fc80008011404 */
[----:B-1----:R-:W-:-:S06]  /*0070*/  UISETP.GE.AND UP0, UPT, UR22, UR4, UPT ;  /* 0x000000041600728c */ /* 0x002fcc000bf06270 */
[----:B------:R-:W-:-:S13]  /*0080*/  PLOP3.LUT P0, PT, PT, PT, UP0, 0x80, 0x0 ;  /* 0x000000000000781c */ /* 0x000fda0003f0f008 */
[----:B------:R-:W-:Y:S05]  /*0090*/  @P0 EXIT ;  /* 0x000000000000094d */ /* 0x000fea0003800000 */
[----:B------:R-:W1:Y:S01]  /*00a0*/  S2R R5, SR_TID.X ;  /* 0x0000000000057919 */ /* 0x000e620000002100 */
[----:B------:R-:W-:Y:S01]  /*00b0*/  IMAD.MOV.U32 R203, RZ, RZ, 0x20 ;  /* 0x00000020ffcb7424 */ /* 0x000fe200078e00ff */
[----:B------:R-:W-:Y:S02]  /*00c0*/  UMOV UR4, 0x80 ;  /* 0x0000008000047882 */ /* 0x000fe40000000000 */
[----:B------:R-:W-:Y:S02]  /*00d0*/  ULDC UR7, c[0x0][0x210] ;  /* 0x0000840000077ab9 */ /* 0x000fe40000000800 */
[----:B------:R-:W-:Y:S02]  /*00e0*/  ULDC UR21, c[0x0][0x234] ;  /* 0x00008d0000157ab9 */ /* 0x000fe40000000800 */
[----:B------:R-:W-:Y:S02]  /*00f0*/  ULDC UR20, c[0x0][0x224] ;  /* 0x0000890000147ab9 */ /* 0x000fe40000000800 */
[----:B------:R-:W-:-:S02]  /*0100*/  ULDC UR6, c[0x0][0x1c0] ;  /* 0x0000700000067ab9 */ /* 0x000fc40000000800 */
[----:B------:R-:W-:Y:S02]  /*0110*/  UIMAD UR21, UR4, UR7, UR21 ;  /* 0x00000007041572a4 */ /* 0x000fe4000f8e0215 */
[----:B------:R-:W-:Y:S02]  /*0120*/  UIADD3 UR20, UR4, UR20, URZ ;  /* 0x0000001404147290 */ /* 0x000fe4000fffe03f */
[----:B------:R-:W-:Y:S02]  /*0130*/  ULDC.64 UR24, c[0x0][0x118] ;  /* 0x0000460000187ab9 */ /* 0x000fe40000000a00 */
[----:B------:R-:W-:Y:S02]  /*0140*/  ULDC.U8 UR5, c[0x0][0x3d0] ;  /* 0x0000f40000057ab9 */ /* 0x000fe40000000000 */
[----:B------:R-:W-:Y:S02]  /*0150*/  USHF.R.S32.HI UR6, URZ, 0x1f, UR6 ;  /* 0x0000001f3f067899 */ /* 0x000fe40008011406 */
[----:B------:R-:W-:Y:S01]  /*0160*/  UMOV UR4, 0x6 ;  /* 0x0000000600047882 */ /* 0x000fe20000000000 */
[----:B-1----:R-:W-:-:S04]  /*0170*/  SHF.R.S32.HI R6, RZ, 0x1f, R5 ;  /* 0x0000001fff067819 */ /* 0x002fc80000011405 */
[CC--:B------:R-:W-:Y:S02]  /*0180*/  LEA.HI R13, R6.reuse, R5.reuse, RZ, 0x3 ;  /* 0x00000005060d7211 */ /* 0x0c0fe400078f18ff */
[CC--:B------:R-:W-:Y:S02]  /*0190*/  LEA.HI R8, R6.reuse, R5.reuse, RZ, 0x5 ;  /* 0x0000000506087211 */ /* 0x0c0fe400078f28ff */
[CC--:B------:R-:W-:Y:S02]  /*01a0*/  LEA.HI R0, R6.reuse, R5.reuse, RZ, 0x2 ;  /* 0x0000000506007211 */ /* 0x0c0fe400078f10ff */
[----:B------:R-:W-:Y:S02]  /*01b0*/  LEA.HI R3, R6, R5, RZ, 0x4 ;  /* 0x0000000506037211 */ /* 0x000fe400078f20ff */
[--C-:B------:R-:W-:Y:S02]  /*01c0*/  SHF.R.S32.HI R11, RZ, 0x2, R0.reuse ;  /* 0x00000002ff0b7819 */ /* 0x100fe40000011400 */
[----:B------:R-:W-:-:S02]  /*01d0*/  SHF.R.S32.HI R2, RZ, 0x1f, R0 ;  /* 0x0000001fff027819 */ /* 0x000fc40000011400 */
[----:B------:R-:W-:Y:S02]  /*01e0*/  LOP3.LUT R10, R13, 0xfffffff8, RZ, 0xc0, !PT ;  /* 0xfffffff80d0a7812 */ /* 0x000fe400078ec0ff */
[----:B------:R-:W-:Y:S02]  /*01f0*/  LOP3.LUT R186, R8, 0xffffffe0, RZ, 0xc0, !PT ;  /* 0xffffffe008ba7812 */ /* 0x000fe400078ec0ff */
[----:B------:R-:W-:Y:S01]  /*0200*/  LOP3.LUT R14, R3, 0xfffffff0, RZ, 0xc0, !PT ;  /* 0xfffffff0030e7812 */ /* 0x000fe200078ec0ff */
[C---:B------:R-:W-:Y:S01]  /*0210*/  IMAD.IADD R10, R5.reuse, 0x1, -R10 ;  /* 0x00000001050a7824 */ /* 0x040fe200078e0a0a */
[----:B------:R-:W-:Y:S01]  /*0220*/  LOP3.LUT R0, R0, 0x7ffffffc, RZ, 0xc0, !PT ;  /* 0x7ffffffc00007812 */ /* 0x000fe200078ec0ff */
[C---:B------:R-:W-:Y:S01]  /*0230*/  IMAD.IADD R186, R5.reuse, 0x1, -R186 ;  /* 0x0000000105ba7824 */ /* 0x040fe200078e0aba */
[-C--:B------:R-:W-:Y:S01]  /*0240*/  LEA.HI R7, R6, R5.reuse, RZ, 0x6 ;  /* 0x0000000506077211 */ /* 0x080fe200078f30ff */
[C---:B------:R-:W-:Y:S01]  /*0250*/  IMAD.IADD R14, R5.reuse, 0x1, -R14 ;  /* 0x00000001050e7824 */ /* 0x040fe200078e0a0e */
[----:B------:R-:W-:Y:S01]  /*0260*/  SHF.R.S32.HI R189, RZ, 0x3, R13 ;  /* 0x00000003ffbd7819 */ /* 0x000fe2000001140d */
[----:B------:R-:W-:Y:S01]  /*0270*/  IMAD.SHL.U32 R190, R10, 0x8, RZ ;  /* 0x000000080abe7824 */ /* 0x000fe200078e00ff */
[----:B------:R-:W-:Y:S01]  /*0280*/  LEA.HI R6, R6, R5, RZ, 0x7 ;  /* 0x0000000506067211 */ /* 0x000fe200078f38ff */
[----:B------:R-:W-:Y:S01]  /*0290*/  IMAD.IADD R5, R5, 0x1, -R0 ;  /* 0x0000000105057824 */ /* 0x000fe200078e0a00 */
[--C-:B------:R-:W-:Y:S01]  /*02a0*/  SHF.R.S32.HI R187, RZ, 0x5, R8.reuse ;  /* 0x00000005ffbb7819 */ /* 0x100fe20000011408 */
[----:B------:R-:W-:Y:S01]  /*02b0*/  IMAD.SHL.U32 R9, R189, 0x40, RZ ;  /* 0x00000040bd097824 */ /* 0x000fe200078e00ff */
[----:B------:R-:W-:Y:S01]  /*02c0*/  SHF.R.S32.HI R0, RZ, 0x1f, R8 ;  /* 0x0000001fff007819 */ /* 0x000fe20000011408 */
[----:B------:R-:W-:Y:S01]  /*02d0*/  IMAD.SHL.U32 R5, R5, 0x2, RZ ;  /* 0x0000000205057824 */ /* 0x000fe200078e00ff */
[----:B------:R-:W-:-:S02]  /*02e0*/  SHF.R.S32.HI R4, RZ, 0x4, R3 ;  /* 0x00000004ff047819 */ /* 0x000fc40000011403 */
[----:B------:R-:W-:Y:S02]  /*02f0*/  LEA.HI R0, R0, R187, RZ, 0x2 ;  /* 0x000000bb00007211 */ /* 0x000fe400078f10ff */
[----:B------:R-:W-:Y:S02]  /*0300*/  LEA.HI R2, R2, R11, RZ, 0x3 ;  /* 0x0000000b02027211 */ /* 0x000fe400078f18ff */
[----:B------:R-:W-:Y:S02]  /*0310*/  LOP3.LUT R9, R9, 0x1c0, RZ, 0xc0, !PT ;  /* 0x000001c009097812 */ /* 0x000fe400078ec0ff */
[----:B------:R-:W-:Y:S02]  /*0320*/  LEA.HI R3, R3, R4, RZ, 0x1 ;  /* 0x0000000403037211 */ /* 0x000fe400078f08ff */
[----:B------:R-:W-:Y:S02]  /*0330*/  LOP3.LUT R0, R0, 0xfffffffc, RZ, 0xc0, !PT ;  /* 0xfffffffc00007812 */ /* 0x000fe400078ec0ff */
[----:B------:R-:W-:-:S02]  /*0340*/  LOP3.LUT R2, R2, 0xfffffff8, RZ, 0xc0, !PT ;  /* 0xfffffff802027812 */ /* 0x000fc400078ec0ff */
[C---:B------:R-:W-:Y:S01]  /*0350*/  LOP3.LUT P4, RZ, R10.reuse, 0x2, RZ, 0xc0, !PT ;  /* 0x000000020aff7812 */ /* 0x040fe2000788c0ff */
[----:B------:R-:W-:Y:S01]  /*0360*/  IMAD.IADD R0, R187, 0x1, -R0 ;  /* 0x00000001bb007824 */ /* 0x000fe200078e0a00 */
[C---:B------:R-:W-:Y:S01]  /*0370*/  LOP3.LUT P3, RZ, R10.reuse, 0x4, RZ, 0xc0, !PT ;  /* 0x000000040aff7812 */ /* 0x040fe2000786c0ff */
[----:B------:R-:W-:Y:S01]  /*0380*/  IMAD.SHL.U32 R10, R10, 0x40, RZ ;  /* 0x000000400a0a7824 */ /* 0x000fe200078e00ff */
[----:B------:R-:W-:Y:S01]  /*0390*/  SHF.R.U32.HI R188, RZ, 0x3, R9 ;  /* 0x00000003ffbc7819 */ /* 0x000fe20000011609 */
[----:B------:R-:W-:Y:S01]  /*03a0*/  IMAD.IADD R2, R11, 0x1, -R2 ;  /* 0x000000010b027824 */ /* 0x000fe200078e0a02 */
[----:B------:R-:W-:Y:S02]  /*03b0*/  LOP3.LUT R3, R3, 0xfffffffe, RZ, 0xc0, !PT ;  /* 0xfffffffe03037812 */ /* 0x000fe400078ec0ff */
[----:B------:R-:W-:Y:S02]  /*03c0*/  LOP3.LUT R9, R9, 0x38, R190, 0xf8, !PT ;  /* 0x0000003809097812 */ /* 0x000fe400078ef8be */
[----:B------:R-:W-:Y:S01]  /*03d0*/  SHF.R.S32.HI R11, RZ, 0x1f, R14 ;  /* 0x0000001fff0b7819 */ /* 0x000fe2000001140e */
[----:B------:R-:W-:Y:S01]  /*03e0*/  IMAD.IADD R3, R4, 0x1, -R3 ;  /* 0x0000000104037824 */ /* 0x000fe200078e0a03 */
[----:B------:R-:W-:Y:S01]  /*03f0*/  LOP3.LUT R188, R9, R188, RZ, 0x3c, !PT ;  /* 0x000000bc09bc7212 */ /* 0x000fe200078e3cff */
[----:B------:R-:W-:Y:S01]  /*0400*/  IMAD.SHL.U32 R9, R0, 0x10, RZ ;  /* 0x0000001000097824 */ /* 0x000fe200078e00ff */
[----:B------:R-:W-:Y:S01]  /*0410*/  LOP3.LUT R10, R10, 0x1c0, RZ, 0xc0, !PT ;  /* 0x000001c00a0a7812 */ /* 0x000fe200078ec0ff */
[----:B------:R-:W-:Y:S01]  /*0420*/  IMAD.SHL.U32 R12, R3, 0x200, RZ ;  /* 0x00000200030c7824 */ /* 0x000fe200078e00ff */
[----:B------:R-:W-:-:S02]  /*0430*/  LEA.HI R4, R11, R14, RZ, 0x3 ;  /* 0x0000000e0b047211 */ /* 0x000fc400078f18ff */
[----:B------:R-:W-:Y:S02]  /*0440*/  SHF.R.S32.HI R7, RZ, 0x6, R7 ;  /* 0x00000006ff077819 */ /* 0x000fe40000011407 */
[C---:B------:R-:W-:Y:S02]  /*0450*/  LOP3.LUT R178, R10.reuse, 0x8, R13, 0xf8, !PT ;  /* 0x000000080ab27812 */ /* 0x040fe400078ef80d */
[----:B------:R-:W-:Y:S01]  /*0460*/  SHF.R.U32.HI R11, RZ, 0x3, R10 ;  /* 0x00000003ff0b7819 */ /* 0x000fe2000001160a */
[C---:B------:R-:W-:Y:S01]  /*0470*/  IMAD R188, R7.reuse, 0x200, R188 ;  /* 0x0000020007bc7824 */ /* 0x040fe200078e02bc */
[----:B------:R-:W-:Y:S01]  /*0480*/  LOP3.LUT R176, R10, 0x30, R9, 0xf8, !PT ;  /* 0x000000300ab07812 */ /* 0x000fe200078ef809 */
[----:B------:R-:W-:Y:S01]  /*0490*/  IMAD R9, R7, 0x800, R12 ;  /* 0x0000080007097824 */ /* 0x000fe200078e020c */
[----:B------:R-:W-:Y:S02]  /*04a0*/  LOP3.LUT R10, R2, 0x1, RZ, 0xc0, !PT ;  /* 0x00000001020a7812 */ /* 0x000fe400078ec0ff */
[----:B------:R-:W-:-:S02]  /*04b0*/  LOP3.LUT R178, R178, R11, RZ, 0x3c, !PT ;  /* 0x0000000bb2b27212 */ /* 0x000fc400078e3cff */
[----:B------:R-:W-:Y:S02]  /*04c0*/  SHF.R.S32.HI R6, RZ, 0x7, R6 ;  /* 0x00000007ff067819 */ /* 0x000fe40000011406 */
[----:B------:R-:W-:Y:S01]  /*04d0*/  ISETP.NE.U32.AND P0, PT, R10, 0x1, PT ;  /* 0x000000010a00780c */ /* 0x000fe20003f05070 */
[----:B------:R-:W-:Y:S01]  /*04e0*/  IMAD.SHL.U32 R10, R2, 0x40, RZ ;  /* 0x00000040020a7824 */ /* 0x000fe200078e00ff */
[----:B------:R-:W-:Y:S01]  /*04f0*/  LEA.HI R8, R8, R187, RZ, 0x1 ;  /* 0x000000bb08087211 */ /* 0x000fe200078f08ff */
[----:B------:R-:W-:Y:S01]  /*0500*/  IMAD.IADD R178, R9, 0x1, R178 ;  /* 0x0000000109b27824 */ /* 0x000fe200078e02b2 */
[----:B------:R-:W-:Y:S01]  /*0510*/  LOP3.LUT R185, R4, 0xfffffff8, RZ, 0xc0, !PT ;  /* 0xfffffff804b97812 */ /* 0x000fe200078ec0ff */
[----:B------:R-:W-:Y:S01]  /*0520*/  IMAD.SHL.U32 R9, R7, 0x20, RZ ;  /* 0x0000002007097824 */ /* 0x000fe200078e00ff */
[----:B------:R-:W-:Y:S01]  /*0530*/  LOP3.LUT R10, R10, 0x1c0, RZ, 0xc0, !PT ;  /* 0x000001c00a0a7812 */ /* 0x000fe200078ec0ff */
[----:B------:R-:W-:Y:S01]  /*0540*/  IMAD.SHL.U32 R7, R6, 0x8, RZ ;  /* 0x0000000806077824 */ /* 0x000fe200078e00ff */
[----:B------:R-:W-:Y:S01]  /*0550*/  R2P PR, R2, 0x6 ;  /* 0x0000000602007804 */ /* 0x000fe20000000000 */
[----:B------:R-:W-:Y:S01]  /*0560*/  IMAD R195, R6, 0x1000, R5 ;  /* 0x0000100006c37824 */ /* 0x000fe200078e0205 */
[----:B------:R-:W-:Y:S01]  /*0570*/  LOP3.LUT R2, R8, 0xfffffffe, RZ, 0xc0, !PT ;  /* 0xfffffffe08027812 */ /* 0x000fe200078ec0ff */
[----:B------:R-:W-:Y:S01]  /*0580*/  IMAD.IADD R185, R14, 0x1, -R185 ;  /* 0x000000010eb97824 */ /* 0x000fe200078e0ab9 */
[----:B------:R-:W-:Y:S01]  /*0590*/  LOP3.LUT R6, R7, 0x8, RZ, 0xc0, !PT ;  /* 0x0000000807067812 */ /* 0x000fe200078ec0ff */
[----:B------:R-:W-:Y:S01]  /*05a0*/  IMAD.SHL.U32 R7, R3, 0x10, RZ ;  /* 0x0000001003077824 */ /* 0x000fe200078e00ff */
[----:B------:R-:W-:Y:S01]  /*05b0*/  LOP3.LUT R8, R10, 0x20, R9, 0xf8, !PT ;  /* 0x000000200a087812 */ /* 0x000fe200078ef809 */
[----:B------:R-:W-:Y:S01]  /*05c0*/  IMAD.IADD R2, R187, 0x1, -R2 ;  /* 0x00000001bb027824 */ /* 0x000fe200078e0a02 */
[----:B------:R-:W-:Y:S01]  /*05d0*/  SHF.R.U32.HI R9, RZ, 0x3, R10 ;  /* 0x00000003ff097819 */ /* 0x000fe2000001160a */
[----:B------:R-:W-:Y:S01]  /*05e0*/  IMAD R5, R0, 0x400, R5 ;  /* 0x0000040000057824 */ /* 0x000fe200078e0205 */
[----:B------:R-:W-:Y:S01]  /*05f0*/  LOP3.LUT R7, R6, 0x10, R7, 0xf8, !PT ;  /* 0x0000001006077812 */ /* 0x000fe200078ef807 */
[----:B------:R-:W-:Y:S01]  /*0600*/  IMAD R195, R2, 0x400, R195 ;  /* 0x0000040002c37824 */ /* 0x000fe200078e02c3 */
[----:B------:R-:W-:Y:S01]  /*0610*/  LOP3.LUT R194, R9, R10, R6, 0x1e, !PT ;  /* 0x0000000a09c27212 */ /* 0x000fe200078e1e06 */
[----:B------:R-:W-:Y:S01]  /*0620*/  IMAD.SHL.U32 R6, R185, 0x40, RZ ;  /* 0x00000040b9067824 */ /* 0x000fe200078e00ff */
[----:B------:R-:W-:Y:S01]  /*0630*/  LOP3.LUT R8, R8, R9, RZ, 0x3c, !PT ;  /* 0x0000000908087212 */ /* 0x000fe200078e3cff */
[----:B------:R-:W-:Y:S01]  /*0640*/  IMAD.SHL.U32 R9, R3, 0x8, RZ ;  /* 0x0000000803097824 */ /* 0x000fe200078e00ff */
[----:B------:R-:W-:Y:S01]  /*0650*/  SEL R167, R203, 0xffffffe0, !P4 ;  /* 0xffffffe0cba77807 */ /* 0x000fe20006000000 */
[----:B------:R-:W-:Y:S01]  /*0660*/  IMAD.SHL.U32 R4, R4, 0x40, RZ ;  /* 0x0000004004047824 */ /* 0x000fe200078e00ff */
[----:B------:R-:W-:Y:S01]  /*0670*/  LOP3.LUT R6, R6, 0x1c0, RZ, 0xc0, !PT ;  /* 0x000001c006067812 */ /* 0x000fe200078ec0ff */
[----:B------:R-:W-:Y:S01]  /*0680*/  IMAD.IADD R194, R5, 0x1, R194 ;  /* 0x0000000105c27824 */ /* 0x000fe200078e02c2 */
[----:B------:R-:W-:Y:S01]  /*0690*/  SHF.R.S32.HI R5, RZ, 0x1f, R186 ;  /* 0x0000001fff057819 */ /* 0x000fe200000114ba */
[----:B------:R-:W-:Y:S01]  /*06a0*/  IMAD.IADD R195, R8, 0x1, R195 ;  /* 0x0000000108c37824 */ /* 0x000fe200078e02c3 */
[----:B------:R-:W-:Y:S01]  /*06b0*/  SHF.R.U32.HI R3, RZ, 0x3, R6 ;  /* 0x00000003ff037819 */ /* 0x000fe20000011606 */
[----:B------:R-:W-:Y:S01]  /*06c0*/  IMAD.SHL.U32 R178, R178, 0x2, RZ ;  /* 0x00000002b2b27824 */ /* 0x000fe200078e00ff */
[----:B------:R-:W-:Y:S01]  /*06d0*/  LOP3.LUT R8, R6, 0x8, R9, 0xf8, !PT ;  /* 0x0000000806087812 */ /* 0x000fe200078ef809 */
[----:B------:R-:W-:Y:S01]  /*06e0*/  IMAD.SHL.U32 R195, R195, 0x2, RZ ;  /* 0x00000002c3c37824 */ /* 0x000fe200078e00ff */
[----:B------:R-:W-:Y:S01]  /*06f0*/  LOP3.LUT R179, R4, 0xfffffe00, RZ, 0xc0, !PT ;  /* 0xfffffe0004b37812 */ /* 0x000fe200078ec0ff */
[----:B------:R-:W-:Y:S01]  /*0700*/  IMAD.IADD R169, R178, 0x1, R167 ;  /* 0x00000001b2a97824 */ /* 0x000fe200078e02a7 */
[----:B------:R-:W-:-:S02]  /*0710*/  LEA.HI R5, R5, R186, RZ, 0x2 ;  /* 0x000000ba05057211 */ /* 0x000fc400078f10ff */
[----:B------:R-:W-:Y:S01]  /*0720*/  LOP3.LUT R7, R3, R7, R6, 0x1e, !PT ;  /* 0x0000000703077212 */ /* 0x000fe200078e1e06 */
[--C-:B------:R-:W-:Y:S01]  /*0730*/  IMAD R177, R0, 0x400, R179.reuse ;  /* 0x0000040000b17824 */ /* 0x100fe200078e02b3 */
[----:B------:R-:W-:Y:S01]  /*0740*/  LOP3.LUT R8, R8, R3, RZ, 0x3c, !PT ;  /* 0x0000000308087212 */ /* 0x000fe200078e3cff */
[----:B------:R-:W-:Y:S01]  /*0750*/  IMAD R3, R2, 0x400, R179 ;  /* 0x0000040002037824 */ /* 0x000fe200078e02b3 */
[----:B------:R-:W-:Y:S01]  /*0760*/  SHF.R.S32.HI R5, RZ, 0x2, R5 ;  /* 0x00000002ff057819 */ /* 0x000fe20000011405 */
[----:B------:R-:W-:Y:S01]  /*0770*/  IMAD.MOV.U32 R0, RZ, RZ, -0x10 ;  /* 0xfffffff0ff007424 */ /* 0x000fe200078e00ff */
[----:B------:R-:W-:Y:S01]  /*0780*/  LEA R194, R194, 0x6000, 0x1 ;  /* 0x00006000c2c27811 */ /* 0x000fe200078e08ff */
[----:B------:R-:W-:Y:S01]  /*0790*/  IMAD.IADD R180, R3, 0x1, R8 ;  /* 0x0000000103b47824 */ /* 0x000fe200078e0208 */
[----:B------:R-:W-:Y:S01]  /*07a0*/  LOP3.LUT R176, R176, 0x8, R13, 0xf8, !PT ;  /* 0x00000008b0b07812 */ /* 0x000fe200078ef80d */
[----:B------:R-:W-:Y:S01]  /*07b0*/  IMAD R184, R2, 0x10, R5 ;  /* 0x0000001002b87824 */ /* 0x000fe200078e0205 */
[----:B------:R-:W-:Y:S01]  /*07c0*/  SEL R203, R203, 0xffffffe0, !P1 ;  /* 0xffffffe0cbcb7807 */ /* 0x000fe20004800000 */
[----:B------:R-:W-:Y:S01]  /*07d0*/  IMAD.MOV.U32 R3, RZ, RZ, 0x40 ;  /* 0x00000040ff037424 */ /* 0x000fe200078e00ff */
[----:B------:R-:W-:Y:S01]  /*07e0*/  IADD3 R196, R194, 0x40, RZ ;  /* 0x00000040c2c47810 */ /* 0x000fe20007ffe0ff */
[----:B------:R-:W-:Y:S01]  /*07f0*/  IMAD.IADD R177, R8, 0x1, R177 ;  /* 0x0000000108b17824 */ /* 0x000fe200078e02b1 */
[----:B------:R-:W-:Y:S01]  /*0800*/  IADD3 R193, R184, -0x40, RZ ;  /* 0xffffffc0b8c17810 */ /* 0x000fe20007ffe0ff */
[----:B------:R-:W-:Y:S01]  /*0810*/  IMAD.IADD R199, R195, 0x1, R203 ;  /* 0x00000001c3c77824 */ /* 0x000fe200078e02cb */
[----:B------:R-:W-:Y:S01]  /*0820*/  SEL R3, R3, 0xffffffc0, !P3 ;  /* 0xffffffc003037807 */ /* 0x000fe20005800000 */
[----:B------:R-:W-:Y:S01]  /*0830*/  IMAD.IADD R198, R203, 0x1, R194 ;  /* 0x00000001cbc67824 */ /* 0x000fe200078e02c2 */
[----:B------:R-:W-:-:S02]  /*0840*/  LOP3.LUT R176, R12, R176, R11, 0xf6, !PT ;  /* 0x000000b00cb07212 */ /* 0x000fc400078ef60b */
[----:B------:R-:W-:Y:S01]  /*0850*/  LOP3.LUT R179, R7, R179, RZ, 0xfc, !PT ;  /* 0x000000b307b37212 */ /* 0x000fe200078efcff */
[----:B------:R-:W-:Y:S01]  /*0860*/  IMAD.IADD R168, R178, 0x1, R3 ;  /* 0x00000001b2a87824 */ /* 0x000fe200078e0203 */
[----:B------:R-:W-:Y:S01]  /*0870*/  SHF.R.S32.HI R192, RZ, 0x1f, R193 ;  /* 0x0000001fffc07819 */ /* 0x000fe200000114c1 */
[----:B------:R-:W-:Y:S01]  /*0880*/  IMAD.SHL.U32 R176, R176, 0x2, RZ ;  /* 0x00000002b0b07824 */ /* 0x000fe200078e00ff */
[----:B------:R-:W-:Y:S01]  /*0890*/  SEL R0, R0, 0x10, !P0 ;  /* 0x0000001000007807 */ /* 0x000fe20004000000 */
[----:B------:R-:W-:Y:S01]  /*08a0*/  IMAD.IADD R167, R167, 0x1, R168 ;  /* 0x00000001a7a77824 */ /* 0x000fe200078e02a8 */
[C---:B------:R-:W-:Y:S01]  /*08b0*/  @P2 IADD3 R196, R194.reuse, -0x40, RZ ;  /* 0xffffffc0c2c42810 */ /* 0x040fe20007ffe0ff */
[----:B------:R-:W-:Y:S01]  /*08c0*/  IMAD.SHL.U32 R175, R179, 0x2, RZ ;  /* 0x00000002b3af7824 */ /* 0x000fe200078e00ff */
[C---:B------:R-:W-:Y:S01]  /*08d0*/  SHF.L.U64.HI R192, R193.reuse, 0x2, R192 ;  /* 0x00000002c1c07819 */ /* 0x040fe200000102c0 */
[----:B------:R-:W-:Y:S01]  /*08e0*/  IMAD.SHL.U32 R193, R193, 0x4, RZ ;  /* 0x00000004c1c17824 */ /* 0x000fe200078e00ff */
[----:B------:R-:W-:Y:S01]  /*08f0*/  IADD3 R197, R194, 0x420, RZ ;  /* 0x00000420c2c57810 */ /* 0x000fe20007ffe0ff */
[----:B------:R-:W-:Y:S01]  /*0900*/  IMAD.IADD R200, R195, 0x1, R0 ;  /* 0x00000001c3c87824 */ /* 0x000fe200078e0200 */
[----:B------:R-:W-:Y:S01]  /*0910*/  SHF.R.S32.HI R183, RZ, 0x1f, R189 ;  /* 0x0000001fffb77819 */ /* 0x000fe200000114bd */
[----:B------:R-:W-:Y:S01]  /*0920*/  IMAD.IADD R217, R0, 0x1, R199 ;  /* 0x0000000100d97824 */ /* 0x000fe200078e02c7 */
[----:B------:R-:W-:Y:S01]  /*0930*/  SHF.R.S32.HI R5, RZ, 0x1f, R184 ;  /* 0x0000001fff057819 */ /* 0x000fe200000114b8 */
[----:B------:R-:W-:Y:S01]  /*0940*/  IMAD.IADD R203, R203, 0x1, R196 ;  /* 0x00000001cbcb7824 */ /* 0x000fe200078e02c4 */
[----:B------:R-:W-:-:S02]  /*0950*/  LEA R177, R177, 0xa000, 0x1 ;  /* 0x0000a000b1b17811 */ /* 0x000fc400078e08ff */
[----:B------:R-:W-:Y:S02]  /*0960*/  @P1 IADD3 R197, R194, 0x3e0, RZ ;  /* 0x000003e0c2c51810 */ /* 0x000fe40007ffe0ff */
[----:B------:R-:W-:-:S05]  /*0970*/  SHF.L.U64.HI R208, R184, 0x2, R5 ;  /* 0x00000002b8d07819 */ /* 0x000fca0000010205 */
.L_x_196:
[----:B------:R-:W-:Y:S01]  /*0980*/  ISETP.NE.U32.AND P0, PT, RZ, c[0x0][0x250], PT ;  /* 0x00009400ff007a0c */ /* 0x000fe20003f05070 */
[----:B------:R-:W-:Y:S01]  /*0990*/  IMAD.MOV.U32 R202, RZ, RZ, RZ ;  /* 0x000000ffffca7224 */ /* 0x000fe200078e00ff */
[----:B------:R-:W-:Y:S02]  /*09a0*/  ISETP.NE.U32.AND P1, PT, RZ, c[0x0][0x258], PT ;  /* 0x00009600ff007a0c */ /* 0x000fe40003f25070 */
[----:B------:R-:W-:Y:S02]  /*09b0*/  ISETP.NE.AND.EX P0, PT, RZ, c[0x0][0x254], PT, P0 ;  /* 0x00009500ff007a0c */ /* 0x000fe40003f05300 */
[----:B------:R-:W-:-:S11]  /*09c0*/  ISETP.NE.AND.EX P1, PT, RZ, c[0x0][0x25c], PT, P1 ;  /* 0x00009700ff007a0c */ /* 0x000fd60003f25310 */
[----:B--2---:R-:W1:Y:S01]  /*09d0*/  @P0 S2R R5, SR_CTAID.Y ;  /* 0x0000000000050919 */ /* 0x004e620000002600 */
[----:B------:R-:W-:Y:S02]  /*09e0*/  @P0 IMAD.MOV.U32 R2, RZ, RZ, 0x4 ;  /* 0x00000004ff020424 */ /* 0x000fe400078e00ff */
[----:B------:R-:W-:Y:S01]  /*09f0*/  @P1 IMAD.MOV.U32 R0, RZ, RZ, 0x4 ;  /* 0x00000004ff001424 */ /* 0x000fe200078e00ff */
[----:B------:R-:W2:Y:S01]  /*0a00*/  @P1 S2R R3, SR_CTAID.Y ;  /* 0x0000000000031919 */ /* 0x000ea20000002600 */
[----:B-1----:R-:W-:-:S04]  /*0a10*/  @P0 IMAD.WIDE R6, R5, R2, c[0x0][0x250] ;  /* 0x0000940005060625 */ /* 0x002fc800078e0202 */
[----:B--2---:R-:W-:Y:S01]  /*0a20*/  @P1 IMAD.WIDE R4, R3, R0, c[0x0][0x258] ;  /* 0x0000960003041625 */ /* 0x004fe200078e0200 */
[----:B------:R-:W2:Y:S05]  /*0a30*/  @P0 LDG.E R202, [R6.64] ;  /* 0x0000001806ca0981 */ /* 0x000eaa000c1e1900 */
[----:B------:R-:W2:Y:S01]  /*0a40*/  @P1 LDG.E R5, [R4.64] ;  /* 0x0000001804051981 */ /* 0x000ea2000c1e1900 */
[----:B------:R-:W-:Y:S01]  /*0a50*/  @!P1 ISETP.NE.U32.AND P0, PT, RZ, c[0x0][0x268], PT ;  /* 0x00009a00ff009a0c */ /* 0x000fe20003f05070 */
[----:B------:R-:W-:-:S03]  /*0a60*/  USHF.L.U32 UR8, UR22, 0x7, URZ ;  /* 0x0000000716087899 */ /* 0x000fc6000800063f */
[----:B------:R-:W-:-:S04]  /*0a70*/  @!P1 ISETP.NE.AND.EX P0, PT, RZ, c[0x0][0x26c], PT, P0 ;  /* 0x00009b00ff009a0c */ /* 0x000fc80003f05300 */
[----:B------:R-:W-:Y:S01]  /*0a80*/  @!P1 SEL R3, RZ, c[0x0][0x21c], !P0 ;  /* 0x00008700ff039a07 */ /* 0x000fe20004000000 */
[----:B--2---:R-:W-:-:S03]  /*0a90*/  @P1 IMAD.IADD R0, R5, 0x1, -R202 ;  /* 0x0000000105001824 */ /* 0x004fc600078e0aca */
[----:B------:R-:W-:-:S04]  /*0aa0*/  @!P1 IADD3 R0, R3, c[0x0][0x218], -R202 ;  /* 0x0000860003009a10 */ /* 0x000fc80007ffe8ca */
[----:B------:R-:W-:-:S13]  /*0ab0*/  ISETP.LE.AND P0, PT, R0, UR8, PT ;  /* 0x0000000800007c0c */ /* 0x000fda000bf03270 */
[----:B-----5:R-:W-:Y:S05]  /*0ac0*/  @P0 BRA `(.L_x_188) ;  /* 0x000042c000000947 */ /* 0x020fea0003800000 */
[----:B------:R-:W-:Y:S01]  /*0ad0*/  IABS R0, c[0x0][0x1c8] ;  /* 0x0000720000007a13 */ /* 0x000fe20000000000 */
[----:B------:R-:W1:Y:S01]  /*0ae0*/  S2R R14, SR_CTAID.Z ;  /* 0x00000000000e7919 */ /* 0x000e620000002700 */
[----:B------:R-:W-:Y:S01]  /*0af0*/  ISETP.NE.U32.AND P1, PT, RZ, c[0x0][0x240], PT ;  /* 0x00009000ff007a0c */ /* 0x000fe20003f25070 */
[----:B------:R-:W-:Y:S01]  /*0b00*/  USHF.R.S32.HI UR7, URZ, 0x1f, UR8 ;  /* 0x0000001f3f077899 */ /* 0x000fe20008011408 */
[----:B------:R-:W2:Y:S01]  /*0b10*/  I2F.RP R3, R0 ;  /* 0x0000000000037306 */ /* 0x000ea20000209400 */
[----:B------:R-:W3:Y:S01]  /*0b20*/  S2R R5, SR_CTAID.Y ;  /* 0x0000000000057919 */ /* 0x000ee20000002600 */
[----:B------:R-:W-:Y:S02]  /*0b30*/  ISETP.NE.AND.EX P1, PT, RZ, c[0x0][0x244], PT, P1 ;  /* 0x00009100ff007a0c */ /* 0x000fe40003f25310 */
[----:B------:R-:W-:-:S04]  /*0b40*/  SHF.R.S32.HI R201, RZ, 0x1f, R202 ;  /* 0x0000001fffc97819 */ /* 0x000fc800000114ca */
[----:B--2---:R-:W2:Y:S01]  /*0b50*/  MUFU.RCP R6, R3 ;  /* 0x0000000300067308 */ /* 0x004ea20000001000 */
[----:B-1----:R-:W-:Y:S01]  /*0b60*/  IABS R4, R14 ;  /* 0x0000000e00047213 */ /* 0x002fe20000000000 */
[----:B------:R-:W-:Y:S01]  /*0b70*/  IMAD R10, R14, c[0x0][0x22c], RZ ;  /* 0x00008b000e0a7a24 */ /* 0x000fe200078e02ff */
[----:B------:R-:W-:Y:S01]  /*0b80*/  SHF.R.S32.HI R15, RZ, 0x1f, R14 ;  /* 0x0000001fff0f7819 */ /* 0x000fe2000001140e */
[----:B---3--:R-:W-:Y:S01]  /*0b90*/  IMAD.WIDE R8, R5, 0x80, RZ ;  /* 0x0000008005087825 */ /* 0x008fe200078e02ff */
[----:B------:R-:W-:Y:S02]  /*0ba0*/  SHF.R.S32.HI R16, RZ, 0x1f, R5 ;  /* 0x0000001fff107819 */ /* 0x000fe40000011405 */
[----:B--2---:R-:W-:-:S04]  /*0bb0*/  IADD3 R6, R6, 0xffffffe, RZ ;  /* 0x0ffffffe06067810 */ /* 0x004fc80007ffe0ff */
[----:B------:R-:W1:Y:S02]  /*0bc0*/  F2I.FTZ.U32.TRUNC.NTZ R7, R6 ;  /* 0x0000000600077305 */ /* 0x000e64000021f000 */
[----:B-1----:R-:W-:Y:S02]  /*0bd0*/  IMAD.MOV R2, RZ, RZ, -R7 ;  /* 0x000000ffff027224 */ /* 0x002fe400078e0a07 */
[----:B------:R-:W-:Y:S02]  /*0be0*/  IMAD.MOV.U32 R6, RZ, RZ, RZ ;  /* 0x000000ffff067224 */ /* 0x000fe400078e00ff */
[----:B------:R-:W-:-:S04]  /*0bf0*/  IMAD R2, R2, R0, RZ ;  /* 0x0000000002027224 */ /* 0x000fc800078e02ff */
[----:B------:R-:W-:Y:S01]  /*0c00*/  IMAD.HI.U32 R7, R7, R2, R6 ;  /* 0x0000000207077227 */ /* 0x000fe200078e0006 */
[----:B------:R-:W-:Y:S01]  /*0c10*/  SEL R6, R8, RZ, P1 ;  /* 0x000000ff08067207 */ /* 0x000fe20000800000 */
[----:B------:R-:W1:Y:S04]  /*0c20*/  LDC.U8 R2, c[0x0][0x328] ;  /* 0x0000ca00ff027b82 */ /* 0x000e680000000000 */
[----:B------:R-:W-:Y:S02]  /*0c30*/  IMAD.HI.U32 R11, R7, R4, RZ ;  /* 0x00000004070b7227 */ /* 0x000fe400078e00ff */
[----:B------:R-:W2:Y:S02]  /*0c40*/  S2R R7, SR_CTAID.X ;  /* 0x0000000000077919 */ /* 0x000ea40000002500 */
[----:B------:R-:W-:-:S04]  /*0c50*/  IMAD.MOV R3, RZ, RZ, -R11 ;  /* 0x000000ffff037224 */ /* 0x000fc800078e0a0b */
[C---:B------:R-:W-:Y:S01]  /*0c60*/  IMAD R3, R0.reuse, R3, R4 ;  /* 0x0000000300037224 */ /* 0x040fe200078e0204 */
[----:B------:R-:W-:Y:S02]  /*0c70*/  SEL R4, R9, RZ, P1 ;  /* 0x000000ff09047207 */ /* 0x000fe40000800000 */
[----:B------:R-:W-:Y:S02]  /*0c80*/  ISETP.NE.AND P1, PT, RZ, UR5, PT ;  /* 0x00000005ff007c0c */ /* 0x000fe4000bf25270 */
[----:B------:R-:W-:Y:S02]  /*0c90*/  ISETP.GT.U32.AND P3, PT, R0, R3, PT ;  /* 0x000000030000720c */ /* 0x000fe40003f64070 */
[----:B-1----:R-:W-:Y:S01]  /*0ca0*/  ISETP.NE.AND P0, PT, R2, RZ, PT ;  /* 0x000000ff0200720c */ /* 0x002fe20003f05270 */
[----:B------:R-:W-:-:S10]  /*0cb0*/  IMAD.MOV.U32 R2, RZ, RZ, c[0x0][0x214] ;  /* 0x00008500ff027624 */ /* 0x000fd400078e00ff */
[----:B------:R-:W-:Y:S01]  /*0cc0*/  @!P3 IMAD.IADD R3, R3, 0x1, -R0 ;  /* 0x000000010303b824 */ /* 0x000fe200078e0a00 */
[----:B------:R-:W-:Y:S01]  /*0cd0*/  @!P3 IADD3 R11, R11, 0x1, RZ ;  /* 0x000000010b0bb810 */ /* 0x000fe20007ffe0ff */
[----:B--2---:R-:W-:Y:S01]  /*0ce0*/  IMAD.WIDE.U32 R8, R7, c[0x0][0x3d8], RZ ;  /* 0x0000f60007087a25 */ /* 0x004fe200078e00ff */
[----:B------:R-:W-:Y:S02]  /*0cf0*/  ISETP.NE.AND P3, PT, RZ, c[0x0][0x1c8], PT ;  /* 0x00007200ff007a0c */ /* 0x000fe40003f65270 */
[----:B------:R-:W-:Y:S01]  /*0d00*/  ISETP.GE.U32.AND P4, PT, R3, R0, PT ;  /* 0x000000000300720c */ /* 0x000fe20003f86070 */
[----:B------:R-:W-:Y:S01]  /*0d10*/  IMAD R7, R7, c[0x0][0x3dc], R9 ;  /* 0x0000f70007077a24 */ /* 0x000fe200078e0209 */
[----:B------:R-:W-:Y:S01]  /*0d20*/  LOP3.LUT R0, R14, c[0x0][0x1c8], RZ, 0x3c, !PT ;  /* 0x000072000e007a12 */ /* 0x000fe200078e3cff */
[C---:B------:R-:W-:Y:S01]  /*0d30*/  @P0 IMAD R21, R5.reuse, c[0x0][0x214], RZ ;  /* 0x0000850005150a24 */ /* 0x040fe200078e02ff */
[----:B------:R-:W-:Y:S02]  /*0d40*/  IADD3 R3, R2, 0x3f, RZ ;  /* 0x0000003f02037810 */ /* 0x000fe40007ffe0ff */
[----:B------:R-:W-:Y:S01]  /*0d50*/  ISETP.GE.AND P2, PT, R0, RZ, PT ;  /* 0x000000ff0000720c */ /* 0x000fe20003f46270 */
[----:B------:R-:W-:Y:S01]  /*0d60*/  @!P0 IMAD R0, R5, c[0x0][0x1c0], R14 ;  /* 0x0000700005008a24 */ /* 0x000fe200078e020e */
[----:B------:R-:W-:Y:S01]  /*0d70*/  SHF.R.S32.HI R216, RZ, 0x1f, R3 ;  /* 0x0000001fffd87819 */ /* 0x000fe20000011403 */
[----:B------:R-:W-:Y:S01]  /*0d80*/  @P0 IMAD R21, R14, c[0x0][0x234], R21 ;  /* 0x00008d000e150a24 */ /* 0x000fe200078e0215 */
[----:B------:R-:W-:Y:S01]  /*0d90*/  SEL R8, R8, RZ, P1 ;  /* 0x000000ff08087207 */ /* 0x000fe20000800000 */
[----:B------:R-:W-:Y:S01]  /*0da0*/  @!P0 IMAD R21, R0, c[0x0][0x214], RZ ;  /* 0x0000850000158a24 */ /* 0x000fe200078e02ff */
[----:B------:R-:W-:-:S02]  /*0db0*/  LEA.HI R216, R216, R3, RZ, 0x6 ;  /* 0x00000003d8d87211 */ /* 0x000fc400078f30ff */
[----:B------:R-:W-:Y:S02]  /*0dc0*/  @P4 IADD3 R11, R11, 0x1, RZ ;  /* 0x000000010b0b4810 */ /* 0x000fe40007ffe0ff */
[----:B------:R-:W-:Y:S02]  /*0dd0*/  LOP3.LUT R12, R216, 0xffffffc0, RZ, 0xc0, !PT ;  /* 0xffffffc0d80c7812 */ /* 0x000fe400078ec0ff */
[----:B------:R-:W-:Y:S01]  /*0de0*/  SHF.R.S32.HI R9, RZ, 0x1f, R10 ;  /* 0x0000001fff097819 */ /* 0x000fe2000001140a */
[----:B------:R-:W-:Y:S01]  /*0df0*/  @!P2 IMAD.MOV R11, RZ, RZ, -R11 ;  /* 0x000000ffff0ba224 */ /* 0x000fe200078e0a0b */
[----:B------:R-:W-:Y:S02]  /*0e00*/  IADD3 R12, R12, -0x40, RZ ;  /* 0xffffffc00c0c7810 */ /* 0x000fe40007ffe0ff */
[----:B------:R-:W-:Y:S02]  /*0e10*/  @!P3 LOP3.LUT R11, RZ, c[0x0][0x1c8], RZ, 0x33, !PT ;  /* 0x00007200ff0bba12 */ /* 0x000fe400078e33ff */
[----:B------:R-:W-:-:S02]  /*0e20*/  SHF.R.S32.HI R13, RZ, 0x1f, R12 ;  /* 0x0000001fff0d7819 */ /* 0x000fc4000001140c */
[----:B------:R-:W-:Y:S02]  /*0e30*/  SEL R7, R7, RZ, P1 ;  /* 0x000000ff07077207 */ /* 0x000fe40000800000 */
[----:B------:R-:W-:Y:S01]  /*0e40*/  SHF.R.S32.HI R17, RZ, 0x1f, R11 ;  /* 0x0000001fff117819 */ /* 0x000fe2000001140b */
[----:B------:R-:W-:Y:S05]  /*0e50*/  @!P0 BRA `(.L_x_189) ;  /* 0x0000003000008947 */ /* 0x000fea0003800000 */
[----:B------:R-:W-:-:S04]  /*0e60*/  IMAD R3, R5, UR20, RZ ;  /* 0x0000001405037c24 */ /* 0x000fc8000f8e02ff */
[----:B------:R-:W-:Y:S01]  /*0e70*/  IMAD R3, R14, UR21, R3 ;  /* 0x000000150e037c24 */ /* 0x000fe2000f8e0203 */
[----:B------:R-:W-:Y:S05]  /*0e80*/  BRA `(.L_x_190) ;  /* 0x0000002000007947 */ /* 0x000fea0003800000 */
.L_x_189:
[----:B------:R-:W-:-:S04]  /*0e90*/  IMAD R3, R5, c[0x0][0x1c0], R14 ;  /* 0x0000700005037a24 */ /* 0x000fc800078e020e */
[----:B------:R-:W-:Y:S02]  /*0ea0*/  IMAD R3, R3, c[0x0][0x224], RZ ;  /* 0x0000890003037a24 */ /* 0x000fe400078e02ff */
.L_x_190:
[C---:B------:R-:W-:Y:S01]  /*0eb0*/  IMAD R26, R183.reuse, c[0x0][0x198], RZ ;  /* 0x00006600b71a7a24 */ /* 0x040fe200078e02ff */
[----:B------:R-:W-:Y:S01]  /*0ec0*/  IADD3 R21, R12, R21, RZ ;  /* 0x000000150c157210 */ /* 0x000fe20007ffe0ff */
[----:B------:R-:W-:Y:S01]  /*0ed0*/  IMAD R28, R183, c[0x0][0x1a0], RZ ;  /* 0x00006800b71c7a24 */ /* 0x000fe200078e02ff */
[----:B------:R-:W-:Y:S01]  /*0ee0*/  SHF.R.S32.HI R191, RZ, 0x1f, R190 ;  /* 0x0000001fffbf7819 */ /* 0x000fe200000114be */
[C---:B------:R-:W-:Y:S01]  /*0ef0*/  IMAD.WIDE.U32 R18, R189.reuse, c[0x0][0x198], RZ ;  /* 0x00006600bd127a25 */ /* 0x040fe200078e00ff */
[----:B------:R-:W-:Y:S01]  /*0f00*/  LEA.HI.SX32 R216, R216, 0xffffffff, 0x1a ;  /* 0xffffffffd8d87811 */ /* 0x000fe200078fd2ff */
[----:B------:R-:W-:Y:S01]  /*0f10*/  @P1 BAR.SYNC.DEFER_BLOCKING 0x0 ;  /* 0x0000000000001b1d */ /* 0x000fe20000010000 */
[----:B------:R-:W-:Y:S01]  /*0f20*/  IADD3 R202, P2, R202, UR8, RZ ;  /* 0x00000008caca7c10 */ /* 0x000fe2000ff5e0ff */
[C---:B------:R-:W-:Y:S01]  /*0f30*/  IMAD R26, R189.reuse, c[0x0][0x19c], R26 ;  /* 0x00006700bd1a7a24 */ /* 0x040fe200078e021a */
[----:B------:R-:W-:Y:S01]  /*0f40*/  LEA.HI R24, R216, R216, RZ, 0x1 ;  /* 0x000000d8d8187211 */ /* 0x000fe200078f08ff */
[----:B------:R-:W-:Y:S01]  /*0f50*/  IMAD.WIDE.U32 R22, R189, c[0x0][0x1a0], RZ ;  /* 0x00006800bd167a25 */ /* 0x000fe200078e00ff */
[----:B------:R-:W-:Y:S01]  /*0f60*/  IADD3.X R201, R201, UR7, RZ, P2, !PT ;  /* 0x00000007c9c97c10 */ /* 0x000fe200097fe4ff */
[----:B------:R-:W-:Y:S01]  /*0f70*/  ULDC.64 UR8, c[0x0][0x1a0] ;  /* 0x0000680000087ab9 */ /* 0x000fe20000000a00 */
[----:B------:R-:W-:Y:S01]  /*0f80*/  SHF.L.U32 R215, R188, 0x1, RZ ;  /* 0x00000001bcd77819 */ /* 0x000fe200000006ff */
[----:B------:R-:W-:Y:S01]  /*0f90*/  IMAD R28, R189, c[0x0][0x1a4], R28 ;  /* 0x00006900bd1c7a24 */ /* 0x000fe200078e021c */
[----:B------:R-:W-:Y:S01]  /*0fa0*/  USHF.L.U32 UR10, UR8, 0x6, URZ ;  /* 0x00000006080a7899 */ /* 0x000fe2000800063f */
[----:B------:R-:W-:Y:S01]  /*0fb0*/  IMAD.IADD R27, R19, 0x1, R26 ;  /* 0x00000001131b7824 */ /* 0x000fe200078e021a */
[----:B------:R-:W-:Y:S01]  /*0fc0*/  IADD3 R19, P0, R189, R12, RZ ;  /* 0x0000000cbd137210 */ /* 0x000fe20007f1e0ff */
[----:B------:R-:W-:Y:S01]  /*0fd0*/  IMAD.MOV.U32 R0, RZ, RZ, 0x4 ;  /* 0x00000004ff007424 */ /* 0x000fe200078e00ff */
[----:B------:R-:W-:Y:S01]  /*0fe0*/  IADD3 R29, R23, R28, RZ ;  /* 0x0000001c171d7210 */ /* 0x000fe20007ffe0ff */
[C---:B------:R-:W-:Y:S01]  /*0ff0*/  IMAD R20, R16.reuse, c[0x0][0x188], RZ ;  /* 0x0000620010147a24 */ /* 0x040fe200078e02ff */
[----:B------:R-:W-:Y:S01]  /*1000*/  MOV R28, R22 ;  /* 0x00000016001c7202 */ /* 0x000fe20000000f00 */
[----:B------:R-:W-:Y:S01]  /*1010*/  IMAD R22, R16, c[0x0][0x368], RZ ;  /* 0x0000da0010167a24 */ /* 0x000fe200078e02ff */
[----:B------:R-:W-:Y:S01]  /*1020*/  IADD3.X R23, R183, R13, RZ, P0, !PT ;  /* 0x0000000db7177210 */ /* 0x000fe200007fe4ff */
[----:B------:R-:W-:Y:S01]  /*1030*/  IMAD.WIDE R204, R21, R0, c[0x0][0x200] ;  /* 0x0000800015cc7625 */ /* 0x000fe200078e0200 */
[----:B------:R-:W-:Y:S01]  /*1040*/  UMOV UR7, 0x6 ;  /* 0x0000000600077882 */ /* 0x000fe20000000000 */
[----:B------:R-:W-:Y:S01]  /*1050*/  SHF.L.U32 R209, R184, 0x2, RZ ;  /* 0x00000002b8d17819 */ /* 0x000fe200000006ff */
[----:B------:R-:W-:Y:S01]  /*1060*/  USHF.L.U64.HI UR9, UR8, UR7, UR9 ;  /* 0x0000000708097299 */ /* 0x000fe20008010209 */
[----:B------:R-:W-:-:S02]  /*1070*/  IMAD R21, R5, c[0x0][0x36c], R22 ;  /* 0x0000db0005157a24 */ /* 0x000fc400078e0216 */
[----:B------:R-:W-:Y:S02]  /*1080*/  IMAD R22, R23, c[0x0][0x190], RZ ;  /* 0x0000640017167a24 */ /* 0x000fe400078e02ff */
[----:B------:R-:W-:Y:S02]  /*1090*/  IMAD.MOV.U32 R26, RZ, RZ, R18 ;  /* 0x000000ffff1a7224 */ /* 0x000fe400078e0012 */
[----:B------:R-:W-:Y:S02]  /*10a0*/  IMAD R18, R16, c[0x0][0x180], RZ ;  /* 0x0000600010127a24 */ /* 0x000fe400078e02ff */
[----:B------:R-:W-:Y:S02]  /*10b0*/  IMAD R20, R5, c[0x0][0x18c], R20 ;  /* 0x0000630005147a24 */ /* 0x000fe400078e0214 */
[----:B------:R-:W-:-:S04]  /*10c0*/  IMAD.WIDE.U32 R34, R19, c[0x0][0x190], R190 ;  /* 0x0000640013227a25 */ /* 0x000fc800078e00be */
[----:B------:R-:W-:-:S04]  /*10d0*/  IMAD.WIDE.U32 R32, R5, c[0x0][0x188], R190 ;  /* 0x0000620005207a25 */ /* 0x000fc800078e00be */
[----:B------:R-:W-:Y:S01]  /*10e0*/  IMAD R22, R19, c[0x0][0x194], R22 ;  /* 0x0000650013167a24 */ /* 0x000fe200078e0216 */
[----:B------:R-:W-:Y:S01]  /*10f0*/  IADD3 R33, R33, R20, RZ ;  /* 0x0000001421217210 */ /* 0x000fe20007ffe0ff */
[C---:B------:R-:W-:Y:S02]  /*1100*/  IMAD R18, R5.reuse, c[0x0][0x184], R18 ;  /* 0x0000610005127a24 */ /* 0x040fe400078e0212 */
[----:B------:R-:W-:Y:S01]  /*1110*/  IMAD.WIDE.U32 R30, R5, c[0x0][0x180], R190 ;  /* 0x00006000051e7a25 */ /* 0x000fe200078e00be */
[----:B------:R-:W-:-:S03]  /*1120*/  IADD3 R35, R35, R22, RZ ;  /* 0x0000001623237210 */ /* 0x000fc60007ffe0ff */
[----:B------:R-:W-:-:S04]  /*1130*/  IMAD.WIDE.U32 R36, R5, c[0x0][0x368], R190 ;  /* 0x0000da0005247a25 */ /* 0x000fc800078e00be */
[----:B------:R-:W-:Y:S02]  /*1140*/  IMAD.IADD R31, R31, 0x1, R18 ;  /* 0x000000011f1f7824 */ /* 0x000fe400078e0212 */
[C---:B------:R-:W-:Y:S02]  /*1150*/  IMAD R20, R17.reuse, c[0x0][0x1b8], RZ ;  /* 0x00006e0011147a24 */ /* 0x040fe400078e02ff */
[----:B------:R-:W-:Y:S02]  /*1160*/  IMAD R22, R17, c[0x0][0x1b0], RZ ;  /* 0x00006c0011167a24 */ /* 0x000fe400078e02ff */
[----:B------:R-:W-:Y:S01]  /*1170*/  IMAD.IADD R25, R37, 0x1, R21 ;  /* 0x0000000125197824 */ /* 0x000fe200078e0215 */
[----:B------:R-:W-:Y:S01]  /*1180*/  LOP3.LUT R21, R24, 0xfffffffe, RZ, 0xc0, !PT ;  /* 0xfffffffe18157812 */ /* 0x000fe200078ec0ff */
[C---:B------:R-:W-:Y:S01]  /*1190*/  IMAD R20, R11.reuse, c[0x0][0x1bc], R20 ;  /* 0x00006f000b147a24 */ /* 0x040fe200078e0214 */
[----:B------:R-:W-:Y:S01]  /*11a0*/  MOV R24, R36 ;  /* 0x0000002400187202 */ /* 0x000fe20000000f00 */
[----:B------:R-:W-:-:S04]  /*11b0*/  IMAD.WIDE.U32 R32, R11, c[0x0][0x1b8], R32 ;  /* 0x00006e000b207a25 */ /* 0x000fc800078e0020 */
[C---:B------:R-:W-:Y:S02]  /*11c0*/  IMAD R22, R11.reuse, c[0x0][0x1b4], R22 ;  /* 0x00006d000b167a24 */ /* 0x040fe400078e0216 */
[----:B------:R-:W-:-:S04]  /*11d0*/  IMAD.WIDE.U32 R30, R11, c[0x0][0x1b0], R30 ;  /* 0x00006c000b1e7a25 */ /* 0x000fc800078e001e */
[----:B------:R-:W-:Y:S01]  /*11e0*/  IMAD R18, R23, c[0x0][0x370], RZ ;  /* 0x0000dc0017127a24 */ /* 0x000fe200078e02ff */
[----:B------:R-:W-:Y:S01]  /*11f0*/  IADD3 R22, R31, R22, RZ ;  /* 0x000000161f167210 */ /* 0x000fe20007ffe0ff */
[----:B------:R-:W-:-:S04]  /*1200*/  IMAD.WIDE.U32 R28, R202, c[0x0][0x1a0], R28 ;  /* 0x00006800ca1c7a25 */ /* 0x000fc800078e001c */
[----:B------:R-:W-:Y:S01]  /*1210*/  IMAD R11, R201, c[0x0][0x1a0], RZ ;  /* 0x00006800c90b7a24 */ /* 0x000fe200078e02ff */
[----:B------:R-:W-:Y:S01]  /*1220*/  IADD3 R17, P3, R32, R28, RZ ;  /* 0x0000001c20117210 */ /* 0x000fe20007f7e0ff */
[----:B------:R-:W-:Y:S02]  /*1230*/  IMAD R16, R16, c[0x0][0x178], RZ ;  /* 0x00005e0010107a24 */ /* 0x000fe400078e02ff */
[C---:B------:R-:W-:Y:S02]  /*1240*/  IMAD R18, R19.reuse, c[0x0][0x374], R18 ;  /* 0x0000dd0013127a24 */ /* 0x040fe400078e0212 */
[----:B------:R-:W-:-:S04]  /*1250*/  IMAD.WIDE.U32 R24, R19, c[0x0][0x370], R24 ;  /* 0x0000dc0013187a25 */ /* 0x000fc800078e0018 */
[----:B------:R-:W-:Y:S02]  /*1260*/  IMAD.IADD R20, R33, 0x1, R20 ;  /* 0x0000000121147824 */ /* 0x000fe400078e0214 */
[C---:B------:R-:W-:Y:S02]  /*1270*/  IMAD R11, R202.reuse, c[0x0][0x1a4], R11 ;  /* 0x00006900ca0b7a24 */ /* 0x040fe400078e020b */
[----:B------:R-:W-:-:S03]  /*1280*/  IMAD.WIDE.U32 R26, R202, c[0x0][0x198], R26 ;  /* 0x00006600ca1a7a25 */ /* 0x000fc600078e001a */
[----:B------:R-:W-:Y:S01]  /*1290*/  IADD3.X R20, R20, R29, R11, P3, !PT ;  /* 0x0000001d14147210 */ /* 0x000fe20001ffe40b */
[----:B------:R-:W-:Y:S01]  /*12a0*/  IMAD R19, R201, c[0x0][0x198], RZ ;  /* 0x00006600c9137a24 */ /* 0x000fe200078e02ff */
[----:B------:R-:W-:Y:S01]  /*12b0*/  IADD3 R30, P2, R30, R26, RZ ;  /* 0x0000001a1e1e7210 */ /* 0x000fe20007f5e0ff */
[C---:B------:R-:W-:Y:S02]  /*12c0*/  IMAD R16, R5.reuse, c[0x0][0x17c], R16 ;  /* 0x00005f0005107a24 */ /* 0x040fe400078e0210 */
[----:B------:R-:W-:-:S04]  /*12d0*/  IMAD.WIDE.U32 R34, R5, c[0x0][0x178], R34 ;  /* 0x00005e0005227a25 */ /* 0x000fc800078e0022 */
[----:B------:R-:W-:Y:S01]  /*12e0*/  IMAD R19, R202, c[0x0][0x19c], R19 ;  /* 0x00006700ca137a24 */ /* 0x000fe200078e0213 */
[----:B------:R-:W-:Y:S01]  /*12f0*/  IADD3 R35, R35, R16, RZ ;  /* 0x0000001023237210 */ /* 0x000fe20007ffe0ff */
[----:B------:R-:W-:Y:S01]  /*1300*/  IMAD.IADD R25, R25, 0x1, R18 ;  /* 0x0000000119197824 */ /* 0x000fe200078e0212 */
[----:B------:R-:W-:Y:S01]  /*1310*/  LEA R16, P3, R17, c[0x0][0x170], 0x1 ;  /* 0x00005c0011107a11 */ /* 0x000fe200078608ff */
[----:B------:R-:W-:Y:S01]  /*1320*/  IMAD R11, R15, c[0x0][0x378], RZ ;  /* 0x0000de000f0b7a24 */ /* 0x000fe200078e02ff */
[----:B------:R-:W-:Y:S01]  /*1330*/  IADD3.X R19, R22, R27, R19, P2, !PT ;  /* 0x0000001b16137210 */ /* 0x000fe200017fe413 */
[----:B------:R-:W-:Y:S01]  /*1340*/  IMAD.WIDE.U32 R24, R14, c[0x0][0x378], R24 ;  /* 0x0000de000e187a25 */ /* 0x000fe200078e0018 */
[----:B------:R-:W-:Y:S02]  /*1350*/  LEA R18, P2, R30, c[0x0][0x168], 0x1 ;  /* 0x00005a001e127a11 */ /* 0x000fe400078408ff */
[----:B------:R-:W-:Y:S01]  /*1360*/  LEA.HI.X R17, R17, c[0x0][0x174], R20, 0x1, P3 ;  /* 0x00005d0011117a11 */ /* 0x000fe200018f0c14 */
[----:B------:R-:W-:Y:S01]  /*1370*/  IMAD R11, R14, c[0x0][0x37c], R11 ;  /* 0x0000df000e0b7a24 */ /* 0x000fe200078e020b */
[----:B------:R-:W-:Y:S01]  /*1380*/  LEA.HI.X R19, R30, c[0x0][0x16c], R19, 0x1, P2 ;  /* 0x00005b001e137a11 */ /* 0x000fe200010f0c13 */
[----:B------:R-:W-:Y:S01]  /*1390*/  IMAD R15, R15, c[0x0][0x1a8], RZ ;  /* 0x00006a000f0f7a24 */ /* 0x000fe200078e02ff */
[----:B------:R-:W-:Y:S01]  /*13a0*/  LEA R222, P3, R24, c[0x0][0x330], 0x1 ;  /* 0x0000cc0018de7a11 */ /* 0x000fe200078608ff */
[----:B------:R-:W-:Y:S01]  /*13b0*/  IMAD.IADD R20, R25, 0x1, R11 ;  /* 0x0000000119147824 */ /* 0x000fe200078e020b */
[----:B------:R-:W-:Y:S01]  /*13c0*/  IADD3 R26, P2, R16, UR10, RZ ;  /* 0x0000000a101a7c10 */ /* 0x000fe2000ff5e0ff */
[C---:B------:R-:W-:Y:S01]  /*13d0*/  IMAD R11, R14.reuse, c[0x0][0x1ac], R15 ;  /* 0x00006b000e0b7a24 */ /* 0x040fe200078e020f */
[----:B------:R-:W-:Y:S01]  /*13e0*/  @!PT LDS RZ, [RZ] ;  /* 0x00000000fffff984 */ /* 0x000fe20000000800 */
[----:B------:R-:W-:Y:S01]  /*13f0*/  @!PT LDS RZ, [RZ] ;  /* 0x00000000fffff984 */ /* 0x000fe20000000800 */
[----:B------:R-:W-:Y:S01]  /*1400*/  @!PT LDS RZ, [RZ] ;  /* 0x00000000fffff984 */ /* 0x000fe20000000800 */
[----:B------:R1:W-:Y:S01]  /*1410*/  LDGSTS.E.BYPASS.LTC128B.128 [R215+0xa000], [R16.64] ;  /* 0x0a00000010d77fae */ /* 0x0003e2000b901d58 */
[----:B------:R-:W-:Y:S01]  /*1420*/  IMAD.WIDE.U32 R14, R14, c[0x0][0x1a8], R34 ;  /* 0x00006a000e0e7a25 */ /* 0x000fe200078e0022 */
[----:B------:R-:W-:-:S02]  /*1430*/  LEA.HI.X R223, R24, c[0x0][0x334], R20, 0x1, P3 ;  /* 0x0000cd0018df7a11 */ /* 0x000fc400018f0c14 */
[----:B------:R-:W-:Y:S01]  /*1440*/  IADD3.X R27, R17, UR9, RZ, P2, !PT ;  /* 0x00000009111b7c10 */ /* 0x000fe200097fe4ff */
[----:B------:R-:W-:Y:S01]  /*1450*/  IMAD.IADD R11, R15, 0x1, R11 ;  /* 0x000000010f0b7824 */ /* 0x000fe200078e020b */
[----:B------:R-:W-:Y:S01]  /*1460*/  IADD3 R24, P1, R26, UR10, RZ ;  /* 0x0000000a1a187c10 */ /* 0x000fe2000ff3e0ff */
[----:B------:R-:W-:Y:S01]  /*1470*/  IMAD.IADD R21, R216, 0x1, -R21 ;  /* 0x00000001d8157824 */ /* 0x000fe200078e0a15 */
[----:B------:R-:W-:Y:S01]  /*1480*/  LEA R224, P2, R14, c[0x0][0x160], 0x1 ;  /* 0x000058000ee07a11 */ /* 0x000fe200078408ff */
[----:B------:R2:W-:Y:S01]  /*1490*/  LDGSTS.E.BYPASS.LTC128B.128 [R215+0xb000], [R26.64] ;  /* 0x0b0000001ad77fae */ /* 0x0005e2000b901d58 */
[----:B------:R-:W-:Y:S02]  /*14a0*/  IADD3.X R25, R27, UR9, RZ, P1, !PT ;  /* 0x000000091b197c10 */ /* 0x000fe40008ffe4ff */
[----:B------:R-:W-:Y:S02]  /*14b0*/  IADD3 R28, P1, R24, UR10, RZ ;  /* 0x0000000a181c7c10 */ /* 0x000fe4000ff3e0ff */
[----:B------:R-:W-:Y:S01]  /*14c0*/  MOV R15, c[0x0][0x370] ;  /* 0x0000dc00000f7a02 */ /* 0x000fe20000000f00 */
[----:B------:R3:W-:Y:S01]  /*14d0*/  LDGSTS.E.BYPASS.LTC128B.128 [R215+0xc000], [R24.64] ;  /* 0x0c00000018d77fae */ /* 0x0007e2000b901d58 */
[----:B------:R-:W-:Y:S01]  /*14e0*/  IADD3.X R29, R25, UR9, RZ, P1, !PT ;  /* 0x00000009191d7c10 */ /* 0x000fe20008ffe4ff */
[----:B------:R-:W-:Y:S01]  /*14f0*/  ULDC.64 UR8, c[0x0][0x198] ;  /* 0x0000660000087ab9 */ /* 0x000fe20000000a00 */
[----:B------:R-:W-:Y:S01]  /*1500*/  LEA.HI.X R225, R14, c[0x0][0x164], R11, 0x1, P2 ;  /* 0x000059000ee17a11 */ /* 0x000fe200010f0c0b */
[----:B------:R-:W-:Y:S01]  /*1510*/  IMAD.MOV.U32 R11, RZ, RZ, c[0x0][0x374] ;  /* 0x0000dd00ff0b7624 */ /* 0x000fe200078e00ff */
[----:B------:R-:W-:Y:S01]  /*1520*/  LEA R22, P1, R15, R222, 0x6 ;  /* 0x000000de0f167211 */ /* 0x000fe200078230ff */
[----:B------:R-:W-:Y:S01]  /*1530*/  USHF.L.U64.HI UR9, UR8, UR7, UR9 ;  /* 0x0000000708097299 */ /* 0x000fe20008010209 */
[----:B------:R-:W-:Y:S01]  /*1540*/  ISETP.NE.AND P0, PT, R21, 0x1, PT ;  /* 0x000000011500780c */ /* 0x000fe20003f05270 */
[----:B------:R-:W-:Y:S01]  /*1550*/  USHF.L.U32 UR8, UR8, 0x6, URZ ;  /* 0x0000000608087899 */ /* 0x000fe2000800063f */
[----:B------:R-:W-:Y:S01]  /*1560*/  LEA.HI.X R23, R15, R223, R11, 0x6, P1 ;  /* 0x000000df0f177211 */ /* 0x000fe200008f340b */
[----:B------:R-:W-:Y:S01]  /*1570*/  IMAD.MOV.U32 R15, RZ, RZ, c[0x0][0x194] ;  /* 0x00006500ff0f7624 */ /* 0x000fe200078e00ff */
[----:B------:R-:W-:Y:S01]  /*1580*/  IADD3 R11, R188, 0x1000, RZ ;  /* 0x00001000bc0b7810 */ /* 0x000fe20007ffe0ff */
[----:B------:R4:W-:Y:S01]  /*1590*/  LDGSTS.E.BYPASS.LTC128B.128 [R215+0xd000], [R28.64] ;  /* 0x0d0000001cd77fae */ /* 0x0009e2000b901d58 */
[----:B-1----:R-:W-:-:S02]  /*15a0*/  MOV R17, c[0x0][0x190] ;  /* 0x0000640000117a02 */ /* 0x002fc40000000f00 */
[----:B------:R-:W-:Y:S01]  /*15b0*/  IADD3 R14, P1, R18, UR8, RZ ;  /* 0x00000008120e7c10 */ /* 0x000fe2000ff3e0ff */
[----:B------:R-:W0:Y:S01]  /*15c0*/  LDGDEPBAR ;  /* 0x00000000000079af */ /* 0x000e220000000000 */
[----:B------:R-:W-:Y:S02]  /*15d0*/  LEA R20, P2, R17, R224, 0x6 ;  /* 0x000000e011147211 */ /* 0x000fe400078430ff */
[----:B------:R-:W-:Y:S01]  /*15e0*/  SEL R11, R11, R188, !P0 ;  /* 0x000000bc0b0b7207 */ /* 0x000fe20004000000 */
[----:B------:R4:W-:Y:S01]  /*15f0*/  LDGSTS.E.BYPASS.LTC128B.128 [R215+0x4000], [R222.64] ;  /* 0x04000000ded77fae */ /* 0x0009e2000b901d58 */
[----:B------:R-:W-:Y:S02]  /*1600*/  LEA.HI.X R21, R17, R225, R15, 0x6, P2 ;  /* 0x000000e111157211 */ /* 0x000fe400010f340f */
[----:B------:R-:W-:Y:S01]  /*1610*/  IADD3.X R15, R19, UR9, RZ, P1, !PT ;  /* 0x00000009130f7c10 */ /* 0x000fe20008ffe4ff */
[----:B------:R-:W-:Y:S01]  /*1620*/  IMAD.SHL.U32 R214, R11, 0x2, RZ ;  /* 0x000000020bd67824 */ /* 0x000fe200078e00ff */
[----:B------:R4:W-:Y:S01]  /*1630*/  LDGSTS.E.BYPASS.LTC128B.128 [R215+0x5000], [R22.64] ;  /* 0x0500000016d77fae */ /* 0x0009e2000b901d58 */
[----:B------:R-:W-:Y:S01]  /*1640*/  ULDC UR7, c[0x0][0x22c] ;  /* 0x00008b0000077ab9 */ /* 0x000fe20000000800 */
[----:B---3--:R-:W-:-:S02]  /*1650*/  IADD3 R24, P1, R14, UR8, RZ ;  /* 0x000000080e187c10 */ /* 0x008fc4000ff3e0ff */
[----:B------:R4:W-:Y:S01]  /*1660*/  LDGSTS.E.BYPASS.LTC128B.128 [R214], [R224.64] ;  /* 0x00000000e0d67fae */ /* 0x0009e2000b901d58 */
[----:B------:R-:W-:Y:S02]  /*1670*/  IADD3 R16, P2, R209, R204, RZ ;  /* 0x000000ccd1107210 */ /* 0x000fe40007f5e0ff */
[----:B------:R-:W-:Y:S01]  /*1680*/  IADD3.X R25, R15, UR9, RZ, P1, !PT ;  /* 0x000000090f197c10 */ /* 0x000fe20008ffe4ff */
[----:B------:R4:W-:Y:S01]  /*1690*/  LDGSTS.E.BYPASS.LTC128B.128 [R214+0x1000], [R20.64] ;  /* 0x0100000014d67fae */ /* 0x0009e2000b901d58 */
[----:B--2---:R-:W-:Y:S02]  /*16a0*/  IADD3 R26, P1, R24, UR8, RZ ;  /* 0x00000008181a7c10 */ /* 0x004fe4000ff3e0ff */
[----:B------:R-:W-:Y:S01]  /*16b0*/  IADD3.X R17, R208, R205, RZ, P2, !PT ;  /* 0x000000cdd0117210 */ /* 0x000fe200017fe4ff */
[----:B------:R4:W-:Y:S01]  /*16c0*/  LDGSTS.E.BYPASS.LTC128B.128 [R215+0x6000], [R18.64] ;  /* 0x0600000012d77fae */ /* 0x0009e2000b901d58 */
[----:B------:R-:W-:-:S03]  /*16d0*/  IADD3.X R27, R25, UR9, RZ, P1, !PT ;  /* 0x00000009191b7c10 */ /* 0x000fc60008ffe4ff */
[----:B------:R1:W-:Y:S04]  /*16e0*/  LDGSTS.E.BYPASS.LTC128B.128 [R215+0x7000], [R14.64] ;  /* 0x070000000ed77fae */ /* 0x0003e8000b901d58 */
[----:B------:R4:W-:Y:S04]  /*16f0*/  LDGSTS.E.BYPASS.LTC128B.128 [R215+0x8000], [R24.64] ;  /* 0x0800000018d77fae */ /* 0x0009e8000b901d58 */
[----:B------:R4:W-:Y:S04]  /*1700*/  LDGSTS.E.BYPASS.LTC128B.128 [R215+0x9000], [R26.64] ;  /* 0x090000001ad77fae */ /* 0x0009e8000b901d58 */
[----:B------:R-:W0:Y:S01]  /*1710*/  LDGDEPBAR ;  /* 0x00000000000079af */ /* 0x000e220000000000 */
[----:B------:R-:W-:-:S02]  /*1720*/  ULDC UR8, c[0x0][0x1c0] ;  /* 0x0000700000087ab9 */ /* 0x000fc40000000800 */
[----:B------:R-:W-:Y:S01]  /*1730*/  UIMAD UR13, UR7, UR8, URZ ;  /* 0x00000008070d72a4 */ /* 0x000fe2000f8e023f */
[----:B------:R4:W5:Y:S01]  /*1740*/  LDG.E R213, [R16.64] ;  /* 0x0000001810d57981 */ /* 0x000962000c1e1900 */
[----:B------:R-:W-:Y:S02]  /*1750*/  USHF.R.S32.HI UR9, URZ, 0x1f, UR7 ;  /* 0x0000001f3f097899 */ /* 0x000fe40008011407 */
[----:B------:R-:W-:Y:S01]  /*1760*/  USHF.L.U32 UR10, UR13, 0x6, URZ ;  /* 0x000000060d0a7899 */ /* 0x000fe2000800063f */
[----:B------:R4:W5:Y:S01]  /*1770*/  LDG.E R212, [R16.64+0x20] ;  /* 0x0000201810d47981 */ /* 0x000962000c1e1900 */
[----:B------:R-:W-:Y:S01]  /*1780*/  IMAD R11, R187, UR13, R186 ;  /* 0x0000000dbb0b7c24 */ /* 0x000fe2000f8e02ba */
[----:B------:R-:W-:Y:S02]  /*1790*/  UIMAD.WIDE.U32 UR14, UR7, UR8, URZ ;  /* 0x00000008070e72a5 */ /* 0x000fe4000f8e003f */
[----:B------:R4:W5:Y:S01]  /*17a0*/  LDG.E R211, [R16.64+0x80] ;  /* 0x0000801810d37981 */ /* 0x000962000c1e1900 */
[----:B------:R-:W-:Y:S01]  /*17b0*/  UIMAD UR8, UR9, UR8, URZ ;  /* 0x00000008090872a4 */ /* 0x000fe2000f8e023f */
[----:B-1----:R-:W-:-:S02]  /*17c0*/  IMAD.WIDE R14, R5, c[0x0][0x224], R12 ;  /* 0x00008900050e7a25 */ /* 0x002fc400078e020c */
[----:B------:R4:W5:Y:S01]  /*17d0*/  LDG.E R210, [R16.64+0xa0] ;  /* 0x0000a01810d27981 */ /* 0x000962000c1e1900 */
[----:B------:R-:W-:Y:S01]  /*17e0*/  USHF.R.S32.HI UR9, URZ, 0x1f, UR10 ;  /* 0x0000001f3f097899 */ /* 0x000fe2000801140a */
[----:B------:R-:W-:Y:S01]  /*17f0*/  IADD3 R5, P2, P1, R11, UR10, R10 ;  /* 0x0000000a0b057c10 */ /* 0x000fe2000f95e00a */
[----:B------:R-:W-:Y:S01]  /*1800*/  UIMAD UR8, UR6, UR7, UR8 ;  /* 0x00000007060872a4 */ /* 0x000fe2000f8e0208 */
[----:B------:R-:W-:Y:S01]  /*1810*/  SHF.R.S32.HI R10, RZ, 0x1f, R11 ;  /* 0x0000001fff0a7819 */ /* 0x000fe2000001140b */
[----:B------:R-:W-:Y:S01]  /*1820*/  CS2R R94, SRZ ;  /* 0x00000000005e7805 */ /* 0x000fe2000001ff00 */
[----:B------:R-:W-:Y:S01]  /*1830*/  IADD3 R3, R12, R3, RZ ;  /* 0x000000030c037210 */ /* 0x000fe20007ffe0ff */
[----:B------:R-:W-:Y:S01]  /*1840*/  UIADD3 UR8, UR15, UR8, URZ ;  /* 0x000000080f087290 */ /* 0x000fe2000fffe03f */
[----:B------:R-:W-:-:S04]  /*1850*/  DEPBAR.LE SB0, 0x1 ;  /* 0x000080400000791a */ /* 0x000fc80000000000 */
[----:B------:R-:W-:Y:S01]  /*1860*/  BAR.SYNC.DEFER_BLOCKING 0x0 ;  /* 0x0000000000007b1d */ /* 0x000fe20000010000 */
[----:B------:R-:W-:Y:S01]  /*1870*/  IADD3.X R10, R10, UR9, R9, P2, P1 ;  /* 0x000000090a0a7c10 */ /* 0x000fe200097e2409 */
[----:B------:R-:W-:Y:S01]  /*1880*/  CS2R R92, SRZ ;  /* 0x00000000005c7805 */ /* 0x000fe2000001ff00 */
[----:B------:R-:W-:Y:S01]  /*1890*/  IADD3 R6, P2, R14, R6, RZ ;  /* 0x000000060e067210 */ /* 0x000fe20007f5e0ff */
[----:B------:R-:W-:Y:S01]  /*18a0*/  CS2R R98, SRZ ;  /* 0x0000000000627805 */ /* 0x000fe2000001ff00 */
[----:B------:R-:W-:Y:S01]  /*18b0*/  IADD3 R8, P1, R5, R8, RZ ;  /* 0x0000000805087210 */ /* 0x000fe20007f3e0ff */
[----:B------:R-:W-:Y:S01]  /*18c0*/  CS2R R96, SRZ ;  /* 0x0000000000607805 */ /* 0x000fe2000001ff00 */
[----:B------:R-:W-:Y:S01]  /*18d0*/  IADD3.X R4, R15, R4, RZ, P2, !PT ;  /* 0x000000040f047210 */ /* 0x000fe200017fe4ff */
[----:B------:R-:W-:Y:S01]  /*18e0*/  IMAD R5, R6, UR8, RZ ;  /* 0x0000000806057c24 */ /* 0x000fe2000f8e02ff */
[----:B------:R-:W-:Y:S01]  /*18f0*/  ISETP.GE.AND P2, PT, R2, 0x1, PT ;  /* 0x000000010200780c */ /* 0x000fe20003f46270 */
[----:B------:R-:W-:Y:S01]  /*1900*/  IMAD.X R9, R10, 0x1, R7, P1 ;  /* 0x000000010a097824 */ /* 0x000fe200008e0607 */
[----:B------:R-:W-:Y:S01]  /*1910*/  CS2R R90, SRZ ;  /* 0x00000000005a7805 */ /* 0x000fe2000001ff00 */
[----:B------:R-:W-:Y:S01]  /*1920*/  IMAD R4, R4, UR14, R5 ;  /* 0x0000000e04047c24 */ /* 0x000fe2000f8e0205 */
[----:B------:R-:W-:Y:S01]  /*1930*/  CS2R R88, SRZ ;  /* 0x0000000000587805 */ /* 0x000fe2000001ff00 */
[----:B------:R-:W-:Y:S01]  /*1940*/  IMAD.WIDE.U32 R8, R6, UR14, R8 ;  /* 0x0000000e06087c25 */ /* 0x000fe2000f8e0008 */
[----:B------:R-:W-:Y:S01]  /*1950*/  CS2R R86, SRZ ;  /* 0x0000000000567805 */ /* 0x000fe2000001ff00 */
[----:B------:R-:W-:Y:S01]  /*1960*/  CS2R R84, SRZ ;  /* 0x0000000000547805 */ /* 0x000fe2000001ff00 */
[----:B------:R-:W-:Y:S01]  /*1970*/  CS2R R78, SRZ ;  /* 0x00000000004e7805 */ /* 0x000fe2000001ff00 */
[----:B------:R-:W-:Y:S01]  /*1980*/  CS2R R76, SRZ ;  /* 0x00000000004c7805 */ /* 0x000fe2000001ff00 */
[----:B------:R-:W-:Y:S01]  /*1990*/  IADD3 R4, R9, R4, RZ ;  /* 0x0000000409047210 */ /* 0x000fe20007ffe0ff */
[----:B------:R-:W-:Y:S01]  /*19a0*/  CS2R R82, SRZ ;  /* 0x0000000000527805 */ /* 0x000fe2000001ff00 */
[C---:B------:R-:W-:Y:S01]  /*19b0*/  LEA R220, P1, R8.reuse, c[0x0][0x350], 0x2 ;  /* 0x0000d40008dc7a11 */ /* 0x040fe200078210ff */
[----:B------:R-:W-:Y:S01]  /*19c0*/  CS2R R80, SRZ ;  /* 0x0000000000507805 */ /* 0x000fe2000001ff00 */
[----:B------:R-:W-:Y:S01]  /*19d0*/  CS2R R74, SRZ ;  /* 0x00000000004a7805 */ /* 0x000fe2000001ff00 */
[----:B------:R4:W1:Y:S01]  /*19e0*/  LDSM.16.M88.4 R132, [R178+0xa000] ;  /* 0x00a00000b284783b */ /* 0x0008620000000200 */
[----:B------:R-:W-:Y:S01]  /*19f0*/  LEA.HI.X R221, R8, c[0x0][0x354], R4, 0x2, P1 ;  /* 0x0000d50008dd7a11 */ /* 0x000fe200008f1404 */
        /* <DEDUP_REMOVED lines=25> */
[----:B------:R-:W-:Y:S01]  /*1b90*/  IMAD.WIDE R206, R3, R0, c[0x0][0x3c8] ;  /* 0x0000f20003ce7625 */ /* 0x000fe200078e0200 */
[----:B------:R4:W1:Y:S01]  /*1ba0*/  LDSM.16.M88.4 R160, [R167+0xa800] ;  /* 0x00a80000a7a0783b */ /* 0x0008620000000200 */
[----:B------:R-:W-:Y:S05]  /*1bb0*/  @!P2 BRA `(.L_x_191) ;  /* 0x000026c00000a947 */ /* 0x000fea0003800000 */
[----:B------:R-:W-:Y:S01]  /*1bc0*/  USHF.L.U32 UR18, UR13, 0x4, URZ ;  /* 0x000000040d127899 */ /* 0x000fe2000800063f */
[----:B------:R-:W-:Y:S01]  /*1bd0*/  IADD3 R174, R179, 0x1000, RZ ;  /* 0x00001000b3ae7810 */ /* 0x000fe20007ffe0ff */
[----:B------:R-:W-:Y:S01]  /*1be0*/  USHF.L.U32 UR19, UR13, 0x3, URZ ;  /* 0x000000030d137899 */ /* 0x000fe2000800063f */
[----:B------:R-:W-:Y:S01]  /*1bf0*/  IADD3 R173, R180, 0x1000, RZ ;  /* 0x00001000b4ad7810 */ /* 0x000fe20007ffe0ff */
[----:B------:R-:W-:Y:S01]  /*1c00*/  UIADD3 UR12, UR18, 0x20, URZ ;  /* 0x00000020120c7890 */ /* 0x000fe2000fffe03f */
[----:B------:R-:W-:Y:S01]  /*1c10*/  SEL R174, R174, R179, !P0 ;  /* 0x000000b3aeae7207 */ /* 0x000fe20004000000 */
[----:B------:R-:W-:Y:S01]  /*1c20*/  IMAD.MOV.U32 R95, RZ, RZ, RZ ;  /* 0x000000ffff5f7224 */ /* 0x000fe200078e00ff */
[----:B------:R-:W-:Y:S01]  /*1c30*/  SEL R173, R173, R180, !P0 ;  /* 0x000000b4adad7207 */ /* 0x000fe20004000000 */
[----:B------:R-:W-:-:S02]  /*1c40*/  UIADD3 UR11, UR19, UR12, URZ ;  /* 0x0000000c130b7290 */ /* 0x000fc4000fffe03f */
[----:B------:R-:W-:Y:S01]  /*1c50*/  IMAD.SHL.U32 R174, R174, 0x2, RZ ;  /* 0x00000002aeae7824 */ /* 0x000fe200078e00ff */
[----:B------:R-:W-:Y:S01]  /*1c60*/  UIMAD UR17, UR13, 0x18, URZ ;  /* 0x000000180d1178a4 */ /* 0x000fe2000f8e023f */
[----:B------:R-:W-:Y:S01]  /*1c70*/  IMAD.SHL.U32 R173, R173, 0x2, RZ ;  /* 0x00000002adad7824 */ /* 0x000fe200078e00ff */
[----:B------:R-:W-:Y:S02]  /*1c80*/  UIADD3 UR10, UR19, UR11, URZ ;  /* 0x0000000b130a7290 */ /* 0x000fe4000fffe03f */
[----:B------:R-:W-:Y:S02]  /*1c90*/  USHF.L.U32 UR16, UR13, 0x5, URZ ;  /* 0x000000050d107899 */ /* 0x000fe4000800063f */
[----:B------:R-:W-:Y:S02]  /*1ca0*/  UIADD3 UR9, UR19, UR10, URZ ;  /* 0x0000000a13097290 */ /* 0x000fe4000fffe03f */
[----:B------:R-:W-:Y:S02]  /*1cb0*/  UIMAD UR15, UR13, 0x28, URZ ;  /* 0x000000280d0f78a4 */ /* 0x000fe4000f8e023f */
[----:B------:R-:W-:-:S02]  /*1cc0*/  UIADD3 UR8, UR19, UR9, URZ ;  /* 0x0000000913087290 */ /* 0x000fc4000fffe03f */
[----:B------:R-:W-:Y:S02]  /*1cd0*/  UIMAD UR14, UR13, 0x30, URZ ;  /* 0x000000300d0e78a4 */ /* 0x000fe4000f8e023f */
[----:B------:R-:W-:Y:S02]  /*1ce0*/  UIMAD UR13, UR13, 0x38, URZ ;  /* 0x000000380d0d78a4 */ /* 0x000fe4000f8e023f */
[----:B------:R-:W-:Y:S02]  /*1cf0*/  UIADD3 UR7, UR19, UR8, URZ ;  /* 0x0000000813077290 */ /* 0x000fe4000fffe03f */
[----:B------:R-:W-:Y:S01]  /*1d00*/  IMAD.MOV.U32 R171, RZ, RZ, 0x20 ;  /* 0x00000020ffab7424 */ /* 0x000fe200078e00ff */
[C---:B------:R-:W-:Y:S01]  /*1d10*/  LOP3.LUT P0, RZ, R185.reuse, 0x2, RZ, 0xc0, !PT ;  /* 0x00000002b9ff7812 */ /* 0x040fe2000780c0ff */
[----:B------:R-:W-:Y:S01]  /*1d20*/  IMAD.MOV.U32 R218, RZ, RZ, c[0x0][0x22c] ;  /* 0x00008b00ffda7624 */ /* 0x000fe200078e00ff */
[----:B------:R-:W-:Y:S01]  /*1d30*/  LOP3.LUT P1, RZ, R185, 0x4, RZ, 0xc0, !PT ;  /* 0x00000004b9ff7812 */ /* 0x000fe2000782c0ff */
[----:B------:R-:W-:Y:S01]  /*1d40*/  IMAD.SHL.U32 R172, R180, 0x2, RZ ;  /* 0x00000002b4ac7824 */ /* 0x000fe200078e00ff */
[----:B------:R-:W-:Y:S01]  /*1d50*/  MOV R170, 0x40 ;  /* 0x0000004000aa7802 */ /* 0x000fe20000000f00 */
[----:B------:R-:W-:Y:S01]  /*1d60*/  IMAD R218, R218, c[0x0][0x1c0], RZ ;  /* 0x00007000dada7a24 */ /* 0x000fe200078e02ff */
[----:B------:R-:W-:-:S02]  /*1d70*/  SEL R171, R171, 0xffffffe0, !P0 ;  /* 0xffffffe0abab7807 */ /* 0x000fc40004000000 */
[----:B------:R-:W-:Y:S02]  /*1d80*/  SEL R170, R170, 0xffffffc0, !P1 ;  /* 0xffffffc0aaaa7807 */ /* 0x000fe40004800000 */
[C---:B------:R-:W-:Y:S01]  /*1d90*/  IADD3 R3, R177.reuse, R171, RZ ;  /* 0x000000abb1037210 */ /* 0x040fe20007ffe0ff */
[----:B------:R-:W-:Y:S01]  /*1da0*/  IMAD.IADD R166, R172, 0x1, R171 ;  /* 0x00000001aca67824 */ /* 0x000fe200078e02ab */
[----:B------:R-:W-:Y:S01]  /*1db0*/  LEA R218, -R218, RZ, 0x6 ;  /* 0x000000ffdada7211 */ /* 0x000fe200078e31ff */
[----:B------:R-:W-:Y:S01]  /*1dc0*/  IMAD.IADD R165, R172, 0x1, R170 ;  /* 0x00000001aca57824 */ /* 0x000fe200078e02aa */
[----:B------:R-:W-:Y:S01]  /*1dd0*/  IADD3 R2, R177, R170, RZ ;  /* 0x000000aab1027210 */ /* 0x000fe20007ffe0ff */
[C---:B------:R-:W-:Y:S01]  /*1de0*/  IMAD.IADD R164, R170.reuse, 0x1, R166 ;  /* 0x00000001aaa47824 */ /* 0x040fe200078e02a6 */
[----:B------:R-:W-:Y:S02]  /*1df0*/  IADD3 R0, R170, R3, RZ ;  /* 0x00000003aa007210 */ /* 0x000fe40007ffe0ff */
.L_x_194:
[----:B------:R-:W0:Y:S01]  /*1e00*/  LDGDEPBAR ;  /* 0x00000000000079af */ /* 0x000e220000000000 */
[----:B------:R-:W-:Y:S01]  /*1e10*/  IADD3 R181, R173, R171, RZ ;  /* 0x000000abadb57210 */ /* 0x000fe20007ffe0ff */
[----:B-----5:R-:W-:Y:S01]  /*1e20*/  FMUL.FTZ R227, R213, 1.4426950216293334961 ;  /* 0x3fb8aa3bd5e37820 */ /* 0x020fe20000410000 */
[----:B------:R-:W-:Y:S01]  /*1e30*/  IADD3 R182, R173, R170, RZ ;  /* 0x000000aaadb67210 */ /* 0x000fe20007ffe0ff */
[----:B------:R-:W-:Y:S01]  /*1e40*/  FMUL.FTZ R231, R211, 1.4426950216293334961 ;  /* 0x3fb8aa3bd3e77820 */ /* 0x000fe20000410000 */
[----:B------:R-:W-:Y:S02]  /*1e50*/  FSETP.NEU.FTZ.AND P0, PT, R213, -INF , PT ;  /* 0xff800000d500780b */ /* 0x000fe40003f1d000 */
[----:B------:R-:W-:Y:S01]  /*1e60*/  ISETP.GE.AND P5, PT, R216, 0x1, PT ;  /* 0x00000001d800780c */ /* 0x000fe20003fa6270 */
[----:B------:R-:W-:Y:S04]  /*1e70*/  DEPBAR.LE SB0, 0x0 ;  /* 0x000080000000791a */ /* 0x000fe80000000000 */
[----:B------:R-:W-:Y:S08]  /*1e80*/  BAR.SYNC.DEFER_BLOCKING 0x0 ;  /* 0x0000000000007b1d */ /* 0x000ff00000010000 */
[----:B------:R-:W-:Y:S08]  /*1e90*/  LDSM.16.M88.4 R100, [R173] ;  /* 0x00000000ad64783b */ /* 0x000ff00000000200 */
[----:B------:R-:W4:Y:S08]  /*1ea0*/  LDSM.16.M88.4 R104, [R178+0x6000] ;  /* 0x00600000b268783b */ /* 0x000f300000000200 */
[----:B------:R-:W3:Y:S08]  /*1eb0*/  LDSM.16.M88.4 R108, [R173+0x1000] ;  /* 0x00100000ad6c783b */ /* 0x000ef00000000200 */
[----:B------:R-:W2:Y:S08]  /*1ec0*/  LDSM.16.M88.4 R112, [R178+0x6800] ;  /* 0x00680000b270783b */ /* 0x000eb00000000200 */
[----:B------:R-:W-:Y:S08]  /*1ed0*/  LDSM.16.M88.4 R116, [R181] ;  /* 0x00000000b574783b */ /* 0x000ff00000000200 */
[----:B------:R-:W1:Y:S01]  /*1ee0*/  LDSM.16.M88.4 R120, [R169+0x6000] ;  /* 0x00600000a978783b */ /* 0x000e620000000200 */
[-C--:B----4-:R-:W-:Y:S07]  /*1ef0*/  HMMA.16816.F32.BF16 R4, R100, R104.reuse, RZ ;  /* 0x000000686404723c */ /* 0x090fee00000418ff */
[----:B------:R-:W4:Y:S01]  /*1f00*/  LDSM.16.M88.4 R124, [R181+0x1000] ;  /* 0x00100000b57c783b */ /* 0x000f220000000200 */
[C---:B---3--:R-:W-:Y:S07]  /*1f10*/  HMMA.16816.F32.BF16 R8, R108.reuse, R104, RZ ;  /* 0x000000686c08723c */ /* 0x048fee00000418ff */
[----:B------:R-:W3:Y:S01]  /*1f20*/  LDSM.16.M88.4 R128, [R169+0x6800] ;  /* 0x00680000a980783b */ /* 0x000ee20000000200 */
[-C--:B------:R-:W-:Y:S08]  /*1f30*/  HMMA.16816.F32.BF16 R12, R108, R106.reuse, RZ ;  /* 0x0000006a6c0c723c */ /* 0x080ff000000418ff */
[C---:B------:R-:W-:Y:S01]  /*1f40*/  HMMA.16816.F32.BF16 R16, R100.reuse, R106, RZ ;  /* 0x0000006a6410723c */ /* 0x040fe200000418ff */
[----:B------:R-:W-:Y:S07]  /*1f50*/  LDSM.16.M88.4 R104, [R168+0x6000] ;  /* 0x00600000a868783b */ /* 0x000fee0000000200 */
[-C--:B--2---:R-:W-:Y:S08]  /*1f60*/  HMMA.16816.F32.BF16 R20, R100, R112.reuse, RZ ;  /* 0x000000706414723c */ /* 0x084ff000000418ff */
[C---:B------:R-:W-:Y:S08]  /*1f70*/  HMMA.16816.F32.BF16 R24, R108.reuse, R112, RZ ;  /* 0x000000706c18723c */ /* 0x040ff000000418ff */
[-C--:B------:R-:W-:Y:S01]  /*1f80*/  HMMA.16816.F32.BF16 R28, R108, R114.reuse, RZ ;  /* 0x000000726c1c723c */ /* 0x080fe200000418ff */
[----:B------:R-:W-:Y:S07]  /*1f90*/  LDSM.16.M88.4 R108, [R182+0x1000] ;  /* 0x00100000b66c783b */ /* 0x000fee0000000200 */
[----:B------:R-:W-:Y:S01]  /*1fa0*/  HMMA.16816.F32.BF16 R32, R100, R114, RZ ;  /* 0x000000726420723c */ /* 0x000fe200000418ff */
[----:B------:R-:W2:Y:S07]  /*1fb0*/  LDSM.16.M88.4 R100, [R182] ;  /* 0x00000000b664783b */ /* 0x000eae0000000200 */
[-C--:B-1----:R-:W-:Y:S01]  /*1fc0*/  HMMA.16816.F32.BF16 R4, R116, R120.reuse, R4 ;  /* 0x000000787404723c */ /* 0x082fe20000041804 */
[----:B------:R-:W1:Y:S07]  /*1fd0*/  LDSM.16.M88.4 R112, [R168+0x6800] ;  /* 0x00680000a870783b */ /* 0x000e6e0000000200 */
[C---:B----4-:R-:W-:Y:S08]  /*1fe0*/  HMMA.16816.F32.BF16 R8, R124.reuse, R120, R8 ;  /* 0x000000787c08723c */ /* 0x050ff00000041808 */
[-C--:B------:R-:W-:Y:S08]  /*1ff0*/  HMMA.16816.F32.BF16 R12, R124, R122.reuse, R12 ;  /* 0x0000007a7c0c723c */ /* 0x080ff0000004180c */
[C---:B------:R-:W-:Y:S08]  /*2000*/  HMMA.16816.F32.BF16 R16, R116.reuse, R122, R16 ;  /* 0x0000007a7410723c */ /* 0x040ff00000041810 */
[-C--:B---3--:R-:W-:Y:S08]  /*2010*/  HMMA.16816.F32.BF16 R20, R116, R128.reuse, R20 ;  /* 0x000000807414723c */ /* 0x088ff00000041814 */
[C---:B------:R-:W-:Y:S07]  /*2020*/  HMMA.16816.F32.BF16 R24, R124.reuse, R128, R24 ;  /* 0x000000807c18723c */ /* 0x040fee0000041818 */
[----:B------:R-:W-:Y:S01]  /*2030*/  IADD3 R128, R170, R181, RZ ;  /* 0x000000b5aa807210 */ /* 0x000fe20007ffe0ff */
[-C--:B------:R-:W-:Y:S01]  /*2040*/  HMMA.16816.F32.BF16 R28, R124, R130.reuse, R28 ;  /* 0x000000827c1c723c */ /* 0x080fe2000004181c */
[----:B------:R-:W-:Y:S07]  /*2050*/  LDSM.16.M88.4 R124, [R167+0x6000] ;  /* 0x00600000a77c783b */ /* 0x000fee0000000200 */
[----:B------:R-:W-:Y:S01]  /*2060*/  HMMA.16816.F32.BF16 R32, R116, R130, R32 ;  /* 0x000000827420723c */ /* 0x000fe20000041820 */
[----:B------:R-:W3:Y:S07]  /*2070*/  LDSM.16.M88.4 R120, [R128] ;  /* 0x000000008078783b */ /* 0x000eee0000000200 */
[-C--:B--2---:R-:W-:Y:S08]  /*2080*/  HMMA.16816.F32.BF16 R4, R100, R104.reuse, R4 ;  /* 0x000000686404723c */ /* 0x084ff00000041804 */
[C---:B------:R-:W-:Y:S08]  /*2090*/  HMMA.16816.F32.BF16 R8, R108.reuse, R104, R8 ;  /* 0x000000686c08723c */ /* 0x040ff00000041808 */
[-C--:B------:R-:W-:Y:S08]  /*20a0*/  HMMA.16816.F32.BF16 R12, R108, R106.reuse, R12 ;  /* 0x0000006a6c0c723c */ /* 0x080ff0000004180c */
[C---:B------:R-:W-:Y:S01]  /*20b0*/  HMMA.16816.F32.BF16 R16, R100.reuse, R106, R16 ;  /* 0x0000006a6410723c */ /* 0x040fe20000041810 */
[----:B------:R-:W-:Y:S07]  /*20c0*/  LDSM.16.M88.4 R104, [R167+0x6800] ;  /* 0x00680000a768783b */ /* 0x000fee0000000200 */
[-C--:B-1----:R-:W-:Y:S08]  /*20d0*/  HMMA.16816.F32.BF16 R20, R100, R112.reuse, R20 ;  /* 0x000000706414723c */ /* 0x082ff00000041814 */
[C---:B------:R-:W-:Y:S07]  /*20e0*/  HMMA.16816.F32.BF16 R24, R108.reuse, R112, R24 ;  /* 0x000000706c18723c */ /* 0x040fee0000041818 */
[----:B------:R-:W-:Y:S01]  /*20f0*/  FSEL R113, R227, RZ, P0 ;  /* 0x000000ffe3717208 */ /* 0x000fe20000000000 */
[-C--:B------:R-:W-:Y:S03]  /*2100*/  HMMA.16816.F32.BF16 R28, R108, R114.reuse, R28 ;  /* 0x000000726c1c723c */ /* 0x080fe6000004181c */
[C---:B------:R-:W-:Y:S01]  /*2110*/  FSETP.NEU.FTZ.AND P0, PT, R212.reuse, -INF , PT ;  /* 0xff800000d400780b */ /* 0x040fe20003f1d000 */
[----:B------:R-:W-:Y:S04]  /*2120*/  FMUL.FTZ R227, R212, 1.4426950216293334961 ;  /* 0x3fb8aa3bd4e37820 */ /* 0x000fe80000410000 */
[----:B------:R-:W-:Y:S01]  /*2130*/  HMMA.16816.F32.BF16 R32, R100, R114, R32 ;  /* 0x000000726420723c */ /* 0x000fe20000041820 */
[----:B------:R-:W1:Y:S06]  /*2140*/  LDSM.16.M88.4 R100, [R128+0x1000] ;  /* 0x001000008064783b */ /* 0x000e6c0000000200 */
[----:B------:R-:W-:Y:S01]  /*2150*/  FSEL R114, R227, RZ, P0 ;  /* 0x000000ffe3727208 */ /* 0x000fe20000000000 */
[-C--:B---3--:R-:W-:Y:S05]  /*2160*/  HMMA.16816.F32.BF16 R4, R120, R124.reuse, R4 ;  /* 0x0000007c7804723c */ /* 0x088fea0000041804 */
[----:B------:R-:W-:Y:S04]  /*2170*/  FSETP.NEU.FTZ.AND P0, PT, R211, -INF , PT ;  /* 0xff800000d300780b */ /* 0x000fe80003f1d000 */
[----:B------:R-:W-:Y:S02]  /*2180*/  FSEL R130, R231, RZ, P0 ;  /* 0x000000ffe7827208 */ /* 0x000fe40000000000 */
[C---:B------:R-:W-:Y:S01]  /*2190*/  FSETP.NEU.FTZ.AND P0, PT, R210.reuse, -INF , PT ;  /* 0xff800000d200780b */ /* 0x040fe20003f1d000 */
[----:B------:R-:W-:Y:S05]  /*21a0*/  FMUL.FTZ R231, R210, 1.4426950216293334961 ;  /* 0x3fb8aa3bd2e77820 */ /* 0x000fea0000410000 */
[----:B------:R-:W-:Y:S02]  /*21b0*/  FSEL R115, R231, RZ, P0 ;  /* 0x000000ffe7737208 */ /* 0x000fe40000000000 */
[----:B------:R-:W-:Y:S04]  /*21c0*/  IADD3 R250, P0, R209, R206, RZ ;  /* 0x000000ced1fa7210 */ /* 0x000fe80007f1e0ff */
[----:B------:R-:W-:Y:S01]  /*21d0*/  IADD3.X R251, R208, R207, RZ, P0, !PT ;  /* 0x000000cfd0fb7210 */ /* 0x000fe200007fe4ff */
[--C-:B------:R-:W-:Y:S01]  /*21e0*/  FFMA.FTZ R232, R6, c[0x0][0x23c], -R114.reuse ;  /* 0x00008f0006e87a23 */ /* 0x100fe20000010872 */
[----:B------:R-:W-:Y:S01]  /*21f0*/  LEA R220, P0, R218, R220, 0x2 ;  /* 0x000000dcdadc7211 */ /* 0x000fe200078010ff */
[--C-:B------:R-:W-:Y:S02]  /*2200*/  FFMA.FTZ R219, R4, c[0x0][0x23c], -R113.reuse ;  /* 0x00008f0004db7a23 */ /* 0x100fe40000010871 */
[----:B------:R2:W-:Y:S01]  /*2210*/  MUFU.EX2 R227, R232 ;  /* 0x000000e800e37308 */ /* 0x0005e20000000800 */
[----:B------:R3:W4:Y:S01]  /*2220*/  LDG.E R236, [R250.64] ;  /* 0x00000018faec7981 */ /* 0x000722000c1e1900 */
[----:B------:R-:W-:Y:S01]  /*2230*/  FFMA.FTZ R226, R5, c[0x0][0x23c], -R113 ;  /* 0x00008f0005e27a23 */ /* 0x000fe20000010871 */
[----:B------:R-:W-:Y:S01]  /*2240*/  LEA.HI.X.SX32 R221, R218, R221, 0x2, P0 ;  /* 0x000000dddadd7211 */ /* 0x000fe200000f16ff */
[----:B------:R-:W-:Y:S01]  /*2250*/  FFMA.FTZ R228, R7, c[0x0][0x23c], -R114 ;  /* 0x00008f0007e47a23 */ /* 0x000fe20000010872 */
[C---:B-1----:R-:W-:Y:S01]  /*2260*/  HMMA.16816.F32.BF16 R8, R100.reuse, R124, R8 ;  /* 0x0000007c6408723c */ /* 0x042fe20000041808 */
[----:B------:R3:W4:Y:S04]  /*2270*/  LDG.E R239, [R250.64+0x20] ;  /* 0x00002018faef7981 */ /* 0x000728000c1e1900 */
[----:B------:R-:W-:Y:S01]  /*2280*/  MUFU.EX2 R219, R219 ;  /* 0x000000db00db7308 */ /* 0x000fe20000000800 */
[----:B------:R3:W4:Y:S02]  /*2290*/  LDG.E R243, [R250.64+0x80] ;  /* 0x00008018faf37981 */ /* 0x000724000c1e1900 */
[-C--:B------:R-:W-:Y:S02]  /*22a0*/  HMMA.16816.F32.BF16 R12, R100, R126.reuse, R12 ;  /* 0x0000007e640c723c */ /* 0x080fe4000004180c */
[----:B------:R3:W4:Y:S05]  /*22b0*/  LDG.E R246, [R250.64+0xa0] ;  /* 0x0000a018faf67981 */ /* 0x00072a000c1e1900 */
[----:B------:R-:W-:Y:S01]  /*22c0*/  MUFU.EX2 R226, R226 ;  /* 0x000000e200e27308 */ /* 0x000fe20000000800 */
[C---:B------:R-:W-:Y:S08]  /*22d0*/  HMMA.16816.F32.BF16 R16, R120.reuse, R126, R16 ;  /* 0x0000007e7810723c */ /* 0x040ff00000041810 */
[-C--:B------:R-:W-:Y:S01]  /*22e0*/  HMMA.16816.F32.BF16 R20, R120, R104.reuse, R20 ;  /* 0x000000687814723c */ /* 0x080fe20000041814 */
[----:B------:R-:W1:Y:S03]  /*22f0*/  MUFU.EX2 R228, R228 ;  /* 0x000000e400e47308 */ /* 0x000e660000000800 */
[--C-:B------:R-:W-:Y:S02]  /*2300*/  FFMA.FTZ R235, R10, c[0x0][0x23c], -R115.reuse ;  /* 0x00008f000aeb7a23 */ /* 0x100fe40000010873 */
[----:B--2---:R-:W-:Y:S02]  /*2310*/  FFMA.FTZ R232, R11, c[0x0][0x23c], -R115 ;  /* 0x00008f000be87a23 */ /* 0x004fe40000010873 */
[C---:B------:R-:W-:Y:S03]  /*2320*/  HMMA.16816.F32.BF16 R24, R100.reuse, R104, R24 ;  /* 0x000000686418723c */ /* 0x040fe60000041818 */
[----:B------:R2:W-:Y:S01]  /*2330*/  MUFU.EX2 R231, R235 ;  /* 0x000000eb00e77308 */ /* 0x0005e20000000800 */
[--C-:B------:R-:W-:Y:S02]  /*2340*/  FFMA.FTZ R229, R8, c[0x0][0x23c], -R130.reuse ;  /* 0x00008f0008e57a23 */ /* 0x100fe40000010882 */
[----:B------:R-:W-:Y:S02]  /*2350*/  FFMA.FTZ R230, R9, c[0x0][0x23c], -R130 ;  /* 0x00008f0009e67a23 */ /* 0x000fe40000010882 */
[-C--:B------:R-:W-:Y:S04]  /*2360*/  HMMA.16816.F32.BF16 R28, R100, R106.reuse, R28 ;  /* 0x0000006a641c723c */ /* 0x080fe8000004181c */
[--C-:B------:R-:W-:Y:S01]  /*2370*/  FFMA.FTZ R237, R16, c[0x0][0x23c], -R113.reuse ;  /* 0x00008f0010ed7a23 */ /* 0x100fe20000010871 */
[----:B------:R-:W3:Y:S01]  /*2380*/  MUFU.EX2 R232, R232 ;  /* 0x000000e800e87308 */ /* 0x000ee20000000800 */
[----:B------:R-:W-:Y:S02]  /*2390*/  FFMA.FTZ R240, R17, c[0x0][0x23c], -R113 ;  /* 0x00008f0011f07a23 */ /* 0x000fe40000010871 */
[----:B------:R-:W-:Y:S04]  /*23a0*/  HMMA.16816.F32.BF16 R32, R120, R106, R32 ;  /* 0x0000006a7820723c */ /* 0x000fe80000041820 */
[--C-:B------:R-:W-:Y:S02]  /*23b0*/  FFMA.FTZ R241, R18, c[0x0][0x23c], -R114.reuse ;  /* 0x00008f0012f17a23 */ /* 0x100fe40000010872 */
[----:B------:R-:W-:Y:S01]  /*23c0*/  FFMA.FTZ R242, R19, c[0x0][0x23c], -R114 ;  /* 0x00008f0013f27a23 */ /* 0x000fe20000010872 */
[----:B------:R-:W-:Y:S01]  /*23d0*/  MUFU.EX2 R237, R237 ;  /* 0x000000ed00ed7308 */ /* 0x000fe20000000800 */
[--C-:B------:R-:W-:Y:S04]  /*23e0*/  FFMA.FTZ R233, R12, c[0x0][0x23c], -R130.reuse ;  /* 0x00008f000ce97a23 */ /* 0x100fe80000010882 */
[----:B------:R-:W-:Y:S02]  /*23f0*/  FFMA.FTZ R234, R13, c[0x0][0x23c], -R130 ;  /* 0x00008f000dea7a23 */ /* 0x000fe40000010882 */
[--C-:B--2---:R-:W-:Y:S02]  /*2400*/  FFMA.FTZ R235, R14, c[0x0][0x23c], -R115.reuse ;  /* 0x00008f000eeb7a23 */ /* 0x104fe40000010873 */
[--C-:B------:R-:W-:Y:S01]  /*2410*/  FFMA.FTZ R238, R15, c[0x0][0x23c], -R115.reuse ;  /* 0x00008f000fee7a23 */ /* 0x100fe20000010873 */
[----:B------:R-:W2:Y:S01]  /*2420*/  MUFU.EX2 R240, R240 ;  /* 0x000000f000f07308 */ /* 0x000ea20000000800 */
[--C-:B------:R-:W-:Y:S01]  /*2430*/  FFMA.FTZ R247, R22, c[0x0][0x23c], -R114.reuse ;  /* 0x00008f0016f77a23 */ /* 0x100fe20000010872 */
[----:B-1----:R-:W-:Y:S01]  /*2440*/  F2FP.BF16.PACK_AB R22, R228, R227 ;  /* 0x000000e3e416723e */ /* 0x002fe200000010ff */
[----:B---3--:R-:W-:Y:S01]  /*2450*/  FFMA.FTZ R251, R26, c[0x0][0x23c], -R115 ;  /* 0x00008f001afb7a23 */ /* 0x008fe20000010873 */
[----:B------:R-:W-:Y:S01]  /*2460*/  F2FP.BF16.PACK_AB R26, R226, R219 ;  /* 0x000000dbe21a723e */ /* 0x000fe200000010ff */
[--C-:B------:R-:W-:Y:S01]  /*2470*/  FFMA.FTZ R244, R20, c[0x0][0x23c], -R113.reuse ;  /* 0x00008f0014f47a23 */ /* 0x100fe20000010871 */
[----:B------:R-:W-:Y:S01]  /*2480*/  F2FP.BF16.PACK_AB R14, R232, R231 ;  /* 0x000000e7e80e723e */ /* 0x000fe200000010ff */
[--C-:B------:R-:W-:Y:S01]  /*2490*/  FFMA.FTZ R245, R21, c[0x0][0x23c], -R113.reuse ;  /* 0x00008f0015f57a23 */ /* 0x100fe20000010871 */
[----:B------:R-:W-:Y:S01]  /*24a0*/  STS [R195+0xe400], R22 ;  /* 0x00e40016c3007388 */ /* 0x000fe20000000800 */
[--C-:B------:R-:W-:Y:S01]  /*24b0*/  FFMA.FTZ R248, R23, c[0x0][0x23c], -R114.reuse ;  /* 0x00008f0017f87a23 */ /* 0x100fe20000010872 */
[----:B------:R-:W-:Y:S01]  /*24c0*/  MUFU.EX2 R241, R241 ;  /* 0x000000f100f17308 */ /* 0x000fe20000000800 */
[--C-:B------:R-:W-:Y:S01]  /*24d0*/  FFMA.FTZ R182, R32, c[0x0][0x23c], -R113.reuse ;  /* 0x00008f0020b67a23 */ /* 0x100fe20000010871 */
[----:B------:R-:W-:Y:S01]  /*24e0*/  STS [R195+0xe000], R26 ;  /* 0x00e0001ac3007388 */ /* 0x000fe20000000800 */
[----:B------:R-:W-:Y:S02]  /*24f0*/  FFMA.FTZ R113, R33, c[0x0][0x23c], -R113 ;  /* 0x00008f0021717a23 */ /* 0x000fe40000010871 */
[--C-:B------:R-:W-:Y:S02]  /*2500*/  FFMA.FTZ R34, R34, c[0x0][0x23c], -R114.reuse ;  /* 0x00008f0022227a23 */ /* 0x100fe40000010872 */
[----:B------:R-:W-:Y:S02]  /*2510*/  FFMA.FTZ R114, R35, c[0x0][0x23c], -R114 ;  /* 0x00008f0023727a23 */ /* 0x000fe40000010872 */
[--C-:B------:R-:W-:Y:S01]  /*2520*/  FFMA.FTZ R249, R24, c[0x0][0x23c], -R130.reuse ;  /* 0x00008f0018f97a23 */ /* 0x100fe20000010882 */
[----:B------:R-:W1:Y:S01]  /*2530*/  MUFU.EX2 R242, R242 ;  /* 0x000000f200f27308 */ /* 0x000e620000000800 */
[--C-:B------:R-:W-:Y:S02]  /*2540*/  FFMA.FTZ R250, R25, c[0x0][0x23c], -R130.reuse ;  /* 0x00008f0019fa7a23 */ /* 0x100fe40000010882 */
[--C-:B------:R-:W-:Y:S01]  /*2550*/  FFMA.FTZ R252, R27, c[0x0][0x23c], -R115.reuse ;  /* 0x00008f001bfc7a23 */ /* 0x100fe20000010873 */
[----:B--2---:R-:W-:Y:S01]  /*2560*/  F2FP.BF16.PACK_AB R23, R240, R237 ;  /* 0x000000edf017723e */ /* 0x004fe200000010ff */
[--C-:B------:R-:W-:Y:S02]  /*2570*/  FFMA.FTZ R129, R28, c[0x0][0x23c], -R130.reuse ;  /* 0x00008f001c817a23 */ /* 0x100fe40000010882 */
[----:B------:R-:W-:Y:S02]  /*2580*/  FFMA.FTZ R130, R29, c[0x0][0x23c], -R130 ;  /* 0x00008f001d827a23 */ /* 0x000fe40000010882 */
[----:B------:R-:W-:Y:S01]  /*2590*/  STS [R200+0xe000], R23 ;  /* 0x00e00017c8007388 */ /* 0x000fe20000000800 */
[----:B------:R-:W-:Y:S01]  /*25a0*/  MUFU.EX2 R229, R229 ;  /* 0x000000e500e57308 */ /* 0x000fe20000000800 */
[--C-:B------:R-:W-:Y:S02]  /*25b0*/  FFMA.FTZ R30, R30, c[0x0][0x23c], -R115.reuse ;  /* 0x00008f001e1e7a23 */ /* 0x100fe40000010873 */
[----:B------:R-:W-:Y:S07]  /*25c0*/  FFMA.FTZ R115, R31, c[0x0][0x23c], -R115 ;  /* 0x00008f001f737a23 */ /* 0x000fee0000010873 */
[----:B------:R-:W2:Y:S01]  /*25d0*/  MUFU.EX2 R230, R230 ;  /* 0x000000e600e67308 */ /* 0x000ea20000000800 */
[----:B-1----:R-:W-:Y:S05]  /*25e0*/  F2FP.BF16.PACK_AB R21, R242, R241 ;  /* 0x000000f1f215723e */ /* 0x002fea00000010ff */
[----:B------:R-:W-:Y:S04]  /*25f0*/  STS [R200+0xe400], R21 ;  /* 0x00e40015c8007388 */ /* 0x000fe80000000800 */
[----:B------:R-:W-:Y:S01]  /*2600*/  MUFU.EX2 R233, R233 ;  /* 0x000000e900e97308 */ /* 0x000fe20000000800 */
[----:B------:R1:W-:Y:S09]  /*2610*/  STS [R195+0xf400], R14 ;  /* 0x00f4000ec3007388 */ /* 0x0003f20000000800 */
[----:B------:R-:W3:Y:S01]  /*2620*/  MUFU.EX2 R234, R234 ;  /* 0x000000ea00ea7308 */ /* 0x000ee20000000800 */
[----:B--2---:R-:W-:Y:S05]  /*2630*/  F2FP.BF16.PACK_AB R18, R230, R229 ;  /* 0x000000e5e612723e */ /* 0x004fea00000010ff */
[----:B------:R2:W-:Y:S04]  /*2640*/  STS [R195+0xf000], R18 ;  /* 0x00f00012c3007388 */ /* 0x0005e80000000800 */
[----:B------:R-:W-:Y:S10]  /*2650*/  MUFU.EX2 R235, R235 ;  /* 0x000000eb00eb7308 */ /* 0x000ff40000000800 */
[----:B------:R-:W1:Y:S01]  /*2660*/  MUFU.EX2 R238, R238 ;  /* 0x000000ee00ee7308 */ /* 0x000e620000000800 */
[----:B---3--:R-:W-:Y:S05]  /*2670*/  F2FP.BF16.PACK_AB R19, R234, R233 ;  /* 0x000000e9ea13723e */ /* 0x008fea00000010ff */
[----:B------:R-:W-:Y:S04]  /*2680*/  STS [R200+0xf000], R19 ;  /* 0x00f00013c8007388 */ /* 0x000fe80000000800 */
[----:B------:R-:W-:Y:S10]  /*2690*/  MUFU.EX2 R244, R244 ;  /* 0x000000f400f47308 */ /* 0x000ff40000000800 */
[----:B------:R-:W3:Y:S01]  /*26a0*/  MUFU.EX2 R245, R245 ;  /* 0x000000f500f57308 */ /* 0x000ee20000000800 */
[----:B-1----:R-:W-:Y:S05]  /*26b0*/  F2FP.BF16.PACK_AB R17, R238, R235 ;  /* 0x000000ebee11723e */ /* 0x002fea00000010ff */
[----:B------:R-:W-:Y:S04]  /*26c0*/  STS [R200+0xf400], R17 ;  /* 0x00f40011c8007388 */ /* 0x000fe80000000800 */
[----:B------:R-:W-:Y:S10]  /*26d0*/  MUFU.EX2 R247, R247 ;  /* 0x000000f700f77308 */ /* 0x000ff40000000800 */
[----:B------:R-:W1:Y:S01]  /*26e0*/  MUFU.EX2 R248, R248 ;  /* 0x000000f800f87308 */ /* 0x000e620000000800 */
[----:B---3--:R-:W-:Y:S05]  /*26f0*/  F2FP.BF16.PACK_AB R15, R245, R244 ;  /* 0x000000f4f50f723e */ /* 0x008fea00000010ff */
[----:B------:R-:W-:Y:S04]  /*2700*/  STS [R199+0xe000], R15 ;  /* 0x00e0000fc7007388 */ /* 0x000fe80000000800 */
[----:B------:R-:W-:Y:S10]  /*2710*/  MUFU.EX2 R121, R113 ;  /* 0x0000007100797308 */ /* 0x000ff40000000800 */
[----:B------:R-:W-:Y:S01]  /*2720*/  MUFU.EX2 R123, R114 ;  /* 0x00000072007b7308 */ /* 0x000fe20000000800 */
[----:B-1----:R-:W-:Y:S05]  /*2730*/  F2FP.BF16.PACK_AB R13, R248, R247 ;  /* 0x000000f7f80d723e */ /* 0x002fea00000010ff */
[----:B------:R-:W-:Y:S04]  /*2740*/  STS [R199+0xe400], R13 ;  /* 0x00e4000dc7007388 */ /* 0x000fe80000000800 */
[----:B------:R-:W1:Y:S10]  /*2750*/  MUFU.EX2 R182, R182 ;  /* 0x000000b600b67308 */ /* 0x000e740000000800 */
[----:B------:R1:W3:Y:S10]  /*2760*/  MUFU.EX2 R122, R34 ;  /* 0x00000022007a7308 */ /* 0x0002f40000000800 */
[----:B------:R-:W-:Y:S10]  /*2770*/  MUFU.EX2 R249, R249 ;  /* 0x000000f900f97308 */ /* 0x000ff40000000800 */
[----:B------:R-:W2:Y:S01]  /*2780*/  MUFU.EX2 R250, R250 ;  /* 0x000000fa00fa7308 */ /* 0x000ea20000000800 */
[----:B-1----:R-:W-:Y:S02]  /*2790*/  F2FP.BF16.PACK_AB R34, R121, R182 ;  /* 0x000000b67922723e */ /* 0x002fe400000010ff */
[----:B---3--:R-:W-:Y:S03]  /*27a0*/  F2FP.BF16.PACK_AB R14, R123, R122 ;  /* 0x0000007a7b0e723e */ /* 0x008fe600000010ff */
[----:B------:R-:W-:Y:S04]  /*27b0*/  STS [R217+0xe000], R34 ;  /* 0x00e00022d9007388 */ /* 0x000fe80000000800 */
[----:B------:R-:W-:Y:S01]  /*27c0*/  MUFU.EX2 R251, R251 ;  /* 0x000000fb00fb7308 */ /* 0x000fe20000000800 */
[----:B------:R-:W-:Y:S09]  /*27d0*/  STS [R217+0xe400], R14 ;  /* 0x00e4000ed9007388 */ /* 0x000ff20000000800 */
[----:B------:R-:W1:Y:S01]  /*27e0*/  MUFU.EX2 R252, R252 ;  /* 0x000000fc00fc7308 */ /* 0x000e620000000800 */
[----:B--2---:R-:W-:Y:S05]  /*27f0*/  F2FP.BF16.PACK_AB R18, R250, R249 ;  /* 0x000000f9fa12723e */ /* 0x004fea00000010ff */
[----:B------:R-:W-:Y:S04]  /*2800*/  STS [R199+0xf000], R18 ;  /* 0x00f00012c7007388 */ /* 0x000fe80000000800 */
[----:B------:R-:W-:Y:S10]  /*2810*/  MUFU.EX2 R181, R115 ;  /* 0x0000007300b57308 */ /* 0x000ff40000000800 */
[----:B------:R-:W-:Y:S01]  /*2820*/  MUFU.EX2 R129, R129 ;  /* 0x0000008100817308 */ /* 0x000fe20000000800 */
[----:B-1----:R-:W-:Y:S05]  /*2830*/  F2FP.BF16.PACK_AB R22, R252, R251 ;  /* 0x000000fbfc16723e */ /* 0x002fea00000010ff */
[----:B------:R-:W-:Y:S04]  /*2840*/  STS [R199+0xf400], R22 ;  /* 0x00f40016c7007388 */ /* 0x000fe80000000800 */
[----:B------:R-:W1:Y:S10]  /*2850*/  MUFU.EX2 R130, R130 ;  /* 0x0000008200827308 */ /* 0x000e740000000800 */
[----:B------:R-:W2:Y:S01]  /*2860*/  MUFU.EX2 R131, R30 ;  /* 0x0000001e00837308 */ /* 0x000ea20000000800 */
[----:B-1----:R-:W-:Y:S05]  /*2870*/  F2FP.BF16.PACK_AB R26, R130, R129 ;  /* 0x00000081821a723e */ /* 0x002fea00000010ff */
[----:B------:R-:W-:Y:S01]  /*2880*/  STS [R217+0xf000], R26 ;  /* 0x00f0001ad9007388 */ /* 0x000fe20000000800 */
[----:B--2---:R-:W-:Y:S05]  /*2890*/  F2FP.BF16.PACK_AB R30, R181, R131 ;  /* 0x00000083b51e723e */ /* 0x004fea00000010ff */
        /* <DEDUP_REMOVED lines=40> */
[----:B------:R-:W-:Y:S01]  /*2b20*/  FMUL.FTZ R219, R219, R106 ;  /* 0x0000006adbdb7220 */ /* 0x000fe20000410000 */
[-C--:B------:R-:W-:Y:S06]  /*2b30*/  HMMA.16816.F32.BF16 R20, R100, R160.reuse, R20 ;  /* 0x000000a06414723c */ /* 0x080fec0000041814 */
[----:B------:R-:W-:Y:S02]  /*2b40*/  FADD.FTZ R13, -R243, R13 ;  /* 0x0000000df30d7221 */ /* 0x000fe40000010100 */
[----:B------:R-:W-:Y:S01]  /*2b50*/  FADD.FTZ R14, -R246, R14 ;  /* 0x0000000ef60e7221 */ /* 0x000fe20000010100 */
[C---:B------:R-:W-:Y:S04]  /*2b60*/  HMMA.16816.F32.BF16 R24, R112.reuse, R160, R24 ;  /* 0x000000a07018723c */ /* 0x040fe80000041818 */
[----:B------:R-:W-:Y:S02]  /*2b70*/  FMUL.FTZ R234, R234, R13 ;  /* 0x0000000deaea7220 */ /* 0x000fe40000410000 */
[----:B------:R-:W-:Y:S02]  /*2b80*/  FADD.FTZ R17, -R236, R17 ;  /* 0x00000011ec117221 */ /* 0x000fe40000010100 */
[----:B------:R-:W-:Y:S01]  /*2b90*/  FADD.FTZ R18, -R239, R18 ;  /* 0x00000012ef127221 */ /* 0x000fe20000010100 */
[-C--:B------:R-:W-:Y:S03]  /*2ba0*/  HMMA.16816.F32.BF16 R28, R112, R162.reuse, R28 ;  /* 0x000000a2701c723c */ /* 0x080fe6000004181c */
[----:B------:R-:W-:Y:S02]  /*2bb0*/  FMUL.FTZ R240, R240, R17 ;  /* 0x00000011f0f07220 */ /* 0x000fe40000410000 */
[----:B------:R-:W-:Y:S02]  /*2bc0*/  FMUL.FTZ R241, R241, R18 ;  /* 0x00000012f1f17220 */ /* 0x000fe40000410000 */
[C---:B------:R-:W-:Y:S01]  /*2bd0*/  FADD.FTZ R17, -R236.reuse, R20 ;  /* 0x00000014ec117221 */ /* 0x040fe20000010100 */
[----:B------:R-:W-:Y:S04]  /*2be0*/  HMMA.16816.F32.BF16 R32, R100, R162, R32 ;  /* 0x000000a26420723c */ /* 0x000fe80000041820 */
[----:B------:R-:W-:Y:S02]  /*2bf0*/  FADD.FTZ R22, -R239, R22 ;  /* 0x00000016ef167221 */ /* 0x000fe40000010100 */
[----:B------:R-:W-:Y:S02]  /*2c00*/  FADD.FTZ R18, -R243, R8 ;  /* 0x00000008f3127221 */ /* 0x000fe40000010100 */
[----:B------:R-:W-:Y:S04]  /*2c10*/  FADD.FTZ R21, -R236, R21 ;  /* 0x00000015ec157221 */ /* 0x000fe80000010100 */
[----:B------:R-:W-:Y:S02]  /*2c20*/  FMUL.FTZ R244, R244, R17 ;  /* 0x00000011f4f47220 */ /* 0x000fe40000410000 */
[C---:B------:R-:W-:Y:S02]  /*2c30*/  FADD.FTZ R17, -R239.reuse, R6 ;  /* 0x00000006ef117221 */ /* 0x040fe40000010100 */
[----:B------:R-:W-:Y:S02]  /*2c40*/  FADD.FTZ R19, -R239, R19 ;  /* 0x00000013ef137221 */ /* 0x000fe40000010100 */
[----:B------:R-:W-:Y:S02]  /*2c50*/  FMUL.FTZ R247, R247, R22 ;  /* 0x00000016f7f77220 */ /* 0x000fe40000410000 */
[----:B------:R-:W-:Y:S02]  /*2c60*/  FADD.FTZ R22, -R243, R12 ;  /* 0x0000000cf3167221 */ /* 0x000fe40000010100 */
[----:B------:R-:W-:Y:S02]  /*2c70*/  FMUL.FTZ R229, R229, R18 ;  /* 0x00000012e5e57220 */ /* 0x000fe40000410000 */
[----:B------:R-:W-:Y:S02]  /*2c80*/  FADD.FTZ R18, -R243, R24 ;  /* 0x00000018f3127221 */ /* 0x000fe40000010100 */
[C---:B------:R-:W-:Y:S02]  /*2c90*/  FADD.FTZ R114, -R236.reuse, R16 ;  /* 0x00000010ec727221 */ /* 0x040fe40000010100 */
[C---:B------:R-:W-:Y:S02]  /*2ca0*/  FADD.FTZ R107, -R236.reuse, R32 ;  /* 0x00000020ec6b7221 */ /* 0x040fe40000010100 */
[----:B------:R-:W-:Y:S02]  /*2cb0*/  FADD.FTZ R236, -R236, R33 ;  /* 0x00000021ecec7221 */ /* 0x000fe40000010100 */
[----:B------:R-:W-:Y:S02]  /*2cc0*/  FMUL.FTZ R245, R245, R21 ;  /* 0x00000015f5f57220 */ /* 0x000fe40000410000 */
[----:B------:R-:W-:Y:S02]  /*2cd0*/  FADD.FTZ R21, -R239, R7 ;  /* 0x00000007ef157221 */ /* 0x000fe40000010100 */
[----:B------:R-:W-:Y:S02]  /*2ce0*/  FMUL.FTZ R227, R227, R17 ;  /* 0x00000011e3e37220 */ /* 0x000fe40000410000 */
[----:B------:R-:W-:Y:S02]  /*2cf0*/  FMUL.FTZ R242, R242, R19 ;  /* 0x00000013f2f27220 */ /* 0x000fe40000410000 */
[C---:B------:R-:W-:Y:S02]  /*2d00*/  FADD.FTZ R23, -R239.reuse, R23 ;  /* 0x00000017ef177221 */ /* 0x040fe40000010100 */
[C---:B------:R-:W-:Y:S02]  /*2d10*/  FADD.FTZ R17, -R239.reuse, R34 ;  /* 0x00000022ef117221 */ /* 0x040fe40000010100 */
[----:B------:R-:W-:Y:S02]  /*2d20*/  FADD.FTZ R239, -R239, R35 ;  /* 0x00000023efef7221 */ /* 0x000fe40000010100 */
[----:B------:R-:W-:Y:S02]  /*2d30*/  FADD.FTZ R19, -R243, R9 ;  /* 0x00000009f3137221 */ /* 0x000fe40000010100 */
[----:B------:R-:W-:Y:S02]  /*2d40*/  FMUL.FTZ R233, R233, R22 ;  /* 0x00000016e9e97220 */ /* 0x000fe40000410000 */
[C---:B------:R-:W-:Y:S02]  /*2d50*/  FADD.FTZ R25, -R243.reuse, R25 ;  /* 0x00000019f3197221 */ /* 0x040fe40000010100 */
[C---:B------:R-:W-:Y:S02]  /*2d60*/  FADD.FTZ R22, -R243.reuse, R28 ;  /* 0x0000001cf3167221 */ /* 0x040fe40000010100 */
[----:B------:R-:W-:Y:S02]  /*2d70*/  FADD.FTZ R243, -R243, R29 ;  /* 0x0000001df3f37221 */ /* 0x000fe40000010100 */
[----:B------:R-:W-:Y:S02]  /*2d80*/  FMUL.FTZ R249, R249, R18 ;  /* 0x00000012f9f97220 */ /* 0x000fe40000410000 */
        /* <DEDUP_REMOVED lines=31> */
[----:B------:R-:W-:Y:S02]  /*2f80*/  IMAD.U32 R7, R5, -0x40, RZ ;  /* 0xffffffc005077824 */ /* 0x000fe400078e00ff */
[----:B------:R-:W-:Y:S01]  /*2f90*/  IMAD.MOV.U32 R6, RZ, RZ, c[0x0][0x194] ;  /* 0x00006500ff067624 */ /* 0x000fe200078e00ff */
[----:B------:R-:W-:Y:S02]  /*2fa0*/  SEL R4, R4, 0x2000, !P2 ;  /* 0x0000200004047807 */ /* 0x000fe40005000000 */
[C---:B------:R-:W-:Y:S03]  /*2fb0*/  LEA R224, P0, R7.reuse, R224, 0x1 ;  /* 0x000000e007e07211 */ /* 0x040fe600078008ff */
[--C-:B------:R-:W-:Y:S01]  /*2fc0*/  IMAD.IADD R214, R214, 0x1, R4.reuse ;  /* 0x00000001d6d67824 */ /* 0x100fe200078e0204 */
[----:B------:R-:W-:Y:S01]  /*2fd0*/  LEA.HI.X.SX32 R225, R7, R225, 0x1, P0 ;  /* 0x000000e107e17211 */ /* 0x000fe200000f0eff */
[----:B------:R-:W-:Y:S01]  /*2fe0*/  IMAD.IADD R173, R173, 0x1, R4 ;  /* 0x00000001adad7824 */ /* 0x000fe200078e0204 */
[C---:B------:R-:W-:Y:S03]  /*2ff0*/  LEA R8, P0, R5.reuse, R224, 0x6 ;  /* 0x000000e005087211 */ /* 0x040fe600078030ff */
[----:B------:R-:W-:Y:S01]  /*3000*/  @!PT LDS RZ, [RZ] ;  /* 0x00000000fffff984 */ /* 0x000fe20000000800 */
[----:B------:R-:W-:Y:S01]  /*3010*/  @!PT LDS RZ, [RZ] ;  /* 0x00000000fffff984 */ /* 0x000fe20000000800 */
[----:B------:R-:W-:Y:S01]  /*3020*/  @!PT LDS RZ, [RZ] ;  /* 0x00000000fffff984 */ /* 0x000fe20000000800 */
[----:B------:R1:W-:Y:S01]  /*3030*/  LDGSTS.E.BYPASS.LTC128B.128 [R214], [R224.64] ;  /* 0x00000000e0d67fae */ /* 0x0003e2000b901d58 */
[----:B------:R-:W-:Y:S05]  /*3040*/  LEA.HI.X R9, R5, R225, R6, 0x6, P0 ;  /* 0x000000e105097211 */ /* 0x000fea00000f3406 */
[----:B------:R1:W-:Y:S04]  /*3050*/  LDGSTS.E.BYPASS.LTC128B.128 [R214+0x1000], [R8.64] ;  /* 0x0100000008d67fae */ /* 0x0003e8000b901d58 */
[----:B------:R-:W0:Y:S02]  /*3060*/  LDGDEPBAR ;  /* 0x00000000000079af */ /* 0x000e240000000000 */
.L_x_192:
[----:B------:R-:W-:Y:S01]  /*3070*/  F2FP.BF16.PACK_AB R226, R226, R219 ;  /* 0x000000dbe2e2723e */ /* 0x000fe200000010ff */
[----:B------:R-:W-:Y:S01]  /*3080*/  IMAD.IADD R112, R175, 0x1, R170 ;  /* 0x00000001af707824 */ /* 0x000fe200078e02aa */
        /* <DEDUP_REMOVED lines=21> */
[----:B------:R-:W-:Y:S03]  /*31e0*/  F2FP.BF16.PACK_AB R246, R246, R30 ;  /* 0x0000001ef6f6723e */ /* 0x000fe600000010ff */
        /* <DEDUP_REMOVED lines=13> */
[----:B------:R-:W3:Y:S04]  /*32c0*/  LDSM.16.MT88.4 R16, [R112+0x4000] ;  /* 0x004000007010783b */ /* 0x000ee80000004200 */
        /* <DEDUP_REMOVED lines=59> */
.L_x_193:
[----:B------:R-:W-:Y:S04]  /*3680*/  LDSM.16.M88.4 R20, [R177] ;  /* 0x00000000b114783b */ /* 0x000fe80000000200 */
[----:B-1----:R-:W1:Y:S04]  /*3690*/  LDSM.16.MT88.4 R8, [R175+0x6000] ;  /* 0x00600000af08783b */ /* 0x002e680000004200 */
[----:B------:R-:W2:Y:S04]  /*36a0*/  LDSM.16.MT88.4 R16, [R112+0x6000] ;  /* 0x006000007010783b */ /* 0x000ea80000004200 */
[----:B------:R-:W-:Y:S04]  /*36b0*/  LDSM.16.M88.4 R24, [R3] ;  /* 0x000000000318783b */ /* 0x000fe80000000200 */
[----:B------:R-:W3:Y:S04]  /*36c0*/  LDSM.16.MT88.4 R28, [R175+0x6800] ;  /* 0x00680000af1c783b */ /* 0x000ee80000004200 */
[----:B------:R-:W4:Y:S04]  /*36d0*/  LDSM.16.MT88.4 R32, [R112+0x6800] ;  /* 0x006800007020783b */ /* 0x000f280000004200 */
[----:B------:R-:W-:Y:S04]  /*36e0*/  LDSM.16.M88.4 R100, [R2] ;  /* 0x000000000264783b */ /* 0x000fe80000000200 */
[----:B------:R-:W3:Y:S04]  /*36f0*/  LDSM.16.MT88.4 R104, [R175+0x7000] ;  /* 0x00700000af68783b */ /* 0x000ee80000004200 */
        /* <DEDUP_REMOVED lines=40> */
[----:B------:R-:W-:Y:S01]  /*3980*/  IMAD.U32 R101, RZ, RZ, UR19 ;  /* 0x00000013ff657e24 */ /* 0x000fe2000f8e00ff */
[C---:B----4-:R-:W-:Y:S08]  /*3990*/  HMMA.16816.F32.BF16 R4, R28.reuse, R104, R4 ;  /* 0x000000681c04723c */ /* 0x050ff00000041804 */
[C---:B------:R-:W-:Y:S08]  /*39a0*/  HMMA.16816.F32.BF16 R8, R28.reuse, R106, R8 ;  /* 0x0000006a1c08723c */ /* 0x040ff00000041808 */
[C---:B-1----:R-:W-:Y:S08]  /*39b0*/  HMMA.16816.F32.BF16 R12, R28.reuse, R20, R12 ;  /* 0x000000141c0c723c */ /* 0x042ff0000004180c */
[----:B------:R-:W-:Y:S07]  /*39c0*/  HMMA.16816.F32.BF16 R16, R28, R22, R16 ;  /* 0x000000161c10723c */ /* 0x000fee0000041810 */
[----:B------:R-:W-:Y:S01]  /*39d0*/  @P5 IADD3 R28, P0, R204, R193, RZ ;  /* 0x000000c1cc1c5210 */ /* 0x000fe20007f1e0ff */
[C---:B--2---:R-:W-:Y:S01]  /*39e0*/  HMMA.16816.F32.BF16 R4, R32.reuse, R108, R4 ;  /* 0x0000006c2004723c */ /* 0x044fe20000041804 */
[----:B------:R-:W-:Y:S04]  /*39f0*/  IMAD.U32 R31, RZ, RZ, UR17 ;  /* 0x00000011ff1f7e24 */ /* 0x000fe8000f8e00ff */
[----:B------:R-:W-:Y:S01]  /*3a00*/  @P5 IMAD.X R29, R205, 0x1, R192, P0 ;  /* 0x00000001cd1d5824 */ /* 0x000fe200000e06c0 */
[-C--:B------:R-:W-:Y:S02]  /*3a10*/  LEA R104, P2, R31, R220.reuse, 0x2 ;  /* 0x000000dc1f687211 */ /* 0x080fe400078410ff */
[C---:B------:R-:W-:Y:S02]  /*3a20*/  HMMA.16816.F32.BF16 R8, R32.reuse, R110, R8 ;  /* 0x0000006e2008723c */ /* 0x040fe40000041808 */
[----:B------:R1:W5:Y:S04]  /*3a30*/  @P5 LDG.E R213, [R28.64] ;  /* 0x000000181cd55981 */ /* 0x000368000c1e1900 */
[----:B------:R1:W5:Y:S02]  /*3a40*/  @P5 LDG.E R212, [R28.64+0x20] ;  /* 0x000020181cd45981 */ /* 0x000364000c1e1900 */
[C---:B---3--:R-:W-:Y:S02]  /*3a50*/  HMMA.16816.F32.BF16 R12, R32.reuse, R24, R12 ;  /* 0x00000018200c723c */ /* 0x048fe4000004180c */
[----:B------:R1:W5:Y:S04]  /*3a60*/  @P5 LDG.E R211, [R28.64+0x80] ;  /* 0x000080181cd35981 */ /* 0x000368000c1e1900 */
[----:B------:R1:W5:Y:S01]  /*3a70*/  @P5 LDG.E R210, [R28.64+0xa0] ;  /* 0x0000a0181cd25981 */ /* 0x000362000c1e1900 */
[----:B------:R-:W-:Y:S01]  /*3a80*/  IMAD.U32 R25, RZ, RZ, UR19 ;  /* 0x00000013ff197e24 */ /* 0x000fe2000f8e00ff */
[----:B------:R-:W-:Y:S02]  /*3a90*/  HMMA.16816.F32.BF16 R16, R32, R26, R16 ;  /* 0x0000001a2010723c */ /* 0x000fe40000041810 */
[----:B------:R2:W-:Y:S02]  /*3aa0*/  RED.E.ADD.F32.FTZ.RN.STRONG.GPU [R220.64], R4 ;  /* 0x00000004dc00798e */ /* 0x0005e4000c10e798 */
[-C--:B------:R-:W-:Y:S01]  /*3ab0*/  LEA R30, P0, R25, R220.reuse, 0x2 ;  /* 0x000000dc191e7211 */ /* 0x080fe200078010ff */
[----:B------:R-:W-:Y:S02]  /*3ac0*/  IMAD.U32 R25, RZ, RZ, UR17 ;  /* 0x00000011ff197e24 */ /* 0x000fe4000f8e00ff */
[----:B------:R-:W-:Y:S01]  /*3ad0*/  IMAD.U32 R35, RZ, RZ, UR18 ;  /* 0x00000012ff237e24 */ /* 0x000fe2000f8e00ff */
[-C--:B------:R-:W-:Y:S01]  /*3ae0*/  LEA.HI.X.SX32 R31, R101, R221.reuse, 0x2, P0 ;  /* 0x000000dd651f7211 */ /* 0x080fe200000f16ff */
[----:B------:R-:W-:Y:S03]  /*3af0*/  IMAD.U32 R33, RZ, RZ, UR18 ;  /* 0x00000012ff217e24 */ /* 0x000fe6000f8e00ff */
[-C--:B------:R-:W-:Y:S01]  /*3b00*/  LEA R102, P3, R35, R220.reuse, 0x2 ;  /* 0x000000dc23667211 */ /* 0x080fe200078610ff */
[----:B------:R3:W-:Y:S01]  /*3b10*/  RED.E.ADD.F32.FTZ.RN.STRONG.GPU [R30.64], R5 ;  /* 0x000000051e00798e */ /* 0x0007e2000c10e798 */
[----:B------:R-:W-:Y:S01]  /*3b20*/  IMAD.U32 R27, RZ, RZ, UR16 ;  /* 0x00000010ff1b7e24 */ /* 0x000fe2000f8e00ff */
[-C--:B------:R-:W-:Y:S01]  /*3b30*/  LEA.HI.X.SX32 R105, R25, R221.reuse, 0x2, P2 ;  /* 0x000000dd19697211 */ /* 0x080fe200010f16ff */
[----:B------:R-:W-:Y:S01]  /*3b40*/  IMAD.U32 R25, RZ, RZ, UR15 ;  /* 0x0000000fff197e24 */ /* 0x000fe2000f8e00ff */
[-C--:B------:R-:W-:Y:S01]  /*3b50*/  LEA.HI.X.SX32 R103, R33, R221.reuse, 0x2, P3 ;  /* 0x000000dd21677211 */ /* 0x080fe200018f16ff */
[----:B------:R-:W-:Y:S01]  /*3b60*/  IMAD.U32 R35, RZ, RZ, UR14 ;  /* 0x0000000eff237e24 */ /* 0x000fe2000f8e00ff */
[-C--:B------:R-:W-:Y:S01]  /*3b70*/  LEA R106, P0, R27, R220.reuse, 0x2 ;  /* 0x000000dc1b6a7211 */ /* 0x080fe200078010ff */
[----:B------:R-:W-:Y:S01]  /*3b80*/  IMAD.U32 R101, RZ, RZ, UR15 ;  /* 0x0000000fff657e24 */ /* 0x000fe2000f8e00ff */
[-C--:B------:R-:W-:Y:S01]  /*3b90*/  LEA R24, P3, R25, R220.reuse, 0x2 ;  /* 0x000000dc19187211 */ /* 0x080fe200078610ff */
[----:B------:R4:W-:Y:S01]  /*3ba0*/  RED.E.ADD.F32.FTZ.RN.STRONG.GPU [R102.64], R6 ;  /* 0x000000066600798e */ /* 0x0009e2000c10e798 */
[----:B-1----:R-:W-:Y:S01]  /*3bb0*/  IMAD.U32 R29, RZ, RZ, UR16 ;  /* 0x00000010ff1d7e24 */ /* 0x002fe2000f8e00ff */
[-C--:B------:R-:W-:Y:S01]  /*3bc0*/  LEA R28, P2, R35, R220.reuse, 0x2 ;  /* 0x000000dc231c7211 */ /* 0x080fe200078410ff */
[----:B------:R-:W-:Y:S01]  /*3bd0*/  IMAD.U32 R33, RZ, RZ, UR14 ;  /* 0x0000000eff217e24 */ /* 0x000fe2000f8e00ff */
[----:B------:R1:W-:Y:S01]  /*3be0*/  RED.E.ADD.F32.FTZ.RN.STRONG.GPU [R104.64], R7 ;  /* 0x000000076800798e */ /* 0x0003e2000c10e798 */
[-C--:B------:R-:W-:Y:S01]  /*3bf0*/  LEA.HI.X.SX32 R25, R101, R221.reuse, 0x2, P3 ;  /* 0x000000dd65197211 */ /* 0x080fe200018f16ff */
[----:B------:R-:W-:Y:S01]  /*3c00*/  IMAD.U32 R27, RZ, RZ, UR12 ;  /* 0x0000000cff1b7e24 */ /* 0x000fe2000f8e00ff */
[-C--:B------:R-:W-:Y:S01]  /*3c10*/  LEA.HI.X.SX32 R107, R29, R221.reuse, 0x2, P0 ;  /* 0x000000dd1d6b7211 */ /* 0x080fe200000f16ff */
[----:B------:R-:W-:Y:S02]  /*3c20*/  IMAD.U32 R29, RZ, RZ, UR13 ;  /* 0x0000000dff1d7e24 */ /* 0x000fe4000f8e00ff */
[----:B------:R-:W-:Y:S02]  /*3c30*/  IMAD.U32 R35, RZ, RZ, UR10 ;  /* 0x0000000aff237e24 */ /* 0x000fe4000f8e00ff */
[----:B------:R-:W-:Y:S01]  /*3c40*/  RED.E.ADD.F32.FTZ.RN.STRONG.GPU [R106.64], R8 ;  /* 0x000000086a00798e */ /* 0x000fe2000c10e798 */
[-C--:B--2---:R-:W-:Y:S01]  /*3c50*/  LEA R4, P0, R29, R220.reuse, 0x2 ;  /* 0x000000dc1d047211 */ /* 0x084fe200078010ff */
[----:B------:R-:W-:Y:S01]  /*3c60*/  IMAD.U32 R101, RZ, RZ, UR11 ;  /* 0x0000000bff657e24 */ /* 0x000fe2000f8e00ff */
[-C--:B------:R-:W-:Y:S01]  /*3c70*/  LEA.HI.X.SX32 R29, R33, R221.reuse, 0x2, P2 ;  /* 0x000000dd211d7211 */ /* 0x080fe200010f16ff */
[----:B------:R2:W-:Y:S01]  /*3c80*/  RED.E.ADD.F32.FTZ.RN.STRONG.GPU [R24.64], R9 ;  /* 0x000000091800798e */ /* 0x0005e2000c10e798 */
[----:B------:R-:W-:Y:S02]  /*3c90*/  IMAD.U32 R33, RZ, RZ, UR9 ;  /* 0x00000009ff217e24 */ /* 0x000fe4000f8e00ff */
[----:B---3--:R-:W-:Y:S01]  /*3ca0*/  IMAD.U32 R5, RZ, RZ, UR13 ;  /* 0x0000000dff057e24 */ /* 0x008fe2000f8e00ff */
[----:B------:R3:W-:Y:S02]  /*3cb0*/  RED.E.ADD.F32.FTZ.RN.STRONG.GPU [R28.64], R10 ;  /* 0x0000000a1c00798e */ /* 0x0007e4000c10e798 */
[-C--:B------:R-:W-:Y:S02]  /*3cc0*/  LEA R32, P3, R33, R220.reuse, 0x2 ;  /* 0x000000dc21207211 */ /* 0x080fe400078610ff */
[-C--:B------:R-:W-:Y:S02]  /*3cd0*/  LEA.HI.X.SX32 R5, R5, R221.reuse, 0x2, P0 ;  /* 0x000000dd05057211 */ /* 0x080fe400000f16ff */
[-C--:B----4-:R-:W-:Y:S01]  /*3ce0*/  LEA R6, P2, R27, R220.reuse, 0x2 ;  /* 0x000000dc1b067211 */ /* 0x090fe200078410ff */
[----:B------:R-:W-:Y:S02]  /*3cf0*/  IMAD.U32 R27, RZ, RZ, UR11 ;  /* 0x0000000bff1b7e24 */ /* 0x000fe4000f8e00ff */
[----:B------:R4:W-:Y:S01]  /*3d00*/  RED.E.ADD.F32.FTZ.RN.STRONG.GPU [R4.64], R11 ;  /* 0x0000000b0400798e */ /* 0x0009e2000c10e798 */
[----:B-1----:R-:W-:Y:S01]  /*3d10*/  IMAD.U32 R7, RZ, RZ, UR12 ;  /* 0x0000000cff077e24 */ /* 0x002fe2000f8e00ff */
[C---:B------:R-:W-:Y:S02]  /*3d20*/  IADD3 R104, R174.reuse, 0x40, RZ ;  /* 0x00000040ae687810 */ /* 0x040fe40007ffe0ff */
[----:B------:R-:W-:Y:S01]  /*3d30*/  RED.E.ADD.F32.FTZ.RN.STRONG.GPU [R220.64+0x80], R12 ;  /* 0x0000800cdc00798e */ /* 0x000fe2000c10e798 */
[-C--:B------:R-:W-:Y:S02]  /*3d40*/  LEA R26, P0, R27, R220.reuse, 0x2 ;  /* 0x000000dc1b1a7211 */ /* 0x080fe400078010ff */
[-C--:B------:R-:W-:Y:S01]  /*3d50*/  LEA.HI.X.SX32 R7, R7, R221.reuse, 0x2, P2 ;  /* 0x000000dd07077211 */ /* 0x080fe200010f16ff */
[----:B------:R1:W-:Y:S01]  /*3d60*/  RED.E.ADD.F32.FTZ.RN.STRONG.GPU [R30.64+0x80], R13 ;  /* 0x0000800d1e00798e */ /* 0x0003e2000c10e798 */
[-C--:B------:R-:W-:Y:S02]  /*3d70*/  LEA.HI.X.SX32 R27, R101, R221.reuse, 0x2, P0 ;  /* 0x000000dd651b7211 */ /* 0x080fe400000f16ff */
[----:B------:R-:W-:Y:S01]  /*3d80*/  @P1 IADD3 R104, R174, -0x40, RZ ;  /* 0xffffffc0ae681810 */ /* 0x000fe20007ffe0ff */
[----:B------:R-:W-:Y:S01]  /*3d90*/  RED.E.ADD.F32.FTZ.RN.STRONG.GPU [R6.64], R14 ;  /* 0x0000000e0600798e */ /* 0x000fe2000c10e798 */
[----:B--2---:R-:W-:Y:S02]  /*3da0*/  IMAD.U32 R9, RZ, RZ, UR7 ;  /* 0x00000007ff097e24 */ /* 0x004fe4000f8e00ff */
[----:B------:R-:W-:Y:S01]  /*3db0*/  IMAD.U32 R25, RZ, RZ, UR8 ;  /* 0x00000008ff197e24 */ /* 0x000fe2000f8e00ff */
[----:B------:R-:W-:Y:S01]  /*3dc0*/  RED.E.ADD.F32.FTZ.RN.STRONG.GPU [R26.64], R15 ;  /* 0x0000000f1a00798e */ /* 0x000fe2000c10e798 */
[----:B---3--:R-:W-:Y:S01]  /*3dd0*/  IMAD.U32 R29, RZ, RZ, UR10 ;  /* 0x0000000aff1d7e24 */ /* 0x008fe2000f8e00ff */
[-C--:B------:R-:W-:Y:S02]  /*3de0*/  LEA R28, P4, R35, R220.reuse, 0x2 ;  /* 0x000000dc231c7211 */ /* 0x080fe400078810ff */
[-C--:B------:R-:W-:Y:S01]  /*3df0*/  LEA R106, P0, R9, R220.reuse, 0x2 ;  /* 0x000000dc096a7211 */ /* 0x080fe200078010ff */
[----:B------:R-:W-:Y:S01]  /*3e00*/  LDSM.16.MT88.4 R20, [R104] ;  /* 0x000000006814783b */ /* 0x000fe20000004200 */
[-C--:B------:R-:W-:Y:S02]  /*3e10*/  LEA.HI.X.SX32 R29, R29, R221.reuse, 0x2, P4 ;  /* 0x000000dd1d1d7211 */ /* 0x080fe400020f16ff */
[----:B------:R-:W-:Y:S01]  /*3e20*/  LEA R100, P2, R25, R220, 0x2 ;  /* 0x000000dc19647211 */ /* 0x000fe200078410ff */
[----:B----4-:R-:W-:Y:S02]  /*3e30*/  IMAD.U32 R5, RZ, RZ, UR9 ;  /* 0x00000009ff057e24 */ /* 0x010fe4000f8e00ff */
[----:B------:R-:W-:Y:S01]  /*3e40*/  RED.E.ADD.F32.FTZ.RN.STRONG.GPU [R28.64], R16 ;  /* 0x000000101c00798e */ /* 0x000fe2000c10e798 */
[----:B------:R-:W-:Y:S01]  /*3e50*/  IMAD.U32 R11, RZ, RZ, UR7 ;  /* 0x00000007ff0b7e24 */ /* 0x000fe2000f8e00ff */
[----:B------:R-:W-:Y:S02]  /*3e60*/  ISETP.GT.AND P4, PT, R216, RZ, PT ;  /* 0x000000ffd800720c */ /* 0x000fe40003f84270 */
[-C--:B------:R-:W-:Y:S01]  /*3e70*/  LEA.HI.X.SX32 R33, R5, R221.reuse, 0x2, P3 ;  /* 0x000000dd05217211 */ /* 0x080fe200018f16ff */
[----:B------:R-:W-:Y:S01]  /*3e80*/  LDSM.16.MT88.4 R24, [R176+0xa800] ;  /* 0x00a80000b018783b */ /* 0x000fe20000004200 */
[-C--:B------:R-:W-:Y:S01]  /*3e90*/  LEA.HI.X.SX32 R107, R11, R221.reuse, 0x2, P0 ;  /* 0x000000dd0b6b7211 */ /* 0x080fe200000f16ff */
[----:B-1----:R-:W-:Y:S01]  /*3ea0*/  IMAD.U32 R13, RZ, RZ, UR8 ;  /* 0x00000008ff0d7e24 */ /* 0x002fe2000f8e00ff */
[----:B------:R-:W-:Y:S01]  /*3eb0*/  @P5 IADD3 R204, P3, R204, -0x100, RZ ;  /* 0xffffff00cccc5810 */ /* 0x000fe20007f7e0ff */
[----:B------:R-:W-:Y:S03]  /*3ec0*/  LDSM.16.MT88.4 R4, [R176+0xa000] ;  /* 0x00a00000b004783b */ /* 0x000fe60000004200 */
[----:B------:R-:W-:Y:S01]  /*3ed0*/  LEA.HI.X.SX32 R101, R13, R221, 0x2, P2 ;  /* 0x000000dd0d657211 */ /* 0x000fe200010f16ff */
[----:B------:R-:W1:Y:S01]  /*3ee0*/  LDSM.16.MT88.4 R8, [R174] ;  /* 0x00000000ae08783b */ /* 0x000e620000004200 */
[----:B------:R-:W-:Y:S02]  /*3ef0*/  @P5 IADD3 R206, P2, R206, -0x100, RZ ;  /* 0xffffff00cece5810 */ /* 0x000fe40007f5e0ff */
[----:B------:R-:W-:Y:S01]  /*3f00*/  @P5 IADD3.X R205, R205, -0x1, RZ, P3, !PT ;  /* 0xffffffffcdcd5810 */ /* 0x000fe20001ffe4ff */
[----:B------:R-:W-:Y:S01]  /*3f10*/  RED.E.ADD.F32.FTZ.RN.STRONG.GPU [R32.64], R17 ;  /* 0x000000112000798e */ /* 0x000fe2000c10e798 */
[----:B------:R-:W-:Y:S03]  /*3f20*/  @P5 IADD3.X R207, R207, -0x1, RZ, P2, !PT ;  /* 0xffffffffcfcf5810 */ /* 0x000fe600017fe4ff */
[----:B------:R-:W-:Y:S04]  /*3f30*/  RED.E.ADD.F32.FTZ.RN.STRONG.GPU [R100.64], R18 ;  /* 0x000000126400798e */ /* 0x000fe8000c10e798 */
[----:B------:R-:W2:Y:S04]  /*3f40*/  LDSM.16.MT88.4 R12, [R176+0xc000] ;  /* 0x00c00000b00c783b */ /* 0x000ea80000004200 */
[----:B------:R-:W-:Y:S04]  /*3f50*/  RED.E.ADD.F32.FTZ.RN.STRONG.GPU [R106.64], R19 ;  /* 0x000000136a00798e */ /* 0x000fe8000c10e798 */
[----:B------:R-:W3:Y:S04]  /*3f60*/  LDSM.16.MT88.4 R28, [R174+0x800] ;  /* 0x00080000ae1c783b */ /* 0x000ee80000004200 */
[----:B------:R-:W4:Y:S04]  /*3f70*/  LDSM.16.MT88.4 R32, [R176+0xc800] ;  /* 0x00c80000b020783b */ /* 0x000f280000004200 */
[----:B------:R-:W3:Y:S04]  /*3f80*/  LDSM.16.MT88.4 R100, [R104+0x800] ;  /* 0x000800006864783b */ /* 0x000ee80000004200 */
[----:B------:R-:W-:Y:S01]  /*3f90*/  LDSM.16.MT88.4 R16, [R176+0xd000] ;  /* 0x00d00000b010783b */ /* 0x000fe20000004200 */
[-C--:B-1----:R-:W-:Y:S08]  /*3fa0*/  HMMA.16816.F32.BF16 R68, R4, R8.reuse, R68 ;  /* 0x000000080444723c */ /* 0x082ff00000041844 */
[C---:B--2---:R-:W-:Y:S08]  /*3fb0*/  HMMA.16816.F32.BF16 R72, R12.reuse, R8, R72 ;  /* 0x000000080c48723c */ /* 0x044ff00000041848 */
[-C--:B------:R-:W-:Y:S08]  /*3fc0*/  HMMA.16816.F32.BF16 R76, R12, R10.reuse, R76 ;  /* 0x0000000a0c4c723c */ /* 0x080ff0000004184c */
[C---:B------:R-:W-:Y:S01]  /*3fd0*/  HMMA.16816.F32.BF16 R80, R4.reuse, R10, R80 ;  /* 0x0000000a0450723c */ /* 0x040fe20000041850 */
[----:B------:R-:W-:Y:S07]  /*3fe0*/  LDSM.16.MT88.4 R8, [R176+0xb000] ;  /* 0x00b00000b008783b */ /* 0x000fee0000004200 */
[-C--:B------:R-:W-:Y:S08]  /*3ff0*/  HMMA.16816.F32.BF16 R84, R4, R20.reuse, R84 ;  /* 0x000000140454723c */ /* 0x080ff00000041854 */
[C---:B------:R-:W-:Y:S08]  /*4000*/  HMMA.16816.F32.BF16 R88, R12.reuse, R20, R88 ;  /* 0x000000140c58723c */ /* 0x040ff00000041858 */
[-C--:B------:R-:W-:Y:S01]  /*4010*/  HMMA.16816.F32.BF16 R92, R12, R22.reuse, R92 ;  /* 0x000000160c5c723c */ /* 0x080fe2000004185c */
[----:B------:R-:W1:Y:S07]  /*4020*/  LDSM.16.MT88.4 R12, [R174+0x1000] ;  /* 0x00100000ae0c783b */ /* 0x000e6e0000004200 */
[----:B------:R-:W-:Y:S01]  /*4030*/  HMMA.16816.F32.BF16 R96, R4, R22, R96 ;  /* 0x000000160460723c */ /* 0x000fe20000041860 */
[----:B------:R-:W2:Y:S04]  /*4040*/  LDSM.16.MT88.4 R4, [R104+0x1000] ;  /* 0x001000006804783b */ /* 0x000ea80000004200 */
        /* <DEDUP_REMOVED lines=35> */
.L_x_191:
[----:B------:R-:W-:Y:S01]  /*4280*/  BAR.SYNC.DEFER_BLOCKING 0x0 ;  /* 0x0000000000007b1d */ /* 0x000fe20000010000 */
[----:B------:R-:W-:Y:S01]  /*4290*/  FMUL.FTZ R68, R68, c[0x0][0x2e0] ;  /* 0x0000b80044447a20 */ /* 0x000fe20000410000 */
[----:B------:R-:W-:Y:S01]  /*42a0*/  F2FP.BF16.PACK_AB R37, R37, R36 ;  /* 0x000000242525723e */ /* 0x000fe200000010ff */
[----:B------:R-:W-:Y:S01]  /*42b0*/  FMUL.FTZ R69, R69, c[0x0][0x2e0] ;  /* 0x0000b80045457a20 */ /* 0x000fe20000410000 */
[----:B------:R-:W-:Y:S01]  /*42c0*/  F2FP.BF16.PACK_AB R39, R39, R38 ;  /* 0x000000262727723e */ /* 0x000fe200000010ff */
[----:B------:R-:W-:Y:S01]  /*42d0*/  FMUL.FTZ R70, R70, c[0x0][0x2e0] ;  /* 0x0000b80046467a20 */ /* 0x000fe20000410000 */
[----:B------:R-:W4:Y:S01]  /*42e0*/  S2R R0, SR_CTAID.Y ;  /* 0x0000000000007919 */ /* 0x000f220000002600 */
        /* <DEDUP_REMOVED lines=19> */
[----:B------:R-:W-:Y:S01]  /*4420*/  STS [R194], R69 ;  /* 0x00000045c2007388 */ /* 0x000fe20000000800 */
[----:B------:R-:W-:Y:S01]  /*4430*/  FMUL.FTZ R77, R77, c[0x0][0x2e0] ;  /* 0x0000b8004d4d7a20 */ /* 0x000fe20000410000 */
[----:B------:R-:W-:Y:S01]  /*4440*/  F2FP.BF16.PACK_AB R75, R75, R74 ;  /* 0x0000004a4b4b723e */ /* 0x000fe200000010ff */
[----:B------:R-:W-:Y:S01]  /*4450*/  FMUL.FTZ R78, R78, c[0x0][0x2e0] ;  /* 0x0000b8004e4e7a20 */ /* 0x000fe20000410000 */
[----:B------:R-:W-:Y:S01]  /*4460*/  STS [R194+0x400], R71 ;  /* 0x00040047c2007388 */ /* 0x000fe20000000800 */
[----:B------:R-:W-:Y:S01]  /*4470*/  FMUL.FTZ R79, R79, c[0x0][0x2e0] ;  /* 0x0000b8004f4f7a20 */ /* 0x000fe20000410000 */
[----:B------:R-:W-:Y:S01]  /*4480*/  F2FP.BF16.PACK_AB R77, R77, R76 ;  /* 0x0000004c4d4d723e */ /* 0x000fe200000010ff */
[----:B------:R-:W-:Y:S01]  /*4490*/  FMUL.FTZ R84, R84, c[0x0][0x2e0] ;  /* 0x0000b80054547a20 */ /* 0x000fe20000410000 */
[----:B------:R-:W-:Y:S01]  /*44a0*/  STS [R198], R81 ;  /* 0x00000051c6007388 */ /* 0x000fe20000000800 */
        /* <DEDUP_REMOVED lines=30> */
[----:B------:R-:W-:Y:S01]  /*4690*/  IMAD R2, R183, c[0x0][0x3a0], RZ ;  /* 0x0000e800b7027a24 */ /* 0x000fe200078e02ff */
[----:B------:R-:W-:Y:S01]  /*46a0*/  STS [R203], R96 ;  /* 0x00000060cb007388 */ /* 0x000fe20000000800 */
[----:B------:R-:W-:Y:S01]  /*46b0*/  F2FP.BF16.PACK_AB R45, R45, R44 ;  /* 0x0000002c2d2d723e */ /* 0x000fe200000010ff */
[----:B------:R-:W-:Y:S01]  /*46c0*/  IMAD.WIDE.U32 R14, R189, c[0x0][0x3a0], RZ ;  /* 0x0000e800bd0e7a25 */ /* 0x000fe200078e00ff */
[----:B------:R-:W-:Y:S01]  /*46d0*/  F2FP.BF16.PACK_AB R94, R95, R94 ;  /* 0x0000005e5f5e723e */ /* 0x000fe200000010ff */
[----:B------:R-:W-:Y:S01]  /*46e0*/  STS [R203+0x400], R98 ;  /* 0x00040062cb007388 */ /* 0x000fe20000000800 */
[----:B------:R-:W-:Y:S01]  /*46f0*/  F2FP.BF16.PACK_AB R47, R47, R46 ;  /* 0x0000002e2f2f723e */ /* 0x000fe200000010ff */
[----:B------:R-:W-:Y:S01]  /*4700*/  IMAD R3, R189, c[0x0][0x3a4], R2 ;  /* 0x0000e900bd037a24 */ /* 0x000fe200078e0202 */
[----:B------:R-:W-:Y:S01]  /*4710*/  F2FP.BF16.PACK_AB R53, R53, R52 ;  /* 0x000000343535723e */ /* 0x000fe200000010ff */
[----:B------:R-:W-:Y:S01]  /*4720*/  IMAD R2, R183, c[0x0][0x3a8], RZ ;  /* 0x0000ea00b7027a24 */ /* 0x000fe200078e02ff */
[----:B------:R-:W-:Y:S01]  /*4730*/  STS [R196+0x2000], R89 ;  /* 0x00200059c4007388 */ /* 0x000fe20000000800 */
[----:B------:R-:W-:Y:S01]  /*4740*/  F2FP.BF16.PACK_AB R55, R55, R54 ;  /* 0x000000363737723e */ /* 0x000fe200000010ff */
[----:B------:R-:W-:Y:S01]  /*4750*/  IMAD.MOV.U32 R8, RZ, RZ, R190 ;  /* 0x000000ffff087224 */ /* 0x000fe200078e00be */
[----:B------:R-:W-:Y:S01]  /*4760*/  F2FP.BF16.PACK_AB R64, R65, R64 ;  /* 0x000000404140723e */ /* 0x000fe200000010ff */
[----:B------:R-:W-:Y:S01]  /*4770*/  STS [R196+0x2400], R91 ;  /* 0x0024005bc4007388 */ /* 0x000fe20000000800 */
[----:B------:R-:W-:Y:S01]  /*4780*/  IMAD R7, R189, c[0x0][0x3ac], R2 ;  /* 0x0000eb00bd077a24 */ /* 0x000fe200078e0202 */
[----:B------:R-:W-:Y:S01]  /*4790*/  F2FP.BF16.PACK_AB R66, R67, R66 ;  /* 0x000000424342723e */ /* 0x000fe200000010ff */
[----:B------:R-:W-:Y:S01]  /*47a0*/  IMAD.WIDE.U32 R12, R189, c[0x0][0x3a8], RZ ;  /* 0x0000ea00bd0c7a25 */ /* 0x000fe200078e00ff */
[----:B------:R-:W-:Y:S01]  /*47b0*/  STS [R203+0x2000], R92 ;  /* 0x0020005ccb007388 */ /* 0x000fe20000000800 */
[----:B------:R-:W-:Y:S01]  /*47c0*/  F2FP.BF16.PACK_AB R57, R57, R56 ;  /* 0x000000383939723e */ /* 0x000fe200000010ff */
[----:B------:R-:W-:Y:S01]  /*47d0*/  ULDC.64 UR8, c[0x0][0x3a0] ;  /* 0x0000e80000087ab9 */ /* 0x000fe20000000a00 */
[----:B------:R-:W-:Y:S01]  /*47e0*/  F2FP.BF16.PACK_AB R59, R59, R58 ;  /* 0x0000003a3b3b723e */ /* 0x000fe200000010ff */
[----:B------:R-:W-:Y:S01]  /*47f0*/  STS [R203+0x2400], R94 ;  /* 0x0024005ecb007388 */ /* 0x000fe20000000800 */
[----:B------:R-:W-:Y:S01]  /*4800*/  F2FP.BF16.PACK_AB R60, R61, R60 ;  /* 0x0000003c3d3c723e */ /* 0x000fe200000010ff */
[----:B------:R-:W-:Y:S01]  /*4810*/  USHF.L.U32 UR7, UR8, 0x6, URZ ;  /* 0x0000000608077899 */ /* 0x000fe2000800063f */
[----:B------:R-:W-:Y:S01]  /*4820*/  F2FP.BF16.PACK_AB R62, R63, R62 ;  /* 0x0000003e3f3e723e */ /* 0x000fe200000010ff */
[----:B------:R3:W-:Y:S01]  /*4830*/  STS [R194+0x4000], R37 ;  /* 0x00400025c2007388 */ /* 0x0007e20000000800 */
[----:B----4-:R-:W-:Y:S01]  /*4840*/  SHF.R.S32.HI R5, RZ, 0x1f, R0 ;  /* 0x0000001fff057819 */ /* 0x010fe20000011400 */
[----:B------:R-:W-:Y:S01]  /*4850*/  USHF.L.U64.HI UR10, UR8, UR4, UR9 ;  /* 0x00000004080a7299 */ /* 0x000fe20008010209 */
[----:B------:R-:W-:Y:S01]  /*4860*/  IADD3 R15, R15, R3, RZ ;  /* 0x000000030f0f7210 */ /* 0x000fe20007ffe0ff */
[----:B------:R4:W-:Y:S01]  /*4870*/  STS [R194+0x4400], R39 ;  /* 0x00440027c2007388 */ /* 0x0009e20000000800 */
[----:B------:R-:W-:Y:S01]  /*4880*/  SHF.R.S32.HI R9, RZ, 0x1f, R190 ;  /* 0x0000001fff097819 */ /* 0x000fe200000114be */
[----:B------:R-:W-:Y:S01]  /*4890*/  IMAD R3, R5, c[0x0][0x388], RZ ;  /* 0x0000e20005037a24 */ /* 0x000fe200078e02ff */
[----:B------:R-:W-:Y:S01]  /*48a0*/  IADD3 R13, R13, R7, RZ ;  /* 0x000000070d0d7210 */ /* 0x000fe20007ffe0ff */
[----:B------:R-:W2:Y:S01]  /*48b0*/  S2R R2, SR_CTAID.Z ;  /* 0x0000000000027919 */ /* 0x000ea20000002700 */
[----:B------:R-:W-:Y:S01]  /*48c0*/  IMAD R5, R5, c[0x0][0x390], RZ ;  /* 0x0000e40005057a24 */ /* 0x000fe200078e02ff */
[----:B------:R-:W-:Y:S01]  /*48d0*/  ULDC.64 UR8, c[0x0][0x3a8] ;  /* 0x0000ea0000087ab9 */ /* 0x000fe20000000a00 */
[----:B------:R-:W-:Y:S01]  /*48e0*/  IMAD.WIDE.U32 R10, R0, c[0x0][0x388], R8 ;  /* 0x0000e200000a7a25 */ /* 0x000fe200078e0008 */
[----:B------:R-:W-:Y:S01]  /*48f0*/  STS [R198+0x4000], R49 ;  /* 0x00400031c6007388 */ /* 0x000fe20000000800 */
[----:B------:R-:W-:-:S02]  /*4900*/  USHF.L.U32 UR11, UR8, 0x6, URZ ;  /* 0x00000006080b7899 */ /* 0x000fc4000800063f */
[C---:B------:R-:W-:Y:S01]  /*4910*/  IMAD R3, R0.reuse, c[0x0][0x38c], R3 ;  /* 0x0000e30000037a24 */ /* 0x040fe200078e0203 */
[----:B------:R-:W-:Y:S01]  /*4920*/  STS [R197+0x4000], R50 ;  /* 0x00400032c5007388 */ /* 0x000fe20000000800 */
[C---:B------:R-:W-:Y:S01]  /*4930*/  IMAD.WIDE.U32 R8, R0.reuse, c[0x0][0x390], R8 ;  /* 0x0000e40000087a25 */ /* 0x040fe200078e0008 */
[----:B------:R-:W-:Y:S01]  /*4940*/  MOV R18, R10 ;  /* 0x0000000a00127202 */ /* 0x000fe20000000f00 */
[----:B------:R-:W-:Y:S01]  /*4950*/  USHF.L.U64.HI UR9, UR8, UR4, UR9 ;  /* 0x0000000408097299 */ /* 0x000fe20008010209 */
[----:B------:R1:W-:Y:S01]  /*4960*/  STS [R194+0x6000], R41 ;  /* 0x00600029c2007388 */ /* 0x0003e20000000800 */
[----:B------:R-:W-:Y:S02]  /*4970*/  IMAD R0, R0, c[0x0][0x394], R5 ;  /* 0x0000e50000007a24 */ /* 0x000fe400078e0205 */
[----:B------:R-:W-:Y:S01]  /*4980*/  IMAD.IADD R19, R11, 0x1, R3 ;  /* 0x000000010b137824 */ /* 0x000fe200078e0203 */
[----:B------:R-:W-:Y:S01]  /*4990*/  STS [R194+0x6400], R43 ;  /* 0x0064002bc2007388 */ /* 0x000fe20000000800 */
[----:B------:R-:W-:-:S02]  /*49a0*/  IMAD.IADD R9, R9, 0x1, R0 ;  /* 0x0000000109097824 */ /* 0x000fc400078e0200 */
[----:B---3--:R-:W-:Y:S01]  /*49b0*/  IMAD R37, R201, c[0x0][0x3a0], RZ ;  /* 0x0000e800c9257a24 */ /* 0x008fe200078e02ff */
[----:B------:R3:W-:Y:S01]  /*49c0*/  STS [R198+0x6000], R45 ;  /* 0x0060002dc6007388 */ /* 0x0007e20000000800 */
[----:B----4-:R-:W-:-:S03]  /*49d0*/  IMAD.WIDE.U32 R38, R202, c[0x0][0x3a0], R14 ;  /* 0x0000e800ca267a25 */ /* 0x010fc600078e000e */
[----:B------:R4:W-:Y:S01]  /*49e0*/  STS [R198+0x6400], R47 ;  /* 0x0064002fc6007388 */ /* 0x0009e20000000800 */
[----:B--2---:R-:W-:Y:S01]  /*49f0*/  SHF.R.S32.HI R16, RZ, 0x1f, R2 ;  /* 0x0000001fff107819 */ /* 0x004fe20000011402 */
[----:B------:R-:W-:Y:S02]  /*4a00*/  IMAD.WIDE.U32 R8, R2, c[0x0][0x3c0], R8 ;  /* 0x0000f00002087a25 */ /* 0x000fe400078e0008 */
[----:B------:R-:W-:Y:S02]  /*4a10*/  STS [R196+0x4000], R53 ;  /* 0x00400035c4007388 */ /* 0x000fe40000000800 */
[C---:B------:R-:W-:Y:S02]  /*4a20*/  IMAD R11, R16.reuse, c[0x0][0x3b8], RZ ;  /* 0x0000ee00100b7a24 */ /* 0x040fe400078e02ff */
[----:B------:R-:W-:Y:S01]  /*4a30*/  STS [R196+0x4400], R55 ;  /* 0x00440037c4007388 */ /* 0x000fe20000000800 */
[----:B------:R-:W-:Y:S02]  /*4a40*/  IMAD R3, R16, c[0x0][0x3c0], RZ ;  /* 0x0000f00010037a24 */ /* 0x000fe400078e02ff */
[C---:B------:R-:W-:Y:S01]  /*4a50*/  IMAD R0, R2.reuse, c[0x0][0x3bc], R11 ;  /* 0x0000ef0002007a24 */ /* 0x040fe200078e020b */
[----:B------:R-:W-:Y:S01]  /*4a60*/  STS [R203+0x4000], R64 ;  /* 0x00400040cb007388 */ /* 0x000fe20000000800 */
[----:B------:R-:W-:-:S03]  /*4a70*/  IMAD.WIDE.U32 R10, R2, c[0x0][0x3b8], R18 ;  /* 0x0000ee00020a7a25 */ /* 0x000fc600078e0012 */
[----:B------:R-:W-:Y:S01]  /*4a80*/  STS [R203+0x4400], R66 ;  /* 0x00440042cb007388 */ /* 0x000fe20000000800 */
[----:B-1----:R-:W-:Y:S01]  /*4a90*/  IMAD.WIDE.U32 R40, R202, c[0x0][0x3a8], R12 ;  /* 0x0000ea00ca287a25 */ /* 0x002fe200078e000c */
[----:B------:R-:W-:Y:S02]  /*4aa0*/  IADD3 R0, R11, R0, RZ ;  /* 0x000000000b007210 */ /* 0x000fe40007ffe0ff */
[----:B------:R-:W-:Y:S01]  /*4ab0*/  STS [R196+0x6000], R57 ;  /* 0x00600039c4007388 */ /* 0x000fe20000000800 */
[----:B------:R-:W-:Y:S01]  /*4ac0*/  IMAD R3, R2, c[0x0][0x3c4], R3 ;  /* 0x0000f10002037a24 */ /* 0x000fe200078e0203 */
[----:B------:R-:W-:Y:S01]  /*4ad0*/  IADD3 R2, P1, R10, R38, RZ ;  /* 0x000000260a027210 */ /* 0x000fe20007f3e0ff */
[----:B------:R-:W-:Y:S01]  /*4ae0*/  IMAD R201, R201, c[0x0][0x3a8], RZ ;  /* 0x0000ea00c9c97a24 */ /* 0x000fe200078e02ff */
[----:B------:R-:W-:Y:S01]  /*4af0*/  STS [R196+0x6400], R59 ;  /* 0x0064003bc4007388 */ /* 0x000fe20000000800 */
[----:B------:R-:W-:Y:S01]  /*4b00*/  IADD3 R38, P0, R8, R40, RZ ;  /* 0x0000002808267210 */ /* 0x000fe20007f1e0ff */
[C---:B------:R-:W-:Y:S01]  /*4b10*/  IMAD R37, R202.reuse, c[0x0][0x3a4], R37 ;  /* 0x0000e900ca257a24 */ /* 0x040fe200078e0225 */
[----:B------:R-:W-:Y:S01]  /*4b20*/  IADD3 R3, R9, R3, RZ ;  /* 0x0000000309037210 */ /* 0x000fe20007ffe0ff */
[----:B------:R-:W-:Y:S01]  /*4b30*/  STS [R203+0x6000], R60 ;  /* 0x0060003ccb007388 */ /* 0x000fe20000000800 */
[----:B------:R-:W-:-:S02]  /*4b40*/  IMAD R36, R202, c[0x0][0x3ac], R201 ;  /* 0x0000eb00ca247a24 */ /* 0x000fc400078e02c9 */
[----:B------:R-:W-:Y:S01]  /*4b50*/  IADD3.X R37, R0, R39, R37, P1, !PT ;  /* 0x0000002700257210 */ /* 0x000fe20000ffe425 */
[----:B------:R-:W-:Y:S04]  /*4b60*/  STS [R203+0x6400], R62 ;  /* 0x0064003ecb007388 */ /* 0x000fe80000000800 */
[----:B------:R-:W-:Y:S01]  /*4b70*/  BAR.SYNC.DEFER_BLOCKING 0x0 ;  /* 0x0000000000007b1d */ /* 0x000fe20000010000 */
[----:B------:R-:W-:Y:S02]  /*4b80*/  LEA R40, P1, R2, c[0x0][0x340], 0x1 ;  /* 0x0000d00002287a11 */ /* 0x000fe400078208ff */
[----:B------:R-:W-:Y:S02]  /*4b90*/  IADD3.X R3, R3, R41, R36, P0, !PT ;  /* 0x0000002903037210 */ /* 0x000fe400007fe424 */
[----:B------:R-:W-:-:S02]  /*4ba0*/  LEA R36, P0, R38, c[0x0][0x348], 0x1 ;  /* 0x0000d20026247a11 */ /* 0x000fc400078008ff */
[----:B------:R-:W-:Y:S02]  /*4bb0*/  LEA.HI.X R41, R2, c[0x0][0x344], R37, 0x1, P1 ;  /* 0x0000d10002297a11 */ /* 0x000fe400008f0c25 */
[----:B------:R-:W-:Y:S02]  /*4bc0*/  IADD3 R2, P1, R40, UR7, RZ ;  /* 0x0000000728027c10 */ /* 0x000fe4000ff3e0ff */
[----:B------:R-:W-:Y:S02]  /*4bd0*/  LEA.HI.X R37, R38, c[0x0][0x34c], R3, 0x1, P0 ;  /* 0x0000d30026257a11 */ /* 0x000fe400000f0c03 */
[----:B------:R-:W-:Y:S02]  /*4be0*/  IADD3.X R3, R41, UR10, RZ, P1, !PT ;  /* 0x0000000a29037c10 */ /* 0x000fe40008ffe4ff */
[----:B------:R-:W-:Y:S02]  /*4bf0*/  IADD3 R38, P0, R36, UR11, RZ ;  /* 0x0000000b24267c10 */ /* 0x000fe4000ff1e0ff */
[----:B------:R-:W-:-:S02]  /*4c00*/  IADD3 R44, P1, R2, UR7, RZ ;  /* 0x00000007022c7c10 */ /* 0x000fc4000ff3e0ff */
[----:B------:R-:W-:Y:S02]  /*4c10*/  IADD3.X R39, R37, UR9, RZ, P0, !PT ;  /* 0x0000000925277c10 */ /* 0x000fe400087fe4ff */
[----:B---3--:R-:W-:Y:S02]  /*4c20*/  IADD3.X R45, R3, UR10, RZ, P1, !PT ;  /* 0x0000000a032d7c10 */ /* 0x008fe40008ffe4ff */
[----:B------:R-:W-:Y:S01]  /*4c30*/  IADD3 R46, P0, R38, UR11, RZ ;  /* 0x0000000b262e7c10 */ /* 0x000fe2000ff1e0ff */
[----:B------:R-:W1:Y:S01]  /*4c40*/  LDS.128 R4, [R215+0x6000] ;  /* 0x00600000d7047984 */ /* 0x000e620000000c00 */
[----:B------:R-:W-:Y:S02]  /*4c50*/  IADD3 R42, P1, R44, UR7, RZ ;  /* 0x000000072c2a7c10 */ /* 0x000fe4000ff3e0ff */
[----:B----4-:R-:W-:Y:S01]  /*4c60*/  IADD3.X R47, R39, UR9, RZ, P0, !PT ;  /* 0x00000009272f7c10 */ /* 0x010fe200087fe4ff */
[----:B------:R-:W2:Y:S01]  /*4c70*/  LDS.128 R28, [R215+0x7000] ;  /* 0x00700000d71c7984 */ /* 0x000ea20000000c00 */
[----:B------:R-:W-:-:S03]  /*4c80*/  IADD3.X R43, R45, UR10, RZ, P1, !PT ;  /* 0x0000000a2d2b7c10 */ /* 0x000fc60008ffe4ff */
[----:B------:R-:W3:Y:S04]  /*4c90*/  LDS.128 R24, [R215+0x8000] ;  /* 0x00800000d7187984 */ /* 0x000ee80000000c00 */
[----:B------:R-:W4:Y:S04]  /*4ca0*/  LDS.128 R20, [R215+0x9000] ;  /* 0x00900000d7147984 */ /* 0x000f280000000c00 */
[----:B------:R-:W4:Y:S04]  /*4cb0*/  LDS.128 R16, [R215+0xa000] ;  /* 0x00a00000d7107984 */ /* 0x000f280000000c00 */
[----:B------:R-:W4:Y:S04]  /*4cc0*/  LDS.128 R12, [R215+0xb000] ;  /* 0x00b00000d70c7984 */ /* 0x000f280000000c00 */
[----:B------:R-:W4:Y:S04]  /*4cd0*/  LDS.128 R8, [R215+0xc000] ;  /* 0x00c00000d7087984 */ /* 0x000f280000000c00 */
[----:B------:R-:W4:Y:S04]  /*4ce0*/  LDS.128 R32, [R215+0xd000] ;  /* 0x00d00000d7207984 */ /* 0x000f280000000c00 */
[----:B-1----:R1:W-:Y:S04]  /*4cf0*/  STG.E.128 [R40.64], R4 ;  /* 0x0000000428007986 */ /* 0x0023e8000c101d18 */
[----:B--2---:R2:W-:Y:S04]  /*4d00*/  STG.E.128 [R2.64], R28 ;  /* 0x0000001c02007986 */ /* 0x0045e8000c101d18 */
[----:B---3--:R2:W-:Y:S04]  /*4d10*/  STG.E.128 [R44.64], R24 ;  /* 0x000000182c007986 */ /* 0x0085e8000c101d18 */
[----:B----4-:R2:W-:Y:S04]  /*4d20*/  STG.E.128 [R42.64], R20 ;  /* 0x000000142a007986 */ /* 0x0105e8000c101d18 */
[----:B------:R2:W-:Y:S04]  /*4d30*/  STG.E.128 [R36.64], R16 ;  /* 0x0000001024007986 */ /* 0x0005e8000c101d18 */
[----:B------:R2:W-:Y:S04]  /*4d40*/  STG.E.128 [R38.64], R12 ;  /* 0x0000000c26007986 */ /* 0x0005e8000c101d18 */
[----:B------:R2:W-:Y:S01]  /*4d50*/  STG.E.128 [R46.64], R8 ;  /* 0x000000082e007986 */ /* 0x0005e2000c101d18 */
[----:B-1----:R-:W-:-:S04]  /*4d60*/  IADD3 R4, P0, R46, UR11, RZ ;  /* 0x0000000b2e047c10 */ /* 0x002fc8000ff1e0ff */
[----:B------:R-:W-:-:S05]  /*4d70*/  IADD3.X R5, R47, UR9, RZ, P0, !PT ;  /* 0x000000092f057c10 */ /* 0x000fca00087fe4ff */
[----:B------:R2:W-:Y:S04]  /*4d80*/  STG.E.128 [R4.64], R32 ;  /* 0x0000002004007986 */ /* 0x0005e8000c101d18 */
.L_x_188:
[----:B------:R-:W-:Y:S02]  /*4d90*/  ULDC UR7, c[0x0][0x218] ;  /* 0x0000860000077ab9 */ /* 0x000fe40000000800 */
[----:B------:R-:W-:-:S04]  /*4da0*/  UIADD3 UR7, UR7, 0x7f, URZ ;  /* 0x0000007f07077890 */ /* 0x000fc8000fffe03f */
[----:B------:R-:W-:-:S04]  /*4db0*/  USHF.R.S32.HI UR8, URZ, 0x1f, UR7 ;  /* 0x0000001f3f087899 */ /* 0x000fc80008011407 */
[----:B------:R-:W-:-:S03]  /*4dc0*/  ULEA.HI UR8, UR8, UR7, URZ, 0x7 ;  /* 0x0000000708087291 */ /* 0x000fc6000f8f383f */
[----:B------:R-:W-:Y:S02]  /*4dd0*/  ULDC UR7, c[0x0][0xc] ;  /* 0x0000030000077ab9 */ /* 0x000fe40000000800 */
[----:B------:R-:W-:Y:S02]  /*4de0*/  UIADD3 UR22, UR22, UR7, URZ ;  /* 0x0000000716167290 */ /* 0x000fe4000fffe03f */
[----:B------:R-:W-:-:S04]  /*4df0*/  USHF.R.S32.HI UR8, URZ, 0x7, UR8 ;  /* 0x000000073f087899 */ /* 0x000fc80008011408 */
[----:B------:R-:W-:-:S06]  /*4e00*/  UISETP.GE.AND UP0, UPT, UR22, UR8, UPT ;  /* 0x000000081600728c */ /* 0x000fcc000bf06270 */
[----:B------:R-:W-:-:S13]  /*4e10*/  PLOP3.LUT P0, PT, PT, PT, UP0, 0x80, 0x0 ;  /* 0x000000000000781c */ /* 0x000fda0003f0f008 */
[----:B------:R-:W-:Y:S01]  /*4e20*/  @P0 CALL.REL.NOINC `(.L_x_195) ;  /* 0x0000001000000944 */ /* 0x000fe20003c00000 */
[----:B------:R-:W-:Y:S05]  /*4e30*/  BRA `(.L_x_196) ;  /* 0xffffbb4000007947 */ /* 0x000fea000383ffff */
.L_x_195:
[----:B------:R-:W-:Y:S05]  /*4e40*/  EXIT ;  /* 0x000000000000794d */ /* 0x000fea0003800000 */
.L_x_197:
        /* <DEDUP_REMOVED lines=11> */
.L_x_2454:


//--------------------- .text._ZN5flash44flash_bwd_dq_dk_dv_loop_seqk_parallel_kernelI23Flash_bwd_kernel_traitsILi64ELi64ELi128ELi8ELi2ELi4ELi4ELb1ELb0EN7cutlass10bfloat16_tE19Flash_kernel_traitsILi64ELi64ELi128ELi8ES3_EELb0ELb0ELb0ELb1ELb0ELb0ELb0EEEvNS_16Flash_bwd_paramsE --------------------------
	.section	.text._ZN5flash44flash_bwd_dq_dk_dv_loop_seqk_parallel_kernelI23Flash_bwd_kernel_traitsILi64ELi64ELi128ELi8ELi2ELi4ELi4ELb1ELb0EN7cutlass10bfloat16_tE19Flash_kernel_traitsILi64ELi64ELi128ELi8ES3_EELb0ELb0ELb0ELb1ELb0ELb0ELb0EEEvNS_16Flash_bwd_paramsE,"ax",@progbits
	.sectioninfo	@"SHI_REGISTERS=255"
	.align	128
        .global         _ZN5flash44flash_bwd_dq_dk_dv_loop_seqk_parallel_kernelI23Flash_bwd_kernel_traitsILi64ELi64ELi128ELi8ELi2ELi4ELi4ELb1ELb0EN7cutlass10bfloat16_tE19Flash_kernel_traitsILi64ELi64ELi128ELi8ES3_EELb0ELb0ELb0ELb1ELb0ELb0ELb0EEEvNS_16Flash_bwd_paramsE
        .type           _ZN5flash44flash_bwd_dq_dk_dv_loop_seqk_parallel_kernelI23Flash_bwd_kernel_traitsILi64ELi64ELi128ELi8ELi2ELi4ELi4ELb1ELb0EN7cutlass10bfloat16_tE19Flash_kernel_traitsILi64ELi64ELi128ELi8ES3_EELb0ELb0ELb0ELb1ELb0ELb0ELb0EEEvNS_16Flash_bwd_paramsE,@function
        .size           _ZN5flash44flash_bwd_dq_dk_dv_loop_seqk_parallel_kernelI23Flash_bwd_kernel_traitsILi64ELi64ELi128ELi8ELi2ELi4ELi4ELb1ELb0EN7cutlass10bfloat16_tE19Flash_kernel_traitsILi64ELi64ELi128ELi8ES3_EELb0ELb0ELb0ELb1ELb0ELb0ELb0EEEvNS_16Flash_bwd_paramsE,(.L_x_2455 - _ZN5flash44flash_bwd_dq_dk_dv_loop_seqk_parallel_kernelI23Flash_bwd_kernel_traitsILi64ELi64ELi128ELi8ELi2ELi4ELi4ELb1ELb0EN7cutlass10bfloat16_tE19Flash_kernel_traitsILi64ELi64ELi128ELi8ES3_EELb0ELb0ELb0ELb1ELb0ELb0ELb0EEEvNS_16Flash_bwd_paramsE)
        .other          _ZN5flash44flash_bwd_dq_dk_dv_loop_seqk_parallel_kernelI23Flash_bwd_kernel_traitsILi64ELi64ELi128ELi8ELi2ELi4ELi4ELb1ELb0EN7cutlass10bfloat16_tE19Flash_kernel_traitsILi64ELi64ELi128ELi8ES3_EELb0ELb0ELb0ELb1ELb0ELb0ELb0EEEvNS_16Flash_bwd_paramsE,@"STO_CUDA_ENTRY STV_DEFAULT"
_ZN5flash44flash_bwd_dq_dk_dv_loop_seqk_parallel_kernelI23Flash_bwd_kernel_traitsILi64ELi64ELi128ELi8ELi2ELi4ELi4ELb1ELb0EN7cutlass10bfloat16_tE19Flash_kernel_traitsILi64ELi64ELi128ELi8ES3_EELb0ELb0ELb0ELb1ELb0ELb0ELb0EEEvNS_16Flash_bwd_paramsE:
.text._ZN5flash44flash_bwd_dq_dk_dv_loop_seqk_parallel_kernelI23Flash_bwd_kernel_traitsILi64ELi64ELi128ELi8ELi2ELi4ELi4ELb1ELb0EN7cutlass10bfloat16_tE19Flash_kernel_traitsILi64ELi64ELi128ELi8ES3_EELb0ELb0ELb0ELb1ELb0ELb0ELb0EEEvNS_16Flash_bwd_paramsE:
        /* <DEDUP_REMOVED lines=11> */
[----:B------:R-:W-:Y:S02]  /*00b0*/  ULDC.64 UR20, c[0x0][0x118] ;  /* 0x0000460000147ab9 */ /* 0x000fe40000000a00 */
[----:B------:R-:W2:Y:S01]  /*00c0*/  S2R R182, SR_CTAID.Y ;  /* 0x0000000000b67919 */ /* 0x000ea20000002600 */
[----:B------:R-:W-:-:S03]  /*00d0*/  ULDC UR4, c[0x0][0x1c0] ;  /* 0x0000700000047ab9 */ /* 0x000fc60000000800 */
[----:B------:R-:W3:Y:S01]  /*00e0*/  S2R R216, SR_CTAID.Z ;  /* 0x0000000000d87919 */ /* 0x000ee20000002700 */
[----:B-1----:R-:W-:Y:S01]  /*00f0*/  SHF.R.S32.HI R8, RZ, 0x1f, R7 ;  /* 0x0000001fff087819 */ /* 0x002fe20000011407 */
[----:B------:R-:W-:-:S03]  /*0100*/  IMAD.SHL.U32 R173, R7, 0x2, RZ ;  /* 0x0000000207ad7824 */ /* 0x000fc600078e00ff */
[CC--:B------:R-:W-:Y:S02]  /*0110*/  LEA.HI R4, R8.reuse, R7.reuse, RZ, 0x4 ;  /* 0x0000000708047211 */ /* 0x0c0fe400078f20ff */
[CC--:B------:R-:W-:Y:S02]  /*0120*/  LEA.HI R15, R8.reuse, R7.reuse, RZ, 0x3 ;  /* 0x00000007080f7211 */ /* 0x0c0fe400078f18ff */
[----:B------:R-:W-:Y:S02]  /*0130*/  SHF.R.S32.HI R3, RZ, 0x4, R4 ;  /* 0x00000004ff037819 */ /* 0x000fe40000011404 */
[----:B------:R-:W-:Y:S02]  /*0140*/  LEA.HI R9, R8, R7, RZ, 0x5 ;  /* 0x0000000708097211 */ /* 0x000fe400078f28ff */
[----:B------:R-:W-:Y:S02]  /*0150*/  LEA.HI R0, R4, R3, RZ, 0x1 ;  /* 0x0000000304007211 */ /* 0x000fe400078f08ff */
[----:B------:R-:W-:-:S02]  /*0160*/  LOP3.LUT R2, R15, 0xfffffff8, RZ, 0xc0, !PT ;  /* 0xfffffff80f027812 */ /* 0x000fc400078ec0ff */
[----:B------:R-:W-:Y:S02]  /*0170*/  LOP3.LUT R0, R0, 0xfffffffe, RZ, 0xc0, !PT ;  /* 0xfffffffe00007812 */ /* 0x000fe400078ec0ff */
[----:B------:R-:W-:Y:S02]  /*0180*/  SHF.R.S32.HI R178, RZ, 0x3, R15 ;  /* 0x00000003ffb27819 */ /* 0x000fe4000001140f */
[--C-:B------:R-:W-:Y:S01]  /*0190*/  SHF.R.S32.HI R176, RZ, 0x5, R9.reuse ;  /* 0x00000005ffb07819 */ /* 0x100fe20000011409 */
[----:B------:R-:W-:Y:S01]  /*01a0*/  IMAD.IADD R0, R3, 0x1, -R0 ;  /* 0x0000000103007824 */ /* 0x000fe200078e0a00 */
[----:B------:R-:W-:Y:S01]  /*01b0*/  SHF.R.S32.HI R11, RZ, 0x1f, R9 ;  /* 0x0000001fff0b7819 */ /* 0x000fe20000011409 */
[----:B------:R-:W-:Y:S01]  /*01c0*/  IMAD.IADD R3, R7, 0x1, -R2 ;  /* 0x0000000107037824 */ /* 0x000fe200078e0a02 */
[----:B------:R-:W-:Y:S01]  /*01d0*/  LEA.HI R10, R8, R7, RZ, 0x2 ;  /* 0x00000007080a7211 */ /* 0x000fe200078f10ff */
[----:B------:R-:W-:Y:S01]  /*01e0*/  IMAD.SHL.U32 R13, R178, 0x40, RZ ;  /* 0x00000040b20d7824 */ /* 0x000fe200078e00ff */
[----:B------:R-:W-:Y:S01]  /*01f0*/  LEA.HI R2, R11, R176, RZ, 0x2 ;  /* 0x000000b00b027211 */ /* 0x000fe200078f10ff */
[C---:B------:R-:W-:Y:S01]  /*0200*/  IMAD.SHL.U32 R180, R3.reuse, 0x8, RZ ;  /* 0x0000000803b47824 */ /* 0x040fe200078e00ff */
[--C-:B------:R-:W-:Y:S01]  /*0210*/  SHF.R.S32.HI R12, RZ, 0x2, R10.reuse ;  /* 0x00000002ff0c7819 */ /* 0x100fe2000001140a */
[----:B------:R-:W-:Y:S01]  /*0220*/  IMAD.SHL.U32 R166, R3, 0x40, RZ ;  /* 0x0000004003a67824 */ /* 0x000fe200078e00ff */
[----:B------:R-:W-:-:S02]  /*0230*/  SHF.R.S32.HI R5, RZ, 0x1f, R10 ;  /* 0x0000001fff057819 */ /* 0x000fc4000001140a */
[----:B------:R-:W-:Y:S02]  /*0240*/  LOP3.LUT R11, R2, 0xfffffffc, RZ, 0xc0, !PT ;  /* 0xfffffffc020b7812 */ /* 0x000fe400078ec0ff */
[----:B------:R-:W-:Y:S02]  /*0250*/  LOP3.LUT R13, R13, 0x1c0, RZ, 0xc0, !PT ;  /* 0x000001c00d0d7812 */ /* 0x000fe400078ec0ff */
[----:B------:R-:W-:Y:S02]  /*0260*/  LEA.HI R5, R5, R12, RZ, 0x3 ;  /* 0x0000000c05057211 */ /* 0x000fe400078f18ff */
[C---:B------:R-:W-:Y:S02]  /*0270*/  LOP3.LUT P4, RZ, R3.reuse, 0x2, RZ, 0xc0, !PT ;  /* 0x0000000203ff7812 */ /* 0x040fe4000788c0ff */
[----:B------:R-:W-:Y:S01]  /*0280*/  LOP3.LUT P3, RZ, R3, 0x4, RZ, 0xc0, !PT ;  /* 0x0000000403ff7812 */ /* 0x000fe2000786c0ff */
[----:B------:R-:W-:Y:S01]  /*0290*/  IMAD.IADD R3, R176, 0x1, -R11 ;  /* 0x00000001b0037824 */ /* 0x000fe200078e0a0b */
[----:B------:R-:W-:-:S02]  /*02a0*/  SHF.R.U32.HI R177, RZ, 0x3, R13 ;  /* 0x00000003ffb17819 */ /* 0x000fc4000001160d */
[----:B------:R-:W-:Y:S01]  /*02b0*/  LOP3.LUT R6, R13, 0x38, R180, 0xf8, !PT ;  /* 0x000000380d067812 */ /* 0x000fe200078ef8b4 */
[----:B------:R-:W-:Y:S01]  /*02c0*/  IMAD.SHL.U32 R11, R3, 0x10, RZ ;  /* 0x00000010030b7824 */ /* 0x000fe200078e00ff */
[----:B------:R-:W-:Y:S02]  /*02d0*/  LOP3.LUT R5, R5, 0xfffffff8, RZ, 0xc0, !PT ;  /* 0xfffffff805057812 */ /* 0x000fe400078ec0ff */
[----:B------:R-:W-:Y:S02]  /*02e0*/  LOP3.LUT R177, R6, R177, RZ, 0x3c, !PT ;  /* 0x000000b106b17212 */ /* 0x000fe400078e3cff */
[----:B------:R-:W-:Y:S01]  /*02f0*/  LOP3.LUT R166, R166, 0x1c0, RZ, 0xc0, !PT ;  /* 0x000001c0a6a67812 */ /* 0x000fe200078ec0ff */
[----:B------:R-:W-:Y:S01]  /*0300*/  IMAD.IADD R5, R12, 0x1, -R5 ;  /* 0x000000010c057824 */ /* 0x000fe200078e0a05 */
[----:B------:R-:W-:Y:S02]  /*0310*/  LEA.HI R6, R8, R7, RZ, 0x6 ;  /* 0x0000000708067211 */ /* 0x000fe400078f30ff */
[----:B------:R-:W-:-:S02]  /*0320*/  LOP3.LUT R167, R166, 0x8, R15, 0xf8, !PT ;  /* 0x00000008a6a77812 */ /* 0x000fc400078ef80f */
[----:B------:R-:W-:Y:S01]  /*0330*/  LOP3.LUT R12, R166, 0x30, R11, 0xf8, !PT ;  /* 0x00000030a60c7812 */ /* 0x000fe200078ef80b */
[----:B------:R-:W-:Y:S01]  /*0340*/  IMAD.SHL.U32 R11, R0, 0x200, RZ ;  /* 0x00000200000b7824 */ /* 0x000fe200078e00ff */
[----:B------:R-:W-:Y:S02]  /*0350*/  LOP3.LUT R4, R4, 0xfffffff0, RZ, 0xc0, !PT ;  /* 0xfffffff004047812 */ /* 0x000fe400078ec0ff */
[----:B------:R-:W-:Y:S02]  /*0360*/  SHF.R.S32.HI R6, RZ, 0x6, R6 ;  /* 0x00000006ff067819 */ /* 0x000fe40000011406 */
[----:B------:R-:W-:Y:S01]  /*0370*/  SHF.R.U32.HI R166, RZ, 0x3, R166 ;  /* 0x00000003ffa67819 */ /* 0x000fe200000116a6 */
[----:B------:R-:W-:Y:S01]  /*0380*/  IMAD.IADD R17, R7, 0x1, -R4 ;  /* 0x0000000107117824 */ /* 0x000fe200078e0a04 */
[----:B------:R-:W-:Y:S01]  /*0390*/  LOP3.LUT R10, R10, 0x7ffffffc, RZ, 0xc0, !PT ;  /* 0x7ffffffc0a0a7812 */ /* 0x000fe200078ec0ff */
[C---:B------:R-:W-:Y:S01]  /*03a0*/  IMAD R14, R6.reuse, 0x800, R11 ;  /* 0x00000800060e7824 */ /* 0x040fe200078e020b */
[----:B------:R-:W-:Y:S01]  /*03b0*/  LOP3.LUT R167, R167, R166, RZ, 0x3c, !PT ;  /* 0x000000a6a7a77212 */ /* 0x000fe200078e3cff */
[----:B------:R-:W-:Y:S01]  /*03c0*/  IMAD R177, R6, 0x200, R177 ;  /* 0x0000020006b17824 */ /* 0x000fe200078e02b1 */
[----:B------:R-:W-:Y:S01]  /*03d0*/  SHF.R.S32.HI R2, RZ, 0x1f, R17 ;  /* 0x0000001fff027819 */ /* 0x000fe20000011411 */
[----:B------:R-:W-:Y:S01]  /*03e0*/  IMAD.IADD R10, R7, 0x1, -R10 ;  /* 0x00000001070a7824 */ /* 0x000fe200078e0a0a */
[----:B------:R-:W-:Y:S01]  /*03f0*/  LOP3.LUT R12, R12, 0x8, R15, 0xf8, !PT ;  /* 0x000000080c0c7812 */ /* 0x000fe200078ef80f */
[----:B------:R-:W-:Y:S01]  /*0400*/  IMAD.IADD R167, R14, 0x1, R167 ;  /* 0x000000010ea77824 */ /* 0x000fe200078e02a7 */
[----:B------:R-:W-:Y:S01]  /*0410*/  LOP3.LUT R14, R9, 0xffffffe0, RZ, 0xc0, !PT ;  /* 0xffffffe0090e7812 */ /* 0x000fe200078ec0ff */
[----:B------:R-:W-:Y:S01]  /*0420*/  IMAD.SHL.U32 R183, R177, 0x2, RZ ;  /* 0x00000002b1b77824 */ /* 0x000fe200078e00ff */
[----:B------:R-:W-:Y:S01]  /*0430*/  LEA.HI R8, R8, R7, RZ, 0x7 ;  /* 0x0000000708087211 */ /* 0x000fe200078f38ff */
[----:B------:R-:W-:Y:S01]  /*0440*/  IMAD.SHL.U32 R167, R167, 0x2, RZ ;  /* 0x00000002a7a77824 */ /* 0x000fe200078e00ff */
[----:B------:R-:W-:Y:S01]  /*0450*/  LEA.HI R2, R2, R17, RZ, 0x3 ;  /* 0x0000001102027211 */ /* 0x000fe200078f18ff */
[----:B------:R-:W-:Y:S01]  /*0460*/  IMAD.IADD R175, R7, 0x1, -R14 ;  /* 0x0000000107af7824 */ /* 0x000fe200078e0a0e */
[----:B------:R-:W-:-:S02]  /*0470*/  LOP3.LUT R166, R11, R12, R166, 0xf6, !PT ;  /* 0x0000000c0ba67212 */ /* 0x000fc400078ef6a6 */
[----:B------:R-:W-:Y:S01]  /*0480*/  SHF.R.S32.HI R7, RZ, 0x7, R8 ;  /* 0x00000007ff077819 */ /* 0x000fe20000011408 */
[----:B------:R-:W-:Y:S01]  /*0490*/  IMAD.SHL.U32 R8, R6, 0x20, RZ ;  /* 0x0000002006087824 */ /* 0x000fe200078e00ff */
[----:B------:R-:W-:Y:S01]  /*04a0*/  LEA.HI R11, R9, R176, RZ, 0x1 ;  /* 0x000000b0090b7211 */ /* 0x000fe200078f08ff */
[----:B------:R-:W-:Y:S01]  /*04b0*/  IMAD.SHL.U32 R9, R5, 0x40, RZ ;  /* 0x0000004005097824 */ /* 0x000fe200078e00ff */
[----:B------:R-:W-:Y:S01]  /*04c0*/  LOP3.LUT R4, R2, 0xfffffff8, RZ, 0xc0, !PT ;  /* 0xfffffff802047812 */ /* 0x000fe200078ec0ff */
[----:B------:R-:W-:Y:S01]  /*04d0*/  IMAD.SHL.U32 R187, R7, 0x8, RZ ;  /* 0x0000000807bb7824 */ /* 0x000fe200078e00ff */
[----:B------:R-:W-:Y:S01]  /*04e0*/  LOP3.LUT R13, R5, 0x1, RZ, 0xc0, !PT ;  /* 0x00000001050d7812 */ /* 0x000fe200078ec0ff */
[----:B------:R-:W-:Y:S01]  /*04f0*/  IMAD.SHL.U32 R6, R10, 0x2, RZ ;  /* 0x000000020a067824 */ /* 0x000fe200078e00ff */
[----:B------:R-:W-:Y:S01]  /*0500*/  LOP3.LUT R9, R9, 0x1c0, RZ, 0xc0, !PT ;  /* 0x000001c009097812 */ /* 0x000fe200078ec0ff */
[----:B------:R-:W-:Y:S01]  /*0510*/  IMAD.IADD R4, R17, 0x1, -R4 ;  /* 0x0000000111047824 */ /* 0x000fe200078e0a04 */
[----:B------:R-:W-:Y:S01]  /*0520*/  ISETP.NE.U32.AND P0, PT, R13, 0x1, PT ;  /* 0x000000010d00780c */ /* 0x000fe20003f05070 */
[--C-:B------:R-:W-:Y:S01]  /*0530*/  IMAD R188, R7, 0x1000, R6.reuse ;  /* 0x0000100007bc7824 */ /* 0x100fe200078e0206 */
[----:B------:R-:W-:Y:S01]  /*0540*/  LOP3.LUT R11, R11, 0xfffffffe, RZ, 0xc0, !PT ;  /* 0xfffffffe0b0b7812 */ /* 0x000fe200078ec0ff */
[----:B------:R-:W-:Y:S01]  /*0550*/  IMAD.SHL.U32 R10, R0, 0x10, RZ ;  /* 0x00000010000a7824 */ /* 0x000fe200078e00ff */
[----:B------:R-:W-:Y:S01]  /*0560*/  LOP3.LUT R187, R187, 0x8, RZ, 0xc0, !PT ;  /* 0x00000008bbbb7812 */ /* 0x000fe200078ec0ff */
[----:B------:R-:W-:Y:S01]  /*0570*/  IMAD.SHL.U32 R4, R4, 0x40, RZ ;  /* 0x0000004004047824 */ /* 0x000fe200078e00ff */
[----:B------:R-:W-:Y:S01]  /*0580*/  LOP3.LUT R173, R8, 0x6, R173, 0xf8, !PT ;  /* 0x0000000608ad7812 */ /* 0x000fe200078ef8ad */
[----:B------:R-:W-:Y:S01]  /*0590*/  IMAD R6, R3, 0x400, R6 ;  /* 0x0000040003067824 */ /* 0x000fe200078e0206 */
[----:B------:R-:W-:Y:S01]  /*05a0*/  LOP3.LUT R7, R9, 0x20, R8, 0xf8, !PT ;  /* 0x0000002009077812 */ /* 0x000fe200078ef808 */
[----:B------:R-:W-:Y:S01]  /*05b0*/  IMAD.SHL.U32 R166, R166, 0x2, RZ ;  /* 0x00000002a6a67824 */ /* 0x000fe200078e00ff */
[----:B------:R-:W-:-:S02]  /*05c0*/  SHF.R.U32.HI R8, RZ, 0x3, R9 ;  /* 0x00000003ff087819 */ /* 0x000fc40000011609 */
[----:B------:R-:W-:Y:S01]  /*05d0*/  R2P PR, R5, 0x6 ;  /* 0x0000000605007804 */ /* 0x000fe20000000000 */
[----:B------:R-:W-:Y:S01]  /*05e0*/  IMAD.IADD R5, R176, 0x1, -R11 ;  /* 0x00000001b0057824 */ /* 0x000fe200078e0a0b */
[----:B------:R-:W-:Y:S02]  /*05f0*/  LOP3.LUT R169, R187, 0x10, R10, 0xf8, !PT ;  /* 0x00000010bba97812 */ /* 0x000fe400078ef80a */
[----:B------:R-:W-:Y:S01]  /*0600*/  LOP3.LUT R7, R7, R8, RZ, 0x3c, !PT ;  /* 0x0000000807077212 */ /* 0x000fe200078e3cff */
[----:B------:R-:W-:Y:S01]  /*0610*/  IMAD R188, R5, 0x400, R188 ;  /* 0x0000040005bc7824 */ /* 0x000fe200078e02bc */
[----:B------:R-:W-:Y:S01]  /*0620*/  LOP3.LUT R187, R8, R9, R187, 0x1e, !PT ;  /* 0x0000000908bb7212 */ /* 0x000fe200078e1ebb */
[----:B------:R-:W-:Y:S01]  /*0630*/  IMAD.SHL.U32 R9, R0, 0x8, RZ ;  /* 0x0000000800097824 */ /* 0x000fe200078e00ff */
[----:B------:R-:W-:Y:S01]  /*0640*/  LOP3.LUT R8, R4, 0x1c0, RZ, 0xc0, !PT ;  /* 0x000001c004087812 */ /* 0x000fe200078ec0ff */
[----:B------:R-:W-:Y:S01]  /*0650*/  IMAD.SHL.U32 R0, R2, 0x40, RZ ;  /* 0x0000004002007824 */ /* 0x000fe200078e00ff */
[----:B------:R-:W-:Y:S01]  /*0660*/  SHF.R.S32.HI R4, RZ, 0x1f, R175 ;  /* 0x0000001fff047819 */ /* 0x000fe200000114af */
[----:B------:R-:W-:Y:S01]  /*0670*/  IMAD.IADD R188, R7, 0x1, R188 ;  /* 0x0000000107bc7824 */ /* 0x000fe200078e02bc */
[----:B------:R-:W-:Y:S01]  /*0680*/  SHF.R.U32.HI R7, RZ, 0x3, R8 ;  /* 0x00000003ff077819 */ /* 0x000fe20000011608 */
[----:B------:R-:W-:Y:S01]  /*0690*/  IMAD.IADD R187, R6, 0x1, R187 ;  /* 0x0000000106bb7824 */ /* 0x000fe200078e02bb */
[----:B------:R-:W-:Y:S01]  /*06a0*/  LEA.HI R4, R4, R175, RZ, 0x2 ;  /* 0x000000af04047211 */ /* 0x000fe200078f10ff */
[----:B------:R-:W-:Y:S01]  /*06b0*/  IMAD.SHL.U32 R188, R188, 0x2, RZ ;  /* 0x00000002bcbc7824 */ /* 0x000fe200078e00ff */
[----:B------:R-:W-:-:S02]  /*06c0*/  LOP3.LUT R0, R0, 0xfffffe00, RZ, 0xc0, !PT ;  /* 0xfffffe0000007812 */ /* 0x000fc400078ec0ff */
[----:B------:R-:W-:Y:S02]  /*06d0*/  SHF.R.S32.HI R4, RZ, 0x2, R4 ;  /* 0x00000002ff047819 */ /* 0x000fe40000011404 */
[----:B------:R-:W-:Y:S01]  /*06e0*/  LOP3.LUT R2, R8, 0x8, R9, 0xf8, !PT ;  /* 0x0000000808027812 */ /* 0x000fe200078ef809 */
[----:B------:R-:W-:Y:S01]  /*06f0*/  IMAD R3, R3, 0x400, R0 ;  /* 0x0000040003037824 */ /* 0x000fe200078e0200 */
[----:B------:R-:W-:Y:S01]  /*0700*/  LOP3.LUT R169, R7, R169, R8, 0x1e, !PT ;  /* 0x000000a907a97212 */ /* 0x000fe200078e1e08 */
[C---:B------:R-:W-:Y:S01]  /*0710*/  IMAD R174, R5.reuse, 0x10, R4 ;  /* 0x0000001005ae7824 */ /* 0x040fe200078e0204 */
[----:B------:R-:W-:Y:S01]  /*0720*/  LOP3.LUT R2, R2, R7, RZ, 0x3c, !PT ;  /* 0x0000000702027212 */ /* 0x000fe200078e3cff */
[----:B------:R-:W-:Y:S01]  /*0730*/  IMAD R5, R5, 0x400, R0 ;  /* 0x0000040005057824 */ /* 0x000fe200078e0200 */
[----:B------:R-:W-:Y:S01]  /*0740*/  LOP3.LUT R169, R169, R0, RZ, 0xfc, !PT ;  /* 0x00000000a9a97212 */ /* 0x000fe200078efcff */
[----:B------:R-:W-:Y:S01]  /*0750*/  IMAD.MOV.U32 R0, RZ, RZ, 0x20 ;  /* 0x00000020ff007424 */ /* 0x000fe200078e00ff */
[----:B------:R-:W-:Y:S01]  /*0760*/  LEA R187, R187, 0x6000, 0x1 ;  /* 0x00006000bbbb7811 */ /* 0x000fe200078e08ff */
[----:B------:R-:W-:Y:S01]  /*0770*/  IMAD.IADD R170, R5, 0x1, R2 ;  /* 0x0000000105aa7824 */ /* 0x000fe200078e0202 */
[----:B------:R-:W-:Y:S01]  /*0780*/  SEL R160, R160, 0xffffffc0, !P3 ;  /* 0xffffffc0a0a07807 */ /* 0x000fe20005800000 */
[----:B------:R-:W-:Y:S01]  /*0790*/  IMAD.IADD R168, R2, 0x1, R3 ;  /* 0x0000000102a87824 */ /* 0x000fe200078e0203 */
[----:B------:R-:W-:Y:S01]  /*07a0*/  SEL R3, R0, 0xffffffe0, !P4 ;  /* 0xffffffe000037807 */ /* 0x000fe20006000000 */
[----:B------:R-:W-:Y:S01]  /*07b0*/  IMAD.MOV.U32 R5, RZ, RZ, -0x10 ;  /* 0xfffffff0ff057424 */ /* 0x000fe200078e00ff */
[----:B------:R-:W-:Y:S01]  /*07c0*/  IADD3 R186, R174, -0x40, RZ ;  /* 0xffffffc0aeba7810 */ /* 0x000fe20007ffe0ff */
[C---:B------:R-:W-:Y:S01]  /*07d0*/  IMAD.IADD R160, R167.reuse, 0x1, R160 ;  /* 0x00000001a7a07824 */ /* 0x040fe200078e02a0 */
[----:B------:R-:W-:Y:S01]  /*07e0*/  SEL R0, R0, 0xffffffe0, !P1 ;  /* 0xffffffe000007807 */ /* 0x000fe20004800000 */
[----:B------:R-:W-:Y:S01]  /*07f0*/  IMAD.IADD R161, R167, 0x1, R3 ;  /* 0x00000001a7a17824 */ /* 0x000fe200078e0203 */
[----:B------:R-:W-:Y:S01]  /*0800*/  IADD3 R189, R187, 0x40, RZ ;  /* 0x00000040bbbd7810 */ /* 0x000fe20007ffe0ff */
[----:B------:R-:W-:Y:S01]  /*0810*/  IMAD.IADD R3, R3, 0x1, R160 ;  /* 0x0000000103037824 */ /* 0x000fe200078e02a0 */
        /* <DEDUP_REMOVED lines=12> */
[----:B------:R-:W-:-:S02]  /*08e0*/  LEA R168, R168, 0xa000, 0x1 ;  /* 0x0000a000a8a87811 */ /* 0x000fc400078e08ff */
[----:B--23--:R-:W-:Y:S02]  /*08f0*/  @P1 IADD3 R190, R187, 0x3e0, RZ ;  /* 0x000003e0bbbe1810 */ /* 0x00cfe40007ffe0ff */
.L_x_266:
[----:B-1----:R-:W1:Y:S01]  /*0900*/  LDC.U8 R0, c[0x0][0x312] ;  /* 0x0000c480ff007b82 */ /* 0x002e620000000000 */
[----:B------:R-:W-:Y:S01]  /*0910*/  ISETP.NE.U32.AND P3, PT, RZ, c[0x0][0x250], PT ;  /* 0x00009400ff007a0c */ /* 0x000fe20003f65070 */
[----:B--2---:R-:W-:Y:S01]  /*0920*/  IMAD.SHL.U32 R4, R182, 0x4, RZ ;  /* 0x00000004b6047824 */ /* 0x004fe200078e00ff */
[----:B------:R-:W-:Y:S01]  /*0930*/  ISETP.NE.U32.AND P0, PT, RZ, c[0x0][0x240], PT ;  /* 0x00009000ff007a0c */ /* 0x000fe20003f05070 */
[----:B------:R-:W-:Y:S01]  /*0940*/  IMAD.MOV.U32 R29, RZ, RZ, -0x1 ;  /* 0xffffffffff1d7424 */ /* 0x000fe200078e00ff */
[----:B------:R-:W-:Y:S02]  /*0950*/  ISETP.NE.AND.EX P3, PT, RZ, c[0x0][0x254], PT, P3 ;  /* 0x00009500ff007a0c */ /* 0x000fe40003f65330 */
[----:B------:R-:W-:Y:S02]  /*0960*/  SHF.R.S32.HI R5, RZ, 0x1f, R182 ;  /* 0x0000001fff057819 */ /* 0x000fe400000114b6 */
[----:B------:R-:W-:Y:S02]  /*0970*/  ISETP.NE.AND.EX P0, PT, RZ, c[0x0][0x244], PT, P0 ;  /* 0x00009100ff007a0c */ /* 0x000fe40003f05300 */
[----:B------:R-:W-:-:S02]  /*0980*/  ISETP.EQ.U32.AND P5, PT, RZ, c[0x0][0x248], PT ;  /* 0x00009200ff007a0c */ /* 0x000fc40003fa2070 */
[----:B------:R-:W-:Y:S02]  /*0990*/  SHF.L.U64.HI R2, R182, 0x2, R5 ;  /* 0x00000002b6027819 */ /* 0x000fe40000010205 */
[----:B------:R-:W-:Y:S02]  /*09a0*/  IADD3 R10, P1, R4, c[0x0][0x240], RZ ;  /* 0x00009000040a7a10 */ /* 0x000fe40007f3e0ff */
[----:B-1----:R-:W-:Y:S02]  /*09b0*/  ISETP.NE.AND P4, PT, R0, RZ, PT ;  /* 0x000000ff0000720c */ /* 0x002fe40003f85270 */
[----:B------:R-:W-:Y:S02]  /*09c0*/  IADD3.X R11, R2, c[0x0][0x244], RZ, P1, !PT ;  /* 0x00009100020b7a10 */ /* 0x000fe40000ffe4ff */
[----:B------:R-:W-:Y:S02]  /*09d0*/  ISETP.EQ.OR.EX P5, PT, RZ, c[0x0][0x24c], !P4, P5 ;  /* 0x00009300ff007a0c */ /* 0x000fe400067a2750 */
[C---:B------:R-:W-:Y:S01]  /*09e0*/  @P3 IADD3 R8, P1, R4.reuse, c[0x0][0x250], RZ ;  /* 0x0000940004083a10 */ /* 0x040fe20007f3e0ff */
[----:B------:R-:W-:Y:S01]  /*09f0*/  IMAD.MOV.U32 R208, RZ, RZ, RZ ;  /* 0x000000ffffd07224 */ /* 0x000fe200078e00ff */
[----:B------:R-:W-:Y:S01]  /*0a00*/  IADD3 R6, P2, R4, c[0x0][0x248], RZ ;  /* 0x0000920004067a10 */ /* 0x000fe20007f5e0ff */
[----:B------:R-:W-:Y:S01]  /*0a10*/  IMAD.MOV.U32 R211, RZ, RZ, -0x1 ;  /* 0xffffffffffd37424 */ /* 0x000fe200078e00ff */
[----:B------:R-:W2:Y:S01]  /*0a20*/  @P0 LDG.E R29, [R10.64] ;  /* 0x000000140a1d0981 */ /* 0x000ea2000c1e1900 */
[----:B------:R-:W-:-:S02]  /*0a30*/  @P3 IADD3.X R9, R2, c[0x0][0x254], RZ, P1, !PT ;  /* 0x0000950002093a10 */ /* 0x000fc40000ffe4ff */
        /* <DEDUP_REMOVED lines=13> */
.L_x_198:
        /* <DEDUP_REMOVED lines=21> */
[----:B------:R-:W-:-:S03]  /*0c60*/  LEA.HI R19, R19, R0, RZ, 0x6 ;  /* 0x0000000013137211 */ /* 0x000fc600078f30ff */
[----:B------:R-:W-:Y:S01]  /*0c70*/  @P2 IMAD.IADD R7, R208, 0x1, R211 ;  /* 0x00000001d0072824 */ /* 0x000fe200078e02d3 */
[----:B------:R-:W-:Y:S01]  /*0c80*/  LOP3.LUT R17, R19, 0xffffffc0, RZ, 0xc0, !PT ;  /* 0xffffffc013117812 */ /* 0x000fe200078ec0ff */
[----:B------:R-:W-:Y:S01]  /*0c90*/  IMAD R0, R29, c[0x0][0x194], RZ ;  /* 0x000065001d007a24 */ /* 0x000fe200078e02ff */
[----:B------:R-:W-:Y:S01]  /*0ca0*/  SEL R18, R14, R12, !P1 ;  /* 0x0000000c0e127207 */ /* 0x000fe20004800000 */
[----:B------:R-:W-:Y:S01]  /*0cb0*/  @P2 IMAD.WIDE.U32 R10, R7, c[0x0][0x198], RZ ;  /* 0x00006600070a2a25 */ /* 0x000fe200078e00ff */
[----:B------:R-:W-:-:S03]  /*0cc0*/  IADD3 R17, R17, -0x40, RZ ;  /* 0xffffffc011117810 */ /* 0x000fc60007ffe0ff */
[----:B------:R-:W-:Y:S01]  /*0cd0*/  IMAD.IADD R16, R15, 0x1, R16 ;  /* 0x000000010f107824 */ /* 0x000fe200078e0210 */
[----:B------:R-:W-:Y:S01]  /*0ce0*/  @P1 IADD3 R16, R13, R0, RZ ;  /* 0x000000000d101210 */ /* 0x000fe20007ffe0ff */
[----:B------:R-:W-:Y:S01]  /*0cf0*/  @P2 IMAD R7, R7, c[0x0][0x19c], R11 ;  /* 0x0000670007072a24 */ /* 0x000fe200078e020b */
[----:B------:R-:W-:Y:S01]  /*0d00*/  SHF.R.S32.HI R15, RZ, 0x1f, R17 ;  /* 0x0000001fff0f7819 */ /* 0x000fe20000011411 */
[----:B------:R-:W-:Y:S01]  /*0d10*/  @P2 IMAD.MOV.U32 R8, RZ, RZ, R10 ;  /* 0x000000ffff082224 */ /* 0x000fe200078e000a */
[----:B------:R-:W-:Y:S05]  /*0d20*/  @P2 BRA `(.L_x_200) ;  /* 0x000000a000002947 */ /* 0x000fea0003800000 */
[----:B------:R-:W-:Y:S01]  /*0d30*/  SHF.R.S32.HI R7, RZ, 0x1f, R208 ;  /* 0x0000001fff077819 */ /* 0x000fe200000114d0 */
[----:B------:R-:W-:-:S04]  /*0d40*/  IMAD.WIDE.U32 R10, R208, c[0x0][0x198], RZ ;  /* 0x00006600d00a7a25 */ /* 0x000fc800078e00ff */
[----:B------:R-:W-:-:S04]  /*0d50*/  IMAD R7, R7, c[0x0][0x198], RZ ;  /* 0x0000660007077a24 */ /* 0x000fc800078e02ff */
[----:B------:R-:W-:Y:S02]  /*0d60*/  IMAD R0, R208, c[0x0][0x19c], R7 ;  /* 0x00006700d0007a24 */ /* 0x000fe400078e0207 */
[----:B------:R-:W-:-:S03]  /*0d70*/  IMAD R7, R5, c[0x0][0x180], RZ ;  /* 0x0000600005077a24 */ /* 0x000fc600078e02ff */
[----:B------:R-:W-:Y:S01]  /*0d80*/  IADD3 R11, R11, R0, RZ ;  /* 0x000000000b0b7210 */ /* 0x000fe20007ffe0ff */
[----:B------:R-:W-:-:S04]  /*0d90*/  IMAD R7, R182, c[0x0][0x184], R7 ;  /* 0x00006100b6077a24 */ /* 0x000fc800078e0207 */
[----:B------:R-:W-:-:S05]  /*0da0*/  IMAD.WIDE.U32 R10, R182, c[0x0][0x180], R10 ;  /* 0x00006000b60a7a25 */ /* 0x000fca00078e000a */
[----:B------:R-:W-:Y:S02]  /*0db0*/  IADD3 R7, R11, R7, RZ ;  /* 0x000000070b077210 */ /* 0x000fe40007ffe0ff */
[----:B------:R-:W-:Y:S02]  /*0dc0*/  MOV R8, R10 ;  /* 0x0000000a00087202 */ /* 0x000fe40000000f00 */
.L_x_200:
[----:B------:R-:W-:-:S05]  /*0dd0*/  @P2 IADD3 R10, R208, R211, RZ ;  /* 0x000000d3d00a2210 */ /* 0x000fca0007ffe0ff */
[----:B------:R-:W-:-:S04]  /*0de0*/  @P2 IMAD.WIDE.U32 R12, R10, c[0x0][0x1a0], RZ ;  /* 0x000068000a0c2a25 */ /* 0x000fc800078e00ff */
[----:B------:R-:W-:Y:S01]  /*0df0*/  @P2 IMAD R10, R10, c[0x0][0x1a4], R13 ;  /* 0x000069000a0a2a24 */ /* 0x000fe200078e020d */
        /* <DEDUP_REMOVED lines=10> */
.L_x_201:
[----:B------:R-:W-:Y:S01]  /*0ea0*/  IABS R2, c[0x0][0x1c8] ;  /* 0x0000720000027a13 */ /* 0x000fe20000000000 */
[----:B------:R-:W1:Y:S01]  /*0eb0*/  LDC.U8 R4, c[0x0][0x328] ;  /* 0x0000ca00ff047b82 */ /* 0x000e620000000000 */
[----:B------:R-:W-:Y:S01]  /*0ec0*/  IABS R22, R216 ;  /* 0x000000d800167213 */ /* 0x000fe20000000000 */
[----:B------:R-:W-:Y:S01]  /*0ed0*/  @P1 IMAD.WIDE.U32 R26, R29, c[0x0][0x370], RZ ;  /* 0x0000dc001d1a1a25 */ /* 0x000fe200078e00ff */
[----:B------:R-:W2:Y:S01]  /*0ee0*/  I2F.RP R6, R2 ;  /* 0x0000000200067306 */ /* 0x000ea20000209400 */
[----:B------:R-:W-:Y:S01]  /*0ef0*/  LOP3.LUT R14, R216, c[0x0][0x1c8], RZ, 0x3c, !PT ;  /* 0x00007200d80e7a12 */ /* 0x000fe200078e3cff */
[----:B------:R-:W-:Y:S01]  /*0f00*/  ULDC UR12, c[0x0][0x22c] ;  /* 0x00008b00000c7ab9 */ /* 0x000fe20000000800 */
[----:B------:R-:W-:Y:S01]  /*0f10*/  @!P1 IMAD R13, R5, c[0x0][0x368], RZ ;  /* 0x0000da00050d9a24 */ /* 0x000fe200078e02ff */
[----:B------:R-:W-:Y:S01]  /*0f20*/  SHF.L.U32 R30, R182, 0x7, RZ ;  /* 0x00000007b61e7819 */ /* 0x000fe200000006ff */
[----:B------:R-:W-:Y:S01]  /*0f30*/  ULDC UR5, c[0x0][0x1c0] ;  /* 0x0000700000057ab9 */ /* 0x000fe20000000800 */
[----:B------:R-:W-:Y:S01]  /*0f40*/  ISETP.GE.AND P3, PT, R14, RZ, PT ;  /* 0x000000ff0e00720c */ /* 0x000fe20003f66270 */
[----:B------:R-:W-:Y:S01]  /*0f50*/  @!P1 IMAD R13, R182, c[0x0][0x36c], R13 ;  /* 0x0000db00b60d9a24 */ /* 0x000fe200078e020d */
[----:B------:R-:W-:Y:S01]  /*0f60*/  SEL R30, R30, RZ, P0 ;  /* 0x000000ff1e1e7207 */ /* 0x000fe20000000000 */
[----:B------:R-:W-:Y:S01]  /*0f70*/  @P1 IMAD R27, R29, c[0x0][0x374], R27 ;  /* 0x0000dd001d1b1a24 */ /* 0x000fe200078e021b */
[----:B------:R-:W-:Y:S01]  /*0f80*/  UIMAD.WIDE UR6, UR12, UR5, URZ ;  /* 0x000000050c0672a5 */ /* 0x000fe2000f8e023f */
[----:B------:R-:W-:Y:S01]  /*0f90*/  IMAD.WIDE.U32 R24, R182, c[0x0][0x224], RZ ;  /* 0x00008900b6187a25 */ /* 0x000fe200078e00ff */
[----:B------:R-:W-:Y:S01]  /*0fa0*/  SHF.R.S32.HI R217, RZ, 0x1f, R216 ;  /* 0x0000001fffd97819 */ /* 0x000fe200000114d8 */
[----:B--2---:R-:W2:Y:S04]  /*0fb0*/  MUFU.RCP R20, R6 ;  /* 0x0000000600147308 */ /* 0x004ea80000001000 */
[----:B------:R-:W-:Y:S01]  /*0fc0*/  IMAD.WIDE.U32 R32, R24, UR6, RZ ;  /* 0x0000000618207c25 */ /* 0x000fe2000f8e00ff */
[----:B-1----:R-:W-:-:S02]  /*0fd0*/  ISETP.NE.AND P2, PT, R4, RZ, PT ;  /* 0x000000ff0400720c */ /* 0x002fc40003f45270 */
[----:B--2---:R-:W-:-:S04]  /*0fe0*/  IADD3 R20, R20, 0xffffffe, RZ ;  /* 0x0ffffffe14147810 */ /* 0x004fc80007ffe0ff */
[----:B------:R-:W1:Y:S02]  /*0ff0*/  F2I.FTZ.U32.TRUNC.NTZ R21, R20 ;  /* 0x0000001400157305 */ /* 0x000e64000021f000 */
[----:B-1----:R-:W-:Y:S01]  /*1000*/  IADD3 R0, RZ, -R21, RZ ;  /* 0x80000015ff007210 */ /* 0x002fe20007ffe0ff */
[----:B------:R-:W-:-:S04]  /*1010*/  IMAD.MOV.U32 R20, RZ, RZ, RZ ;  /* 0x000000ffff147224 */ /* 0x000fc800078e00ff */
[----:B------:R-:W-:Y:S01]  /*1020*/  IMAD R11, R0, R2, RZ ;  /* 0x00000002000b7224 */ /* 0x000fe200078e02ff */
[----:B------:R-:W-:-:S03]  /*1030*/  MOV R0, c[0x0][0x224] ;  /* 0x0000890000007a02 */ /* 0x000fc60000000f00 */
[----:B------:R-:W-:Y:S01]  /*1040*/  IMAD.HI.U32 R11, R21, R11, R20 ;  /* 0x0000000b150b7227 */ /* 0x000fe200078e0014 */
[----:B------:R-:W-:Y:S02]  /*1050*/  SHF.R.S32.HI R23, RZ, 0x1f, R0 ;  /* 0x0000001fff177819 */ /* 0x000fe40000011400 */
[----:B------:R-:W1:Y:S01]  /*1060*/  LDC.U8 R0, c[0x0][0x3d0] ;  /* 0x0000f400ff007b82 */ /* 0x000e620000000000 */
[----:B------:R-:W-:-:S04]  /*1070*/  @!P1 IMAD.WIDE.U32 R20, R182, c[0x0][0x368], RZ ;  /* 0x0000da00b6149a25 */ /* 0x000fc800078e00ff */
[----:B------:R-:W-:Y:S01]  /*1080*/  IMAD.HI.U32 R6, R11, R22, RZ ;  /* 0x000000160b067227 */ /* 0x000fe200078e00ff */
[----:B------:R-:W-:-:S03]  /*1090*/  @!P1 IADD3 R27, R21, R13, RZ ;  /* 0x0000000d151b9210 */ /* 0x000fc60007ffe0ff */
[----:B------:R-:W-:Y:S02]  /*10a0*/  IMAD.MOV R11, RZ, RZ, -R6 ;  /* 0x000000ffff0b7224 */ /* 0x000fe400078e0a06 */
[----:B------:R-:W-:Y:S02]  /*10b0*/  @!P1 IMAD.MOV.U32 R26, RZ, RZ, R20 ;  /* 0x000000ffff1a9224 */ /* 0x000fe400078e0014 */
[----:B------:R-:W-:Y:S01]  /*10c0*/  IMAD R11, R2, R11, R22 ;  /* 0x0000000b020b7224 */ /* 0x000fe200078e0216 */
[----:B------:R-:W2:Y:S01]  /*10d0*/  S2R R20, SR_CTAID.X ;  /* 0x0000000000147919 */ /* 0x000ea20000002500 */
[----:B------:R-:W-:Y:S01]  /*10e0*/  IMAD R14, R23, R182, RZ ;  /* 0x000000b6170e7224 */ /* 0x000fe200078e02ff */
[----:B------:R-:W-:Y:S02]  /*10f0*/  SHF.L.U64.HI R22, R182, 0x7, R5 ;  /* 0x00000007b6167819 */ /* 0x000fe40000010205 */
[----:B------:R-:W-:Y:S01]  /*1100*/  ISETP.GT.U32.AND P4, PT, R2, R11, PT ;  /* 0x0000000b0200720c */ /* 0x000fe20003f84070 */
[----:B------:R-:W-:Y:S01]  /*1110*/  IMAD R13, R5, c[0x0][0x224], R14 ;  /* 0x00008900050d7a24 */ /* 0x000fe200078e020e */
[----:B------:R-:W-:-:S02]  /*1120*/  SEL R22, R22, RZ, P0 ;  /* 0x000000ff16167207 */ /* 0x000fc40000000000 */
[----:B------:R-:W-:Y:S01]  /*1130*/  IADD3 R30, P0, R17, R30, RZ ;  /* 0x0000001e111e7210 */ /* 0x000fe20007f1e0ff */
[----:B------:R-:W-:Y:S02]  /*1140*/  IMAD.IADD R4, R25, 0x1, R13 ;  /* 0x0000000119047824 */ /* 0x000fe400078e020d */
[----:B------:R-:W-:Y:S02]  /*1150*/  IMAD R13, R24, UR7, RZ ;  /* 0x00000007180d7c24 */ /* 0x000fe4000f8e02ff */
[----:B------:R-:W-:Y:S01]  /*1160*/  IMAD.X R22, R15, 0x1, R22, P0 ;  /* 0x000000010f167824 */ /* 0x000fe200000e0616 */
[----:B-1----:R-:W-:Y:S01]  /*1170*/  ISETP.NE.AND P0, PT, R0, RZ, PT ;  /* 0x000000ff0000720c */ /* 0x002fe20003f05270 */
[----:B------:R-:W-:Y:S02]  /*1180*/  IMAD R13, R4, UR6, R13 ;  /* 0x00000006040d7c24 */ /* 0x000fe4000f8e020d */
[-C--:B------:R-:W-:Y:S01]  /*1190*/  @!P4 IADD3 R11, R11, -R2.reuse, RZ ;  /* 0x800000020b0bc210 */ /* 0x080fe20007ffe0ff */
[----:B------:R-:W-:Y:S01]  /*11a0*/  @P2 IMAD R4, R182, c[0x0][0x214], RZ ;  /* 0x00008500b6042a24 */ /* 0x000fe200078e02ff */
[----:B------:R-:W-:Y:S01]  /*11b0*/  @!P4 IADD3 R6, R6, 0x1, RZ ;  /* 0x000000010606c810 */ /* 0x000fe20007ffe0ff */
[----:B------:R-:W-:Y:S01]  /*11c0*/  IMAD.WIDE.U32 R24, R29, UR6, RZ ;  /* 0x000000061d187c25 */ /* 0x000fe2000f8e00ff */
[----:B------:R-:W-:-:S02]  /*11d0*/  ISETP.GE.U32.AND P5, PT, R11, R2, PT ;  /* 0x000000020b00720c */ /* 0x000fc40003fa6070 */
[----:B------:R-:W-:Y:S01]  /*11e0*/  ISETP.NE.AND P4, PT, RZ, c[0x0][0x1c8], PT ;  /* 0x00007200ff007a0c */ /* 0x000fe20003f85270 */
[----:B------:R-:W-:Y:S01]  /*11f0*/  IMAD R11, R30, UR7, RZ ;  /* 0x000000071e0b7c24 */ /* 0x000fe2000f8e02ff */
[----:B------:R-:W-:Y:S01]  /*1200*/  @P2 SEL R21, R4, R29, !P1 ;  /* 0x0000001d04152207 */ /* 0x000fe20004800000 */
[----:B------:R-:W-:Y:S01]  /*1210*/  IMAD R2, R29, UR7, RZ ;  /* 0x000000071d027c24 */ /* 0x000fe2000f8e02ff */
[----:B------:R-:W-:Y:S01]  /*1220*/  SEL R14, R32, R24, !P1 ;  /* 0x00000018200e7207 */ /* 0x000fe20004800000 */
[----:B------:R-:W-:Y:S01]  /*1230*/  IMAD R11, R22, UR6, R11 ;  /* 0x00000006160b7c24 */ /* 0x000fe2000f8e020b */
[----:B------:R-:W-:Y:S01]  /*1240*/  IADD3 R13, R33, R13, RZ ;  /* 0x0000000d210d7210 */ /* 0x000fe20007ffe0ff */
[----:B--2---:R-:W-:-:S04]  /*1250*/  IMAD.WIDE.U32 R22, R20, c[0x0][0x3d8], RZ ;  /* 0x0000f60014167a25 */ /* 0x004fc800078e00ff */
[----:B------:R-:W-:Y:S01]  /*1260*/  @P5 IADD3 R6, R6, 0x1, RZ ;  /* 0x0000000106065810 */ /* 0x000fe20007ffe0ff */
[----:B------:R-:W-:Y:S02]  /*1270*/  IMAD R20, R20, c[0x0][0x3dc], R23 ;  /* 0x0000f70014147a24 */ /* 0x000fe400078e0217 */
[----:B------:R-:W-:Y:S01]  /*1280*/  IMAD R23, R216, c[0x0][0x22c], RZ ;  /* 0x00008b00d8177a24 */ /* 0x000fe200078e02ff */
[----:B------:R-:W-:Y:S01]  /*1290*/  @!P3 IADD3 R6, -R6, RZ, RZ ;  /* 0x000000ff0606b210 */ /* 0x000fe20007ffe1ff */
[----:B------:R-:W-:Y:S01]  /*12a0*/  IMAD.WIDE.U32 R30, R30, UR6, RZ ;  /* 0x000000061e1e7c25 */ /* 0x000fe2000f8e00ff */
[----:B------:R-:W-:Y:S02]  /*12b0*/  @!P4 LOP3.LUT R6, RZ, c[0x0][0x1c8], RZ, 0x33, !PT ;  /* 0x00007200ff06ca12 */ /* 0x000fe400078e33ff */
[----:B------:R-:W-:Y:S01]  /*12c0*/  SEL R20, R20, RZ, P0 ;  /* 0x000000ff14147207 */ /* 0x000fe20000000000 */
[----:B------:R-:W-:Y:S01]  /*12d0*/  @!P2 IMAD R0, R182, c[0x0][0x1c0], R216 ;  /* 0x00007000b600aa24 */ /* 0x000fe200078e02d8 */
[----:B------:R-:W-:Y:S01]  /*12e0*/  IADD3 R11, R31, R11, RZ ;  /* 0x0000000b1f0b7210 */ /* 0x000fe20007ffe0ff */
[----:B------:R-:W-:Y:S01]  /*12f0*/  @P2 IMAD R24, R216, c[0x0][0x234], R21 ;  /* 0x00008d00d8182a24 */ /* 0x000fe200078e0215 */
[----:B------:R-:W-:Y:S01]  /*1300*/  SEL R21, R22, RZ, P0 ;  /* 0x000000ff16157207 */ /* 0x000fe20000000000 */
[----:B------:R-:W-:Y:S01]  /*1310*/  @P1 IMAD.IADD R13, R25, 0x1, R2 ;  /* 0x00000001190d1824 */ /* 0x000fe200078e0202 */
[----:B------:R-:W-:Y:S01]  /*1320*/  SHF.R.S32.HI R2, RZ, 0x1f, R9 ;  /* 0x0000001fff027819 */ /* 0x000fe20000011409 */
[----:B------:R-:W-:Y:S01]  /*1330*/  @!P2 IMAD R24, R0, c[0x0][0x214], RZ ;  /* 0x000085000018aa24 */ /* 0x000fe200078e02ff */
[----:B------:R-:W-:-:S02]  /*1340*/  SHF.R.S32.HI R22, RZ, 0x1f, R23 ;  /* 0x0000001fff167819 */ /* 0x000fc40000011417 */
        /* <DEDUP_REMOVED lines=9> */
.L_x_202:
[----:B------:R-:W-:-:S04]  /*13e0*/  IMAD R28, R182, c[0x0][0x1c0], R216 ;  /* 0x00007000b61c7a24 */ /* 0x000fc800078e02d8 */
[----:B------:R-:W-:Y:S02]  /*13f0*/  IMAD R28, R28, c[0x0][0x224], RZ ;  /* 0x000089001c1c7a24 */ /* 0x000fe400078e02ff */
.L_x_203:
[----:B------:R-:W-:Y:S01]  /*1400*/  IADD3 R32, P1, R180, R26, RZ ;  /* 0x0000001ab4207210 */ /* 0x000fe20007f3e0ff */
[----:B------:R-:W-:Y:S01]  /*1410*/  UIMAD UR12, UR12, UR4, URZ ;  /* 0x000000040c0c72a4 */ /* 0x000fe2000f8e023f */
[----:B------:R-:W-:Y:S01]  /*1420*/  SHF.R.S32.HI R181, RZ, 0x1f, R180 ;  /* 0x0000001fffb57819 */ /* 0x000fe200000114b4 */
[----:B------:R-:W-:Y:S01]  /*1430*/  IMAD R26, R15, c[0x0][0x370], RZ ;  /* 0x0000dc000f1a7a24 */ /* 0x000fe200078e02ff */
[----:B------:R-:W-:Y:S01]  /*1440*/  SHF.R.S32.HI R0, RZ, 0x1f, R178 ;  /* 0x0000001fff007819 */ /* 0x000fe200000114b2 */
[----:B------:R-:W-:Y:S01]  /*1450*/  USHF.L.U32 UR8, UR12, 0x6, URZ ;  /* 0x000000060c087899 */ /* 0x000fe2000800063f */
[----:B------:R-:W-:Y:S01]  /*1460*/  IADD3 R24, R17, R24, RZ ;  /* 0x0000001811187210 */ /* 0x000fe20007ffe0ff */
[----:B------:R-:W-:Y:S01]  /*1470*/  IMAD.X R33, R181, 0x1, R27, P1 ;  /* 0x00000001b5217824 */ /* 0x000fe200008e061b */
[----:B------:R-:W-:Y:S01]  /*1480*/  IADD3 R25, P1, R178, R17, RZ ;  /* 0x00000011b2197210 */ /* 0x000fe20007f3e0ff */
[----:B------:R-:W-:Y:S01]  /*1490*/  USHF.R.S32.HI UR5, URZ, 0x1f, UR8 ;  /* 0x0000001f3f057899 */ /* 0x000fe20008011408 */
[C---:B------:R-:W-:Y:S01]  /*14a0*/  IMAD R26, R17.reuse, c[0x0][0x374], R26 ;  /* 0x0000dd00111a7a24 */ /* 0x040fe200078e021a */
[----:B------:R-:W-:Y:S01]  /*14b0*/  IADD3 R23, P4, P3, R30, UR8, R23 ;  /* 0x000000081e177c10 */ /* 0x000fe2000fb9e017 */
[----:B------:R-:W-:Y:S01]  /*14c0*/  IMAD.WIDE.U32 R32, R17, c[0x0][0x370], R32 ;  /* 0x0000dc0011207a25 */ /* 0x000fe200078e0020 */
[----:B------:R-:W-:Y:S01]  /*14d0*/  IADD3.X R15, R0, R15, RZ, P1, !PT ;  /* 0x0000000f000f7210 */ /* 0x000fe20000ffe4ff */
[----:B------:R-:W-:Y:S01]  /*14e0*/  BSSY B1, `(.L_x_199) ;  /* 0x0000651000017945 */ /* 0x000fe20003800000 */
[----:B------:R-:W-:Y:S01]  /*14f0*/  IADD3.X R11, R11, UR5, R22, P4, P3 ;  /* 0x000000050b0b7c10 */ /* 0x000fe2000a7e6416 */
[----:B------:R-:W-:Y:S01]  /*1500*/  IMAD.IADD R33, R33, 0x1, R26 ;  /* 0x0000000121217824 */ /* 0x000fe200078e021a */
[----:B------:R-:W-:Y:S01]  /*1510*/  IADD3 R14, P2, P1, R21, R23, R14 ;  /* 0x00000017150e7210 */ /* 0x000fe2000795e00e */
        /* <DEDUP_REMOVED lines=21> */
[----:B------:R-:W-:Y:S01]  /*1670*/  IMAD R13, R178, c[0x0][0x374], R13 ;  /* 0x0000dd00b20d7a24 */ /* 0x000fe200078e020d */
        /* <DEDUP_REMOVED lines=22> */
[----:B------:R-:W-:Y:S01]  /*17e0*/  P2R R13, PR, RZ, 0x4 ;  /* 0x00000004ff0d7803 */ /* 0x000fe20000000000 */
[----:B------:R-:W-:Y:S02]  /*17f0*/  IMAD.MOV.U32 R197, RZ, RZ, R24 ;  /* 0x000000ffffc57224 */ /* 0x000fe400078e0018 */
[----:B------:R-:W-:Y:S01]  /*1800*/  IMAD.MOV.U32 R196, RZ, RZ, R25 ;  /* 0x000000ffffc47224 */ /* 0x000fe200078e0019 */
[----:B------:R-:W-:Y:S01]  /*1810*/  IADD3.X R19, R10, R19, R15, P0, !PT ;  /* 0x000000130a137210 */ /* 0x000fe200007fe40f */
[----:B------:R-:W-:Y:S01]  /*1820*/  IMAD R15, R4, c[0x0][0x1b8], RZ ;  /* 0x00006e00040f7a24 */ /* 0x000fe200078e02ff */
[----:B------:R-:W-:-:S03]  /*1830*/  IADD3 R10, R207, -R12, RZ ;  /* 0x8000000ccf0a7210 */ /* 0x000fc60007ffe0ff */
[----:B------:R-:W-:Y:S01]  /*1840*/  IMAD R15, R6, c[0x0][0x1bc], R15 ;  /* 0x00006f00060f7a24 */ /* 0x000fe200078e020f */
[----:B------:R-:W-:Y:S01]  /*1850*/  ISETP.NE.AND P1, PT, R10, 0x1, PT ;  /* 0x000000010a00780c */ /* 0x000fe20003f25270 */
[----:B------:R-:W-:Y:S01]  /*1860*/  IMAD.WIDE.U32 R18, R6, c[0x0][0x1b8], R18 ;  /* 0x00006e0006127a25 */ /* 0x000fe200078e0012 */
[----:B------:R1:W-:Y:S04]  /*1870*/  @P2 STS.128 [R183+0xa000], RZ ;  /* 0x00a000ffb7002388 */ /* 0x0003e80000000c00 */
[----:B------:R-:W-:Y:S01]  /*1880*/  IADD3 R15, R19, R15, RZ ;  /* 0x0000000f130f7210 */ /* 0x000fe20007ffe0ff */
        /* <DEDUP_REMOVED lines=15> */
.L_x_206:
[----:B------:R-:W-:Y:S05]  /*1980*/  BSYNC B0 ;  /* 0x0000000000007941 */ /* 0x000fea0003800000 */
.L_x_205:
        /* <DEDUP_REMOVED lines=8> */
[----:B---3--:R-:W-:Y:S02]  /*1a10*/  IADD3 R17, P0, R178, 0x20, RZ ;  /* 0x00000020b2117810 */ /* 0x008fe40007f1e0ff */
        /* <DEDUP_REMOVED lines=12> */
.L_x_208:
[----:B------:R-:W-:Y:S05]  /*1ae0*/  BSYNC B0 ;  /* 0x0000000000007941 */ /* 0x000fea0003800000 */
.L_x_207:
        /* <DEDUP_REMOVED lines=21> */
.L_x_210:
[----:B------:R-:W-:Y:S05]  /*1c40*/  BSYNC B0 ;  /* 0x0000000000007941 */ /* 0x000fea0003800000 */
.L_x_209:
        /* <DEDUP_REMOVED lines=21> */
.L_x_212:
[----:B------:R-:W-:Y:S05]  /*1da0*/  BSYNC B0 ;  /* 0x0000000000007941 */ /* 0x000fea0003800000 */
.L_x_211:
        /* <DEDUP_REMOVED lines=13> */
.L_x_214:
[----:B------:R-:W-:Y:S05]  /*1e80*/  BSYNC B0 ;  /* 0x0000000000007941 */ /* 0x000fea0003800000 */
.L_x_213:
[----:B------:R-:W-:Y:S01]  /*1e90*/  ISETP.GE.AND P2, PT, R10, R11, PT ;  /* 0x0000000b0a00720c */ /* 0x000fe20003f46270 */
[----:B------:R-:W-:-:S12]  /*1ea0*/  BSSY B0, `(.L_x_215) ;  /* 0x000000e000007945 */ /* 0x000fd80003800000 */
[----:B------:R1:W-:Y:S01]  /*1eb0*/  @P2 STS.128 [R183+0x5000], RZ ;  /* 0x005000ffb7002388 */ /* 0x0003e20000000c00 */
[----:B------:R-:W-:Y:S05]  /*1ec0*/  @P2 BRA `(.L_x_216) ;  /* 0x000000b000002947 */ /* 0x000fea0003800000 */
[----:B------:R-:W-:-:S13]  /*1ed0*/  ISETP.GE.AND P0, PT, R180, c[0x0][0x220], PT ;  /* 0x00008800b4007a0c */ /* 0x000fda0003f06270 */
[----:B------:R1:W-:Y:S01]  /*1ee0*/  @P0 STS.128 [R183+0x5000], RZ ;  /* 0x005000ffb7000388 */ /* 0x0003e20000000c00 */
[----:B------:R-:W-:Y:S05]  /*1ef0*/  @P0 BRA `(.L_x_216) ;  /* 0x0000008000000947 */ /* 0x000fea0003800000 */
[----:B---3--:R-:W-:Y:S02]  /*1f00*/  IMAD.MOV.U32 R17, RZ, RZ, c[0x0][0x370] ;  /* 0x0000dc00ff117624 */ /* 0x008fe400078e00ff */
[----:B------:R-:W-:-:S03]  /*1f10*/  IMAD.MOV.U32 R15, RZ, RZ, c[0x0][0x374] ;  /* 0x0000dd00ff0f7624 */ /* 0x000fc600078e00ff */
[----:B------:R-:W-:-:S04]  /*1f20*/  LEA R14, P0, R17, R218, 0x6 ;  /* 0x000000da110e7211 */ /* 0x000fc800078030ff */
[----:B------:R-:W-:-:S05]  /*1f30*/  LEA.HI.X R15, R17, R219, R15, 0x6, P0 ;  /* 0x000000db110f7211 */ /* 0x000fca00000f340f */
[----:B------:R-:W-:Y:S01]  /*1f40*/  @!PT LDS RZ, [RZ] ;  /* 0x00000000fffff984 */ /* 0x000fe20000000800 */
[----:B------:R-:W-:Y:S01]  /*1f50*/  @!PT LDS RZ, [RZ] ;  /* 0x00000000fffff984 */ /* 0x000fe20000000800 */
[----:B------:R-:W-:Y:S01]  /*1f60*/  @!PT LDS RZ, [RZ] ;  /* 0x00000000fffff984 */ /* 0x000fe20000000800 */
[----:B------:R3:W-:Y:S04]  /*1f70*/  LDGSTS.E.BYPASS.LTC128B.128 [R183+0x5000], [R14.64] ;  /* 0x050000000eb77fae */ /* 0x0007e8000b901d54 */
.L_x_216:
[----:B------:R-:W-:Y:S05]  /*1f80*/  BSYNC B0 ;  /* 0x0000000000007941 */ /* 0x000fea0003800000 */
.L_x_215:
        /* <DEDUP_REMOVED lines=19> */
.L_x_218:
[----:B------:R-:W-:Y:S05]  /*20c0*/  BSYNC B0 ;  /* 0x0000000000007941 */ /* 0x000fea0003800000 */
.L_x_217:
        /* <DEDUP_REMOVED lines=20> */
.L_x_220:
[----:B------:R-:W-:Y:S05]  /*2210*/  BSYNC B0 ;  /* 0x0000000000007941 */ /* 0x000fea0003800000 */
.L_x_219:
[C---:B------:R-:W-:Y:S01]  /*2220*/  IADD3 R10, R174.reuse, 0x28, RZ ;  /* 0x00000028ae0a7810 */ /* 0x040fe20007ffe0ff */
[----:B------:R-:W-:Y:S01]  /*2230*/  IMAD.SHL.U32 R12, R174, 0x4, RZ ;  /* 0x00000004ae0c7824 */ /* 0x000fe200078e00ff */
[----:B------:R-:W-:Y:S01]  /*2240*/  ISETP.NE.AND P3, PT, R13, RZ, PT ;  /* 0x000000ff0d00720c */ /* 0x000fe20003f65270 */
[----:B------:R-:W-:Y:S01]  /*2250*/  IMAD.MOV.U32 R204, RZ, RZ, 0x7f800000 ;  /* 0x7f800000ffcc7424 */ /* 0x000fe200078e00ff */
[----:B------:R-:W-:Y:S02]  /*2260*/  ISETP.GE.AND P2, PT, R10, R11, PT ;  /* 0x0000000b0a00720c */ /* 0x000fe40003f46270 */
[----:B------:R-:W-:Y:S01]  /*2270*/  SHF.R.S32.HI R13, RZ, 0x1f, R10 ;  /* 0x0000001fff0d7819 */ /* 0x000fe2000001140a */
[----:B------:R-:W-:Y:S01]  /*2280*/  IMAD.MOV.U32 R203, RZ, RZ, 0x7f800000 ;  /* 0x7f800000ffcb7424 */ /* 0x000fe200078e00ff */
[----:B---3--:R-:W-:-:S09]  /*2290*/  SHF.L.U64.HI R15, R174, 0x2, R179 ;  /* 0x00000002ae0f7819 */ /* 0x008fd200000102b3 */
        /* <DEDUP_REMOVED lines=32> */
[----:B---3--:R-:W-:-:S04]  /*24a0*/  IMAD.WIDE.U32 R12, R178, c[0x0][0x198], R6 ;  /* 0x00006600b20c7a25 */ /* 0x008fc800078e0006 */
        /* <DEDUP_REMOVED lines=8> */
.L_x_222:
[----:B------:R-:W-:Y:S05]  /*2530*/  BSYNC B0 ;  /* 0x0000000000007941 */ /* 0x000fea0003800000 */
.L_x_221:
        /* <DEDUP_REMOVED lines=9> */
[----:B---3--:R-:W-:-:S04]  /*25d0*/  IMAD.WIDE.U32 R12, R4, c[0x0][0x198], R6 ;  /* 0x00006600040c7a25 */ /* 0x008fc800078e0006 */
        /* <DEDUP_REMOVED lines=9> */
.L_x_224:
[----:B------:R-:W-:Y:S05]  /*2670*/  BSYNC B0 ;  /* 0x0000000000007941 */ /* 0x000fea0003800000 */
.L_x_223:
        /* <DEDUP_REMOVED lines=19> */
.L_x_226:
[----:B------:R-:W-:Y:S05]  /*27b0*/  BSYNC B0 ;  /* 0x0000000000007941 */ /* 0x000fea0003800000 */
.L_x_225:
        /* <DEDUP_REMOVED lines=10> */
[----:B---3--:R-:W-:Y:S01]  /*2860*/  IMAD R11, R0, c[0x0][0x198], RZ ;  /* 0x00006600000b7a24 */ /* 0x008fe200078e02ff */
        /* <DEDUP_REMOVED lines=8> */
.L_x_228:
[----:B------:R-:W-:Y:S05]  /*28f0*/  BSYNC B0 ;  /* 0x0000000000007941 */ /* 0x000fea0003800000 */
.L_x_227:
[----:B------:R-:W0:Y:S01]  /*2900*/  LDGDEPBAR ;  /* 0x00000000000079af */ /* 0x000e220000000000 */
[----:B------:R-:W-:-:S04]  /*2910*/  ISETP.NE.U32.AND P4, PT, RZ, c[0x0][0x318], PT ;  /* 0x0000c600ff007a0c */ /* 0x000fc80003f85070 */
[----:B------:R-:W-:-:S13]  /*2920*/  ISETP.NE.AND.EX P4, PT, RZ, c[0x0][0x31c], PT, P4 ;  /* 0x0000c700ff007a0c */ /* 0x000fda0003f85340 */
[----:B------:R-:W-:-:S04]  /*2930*/  @P4 IMAD R5, R5, c[0x0][0x320], RZ ;  /* 0x0000c80005054a24 */ /* 0x000fc800078e02ff */
[----:B------:R-:W-:Y:S01]  /*2940*/  @P4 IMAD R0, R182, c[0x0][0x324], R5 ;  /* 0x0000c900b6004a24 */ /* 0x000fe200078e0205 */
[----:B------:R-:W-:-:S04]  /*2950*/  DEPBAR.LE SB0, 0x1 ;  /* 0x000080400000791a */ /* 0x000fc80000000000 */
[----:B------:R-:W-:Y:S01]  /*2960*/  BAR.SYNC.DEFER_BLOCKING 0x0 ;  /* 0x0000000000007b1d */ /* 0x000fe20000010000 */
[----:B------:R-:W-:-:S04]  /*2970*/  @P4 IMAD.WIDE.U32 R4, R182, c[0x0][0x320], R216 ;  /* 0x0000c800b6044a25 */ /* 0x000fc800078e00d8 */
[----:B------:R-:W-:Y:S01]  /*2980*/  @P4 IMAD.IADD R0, R5, 0x1, R0 ;  /* 0x0000000105004824 */ /* 0x000fe200078e0200 */
[----:B---3--:R-:W-:-:S04]  /*2990*/  @P4 LEA R10, P0, R4, c[0x0][0x318], 0x2 ;  /* 0x0000c600040a4a11 */ /* 0x008fc800078010ff */
[----:B------:R-:W-:-:S05]  /*29a0*/  @P4 LEA.HI.X R11, R4, c[0x0][0x31c], R0, 0x2, P0 ;  /* 0x0000c700040b4a11 */ /* 0x000fca00000f1400 */
[----:B------:R-:W3:Y:S01]  /*29b0*/  @P4 LDG.E R0, [R10.64] ;  /* 0x000000140a004981 */ /* 0x000ee2000c1e1900 */
[----:B------:R-:W-:Y:S01]  /*29c0*/  USHF.L.U32 UR17, UR12, 0x4, URZ ;  /* 0x000000040c117899 */ /* 0x000fe2000800063f */
[----:B------:R-:W-:Y:S01]  /*29d0*/  IADD3 R4, R9, 0x80, RZ ;  /* 0x0000008009047810 */ /* 0x000fe20007ffe0ff */
[----:B------:R-:W-:Y:S01]  /*29e0*/  USHF.L.U32 UR18, UR12, 0x3, URZ ;  /* 0x000000030c127899 */ /* 0x000fe2000800063f */
[----:B------:R-:W1:Y:S01]  /*29f0*/  S2R R5, SR_TID.X ;  /* 0x0000000000057919 */ /* 0x000e620000002100 */
[----:B------:R-:W-:Y:S01]  /*2a00*/  UIADD3 UR11, UR17, 0x20, URZ ;  /* 0x00000020110b7890 */ /* 0x000fe2000fffe03f */
[----:B------:R-:W-:Y:S01]  /*2a10*/  IMAD.MOV.U32 R201, RZ, RZ, RZ ;  /* 0x000000ffffc97224 */ /* 0x000fe200078e00ff */
[----:B------:R-:W-:Y:S01]  /*2a20*/  ISETP.GE.AND P2, PT, R4, R209, PT ;  /* 0x000000d10400720c */ /* 0x000fe20003f46270 */
[----:B------:R2:W4:Y:S01]  /*2a30*/  LDSM.16.M88.4 R128, [R167+0xa000] ;  /* 0x00a00000a780783b */ /* 0x0005220000000200 */
[----:B------:R-:W-:Y:S01]  /*2a40*/  UIADD3 UR10, UR18, UR11, URZ ;  /* 0x0000000b120a7290 */ /* 0x000fe2000fffe03f */
[----:B------:R-:W-:Y:S01]  /*2a50*/  IMAD R9, R184, 0x80, R173 ;  /* 0x00000080b8097824 */ /* 0x000fe200078e02ad */
[----:B------:R-:W-:Y:S01]  /*2a60*/  CS2R R94, SRZ ;  /* 0x00000000005e7805 */ /* 0x000fe2000001ff00 */
[----:B------:R2:W2:Y:S01]  /*2a70*/  LDSM.16.M88.4 R132, [R167+0xa800] ;  /* 0x00a80000a784783b */ /* 0x0004a20000000200 */
[----:B------:R-:W-:Y:S01]  /*2a80*/  IMAD.MOV.U32 R163, RZ, RZ, 0x20 ;  /* 0x00000020ffa37424 */ /* 0x000fe200078e00ff */
[----:B------:R-:W-:Y:S01]  /*2a90*/  UIADD3 UR9, UR18, UR10, URZ ;  /* 0x0000000a12097290 */ /* 0x000fe2000fffe03f */
[----:B------:R-:W-:Y:S01]  /*2aa0*/  IADD3 R194, -R194, R174, -R9 ;  /* 0x000000aec2c27210 */ /* 0x000fe20007ffe909 */
[----:B------:R2:W2:Y:S01]  /*2ab0*/  LDSM.16.M88.4 R136, [R161+0xa000] ;  /* 0x00a00000a188783b */ /* 0x0004a20000000200 */
[----:B------:R-:W-:Y:S01]  /*2ac0*/  IMAD.MOV.U32 R171, RZ, RZ, 0x40 ;  /* 0x00000040ffab7424 */ /* 0x000fe200078e00ff */
[----:B------:R-:W-:Y:S01]  /*2ad0*/  UIADD3 UR7, UR18, UR9, URZ ;  /* 0x0000000912077290 */ /* 0x000fe2000fffe03f */
[----:B------:R-:W-:Y:S01]  /*2ae0*/  IMAD.SHL.U32 R162, R170, 0x2, RZ ;  /* 0x00000002aaa27824 */ /* 0x000fe200078e00ff */
[----:B------:R2:W2:Y:S01]  /*2af0*/  LDSM.16.M88.4 R140, [R161+0xa800] ;  /* 0x00a80000a18c783b */ /* 0x0004a20000000200 */
[----:B------:R-:W-:Y:S01]  /*2b00*/  IMAD.MOV.U32 R200, RZ, RZ, R206 ;  /* 0x000000ffffc87224 */ /* 0x000fe200078e00ce */
[----:B------:R-:W-:Y:S01]  /*2b10*/  UIADD3 UR6, UR18, UR7, URZ ;  /* 0x0000000712067290 */ /* 0x000fe2000fffe03f */
[----:B------:R-:W-:Y:S01]  /*2b20*/  CS2R R92, SRZ ;  /* 0x00000000005c7805 */ /* 0x000fe2000001ff00 */
[----:B------:R2:W2:Y:S01]  /*2b30*/  LDSM.16.M88.4 R144, [R160+0xa000] ;  /* 0x00a00000a090783b */ /* 0x0004a20000000200 */
[----:B------:R-:W-:Y:S01]  /*2b40*/  CS2R R98, SRZ ;  /* 0x0000000000627805 */ /* 0x000fe2000001ff00 */
[----:B------:R-:W-:Y:S01]  /*2b50*/  CS2R R96, SRZ ;  /* 0x0000000000607805 */ /* 0x000fe2000001ff00 */
[----:B------:R-:W-:Y:S01]  /*2b60*/  CS2R R90, SRZ ;  /* 0x00000000005a7805 */ /* 0x000fe2000001ff00 */
[----:B-1----:R-:W-:Y:S01]  /*2b70*/  SHF.R.S32.HI R2, RZ, 0x1f, R5 ;  /* 0x0000001fff027819 */ /* 0x002fe20000011405 */
[----:B------:R1:W1:Y:S01]  /*2b80*/  LDSM.16.M88.4 R148, [R160+0xa800] ;  /* 0x00a80000a094783b */ /* 0x0002620000000200 */
[----:B------:R-:W-:Y:S01]  /*2b90*/  CS2R R88, SRZ ;  /* 0x0000000000587805 */ /* 0x000fe2000001ff00 */
[----:B------:R-:W-:Y:S01]  /*2ba0*/  CS2R R86, SRZ ;  /* 0x0000000000567805 */ /* 0x000fe2000001ff00 */
[----:B------:R-:W-:Y:S01]  /*2bb0*/  LEA.HI R2, R2, R5, RZ, 0x4 ;  /* 0x0000000502027211 */ /* 0x000fe200078f20ff */
[----:B------:R1:W1:Y:S01]  /*2bc0*/  LDSM.16.M88.4 R152, [R3+0xa000] ;  /* 0x00a000000398783b */ /* 0x0002620000000200 */
[----:B------:R-:W-:Y:S01]  /*2bd0*/  CS2R R84, SRZ ;  /* 0x0000000000547805 */ /* 0x000fe2000001ff00 */
[----:B------:R-:W-:Y:S01]  /*2be0*/  CS2R R78, SRZ ;  /* 0x00000000004e7805 */ /* 0x000fe2000001ff00 */
[----:B------:R-:W-:Y:S01]  /*2bf0*/  LOP3.LUT R2, R2, 0xfffffff0, RZ, 0xc0, !PT ;  /* 0xfffffff002027812 */ /* 0x000fe200078ec0ff */
[----:B------:R1:W1:Y:S01]  /*2c00*/  LDSM.16.M88.4 R156, [R3+0xa800] ;  /* 0x00a80000039c783b */ /* 0x0002620000000200 */
[----:B------:R-:W-:Y:S01]  /*2c10*/  CS2R R76, SRZ ;  /* 0x00000000004c7805 */ /* 0x000fe2000001ff00 */
[----:B------:R-:W-:Y:S01]  /*2c20*/  CS2R R82, SRZ ;  /* 0x0000000000527805 */ /* 0x000fe2000001ff00 */
[----:B------:R-:W-:Y:S01]  /*2c30*/  CS2R R80, SRZ ;  /* 0x0000000000507805 */ /* 0x000fe2000001ff00 */
[----:B------:R-:W-:Y:S01]  /*2c40*/  IMAD.IADD R2, R5, 0x1, -R2 ;  /* 0x0000000105027824 */ /* 0x000fe200078e0a02 */
[----:B------:R-:W-:Y:S01]  /*2c50*/  CS2R R74, SRZ ;  /* 0x00000000004a7805 */ /* 0x000fe2000001ff00 */
[----:B------:R-:W3:Y:S01]  /*2c60*/  @P4 MUFU.RCP R5, c[0x0][0x238] ;  /* 0x00008e0000054b08 */ /* 0x000ee20000001000 */
[----:B------:R-:W-:Y:S01]  /*2c70*/  CS2R R72, SRZ ;  /* 0x0000000000487805 */ /* 0x000fe2000001ff00 */
[----:B------:R-:W-:Y:S01]  /*2c80*/  CS2R R70, SRZ ;  /* 0x0000000000467805 */ /* 0x000fe2000001ff00 */
[----:B------:R-:W-:Y:S01]  /*2c90*/  SHF.R.S32.HI R7, RZ, 0x1f, R2 ;  /* 0x0000001fff077819 */ /* 0x000fe20000011402 */
        /* <DEDUP_REMOVED lines=17> */
[C---:B------:R-:W-:Y:S01]  /*2db0*/  LOP3.LUT P0, RZ, R7.reuse, 0x2, RZ, 0xc0, !PT ;  /* 0x0000000207ff7812 */ /* 0x040fe2000780c0ff */
[----:B------:R-:W-:Y:S01]  /*2dc0*/  CS2R R40, SRZ ;  /* 0x0000000000287805 */ /* 0x000fe2000001ff00 */
[----:B------:R-:W-:Y:S01]  /*2dd0*/  LOP3.LUT P3, RZ, R7, 0x4, RZ, 0xc0, !PT ;  /* 0x0000000407ff7812 */ /* 0x000fe2000786c0ff */
[----:B------:R-:W-:Y:S01]  /*2de0*/  CS2R R38, SRZ ;  /* 0x0000000000267805 */ /* 0x000fe2000001ff00 */
[----:B------:R-:W-:Y:S01]  /*2df0*/  SEL R163, R163, 0xffffffe0, !P0 ;  /* 0xffffffe0a3a37807 */ /* 0x000fe20004000000 */
[----:B------:R-:W-:Y:S01]  /*2e00*/  CS2R R36, SRZ ;  /* 0x0000000000247805 */ /* 0x000fe2000001ff00 */
[----:B------:R-:W-:Y:S01]  /*2e10*/  IMAD.IADD R194, R194, 0x1, R209 ;  /* 0x00000001c2c27824 */ /* 0x000fe200078e02d1 */
[----:B------:R-:W-:Y:S01]  /*2e20*/  SEL R171, R171, 0xffffffc0, !P3 ;  /* 0xffffffc0abab7807 */ /* 0x000fe20005800000 */
[C---:B------:R-:W-:Y:S01]  /*2e30*/  IMAD.SHL.U32 R213, R174.reuse, 0x4, RZ ;  /* 0x00000004aed57824 */ /* 0x040fe200078e00ff */
[----:B------:R-:W-:Y:S01]  /*2e40*/  SHF.L.U64.HI R212, R174, 0x2, R179 ;  /* 0x00000002aed47819 */ /* 0x000fe200000102b3 */
[----:B------:R-:W-:Y:S01]  /*2e50*/  IMAD.MOV.U32 R214, RZ, RZ, 0x40 ;  /* 0x00000040ffd67424 */ /* 0x000fe200078e00ff */
[----:B------:R-:W-:Y:S01]  /*2e60*/  UIMAD UR16, UR12, 0x18, URZ ;  /* 0x000000180c1078a4 */ /* 0x000fe2000f8e023f */
[----:B------:R-:W-:Y:S01]  /*2e70*/  IMAD.IADD R2, R163, 0x1, R162 ;  /* 0x00000001a3027824 */ /* 0x000fe200078e02a2 */
[----:B------:R-:W-:-:S02]  /*2e80*/  USHF.L.U32 UR15, UR12, 0x5, URZ ;  /* 0x000000050c0f7899 */ /* 0x000fc4000800063f */
[----:B------:R-:W-:Y:S02]  /*2e90*/  UIMAD UR14, UR12, 0x28, URZ ;  /* 0x000000280c0e78a4 */ /* 0x000fe4000f8e023f */
[----:B------:R-:W-:Y:S02]  /*2ea0*/  UIMAD UR13, UR12, 0x30, URZ ;  /* 0x000000300c0d78a4 */ /* 0x000fe4000f8e023f */
[----:B------:R-:W-:Y:S02]  /*2eb0*/  UIADD3 UR8, -UR8, URZ, URZ ;  /* 0x0000003f08087290 */ /* 0x000fe4000fffe13f */
[----:B------:R-:W-:Y:S02]  /*2ec0*/  UIMAD UR12, UR12, 0x38, URZ ;  /* 0x000000380c0c78a4 */ /* 0x000fe4000f8e023f */
[----:B------:R-:W-:Y:S01]  /*2ed0*/  UIADD3 UR5, UR18, UR6, URZ ;  /* 0x0000000612057290 */ /* 0x000fe2000fffe03f */
[----:B---3--:R-:W-:Y:S01]  /*2ee0*/  @P4 FMUL.FTZ R201, R0, R5 ;  /* 0x0000000500c94220 */ /* 0x008fe20000410000 */
[----:B------:R-:W-:-:S02]  /*2ef0*/  IADD3 R0, R169, 0x1000, RZ ;  /* 0x00001000a9007810 */ /* 0x000fc40007ffe0ff */
[----:B------:R-:W-:Y:S02]  /*2f00*/  IADD3 R5, R170, 0x1000, RZ ;  /* 0x00001000aa057810 */ /* 0x000fe40007ffe0ff */
[----:B------:R-:W-:Y:S01]  /*2f10*/  SEL R165, R0, R169, !P1 ;  /* 0x000000a900a57207 */ /* 0x000fe20004800000 */
[----:B------:R-:W-:Y:S01]  /*2f20*/  IMAD.IADD R0, R168, 0x1, R163 ;  /* 0x00000001a8007824 */ /* 0x000fe200078e02a3 */
[----:B------:R-:W-:-:S03]  /*2f30*/  SEL R164, R5, R170, !P1 ;  /* 0x000000aa05a47207 */ /* 0x000fc60004800000 */
[----:B------:R-:W-:Y:S02]  /*2f40*/  IMAD.SHL.U32 R165, R165, 0x2, RZ ;  /* 0x00000002a5a57824 */ /* 0x000fe400078e00ff */
[----:B-12-4-:R-:W-:-:S04]  /*2f50*/  IMAD.SHL.U32 R164, R164, 0x2, RZ ;  /* 0x00000002a4a47824 */ /* 0x016fc800078e00ff */
.L_x_231:
[----:B------:R-:W0:Y:S01]  /*2f60*/  LDGDEPBAR ;  /* 0x00000000000079af */ /* 0x000e220000000000 */
[----:B------:R-:W-:Y:S02]  /*2f70*/  IADD3 R172, R164, R163, RZ ;  /* 0x000000a3a4ac7210 */ /* 0x000fe40007ffe0ff */
[C---:B------:R-:W-:Y:S02]  /*2f80*/  LEA R215, R207.reuse, R194, 0x6 ;  /* 0x000000c2cfd77211 */ /* 0x040fe400078e30ff */
[----:B------:R-:W-:Y:S02]  /*2f90*/  ISETP.GE.AND P6, PT, R207, 0x1, PT ;  /* 0x00000001cf00780c */ /* 0x000fe40003fc6270 */
[C---:B------:R-:W-:Y:S02]  /*2fa0*/  IADD3 R249, R215.reuse, 0x8, RZ ;  /* 0x00000008d7f97810 */ /* 0x040fe40007ffe0ff */
[----:B------:R-:W-:Y:S02]  /*2fb0*/  IADD3 R232, R215, 0x20, RZ ;  /* 0x00000020d7e87810 */ /* 0x000fe40007ffe0ff */
[----:B------:R-:W-:Y:S02]  /*2fc0*/  ISETP.GE.AND P1, PT, R249, RZ, PT ;  /* 0x000000fff900720c */ /* 0x000fe40003f26270 */
[C---:B------:R-:W-:Y:S02]  /*2fd0*/  IADD3 R228, R215.reuse, 0x28, RZ ;  /* 0x00000028d7e47810 */ /* 0x040fe40007ffe0ff */
[C---:B------:R-:W-:Y:S02]  /*2fe0*/  IADD3 R238, R215.reuse, -0x1, RZ ;  /* 0xffffffffd7ee7810 */ /* 0x040fe40007ffe0ff */
[----:B------:R-:W-:Y:S02]  /*2ff0*/  IABS R224, R215 ;  /* 0x000000d700e07213 */ /* 0x000fe40000000000 */
[----:B------:R-:W-:Y:S02]  /*3000*/  ISETP.GE.AND P0, PT, R238, RZ, PT ;  /* 0x000000ffee00720c */ /* 0x000fe40003f06270 */
[C---:B------:R-:W-:Y:S01]  /*3010*/  IADD3 R246, R215.reuse, 0x18, RZ ;  /* 0x00000018d7f67810 */ /* 0x040fe20007ffe0ff */
[----:B------:R1:W-:Y:S01]  /*3020*/  I2F R236, R224 ;  /* 0x000000e000ec7306 */ /* 0x0003e20000201400 */
[C---:B------:R-:W-:Y:S02]  /*3030*/  IADD3 R250, R215.reuse, 0x7, RZ ;  /* 0x00000007d7fa7810 */ /* 0x040fe40007ffe0ff */
[C---:B------:R-:W-:Y:S02]  /*3040*/  @!P1 IADD3 R249, -R215.reuse, -0x8, RZ ;  /* 0xfffffff8d7f99810 */ /* 0x040fe40007ffe1ff */
[----:B------:R-:W-:Y:S02]  /*3050*/  ISETP.GE.AND P1, PT, R232, RZ, PT ;  /* 0x000000ffe800720c */ /* 0x000fe40003f26270 */
[C---:B------:R-:W-:Y:S02]  /*3060*/  IADD3 R240, R215.reuse, -0x8, RZ ;  /* 0xfffffff8d7f07810 */ /* 0x040fe40007ffe0ff */
[C---:B------:R-:W-:Y:S01]  /*3070*/  IADD3 R234, R215.reuse, 0x1f, RZ ;  /* 0x0000001fd7ea7810 */ /* 0x040fe20007ffe0ff */
[----:B------:R-:W-:Y:S01]  /*3080*/  I2F R249, R249 ;  /* 0x000000f900f97306 */ /* 0x000fe20000201400 */
[C---:B------:R-:W-:Y:S02]  /*3090*/  @!P0 IADD3 R238, -R215.reuse, 0x1, RZ ;  /* 0x00000001d7ee8810 */ /* 0x040fe40007ffe1ff */
[----:B------:R-:W-:Y:S02]  /*30a0*/  ISETP.GE.AND P0, PT, R250, RZ, PT ;  /* 0x000000fffa00720c */ /* 0x000fe40003f06270 */
[C---:B------:R-:W-:Y:S02]  /*30b0*/  IADD3 R230, R215.reuse, 0x27, RZ ;  /* 0x00000027d7e67810 */ /* 0x040fe40007ffe0ff */
[C---:B------:R-:W-:Y:S02]  /*30c0*/  IADD3 R248, R215.reuse, 0x17, RZ ;  /* 0x00000017d7f87810 */ /* 0x040fe40007ffe0ff */
[C---:B------:R-:W-:Y:S01]  /*30d0*/  @!P1 IADD3 R232, -R215.reuse, -0x20, RZ ;  /* 0xffffffe0d7e89810 */ /* 0x040fe20007ffe1ff */
[----:B------:R-:W2:Y:S01]  /*30e0*/  I2F R238, R238 ;  /* 0x000000ee00ee7306 */ /* 0x000ea20000201400 */
[----:B------:R-:W-:Y:S02]  /*30f0*/  ISETP.GE.AND P1, PT, R228, RZ, PT ;  /* 0x000000ffe400720c */ /* 0x000fe40003f26270 */
[C---:B------:R-:W-:Y:S02]  /*3100*/  IADD3 R242, R215.reuse, -0x9, RZ ;  /* 0xfffffff7d7f27810 */ /* 0x040fe40007ffe0ff */
[C---:B-1----:R-:W-:Y:S02]  /*3110*/  IADD3 R224, R215.reuse, -0x10, RZ ;  /* 0xfffffff0d7e07810 */ /* 0x042fe40007ffe0ff */
[C---:B------:R-:W-:Y:S02]  /*3120*/  @!P0 IADD3 R250, -R215.reuse, -0x7, RZ ;  /* 0xfffffff9d7fa8810 */ /* 0x040fe40007ffe1ff */
[----:B------:R-:W-:Y:S01]  /*3130*/  ISETP.GE.AND P0, PT, R234, RZ, PT ;  /* 0x000000ffea00720c */ /* 0x000fe20003f06270 */
[----:B------:R-:W-:Y:S01]  /*3140*/  I2F R232, R232 ;  /* 0x000000e800e87306 */ /* 0x000fe20000201400 */
[C---:B------:R-:W-:Y:S02]  /*3150*/  IADD3 R252, R215.reuse, 0x10, RZ ;  /* 0x00000010d7fc7810 */ /* 0x040fe40007ffe0ff */
[C---:B------:R-:W-:Y:S02]  /*3160*/  IADD3 R225, R215.reuse, -0x11, RZ ;  /* 0xffffffefd7e17810 */ /* 0x040fe40007ffe0ff */
[C---:B------:R-:W-:Y:S02]  /*3170*/  @!P1 IADD3 R228, -R215.reuse, -0x28, RZ ;  /* 0xffffffd8d7e49810 */ /* 0x040fe40007ffe1ff */
[----:B------:R-:W-:Y:S02]  /*3180*/  ISETP.GE.AND P1, PT, R246, RZ, PT ;  /* 0x000000fff600720c */ /* 0x000fe40003f26270 */
[C---:B------:R-:W-:Y:S01]  /*3190*/  IADD3 R226, R215.reuse, -0x18, RZ ;  /* 0xffffffe8d7e27810 */ /* 0x040fe20007ffe0ff */
[----:B------:R-:W1:Y:S01]  /*31a0*/  I2F R250, R250 ;  /* 0x000000fa00fa7306 */ /* 0x000e620000201400 */
[C---:B------:R-:W-:Y:S02]  /*31b0*/  IADD3 R227, R215.reuse, 0xf, RZ ;  /* 0x0000000fd7e37810 */ /* 0x040fe40007ffe0ff */
[C---:B------:R-:W-:Y:S02]  /*31c0*/  @!P0 IADD3 R234, -R215.reuse, -0x1f, RZ ;  /* 0xffffffe1d7ea8810 */ /* 0x040fe40007ffe1ff */
[----:B------:R-:W-:Y:S02]  /*31d0*/  ISETP.GE.AND P0, PT, R230, RZ, PT ;  /* 0x000000ffe600720c */ /* 0x000fe40003f06270 */
[----:B------:R-:W-:Y:S03]  /*31e0*/  ISETP.GE.AND P4, PT, R226, RZ, PT ;  /* 0x000000ffe200720c */ /* 0x000fe60003f86270 */
[C---:B------:R-:W-:Y:S01]  /*31f0*/  @!P1 IADD3 R246, -R215.reuse, -0x18, RZ ;  /* 0xffffffe8d7f69810 */ /* 0x040fe20007ffe1ff */
[----:B------:R-:W-:Y:S01]  /*3200*/  I2F R234, R234 ;  /* 0x000000ea00ea7306 */ /* 0x000fe20000201400 */
[----:B------:R-:W-:Y:S06]  /*3210*/  ISETP.GE.AND P1, PT, R240, RZ, PT ;  /* 0x000000fff000720c */ /* 0x000fec0003f26270 */
[C---:B------:R-:W-:Y:S02]  /*3220*/  @!P0 IADD3 R230, -R215.reuse, -0x27, RZ ;  /* 0xffffffd9d7e68810 */ /* 0x040fe40007ffe1ff */
[----:B------:R-:W-:Y:S01]  /*3230*/  ISETP.GE.AND P0, PT, R248, RZ, PT ;  /* 0x000000fff800720c */ /* 0x000fe20003f06270 */
[----:B------:R-:W-:Y:S01]  /*3240*/  I2F R246, R246 ;  /* 0x000000f600f67306 */ /* 0x000fe20000201400 */
[C---:B------:R-:W-:Y:S03]  /*3250*/  @!P4 IADD3 R226, -R215.reuse, 0x18, RZ ;  /* 0x00000018d7e2c810 */ /* 0x040fe60007ffe1ff */
[C---:B------:R-:W-:Y:S02]  /*3260*/  @!P1 IADD3 R240, -R215.reuse, 0x8, RZ ;  /* 0x00000008d7f09810 */ /* 0x040fe40007ffe1ff */
[----:B------:R-:W-:Y:S04]  /*3270*/  ISETP.GE.AND P1, PT, R224, RZ, PT ;  /* 0x000000ffe000720c */ /* 0x000fe80003f26270 */
[----:B------:R-:W3:Y:S02]  /*3280*/  I2F R230, R230 ;  /* 0x000000e600e67306 */ /* 0x000ee40000201400 */
[C---:B------:R-:W-:Y:S02]  /*3290*/  @!P0 IADD3 R248, -R215.reuse, -0x17, RZ ;  /* 0xffffffe9d7f88810 */ /* 0x040fe40007ffe1ff */
[----:B------:R-:W-:Y:S05]  /*32a0*/  ISETP.GE.AND P0, PT, R242, RZ, PT ;  /* 0x000000fff200720c */ /* 0x000fea0003f06270 */
[C---:B------:R-:W-:Y:S01]  /*32b0*/  @!P1 IADD3 R224, -R215.reuse, 0x10, RZ ;  /* 0x00000010d7e09810 */ /* 0x040fe20007ffe1ff */
[----:B------:R-:W-:Y:S01]  /*32c0*/  I2F R248, R248 ;  /* 0x000000f800f87306 */ /* 0x000fe20000201400 */
[----:B------:R-:W-:Y:S06]  /*32d0*/  ISETP.GE.AND P1, PT, R252, RZ, PT ;  /* 0x000000fffc00720c */ /* 0x000fec0003f26270 */
[----:B------:R-:W-:Y:S02]  /*32e0*/  @!P0 IADD3 R242, -R215, 0x9, RZ ;  /* 0x00000009d7f28810 */ /* 0x000fe40007ffe1ff */
[----:B------:R-:W-:Y:S01]  /*32f0*/  ISETP.GE.AND P0, PT, R225, RZ, PT ;  /* 0x000000ffe100720c */ /* 0x000fe20003f06270 */
[----:B------:R-:W-:Y:S04]  /*3300*/  I2F R240, R240 ;  /* 0x000000f000f07306 */ /* 0x000fe80000201400 */
[C---:B------:R-:W-:Y:S06]  /*3310*/  @!P1 IADD3 R252, -R215.reuse, -0x10, RZ ;  /* 0xfffffff0d7fc9810 */ /* 0x040fec0007ffe1ff */
[----:B------:R-:W-:Y:S02]  /*3320*/  I2F R242, R242 ;  /* 0x000000f200f27306 */ /* 0x000fe40000201400 */
[----:B------:R-:W-:Y:S02]  /*3330*/  @!P0 IADD3 R225, -R215, 0x11, RZ ;  /* 0x00000011d7e18810 */ /* 0x000fe40007ffe1ff */
[----:B------:R-:W-:Y:S06]  /*3340*/  ISETP.GE.AND P0, PT, R227, RZ, PT ;  /* 0x000000ffe300720c */ /* 0x000fec0003f06270 */
[----:B------:R-:W-:Y:S07]  /*3350*/  I2F R252, R252 ;  /* 0x000000fc00fc7306 */ /* 0x000fee0000201400 */
[C---:B------:R-:W-:Y:S02]  /*3360*/  @!P0 IADD3 R227, -R215.reuse, -0xf, RZ ;  /* 0xfffffff1d7e38810 */ /* 0x040fe40007ffe1ff */
[----:B-----5:R-:W-:Y:S01]  /*3370*/  FSETP.NEU.FTZ.AND P0, PT, R204, -INF , PT ;  /* 0xff800000cc00780b */ /* 0x020fe20003f1d000 */
[----:B------:R-:W4:Y:S01]  /*3380*/  I2F R228, R228 ;  /* 0x000000e400e47306 */ /* 0x000f220000201400 */
[----:B------:R-:W-:Y:S04]  /*3390*/  DEPBAR.LE SB0, 0x0 ;  /* 0x000080000000791a */ /* 0x000fe80000000000 */
[----:B------:R-:W-:Y:S08]  /*33a0*/  BAR.SYNC.DEFER_BLOCKING 0x0 ;  /* 0x0000000000007b1d */ /* 0x000ff00000010000 */
[----:B------:R-:W-:Y:S08]  /*33b0*/  LDSM.16.M88.4 R100, [R164] ;  /* 0x00000000a464783b */ /* 0x000ff00000000200 */
[----:B------:R-:W1:Y:S08]  /*33c0*/  LDSM.16.M88.4 R104, [R167+0x6000] ;  /* 0x00600000a768783b */ /* 0x000e700000000200 */
[----:B------:R-:W2:Y:S08]  /*33d0*/  LDSM.16.M88.4 R108, [R164+0x1000] ;  /* 0x00100000a46c783b */ /* 0x000eb00000000200 */
[----:B------:R-:W3:Y:S08]  /*33e0*/  LDSM.16.M88.4 R112, [R167+0x6800] ;  /* 0x00680000a770783b */ /* 0x000ef00000000200 */
[----:B------:R-:W-:Y:S08]  /*33f0*/  LDSM.16.M88.4 R116, [R172] ;  /* 0x00000000ac74783b */ /* 0x000ff00000000200 */
[----:B------:R-:W3:Y:S01]  /*3400*/  LDSM.16.M88.4 R120, [R161+0x6000] ;  /* 0x00600000a178783b */ /* 0x000ee20000000200 */
[-C--:B-1----:R-:W-:Y:S07]  /*3410*/  HMMA.16816.F32.BF16 R4, R100, R104.reuse, RZ ;  /* 0x000000686404723c */ /* 0x082fee00000418ff */
[----:B------:R-:W1:Y:S01]  /*3420*/  LDSM.16.M88.4 R124, [R172+0x1000] ;  /* 0x00100000ac7c783b */ /* 0x000e620000000200 */
[C---:B--2---:R-:W-:Y:S08]  /*3430*/  HMMA.16816.F32.BF16 R8, R108.reuse, R104, RZ ;  /* 0x000000686c08723c */ /* 0x044ff000000418ff */
[-C--:B------:R-:W-:Y:S08]  /*3440*/  HMMA.16816.F32.BF16 R12, R108, R106.reuse, RZ ;  /* 0x0000006a6c0c723c */ /* 0x080ff000000418ff */
[C---:B------:R-:W-:Y:S08]  /*3450*/  HMMA.16816.F32.BF16 R16, R100.reuse, R106, RZ ;  /* 0x0000006a6410723c */ /* 0x040ff000000418ff */
[-C--:B---3--:R-:W-:Y:S08]  /*3460*/  HMMA.16816.F32.BF16 R20, R100, R112.reuse, RZ ;  /* 0x000000706414723c */ /* 0x088ff000000418ff */
[C---:B------:R-:W-:Y:S08]  /*3470*/  HMMA.16816.F32.BF16 R24, R108.reuse, R112, RZ ;  /* 0x000000706c18723c */ /* 0x040ff000000418ff */
[-C--:B------:R-:W-:Y:S01]  /*3480*/  HMMA.16816.F32.BF16 R28, R108, R114.reuse, RZ ;  /* 0x000000726c1c723c */ /* 0x080fe200000418ff */
[----:B------:R-:W-:Y:S07]  /*3490*/  LDSM.16.M88.4 R108, [R160+0x6000] ;  /* 0x00600000a06c783b */ /* 0x000fee0000000200 */
[----:B------:R-:W-:Y:S01]  /*34a0*/  HMMA.16816.F32.BF16 R32, R100, R114, RZ ;  /* 0x000000726420723c */ /* 0x000fe200000418ff */
[----:B------:R-:W2:Y:S07]  /*34b0*/  LDSM.16.M88.4 R100, [R161+0x6800] ;  /* 0x00680000a164783b */ /* 0x000eae0000000200 */
[-C--:B------:R-:W-:Y:S08]  /*34c0*/  HMMA.16816.F32.BF16 R4, R116, R120.reuse, R4 ;  /* 0x000000787404723c */ /* 0x080ff00000041804 */
[C---:B-1----:R-:W-:Y:S01]  /*34d0*/  HMMA.16816.F32.BF16 R8, R124.reuse, R120, R8 ;  /* 0x000000787c08723c */ /* 0x042fe20000041808 */
[----:B------:R1:W-:Y:S06]  /*34e0*/  I2F R121, R224 ;  /* 0x000000e000797306 */ /* 0x0003ec0000201400 */
[-C--:B------:R-:W-:Y:S01]  /*34f0*/  IADD3 R120, R164, R171.reuse, RZ ;  /* 0x000000aba4787210 */ /* 0x080fe20007ffe0ff */
[-C--:B------:R-:W-:Y:S01]  /*3500*/  HMMA.16816.F32.BF16 R12, R124, R122.reuse, R12 ;  /* 0x0000007a7c0c723c */ /* 0x080fe2000004180c */
[----:B------:R-:W-:Y:S03]  /*3510*/  IADD3 R171, R172, R171, RZ ;  /* 0x000000abacab7210 */ /* 0x000fe60007ffe0ff */
[----:B------:R-:W3:Y:S04]  /*3520*/  LDSM.16.M88.4 R104, [R120] ;  /* 0x000000007868783b */ /* 0x000ee80000000200 */
[C---:B------:R-:W-:Y:S01]  /*3530*/  HMMA.16816.F32.BF16 R16, R116.reuse, R122, R16 ;  /* 0x0000007a7410723c */ /* 0x040fe20000041810 */
[----:B------:R4:W-:Y:S03]  /*3540*/  I2F R122, R226 ;  /* 0x000000e2007a7306 */ /* 0x0009e60000201400 */
[----:B------:R-:W3:Y:S04]  /*3550*/  LDSM.16.M88.4 R112, [R120+0x1000] ;  /* 0x001000007870783b */ /* 0x000ee80000000200 */
[-C--:B--2---:R-:W-:Y:S01]  /*3560*/  HMMA.16816.F32.BF16 R20, R116, R100.reuse, R20 ;  /* 0x000000647414723c */ /* 0x084fe20000041814 */
[C---:B-1----:R-:W-:Y:S04]  /*3570*/  IADD3 R224, R215.reuse, -0x19, RZ ;  /* 0xffffffe7d7e07810 */ /* 0x042fe80007ffe0ff */
[----:B------:R-:W-:Y:S03]  /*3580*/  ISETP.GE.AND P1, PT, R224, RZ, PT ;  /* 0x000000ffe000720c */ /* 0x000fe60003f26270 */
[C---:B------:R-:W-:Y:S08]  /*3590*/  HMMA.16816.F32.BF16 R24, R124.reuse, R100, R24 ;  /* 0x000000647c18723c */ /* 0x040ff00000041818 */
[-C--:B------:R-:W-:Y:S01]  /*35a0*/  HMMA.16816.F32.BF16 R28, R124, R102.reuse, R28 ;  /* 0x000000667c1c723c */ /* 0x080fe2000004181c */
[----:B----4-:R-:W-:Y:S03]  /*35b0*/  FMUL.FTZ R226, R202, 1.4426950216293334961 ;  /* 0x3fb8aa3bcae27820 */ /* 0x010fe60000410000 */
[----:B------:R-:W-:Y:S01]  /*35c0*/  @!P1 IADD3 R224, -R215, 0x19, RZ ;  /* 0x00000019d7e09810 */ /* 0x000fe20007ffe1ff */
[----:B------:R-:W-:Y:S03]  /*35d0*/  FMUL.FTZ R215, R204, 1.4426950216293334961 ;  /* 0x3fb8aa3bccd77820 */ /* 0x000fe60000410000 */
[----:B------:R-:W-:Y:S01]  /*35e0*/  HMMA.16816.F32.BF16 R32, R116, R102, R32 ;  /* 0x000000667420723c */ /* 0x000fe20000041820 */
[----:B------:R-:W1:Y:S01]  /*35f0*/  LDSM.16.M88.4 R100, [R160+0x6800] ;  /* 0x00680000a064783b */ /* 0x000e620000000200 */
[----:B------:R-:W-:Y:S02]  /*3600*/  I2F R123, R224 ;  /* 0x000000e0007b7306 */ /* 0x000fe40000201400 */
[----:B------:R-:W-:Y:S02]  /*3610*/  FSEL R172, R215, RZ, P0 ;  /* 0x000000ffd7ac7208 */ /* 0x000fe40000000000 */
[----:B------:R-:W-:Y:S02]  /*3620*/  FSETP.NEU.FTZ.AND P0, PT, R205, -INF , PT ;  /* 0xff800000cd00780b */ /* 0x000fe40003f1d000 */
[-C--:B---3--:R-:W-:Y:S01]  /*3630*/  HMMA.16816.F32.BF16 R4, R104, R108.reuse, R4 ;  /* 0x0000006c6804723c */ /* 0x088fe20000041804 */
[----:B------:R-:W-:Y:S07]  /*3640*/  LDSM.16.M88.4 R116, [R3+0x6000] ;  /* 0x006000000374783b */ /* 0x000fee0000000200 */
[C---:B------:R-:W-:Y:S08]  /*3650*/  HMMA.16816.F32.BF16 R8, R112.reuse, R108, R8 ;  /* 0x0000006c7008723c */ /* 0x040ff00000041808 */
[-C--:B------:R-:W-:Y:S08]  /*3660*/  HMMA.16816.F32.BF16 R12, R112, R110.reuse, R12 ;  /* 0x0000006e700c723c */ /* 0x080ff0000004180c */
[C---:B------:R-:W-:Y:S01]  /*3670*/  HMMA.16816.F32.BF16 R16, R104.reuse, R110, R16 ;  /* 0x0000006e6810723c */ /* 0x040fe20000041810 */
[----:B------:R-:W2:Y:S07]  /*3680*/  LDSM.16.M88.4 R108, [R171] ;  /* 0x00000000ab6c783b */ /* 0x000eae0000000200 */
[-C--:B-1----:R-:W-:Y:S08]  /*3690*/  HMMA.16816.F32.BF16 R20, R104, R100.reuse, R20 ;  /* 0x000000646814723c */ /* 0x082ff00000041814 */
[C---:B------:R-:W-:Y:S08]  /*36a0*/  HMMA.16816.F32.BF16 R24, R112.reuse, R100, R24 ;  /* 0x000000647018723c */ /* 0x040ff00000041818 */
[-C--:B------:R-:W-:Y:S01]  /*36b0*/  HMMA.16816.F32.BF16 R28, R112, R102.reuse, R28 ;  /* 0x00000066701c723c */ /* 0x080fe2000004181c */
[----:B------:R1:W3:Y:S06]  /*36c0*/  I2F R114, R225 ;  /* 0x000000e100727306 */ /* 0x0002ec0000201400 */
[----:B------:R-:W-:Y:S01]  /*36d0*/  LEA R113, R184, R173, 0x7 ;  /* 0x000000adb8717211 */ /* 0x000fe200078e38ff */
[----:B------:R-:W-:Y:S01]  /*36e0*/  HMMA.16816.F32.BF16 R32, R104, R102, R32 ;  /* 0x000000666820723c */ /* 0x000fe20000041820 */
[----:B------:R4:W3:Y:S02]  /*36f0*/  LDSM.16.M88.4 R100, [R171+0x1000] ;  /* 0x00100000ab64783b */ /* 0x0008e40000000200 */
[CC--:B------:R-:W-:Y:S02]  /*3700*/  @P2 ISETP.GE.AND P1, PT, R113.reuse, R209.reuse, PT ;  /* 0x000000d17100220c */ /* 0x0c0fe40003f26270 */
[C---:B------:R-:W-:Y:S03]  /*3710*/  @P2 IADD3 R244, R113.reuse, 0x1, RZ ;  /* 0x0000000171f42810 */ /* 0x040fe60007ffe0ff */
[-C--:B--2---:R-:W-:Y:S01]  /*3720*/  HMMA.16816.F32.BF16 R4, R108, R116.reuse, R4 ;  /* 0x000000746c04723c */ /* 0x084fe20000041804 */
[----:B------:R-:W2:Y:S01]  /*3730*/  LDSM.16.M88.4 R104, [R3+0x6800] ;  /* 0x006800000368783b */ /* 0x000ea20000000200 */
[----:B------:R-:W-:Y:S02]  /*3740*/  @P2 ISETP.GE.AND P4, PT, R244, R209, PT ;  /* 0x000000d1f400220c */ /* 0x000fe40003f86270 */
[----:B------:R-:W-:Y:S01]  /*3750*/  @P2 IADD3 R244, R113, 0x9, RZ ;  /* 0x0000000971f42810 */ /* 0x000fe20007ffe0ff */
[----:B-1----:R-:W-:Y:S01]  /*3760*/  FMUL.FTZ R225, R205, 1.4426950216293334961 ;  /* 0x3fb8aa3bcde17820 */ /* 0x002fe20000410000 */
[----:B----4-:R-:W1:Y:S11]  /*3770*/  I2F R171, R227 ;  /* 0x000000e300ab7306 */ /* 0x010e760000201400 */
[----:B------:R-:W-:Y:S07]  /*3780*/  @!UPT UIADD3 URZ, URZ, URZ, URZ ;  /* 0x0000003f3f3ff290 */ /* 0x000fee000fffe03f */
[-C--:B------:R-:W-:Y:S02]  /*3790*/  FFMA.FTZ R5, R238, -R201.reuse, R5 ;  /* 0x800000c9ee057223 */ /* 0x080fe40000010005 */
[-C--:B------:R-:W-:Y:S02]  /*37a0*/  FFMA.FTZ R6, R249, -R201.reuse, R6 ;  /* 0x800000c9f9067223 */ /* 0x080fe40000010006 */
[-C--:B------:R-:W-:Y:S01]  /*37b0*/  FFMA.FTZ R7, R250, -R201.reuse, R7 ;  /* 0x800000c9fa077223 */ /* 0x080fe20000010007 */
[----:B------:R-:W-:Y:S01]  /*37c0*/  @P2 FSEL R5, R5, -INF , !P4 ;  /* 0xff80000005052808 */ /* 0x000fe20006000000 */
[-C--:B------:R-:W-:Y:S01]  /*37d0*/  FFMA.FTZ R4, R236, -R201.reuse, R4 ;  /* 0x800000c9ec047223 */ /* 0x080fe20000010004 */
[----:B------:R-:W-:Y:S01]  /*37e0*/  @P2 FSEL R6, R6, -INF , !P1 ;  /* 0xff80000006062808 */ /* 0x000fe20004800000 */
[C---:B---3--:R-:W-:Y:S02]  /*37f0*/  HMMA.16816.F32.BF16 R8, R100.reuse, R116, R8 ;  /* 0x000000746408723c */ /* 0x048fe40000041808 */
[----:B------:R-:W-:Y:S01]  /*3800*/  FFMA.FTZ R224, R5, c[0x0][0x23c], -R172 ;  /* 0x00008f0005e07a23 */ /* 0x000fe200000108ac */
[----:B------:R-:W-:Y:S02]  /*3810*/  FSEL R5, R225, RZ, P0 ;  /* 0x000000ffe1057208 */ /* 0x000fe40000000000 */
[----:B------:R-:W-:Y:S02]  /*3820*/  FSETP.NEU.FTZ.AND P0, PT, R202, -INF , PT ;  /* 0xff800000ca00780b */ /* 0x000fe40003f1d000 */
[----:B------:R-:W-:Y:S01]  /*3830*/  @P2 FSEL R7, R7, -INF , !P4 ;  /* 0xff80000007072808 */ /* 0x000fe20006000000 */
[----:B------:R-:W-:Y:S01]  /*3840*/  MUFU.EX2 R224, R224 ;  /* 0x000000e000e07308 */ /* 0x000fe20000000800 */
[-C--:B------:R-:W-:Y:S03]  /*3850*/  HMMA.16816.F32.BF16 R12, R100, R118.reuse, R12 ;  /* 0x00000076640c723c */ /* 0x080fe6000004180c */
[--C-:B------:R-:W-:Y:S01]  /*3860*/  FFMA.FTZ R231, R6, c[0x0][0x23c], -R5.reuse ;  /* 0x00008f0006e77a23 */ /* 0x100fe20000010805 */
[----:B------:R-:W-:Y:S01]  /*3870*/  FSEL R6, R226, RZ, P0 ;  /* 0x000000ffe2067208 */ /* 0x000fe20000000000 */
[----:B------:R-:W-:Y:S01]  /*3880*/  FFMA.FTZ R229, R7, c[0x0][0x23c], -R5 ;  /* 0x00008f0007e57a23 */ /* 0x000fe20000010805 */
[----:B------:R-:W-:Y:S02]  /*3890*/  FSETP.NEU.FTZ.AND P0, PT, R203, -INF , PT ;  /* 0xff800000cb00780b */ /* 0x000fe40003f1d000 */
[C---:B------:R-:W-:Y:S01]  /*38a0*/  HMMA.16816.F32.BF16 R16, R108.reuse, R118, R16 ;  /* 0x000000766c10723c */ /* 0x040fe20000041810 */
[----:B------:R-:W-:Y:S03]  /*38b0*/  MUFU.EX2 R226, R229 ;  /* 0x000000e500e27308 */ /* 0x000fe60000000800 */
[----:B------:R-:W-:Y:S03]  /*38c0*/  @P2 FSEL R4, R4, -INF , !P1 ;  /* 0xff80000004042808 */ /* 0x000fe60004800000 */
[-C--:B------:R-:W-:Y:S01]  /*38d0*/  FFMA.FTZ R11, R230, -R201.reuse, R11 ;  /* 0x800000c9e60b7223 */ /* 0x080fe2000001000b */
[-C--:B--2---:R-:W-:Y:S03]  /*38e0*/  HMMA.16816.F32.BF16 R20, R108, R104.reuse, R20 ;  /* 0x000000686c14723c */ /* 0x084fe60000041814 */
[----:B------:R2:W-:Y:S01]  /*38f0*/  MUFU.EX2 R225, R231 ;  /* 0x000000e700e17308 */ /* 0x0005e20000000800 */
[-C--:B------:R-:W-:Y:S01]  /*3900*/  FFMA.FTZ R10, R228, -R201.reuse, R10 ;  /* 0x800000c9e40a7223 */ /* 0x080fe2000001000a */
[----:B------:R-:W-:Y:S01]  /*3910*/  @P2 FSEL R11, R11, -INF , !P4 ;  /* 0xff8000000b0b2808 */ /* 0x000fe20006000000 */
[----:B------:R-:W-:Y:S01]  /*3920*/  FMUL.FTZ R228, R203, 1.4426950216293334961 ;  /* 0x3fb8aa3bcbe47820 */ /* 0x000fe20000410000 */
[----:B------:R-:W-:Y:S01]  /*3930*/  @P2 IADD3 R230, R113, 0x8, RZ ;  /* 0x0000000871e62810 */ /* 0x000fe20007ffe0ff */
[-C--:B------:R-:W-:Y:S01]  /*3940*/  FFMA.FTZ R8, R232, -R201.reuse, R8 ;  /* 0x800000c9e8087223 */ /* 0x080fe20000010008 */
[C---:B------:R-:W-:Y:S03]  /*3950*/  HMMA.16816.F32.BF16 R24, R100.reuse, R104, R24 ;  /* 0x000000686418723c */ /* 0x040fe60000041818 */
[-C--:B------:R-:W-:Y:S01]  /*3960*/  FFMA.FTZ R9, R234, -R201.reuse, R9 ;  /* 0x800000c9ea097223 */ /* 0x080fe20000010009 */
[----:B------:R-:W-:Y:S01]  /*3970*/  FSEL R7, R228, RZ, P0 ;  /* 0x000000ffe4077208 */ /* 0x000fe20000000000 */
[----:B------:R-:W-:Y:S01]  /*3980*/  FFMA.FTZ R13, R248, -R201, R13 ;  /* 0x800000c9f80d7223 */ /* 0x000fe2000001000d */
[----:B------:R-:W-:Y:S01]  /*3990*/  @P2 ISETP.GE.AND P0, PT, R230, R209, PT ;  /* 0x000000d1e600220c */ /* 0x000fe20003f06270 */
[-C--:B------:R-:W-:Y:S01]  /*39a0*/  FFMA.FTZ R19, R238, -R201.reuse, R19 ;  /* 0x800000c9ee137223 */ /* 0x080fe20000010013 */
[----:B------:R-:W-:Y:S01]  /*39b0*/  @P2 FSEL R8, R8, -INF , !P1 ;  /* 0xff80000008082808 */ /* 0x000fe20004800000 */
[----:B------:R-:W-:Y:S01]  /*39c0*/  FFMA.FTZ R233, R11, c[0x0][0x23c], -R7 ;  /* 0x00008f000be97a23 */ /* 0x000fe20000010807 */
[-C--:B------:R-:W-:Y:S02]  /*39d0*/  HMMA.16816.F32.BF16 R28, R100, R106.reuse, R28 ;  /* 0x0000006a641c723c */ /* 0x080fe4000004181c */
[----:B------:R-:W-:Y:S01]  /*39e0*/  @P2 IADD3 R238, R113, 0x10, RZ ;  /* 0x0000001071ee2810 */ /* 0x000fe20007ffe0ff */
[----:B------:R3:W-:Y:S01]  /*39f0*/  MUFU.EX2 R230, R233 ;  /* 0x000000e900e67308 */ /* 0x0007e20000000800 */
[----:B------:R-:W-:Y:S01]  /*3a00*/  @P2 FSEL R10, R10, -INF , !P1 ;  /* 0xff8000000a0a2808 */ /* 0x000fe20004800000 */
[----:B------:R-:W-:Y:S01]  /*3a10*/  FFMA.FTZ R15, R234, -R201, R15 ;  /* 0x800000c9ea0f7223 */ /* 0x000fe2000001000f */
[----:B------:R-:W-:Y:S01]  /*3a20*/  @P2 ISETP.GE.AND P1, PT, R244, R209, PT ;  /* 0x000000d1f400220c */ /* 0x000fe20003f26270 */
[-C--:B------:R-:W-:Y:S01]  /*3a30*/  FFMA.FTZ R17, R242, -R201.reuse, R17 ;  /* 0x800000c9f2117223 */ /* 0x080fe20000010011 */
[----:B------:R-:W-:Y:S01]  /*3a40*/  @P2 FSEL R9, R9, -INF , !P4 ;  /* 0xff80000009092808 */ /* 0x000fe20006000000 */
[-C--:B------:R-:W-:Y:S01]  /*3a50*/  FFMA.FTZ R14, R232, -R201.reuse, R14 ;  /* 0x800000c9e80e7223 */ /* 0x080fe2000001000e */
[----:B------:R-:W-:Y:S02]  /*3a60*/  HMMA.16816.F32.BF16 R32, R108, R106, R32 ;  /* 0x0000006a6c20723c */ /* 0x000fe40000041820 */
[----:B------:R-:W-:Y:S01]  /*3a70*/  @P2 FSEL R19, R19, -INF , !P1 ;  /* 0xff80000013132808 */ /* 0x000fe20004800000 */
[----:B--2---:R-:W-:Y:S01]  /*3a80*/  FFMA.FTZ R231, R9, c[0x0][0x23c], -R6 ;  /* 0x00008f0009e77a23 */ /* 0x004fe20000010806 */
[----:B------:R-:W-:Y:S01]  /*3a90*/  @P2 FSEL R13, R13, -INF , !P1 ;  /* 0xff8000000d0d2808 */ /* 0x000fe20004800000 */
[----:B------:R-:W-:Y:S01]  /*3aa0*/  FFMA.FTZ R21, R114, -R201, R21 ;  /* 0x800000c972157223 */ /* 0x000fe20000010015 */
[----:B------:R-:W-:Y:S01]  /*3ab0*/  @P2 FSEL R17, R17, -INF , !P1 ;  /* 0xff80000011112808 */ /* 0x000fe20004800000 */
[----:B------:R2:W-:Y:S01]  /*3ac0*/  MUFU.EX2 R228, R231 ;  /* 0x000000e700e47308 */ /* 0x0005e20000000800 */
[----:B------:R-:W-:Y:S01]  /*3ad0*/  FFMA.FTZ R241, R19, c[0x0][0x23c], -R5 ;  /* 0x00008f0013f17a23 */ /* 0x000fe20000010805 */
[----:B------:R-:W-:Y:S02]  /*3ae0*/  @P2 FSEL R15, R15, -INF , !P1 ;  /* 0xff8000000f0f2808 */ /* 0x000fe40004800000 */
[----:B------:R-:W-:Y:S01]  /*3af0*/  @P2 ISETP.GE.AND P1, PT, R238, R209, PT ;  /* 0x000000d1ee00220c */ /* 0x000fe20003f26270 */
[-C--:B------:R-:W-:Y:S01]  /*3b00*/  FFMA.FTZ R20, R121, -R201.reuse, R20 ;  /* 0x800000c979147223 */ /* 0x080fe20000010014 */
[----:B------:R-:W-:Y:S01]  /*3b10*/  @P2 IADD3 R244, R113, 0x11, RZ ;  /* 0x0000001171f42810 */ /* 0x000fe20007ffe0ff */
[-C--:B------:R-:W-:Y:S01]  /*3b20*/  FFMA.FTZ R28, R249, -R201.reuse, R28 ;  /* 0x800000c9f91c7223 */ /* 0x080fe2000001001c */
[----:B------:R-:W-:Y:S01]  /*3b30*/  @P2 FSEL R14, R14, -INF , !P0 ;  /* 0xff8000000e0e2808 */ /* 0x000fe20004000000 */
[-C--:B-1----:R-:W-:Y:S01]  /*3b40*/  FFMA.FTZ R25, R171, -R201.reuse, R25 ;  /* 0x800000c9ab197223 */ /* 0x082fe20000010019 */
[----:B------:R1:W-:Y:S01]  /*3b50*/  MUFU.EX2 R238, R241 ;  /* 0x000000f100ee7308 */ /* 0x0003e20000000800 */
[----:B------:R-:W-:Y:S01]  /*3b60*/  FFMA.FTZ R12, R246, -R201, R12 ;  /* 0x800000c9f60c7223 */ /* 0x000fe2000001000c */
[----:B------:R-:W-:Y:S01]  /*3b70*/  @P2 ISETP.GE.AND P4, PT, R244, R209, PT ;  /* 0x000000d1f400220c */ /* 0x000fe20003f86270 */
[-C--:B------:R-:W-:Y:S01]  /*3b80*/  FFMA.FTZ R16, R240, -R201.reuse, R16 ;  /* 0x800000c9f0107223 */ /* 0x080fe20000010010 */
[----:B------:R-:W-:Y:S01]  /*3b90*/  @P2 FSEL R20, R20, -INF , !P1 ;  /* 0xff80000014142808 */ /* 0x000fe20004800000 */
[-C--:B------:R-:W-:Y:S01]  /*3ba0*/  FFMA.FTZ R18, R236, -R201.reuse, R18 ;  /* 0x800000c9ec127223 */ /* 0x080fe20000010012 */
[----:B------:R-:W-:Y:S01]  /*3bb0*/  @P2 FSEL R12, R12, -INF , !P0 ;  /* 0xff8000000c0c2808 */ /* 0x000fe20004000000 */
[--C-:B---3--:R-:W-:Y:S01]  /*3bc0*/  FFMA.FTZ R233, R14, c[0x0][0x23c], -R7.reuse ;  /* 0x00008f000ee97a23 */ /* 0x108fe20000010807 */
[----:B------:R-:W-:Y:S01]  /*3bd0*/  @P2 IADD3 R14, R113, 0x18, RZ ;  /* 0x00000018710e2810 */ /* 0x000fe20007ffe0ff */
[----:B------:R-:W-:Y:S01]  /*3be0*/  FFMA.FTZ R229, R10, c[0x0][0x23c], -R7 ;  /* 0x00008f000ae57a23 */ /* 0x000fe20000010807 */
[----:B------:R-:W-:Y:S01]  /*3bf0*/  @P2 FSEL R16, R16, -INF , !P0 ;  /* 0xff80000010102808 */ /* 0x000fe20004000000 */
[-C--:B------:R-:W-:Y:S01]  /*3c00*/  FFMA.FTZ R22, R240, -R201.reuse, R22 ;  /* 0x800000c9f0167223 */ /* 0x080fe20000010016 */
[----:B------:R-:W-:Y:S01]  /*3c10*/  @P2 FSEL R18, R18, -INF , !P0 ;  /* 0xff80000012122808 */ /* 0x000fe20004000000 */
[----:B------:R-:W-:Y:S01]  /*3c20*/  MUFU.EX2 R233, R233 ;  /* 0x000000e900e97308 */ /* 0x000fe20000000800 */
[----:B------:R-:W-:Y:S01]  /*3c30*/  IADD3 R10, P0, R213, R198, RZ ;  /* 0x000000c6d50a7210 */ /* 0x000fe20007f1e0ff */
[-C--:B------:R-:W-:Y:S01]  /*3c40*/  FFMA.FTZ R24, R252, -R201.reuse, R24 ;  /* 0x800000c9fc187223 */ /* 0x080fe20000010018 */
[----:B------:R-:W-:Y:S01]  /*3c50*/  @P2 FSEL R22, R22, -INF , !P1 ;  /* 0xff80000016162808 */ /* 0x000fe20004800000 */
[----:B------:R-:W-:Y:S01]  /*3c60*/  FFMA.FTZ R26, R246, -R201, R26 ;  /* 0x800000c9f61a7223 */ /* 0x000fe2000001001a */
[----:B------:R-:W-:Y:S01]  /*3c70*/  IADD3.X R11, R212, R199, RZ, P0, !PT ;  /* 0x000000c7d40b7210 */ /* 0x000fe200007fe4ff */
[----:B------:R-:W-:Y:S01]  /*3c80*/  FFMA.FTZ R29, R250, -R201, R29 ;  /* 0x800000c9fa1d7223 */ /* 0x000fe2000001001d */
[-C--:B------:R-:W-:Y:S01]  /*3c90*/  @P2 ISETP.GE.AND P0, PT, R14, R209.reuse, PT ;  /* 0x000000d10e00220c */ /* 0x080fe20003f06270 */
[----:B------:R-:W-:Y:S01]  /*3ca0*/  FFMA.FTZ R215, R4, c[0x0][0x23c], -R172 ;  /* 0x00008f0004d77a23 */ /* 0x000fe200000108ac */
[----:B------:R-:W-:Y:S01]  /*3cb0*/  @P2 IADD3 R14, R113, 0x19, RZ ;  /* 0x00000019710e2810 */ /* 0x000fe20007ffe0ff */
[--C-:B------:R-:W-:Y:S01]  /*3cc0*/  FFMA.FTZ R227, R8, c[0x0][0x23c], -R6.reuse ;  /* 0x00008f0008e37a23 */ /* 0x100fe20000010806 */
[----:B------:R-:W-:Y:S01]  /*3cd0*/  @P2 FSEL R24, R24, -INF , !P1 ;  /* 0xff80000018182808 */ /* 0x000fe20004800000 */
[--C-:B--2---:R-:W-:Y:S01]  /*3ce0*/  FFMA.FTZ R231, R12, c[0x0][0x23c], -R6.reuse ;  /* 0x00008f000ce77a23 */ /* 0x104fe20000010806 */
[----:B------:R-:W-:Y:S01]  /*3cf0*/  @P2 FSEL R26, R26, -INF , !P1 ;  /* 0xff8000001a1a2808 */ /* 0x000fe20004800000 */
[----:B------:R-:W-:Y:S01]  /*3d00*/  FFMA.FTZ R232, R13, c[0x0][0x23c], -R6 ;  /* 0x00008f000de87a23 */ /* 0x000fe20000010806 */
[----:B------:R-:W-:Y:S01]  /*3d10*/  @P2 ISETP.GE.AND P1, PT, R14, R209, PT ;  /* 0x000000d10e00220c */ /* 0x000fe20003f26270 */
[--C-:B------:R-:W-:Y:S01]  /*3d20*/  FFMA.FTZ R235, R16, c[0x0][0x23c], -R172.reuse ;  /* 0x00008f0010eb7a23 */ /* 0x100fe200000108ac */
[----:B------:R-:W-:Y:S01]  /*3d30*/  @P2 FSEL R25, R25, -INF , !P4 ;  /* 0xff80000019192808 */ /* 0x000fe20006000000 */
[----:B------:R-:W-:Y:S01]  /*3d40*/  FFMA.FTZ R236, R17, c[0x0][0x23c], -R172 ;  /* 0x00008f0011ec7a23 */ /* 0x000fe200000108ac */
[----:B------:R-:W-:Y:S01]  /*3d50*/  @P2 FSEL R28, R28, -INF , !P0 ;  /* 0xff8000001c1c2808 */ /* 0x000fe20004000000 */
[----:B------:R-:W-:Y:S01]  /*3d60*/  FFMA.FTZ R237, R18, c[0x0][0x23c], -R5 ;  /* 0x00008f0012ed7a23 */ /* 0x000fe20000010805 */
[----:B------:R-:W-:Y:S01]  /*3d70*/  @P2 FSEL R29, R29, -INF , !P1 ;  /* 0xff8000001d1d2808 */ /* 0x000fe20004800000 */
[--C-:B------:R-:W-:Y:S01]  /*3d80*/  FFMA.FTZ R245, R24, c[0x0][0x23c], -R6.reuse ;  /* 0x00008f0018f57a23 */ /* 0x100fe20000010806 */
[----:B-1----:R1:W2:Y:S01]  /*3d90*/  LDG.E R241, [R10.64] ;  /* 0x000000140af17981 */ /* 0x0022a2000c1e1900 */
[--C-:B------:R-:W-:Y:S01]  /*3da0*/  FFMA.FTZ R246, R25, c[0x0][0x23c], -R6.reuse ;  /* 0x00008f0019f67a23 */ /* 0x100fe20000010806 */
[----:B------:R-:W3:Y:S01]  /*3db0*/  MUFU.EX2 R215, R215 ;  /* 0x000000d700d77308 */ /* 0x000ee20000000800 */
[--C-:B------:R-:W-:Y:S01]  /*3dc0*/  FFMA.FTZ R250, R28, c[0x0][0x23c], -R6.reuse ;  /* 0x00008f001cfa7a23 */ /* 0x100fe20000010806 */
[----:B------:R1:W4:Y:S01]  /*3dd0*/  LDG.E R244, [R10.64+0x20] ;  /* 0x000020140af47981 */ /* 0x000322000c1e1900 */
[----:B------:R-:W-:Y:S01]  /*3de0*/  FFMA.FTZ R6, R29, c[0x0][0x23c], -R6 ;  /* 0x00008f001d067a23 */ /* 0x000fe20000010806 */
[----:B------:R-:W-:Y:S01]  /*3df0*/  @P2 FSEL R21, R21, -INF , !P4 ;  /* 0xff80000015152808 */ /* 0x000fe20006000000 */
[-C--:B------:R-:W-:Y:S01]  /*3e00*/  FFMA.FTZ R30, R252, -R201.reuse, R30 ;  /* 0x800000c9fc1e7223 */ /* 0x080fe2000001001e */
[----:B------:R1:W2:Y:S01]  /*3e10*/  LDG.E R247, [R10.64+0x80] ;  /* 0x000080140af77981 */ /* 0x0002a2000c1e1900 */
[-C--:B------:R-:W-:Y:S02]  /*3e20*/  FFMA.FTZ R34, R121, -R201.reuse, R34 ;  /* 0x800000c979227223 */ /* 0x080fe40000010022 */
[-C--:B------:R-:W-:Y:S01]  /*3e30*/  FFMA.FTZ R23, R242, -R201.reuse, R23 ;  /* 0x800000c9f2177223 */ /* 0x080fe20000010017 */
[----:B------:R1:W2:Y:S01]  /*3e40*/  LDG.E R249, [R10.64+0xa0] ;  /* 0x0000a0140af97981 */ /* 0x0002a2000c1e1900 */
[----:B------:R1:W-:Y:S01]  /*3e50*/  MUFU.EX2 R252, R6 ;  /* 0x0000000600fc7308 */ /* 0x0003e20000000800 */
[-C--:B------:R-:W-:Y:S01]  /*3e60*/  FFMA.FTZ R32, R122, -R201.reuse, R32 ;  /* 0x800000c97a207223 */ /* 0x080fe20000010020 */
[----:B------:R-:W-:Y:S01]  /*3e70*/  @P2 FSEL R34, R34, -INF , !P0 ;  /* 0xff80000022222808 */ /* 0x000fe20004000000 */
[-C--:B------:R-:W-:Y:S01]  /*3e80*/  FFMA.FTZ R33, R123, -R201.reuse, R33 ;  /* 0x800000c97b217223 */ /* 0x080fe20000010021 */
[----:B------:R-:W-:Y:S01]  /*3e90*/  @P2 FSEL R23, R23, -INF , !P4 ;  /* 0xff80000017172808 */ /* 0x000fe20006000000 */
[-C--:B------:R-:W-:Y:S01]  /*3ea0*/  FFMA.FTZ R31, R171, -R201.reuse, R31 ;  /* 0x800000c9ab1f7223 */ /* 0x080fe2000001001f */
[----:B------:R-:W-:Y:S01]  /*3eb0*/  @P2 FSEL R32, R32, -INF , !P0 ;  /* 0xff80000020202808 */ /* 0x000fe20004000000 */
[-C--:B------:R-:W-:Y:S01]  /*3ec0*/  FFMA.FTZ R27, R248, -R201.reuse, R27 ;  /* 0x800000c9f81b7223 */ /* 0x080fe2000001001b */
[----:B------:R-:W-:Y:S01]  /*3ed0*/  @P2 FSEL R33, R33, -INF , !P1 ;  /* 0xff80000021212808 */ /* 0x000fe20004800000 */
[----:B------:R-:W-:Y:S01]  /*3ee0*/  FFMA.FTZ R35, R114, -R201, R35 ;  /* 0x800000c972237223 */ /* 0x000fe20000010023 */
[----:B------:R-:W-:Y:S01]  /*3ef0*/  MUFU.EX2 R235, R235 ;  /* 0x000000eb00eb7308 */ /* 0x000fe20000000800 */
[----:B------:R-:W-:Y:S01]  /*3f00*/  FFMA.FTZ R234, R15, c[0x0][0x23c], -R7 ;  /* 0x00008f000fea7a23 */ /* 0x000fe20000010807 */
[----:B------:R-:W-:Y:S01]  /*3f10*/  @P2 FSEL R27, R27, -INF , !P4 ;  /* 0xff8000001b1b2808 */ /* 0x000fe20006000000 */
[--C-:B------:R-:W-:Y:S01]  /*3f20*/  FFMA.FTZ R239, R20, c[0x0][0x23c], -R172.reuse ;  /* 0x00008f0014ef7a23 */ /* 0x100fe200000108ac */
[----:B---3--:R-:W-:Y:S01]  /*3f30*/  F2FP.BF16.PACK_AB R9, R224, R215 ;  /* 0x000000d7e009723e */ /* 0x008fe200000010ff */
[--C-:B------:R-:W-:Y:S01]  /*3f40*/  FFMA.FTZ R240, R21, c[0x0][0x23c], -R172.reuse ;  /* 0x00008f0015f07a23 */ /* 0x100fe200000108ac */
[----:B------:R-:W-:Y:S01]  /*3f50*/  @P2 FSEL R30, R30, -INF , !P0 ;  /* 0xff8000001e1e2808 */ /* 0x000fe20004000000 */
[--C-:B------:R-:W-:Y:S01]  /*3f60*/  FFMA.FTZ R242, R22, c[0x0][0x23c], -R5.reuse ;  /* 0x00008f0016f27a23 */ /* 0x100fe20000010805 */
[----:B------:R-:W-:Y:S01]  /*3f70*/  @P2 FSEL R31, R31, -INF , !P1 ;  /* 0xff8000001f1f2808 */ /* 0x000fe20004800000 */
[--C-:B------:R-:W-:Y:S01]  /*3f80*/  FFMA.FTZ R243, R23, c[0x0][0x23c], -R5.reuse ;  /* 0x00008f0017f37a23 */ /* 0x100fe20000010805 */
[----:B------:R-:W3:Y:S01]  /*3f90*/  MUFU.EX2 R236, R236 ;  /* 0x000000ec00ec7308 */ /* 0x000ee20000000800 */
[--C-:B------:R-:W-:Y:S01]  /*3fa0*/  FFMA.FTZ R123, R32, c[0x0][0x23c], -R172.reuse ;  /* 0x00008f00207b7a23 */ /* 0x100fe200000108ac */
[----:B------:R3:W-:Y:S01]  /*3fb0*/  STS [R188+0xe000], R9 ;  /* 0x00e00009bc007388 */ /* 0x0007e20000000800 */
[----:B------:R-:W-:Y:S01]  /*3fc0*/  FFMA.FTZ R172, R33, c[0x0][0x23c], -R172 ;  /* 0x00008f0021ac7a23 */ /* 0x000fe200000108ac */
[----:B-1----:R-:W-:Y:S01]  /*3fd0*/  F2FP.BF16.PACK_AB R11, R226, R225 ;  /* 0x000000e1e20b723e */ /* 0x002fe200000010ff */
[----:B------:R-:W-:Y:S01]  /*3fe0*/  FFMA.FTZ R6, R34, c[0x0][0x23c], -R5 ;  /* 0x00008f0022067a23 */ /* 0x000fe20000010805 */
[----:B------:R-:W-:Y:S01]  /*3ff0*/  @P2 FSEL R35, R35, -INF , !P1 ;  /* 0xff80000023232808 */ /* 0x000fe20004800000 */
[--C-:B------:R-:W-:Y:S02]  /*4000*/  FFMA.FTZ R248, R26, c[0x0][0x23c], -R7.reuse ;  /* 0x00008f001af87a23 */ /* 0x100fe40000010807 */
[----:B------:R-:W-:Y:S01]  /*4010*/  STS [R188+0xe400], R11 ;  /* 0x00e4000bbc007388 */ /* 0x000fe20000000800 */
[----:B------:R-:W1:Y:S01]  /*4020*/  MUFU.EX2 R237, R237 ;  /* 0x000000ed00ed7308 */ /* 0x000e620000000800 */
[--C-:B------:R-:W-:Y:S02]  /*4030*/  FFMA.FTZ R251, R27, c[0x0][0x23c], -R7.reuse ;  /* 0x00008f001bfb7a23 */ /* 0x100fe40000010807 */
[--C-:B------:R-:W-:Y:S02]  /*4040*/  FFMA.FTZ R122, R30, c[0x0][0x23c], -R7.reuse ;  /* 0x00008f001e7a7a23 */ /* 0x100fe40000010807 */
[----:B------:R-:W-:Y:S02]  /*4050*/  FFMA.FTZ R7, R31, c[0x0][0x23c], -R7 ;  /* 0x00008f001f077a23 */ /* 0x000fe40000010807 */
[----:B------:R-:W-:Y:S03]  /*4060*/  FFMA.FTZ R5, R35, c[0x0][0x23c], -R5 ;  /* 0x00008f0023057a23 */ /* 0x000fe60000010805 */
[----:B------:R-:W1:Y:S01]  /*4070*/  MUFU.EX2 R227, R227 ;  /* 0x000000e300e37308 */ /* 0x000e620000000800 */
[----:B---3--:R-:W-:Y:S05]  /*4080*/  F2FP.BF16.PACK_AB R33, R236, R235 ;  /* 0x000000ebec21723e */ /* 0x008fea00000010ff */
[----:B------:R-:W-:Y:S04]  /*4090*/  STS [R193+0xe000], R33 ;  /* 0x00e00021c1007388 */ /* 0x000fe80000000800 */
[----:B------:R-:W3:Y:S01]  /*40a0*/  MUFU.EX2 R229, R229 ;  /* 0x000000e500e57308 */ /* 0x000ee20000000800 */
[----:B-1----:R-:W-:Y:S05]  /*40b0*/  F2FP.BF16.PACK_AB R34, R238, R237 ;  /* 0x000000edee22723e */ /* 0x002fea00000010ff */
[----:B------:R-:W-:Y:S04]  /*40c0*/  STS [R193+0xe400], R34 ;  /* 0x00e40022c1007388 */ /* 0x000fe80000000800 */
[----:B------:R-:W-:Y:S01]  /*40d0*/  MUFU.EX2 R231, R231 ;  /* 0x000000e700e77308 */ /* 0x000fe20000000800 */
[----:B------:R-:W-:Y:S05]  /*40e0*/  F2FP.BF16.PACK_AB R171, R228, R227 ;  /* 0x000000e3e4ab723e */ /* 0x000fea00000010ff */
[----:B------:R1:W-:Y:S04]  /*40f0*/  STS [R188+0xf000], R171 ;  /* 0x00f000abbc007388 */ /* 0x0003e80000000800 */
[----:B------:R-:W1:Y:S01]  /*4100*/  MUFU.EX2 R232, R232 ;  /* 0x000000e800e87308 */ /* 0x000e620000000800 */
[----:B---3--:R-:W-:Y:S05]  /*4110*/  F2FP.BF16.PACK_AB R35, R230, R229 ;  /* 0x000000e5e623723e */ /* 0x008fea00000010ff */
[----:B------:R-:W-:Y:S04]  /*4120*/  STS [R188+0xf400], R35 ;  /* 0x00f40023bc007388 */ /* 0x000fe80000000800 */
[----:B------:R-:W3:Y:S10]  /*4130*/  MUFU.EX2 R234, R234 ;  /* 0x000000ea00ea7308 */ /* 0x000ef40000000800 */
[----:B------:R3:W-:Y:S01]  /*4140*/  MUFU.EX2 R125, R6 ;  /* 0x00000006007d7308 */ /* 0x0007e20000000800 */
[----:B-1----:R-:W-:Y:S05]  /*4150*/  F2FP.BF16.PACK_AB R10, R232, R231 ;  /* 0x000000e7e80a723e */ /* 0x002fea00000010ff */
[----:B------:R-:W-:Y:S04]  /*4160*/  STS [R193+0xf000], R10 ;  /* 0x00f0000ac1007388 */ /* 0x000fe80000000800 */
        /* <DEDUP_REMOVED lines=8> */
[----:B------:R3:W-:Y:S10]  /*41f0*/  MUFU.EX2 R127, R7 ;  /* 0x00000007007f7308 */ /* 0x0007f40000000800 */
[----:B------:R-:W-:Y:S10]  /*4200*/  MUFU.EX2 R123, R123 ;  /* 0x0000007b007b7308 */ /* 0x000ff40000000800 */
[----:B------:R-:W1:Y:S01]  /*4210*/  MUFU.EX2 R172, R172 ;  /* 0x000000ac00ac7308 */ /* 0x000e620000000800 */
[----:B---3--:R-:W-:Y:S05]  /*4220*/  F2FP.BF16.PACK_AB R7, R243, R242 ;  /* 0x000000f2f307723e */ /* 0x008fea00000010ff */
[----:B------:R-:W-:Y:S04]  /*4230*/  STS [R192+0xe400], R7 ;  /* 0x00e40007c0007388 */ /* 0x000fe80000000800 */
[----:B------:R1:W3:Y:S10]  /*4240*/  MUFU.EX2 R126, R5 ;  /* 0x00000005007e7308 */ /* 0x0002f40000000800 */
[----:B------:R-:W-:Y:S10]  /*4250*/  MUFU.EX2 R245, R245 ;  /* 0x000000f500f57308 */ /* 0x000ff40000000800 */
[----:B------:R-:W3:Y:S01]  /*4260*/  MUFU.EX2 R246, R246 ;  /* 0x000000f600f67308 */ /* 0x000ee20000000800 */
[----:B-1----:R-:W-:Y:S02]  /*4270*/  F2FP.BF16.PACK_AB R5, R172, R123 ;  /* 0x0000007bac05723e */ /* 0x002fe400000010ff */
[----:B---3--:R-:W-:Y:S03]  /*4280*/  F2FP.BF16.PACK_AB R171, R126, R125 ;  /* 0x0000007d7eab723e */ /* 0x008fe600000010ff */
[----:B------:R-:W-:Y:S04]  /*4290*/  STS [R210+0xe000], R5 ;  /* 0x00e00005d2007388 */ /* 0x000fe80000000800 */
[----:B------:R-:W-:Y:S01]  /*42a0*/  MUFU.EX2 R248, R248 ;  /* 0x000000f800f87308 */ /* 0x000fe20000000800 */
[----:B------:R1:W-:Y:S09]  /*42b0*/  STS [R210+0xe400], R171 ;  /* 0x00e400abd2007388 */ /* 0x0003f20000000800 */
[----:B------:R-:W3:Y:S01]  /*42c0*/  MUFU.EX2 R251, R251 ;  /* 0x000000fb00fb7308 */ /* 0x000ee20000000800 */
[----:B------:R-:W-:Y:S05]  /*42d0*/  F2FP.BF16.PACK_AB R17, R246, R245 ;  /* 0x000000f5f611723e */ /* 0x000fea00000010ff */
[----:B------:R-:W-:Y:S04]  /*42e0*/  STS [R192+0xf000], R17 ;  /* 0x00f00011c0007388 */ /* 0x000fe80000000800 */
[----:B------:R-:W3:Y:S01]  /*42f0*/  MUFU.EX2 R250, R250 ;  /* 0x000000fa00fa7308 */ /* 0x000ee20000000800 */
[----:B-1----:R-:W-:Y:S09]  /*4300*/  SEL R171, R214, 0xffffffc0, !P3 ;  /* 0xffffffc0d6ab7807 */ /* 0x002ff20005800000 */
[----:B------:R-:W1:Y:S01]  /*4310*/  MUFU.EX2 R122, R122 ;  /* 0x0000007a007a7308 */ /* 0x000e620000000800 */
[----:B------:R-:W-:Y:S02]  /*4320*/  IADD3 R121, R171, R162, RZ ;  /* 0x000000a2ab797210 */ /* 0x000fe40007ffe0ff */
[----:B---3--:R-:W-:Y:S02]  /*4330*/  F2FP.BF16.PACK_AB R34, R251, R248 ;  /* 0x000000f8fb22723e */ /* 0x008fe400000010ff */
[----:B------:R-:W-:Y:S03]  /*4340*/  IADD3 R120, R171, R2, RZ ;  /* 0x00000002ab787210 */ /* 0x000fe60007ffe0ff */
[----:B------:R-:W-:Y:S01]  /*4350*/  STS [R192+0xf400], R34 ;  /* 0x00f40022c0007388 */ /* 0x000fe20000000800 */
[----:B------:R-:W-:Y:S05]  /*4360*/  F2FP.BF16.PACK_AB R35, R252, R250 ;  /* 0x000000fafc23723e */ /* 0x000fea00000010ff */
[----:B------:R-:W-:Y:S01]  /*4370*/  STS [R210+0xf000], R35 ;  /* 0x00f00023d2007388 */ /* 0x000fe20000000800 */
[----:B-1----:R-:W-:Y:S05]  /*4380*/  F2FP.BF16.PACK_AB R33, R127, R122 ;  /* 0x0000007a7f21723e */ /* 0x002fea00000010ff */
[----:B------:R-:W-:Y:S04]  /*4390*/  STS [R210+0xf400], R33 ;  /* 0x00f40021d2007388 */ /* 0x000fe80000000800 */
[----:B------:R-:W1:Y:S08]  /*43a0*/  LDSM.16.M88.4 R100, [R162+0x4000] ;  /* 0x00400000a264783b */ /* 0x000e700000000200 */
[----:B------:R-:W3:Y:S08]  /*43b0*/  LDSM.16.M88.4 R104, [R162+0x5000] ;  /* 0x00500000a268783b */ /* 0x000ef00000000200 */
[----:B------:R-:W2:Y:S08]  /*43c0*/  LDSM.16.M88.4 R108, [R2+0x4000] ;  /* 0x00400000026c783b */ /* 0x000eb00000000200 */
[----:B------:R-:W2:Y:S08]  /*43d0*/  LDSM.16.M88.4 R112, [R2+0x5000] ;  /* 0x005000000270783b */ /* 0x000eb00000000200 */
[----:B------:R-:W-:Y:S01]  /*43e0*/  LDSM.16.M88.4 R116, [R121+0x5000] ;  /* 0x005000007974783b */ /* 0x000fe20000000200 */
[-C--:B-1----:R-:W-:Y:S08]  /*43f0*/  HMMA.16816.F32.BF16 R4, R100, R128.reuse, RZ ;  /* 0x000000806404723c */ /* 0x082ff000000418ff */
[C---:B---3--:R-:W-:Y:S08]  /*4400*/  HMMA.16816.F32.BF16 R8, R104.reuse, R128, RZ ;  /* 0x000000806808723c */ /* 0x048ff000000418ff */
[-C--:B------:R-:W-:Y:S08]  /*4410*/  HMMA.16816.F32.BF16 R12, R104, R130.reuse, RZ ;  /* 0x00000082680c723c */ /* 0x080ff000000418ff */
[C---:B------:R-:W-:Y:S08]  /*4420*/  HMMA.16816.F32.BF16 R16, R100.reuse, R130, RZ ;  /* 0x000000826410723c */ /* 0x040ff000000418ff */
[-C--:B------:R-:W-:Y:S08]  /*4430*/  HMMA.16816.F32.BF16 R20, R100, R132.reuse, RZ ;  /* 0x000000846414723c */ /* 0x080ff000000418ff */
[C---:B------:R-:W-:Y:S08]  /*4440*/  HMMA.16816.F32.BF16 R24, R104.reuse, R132, RZ ;  /* 0x000000846818723c */ /* 0x040ff000000418ff */
[-C--:B------:R-:W-:Y:S01]  /*4450*/  HMMA.16816.F32.BF16 R28, R104, R134.reuse, RZ ;  /* 0x00000086681c723c */ /* 0x080fe200000418ff */
[----:B------:R-:W1:Y:S07]  /*4460*/  LDSM.16.M88.4 R104, [R121+0x4000] ;  /* 0x004000007968783b */ /* 0x000e6e0000000200 */
[----:B------:R-:W-:Y:S01]  /*4470*/  HMMA.16816.F32.BF16 R32, R100, R134, RZ ;  /* 0x000000866420723c */ /* 0x000fe200000418ff */
[----:B------:R-:W3:Y:S07]  /*4480*/  LDSM.16.M88.4 R100, [R120+0x4000] ;  /* 0x004000007864783b */ /* 0x000eee0000000200 */
[-C--:B--2---:R-:W-:Y:S08]  /*4490*/  HMMA.16816.F32.BF16 R4, R108, R136.reuse, R4 ;  /* 0x000000886c04723c */ /* 0x084ff00000041804 */
[C---:B------:R-:W-:Y:S08]  /*44a0*/  HMMA.16816.F32.BF16 R8, R112.reuse, R136, R8 ;  /* 0x000000887008723c */ /* 0x040ff00000041808 */
[-C--:B------:R-:W-:Y:S08]  /*44b0*/  HMMA.16816.F32.BF16 R12, R112, R138.reuse, R12 ;  /* 0x0000008a700c723c */ /* 0x080ff0000004180c */
[C---:B------:R-:W-:Y:S08]  /*44c0*/  HMMA.16816.F32.BF16 R16, R108.reuse, R138, R16 ;  /* 0x0000008a6c10723c */ /* 0x040ff00000041810 */
[-C--:B------:R-:W-:Y:S08]  /*44d0*/  HMMA.16816.F32.BF16 R20, R108, R140.reuse, R20 ;  /* 0x0000008c6c14723c */ /* 0x080ff00000041814 */
[C---:B------:R-:W-:Y:S08]  /*44e0*/  HMMA.16816.F32.BF16 R24, R112.reuse, R140, R24 ;  /* 0x0000008c7018723c */ /* 0x040ff00000041818 */
[-C--:B------:R-:W-:Y:S01]  /*44f0*/  HMMA.16816.F32.BF16 R28, R112, R142.reuse, R28 ;  /* 0x0000008e701c723c */ /* 0x080fe2000004181c */
[----:B------:R-:W2:Y:S07]  /*4500*/  LDSM.16.M88.4 R112, [R120+0x5000] ;  /* 0x005000007870783b */ /* 0x000eae0000000200 */
        /* <DEDUP_REMOVED lines=9> */
[-C--:B---3--:R-:W-:Y:S08]  /*45a0*/  HMMA.16816.F32.BF16 R4, R100, R152.reuse, R4 ;  /* 0x000000986404723c */ /* 0x088ff00000041804 */
[C---:B--2---:R-:W-:Y:S08]  /*45b0*/  HMMA.16816.F32.BF16 R8, R112.reuse, R152, R8 ;  /* 0x000000987008723c */ /* 0x044ff00000041808 */
[-C--:B------:R-:W-:Y:S08]  /*45c0*/  HMMA.16816.F32.BF16 R12, R112, R154.reuse, R12 ;  /* 0x0000009a700c723c */ /* 0x080ff0000004180c */
[----:B------:R-:W-:Y:S01]  /*45d0*/  FADD.FTZ R5, -R241, R5 ;  /* 0x00000005f1057221 */ /* 0x000fe20000010100 */
[C---:B------:R-:W-:Y:S03]  /*45e0*/  HMMA.16816.F32.BF16 R16, R100.reuse, R154, R16 ;  /* 0x0000009a6410723c */ /* 0x040fe60000041810 */
[----:B------:R-:W-:Y:S02]  /*45f0*/  FMUL.FTZ R224, R224, R5 ;  /* 0x00000005e0e07220 */ /* 0x000fe40000410000 */
[C---:B----4-:R-:W-:Y:S02]  /*4600*/  FADD.FTZ R6, -R244.reuse, R6 ;  /* 0x00000006f4067221 */ /* 0x050fe40000010100 */
[C---:B------:R-:W-:Y:S01]  /*4610*/  FADD.FTZ R7, -R244.reuse, R7 ;  /* 0x00000007f4077221 */ /* 0x040fe20000010100 */
[-C--:B------:R-:W-:Y:S01]  /*4620*/  HMMA.16816.F32.BF16 R20, R100, R156.reuse, R20 ;  /* 0x0000009c6414723c */ /* 0x080fe20000041814 */
[----:B------:R-:W-:Y:S03]  /*4630*/  FMUL.FTZ R225, R225, R6 ;  /* 0x00000006e1e17220 */ /* 0x000fe60000410000 */
[----:B------:R-:W-:Y:S02]  /*4640*/  FADD.FTZ R9, -R247, R9 ;  /* 0x00000009f7097221 */ /* 0x000fe40000010100 */
[----:B------:R-:W-:Y:S02]  /*4650*/  FADD.FTZ R121, -R241, R4 ;  /* 0x00000004f1797221 */ /* 0x000fe40000010100 */
[----:B------:R-:W-:Y:S01]  /*4660*/  FADD.FTZ R13, -R247, R13 ;  /* 0x0000000df70d7221 */ /* 0x000fe20000010100 */
[C---:B------:R-:W-:Y:S03]  /*4670*/  HMMA.16816.F32.BF16 R24, R112.reuse, R156, R24 ;  /* 0x0000009c7018723c */ /* 0x040fe60000041818 */
[C---:B------:R-:W-:Y:S02]  /*4680*/  FADD.FTZ R14, -R249.reuse, R14 ;  /* 0x0000000ef90e7221 */ /* 0x040fe40000010100 */
[----:B------:R-:W-:Y:S02]  /*4690*/  FADD.FTZ R15, -R249, R15 ;  /* 0x0000000ff90f7221 */ /* 0x000fe40000010100 */
[C---:B------:R-:W-:Y:S01]  /*46a0*/  FADD.FTZ R18, -R244.reuse, R18 ;  /* 0x00000012f4127221 */ /* 0x040fe20000010100 */
[-C--:B------:R-:W-:Y:S01]  /*46b0*/  HMMA.16816.F32.BF16 R28, R112, R158.reuse, R28 ;  /* 0x0000009e701c723c */ /* 0x080fe2000004181c */
[C---:B------:R-:W-:Y:S03]  /*46c0*/  FADD.FTZ R19, -R244.reuse, R19 ;  /* 0x00000013f4137221 */ /* 0x040fe60000010100 */
[C---:B------:R-:W-:Y:S02]  /*46d0*/  FADD.FTZ R17, -R241.reuse, R17 ;  /* 0x00000011f1117221 */ /* 0x040fe40000010100 */
[C---:B------:R-:W-:Y:S02]  /*46e0*/  FADD.FTZ R106, -R241.reuse, R16 ;  /* 0x00000010f16a7221 */ /* 0x040fe40000010100 */
[----:B------:R-:W-:Y:S01]  /*46f0*/  FADD.FTZ R5, -R241, R20 ;  /* 0x00000014f1057221 */ /* 0x000fe20000010100 */
[----:B------:R-:W-:Y:S03]  /*4700*/  HMMA.16816.F32.BF16 R32, R100, R158, R32 ;  /* 0x0000009e6420723c */ /* 0x000fe60000041820 */
[----:B------:R-:W-:Y:S02]  /*4710*/  FMUL.FTZ R239, R239, R5 ;  /* 0x00000005efef7220 */ /* 0x000fe40000410000 */
[C---:B------:R-:W-:Y:S02]  /*4720*/  FADD.FTZ R5, -R244.reuse, R22 ;  /* 0x00000016f4057221 */ /* 0x040fe40000010100 */
[----:B------:R-:W-:Y:S02]  /*4730*/  FADD.FTZ R6, -R244, R23 ;  /* 0x00000017f4067221 */ /* 0x000fe40000010100 */
[----:B------:R-:W-:Y:S03]  /*4740*/  FMUL.FTZ R242, R242, R5 ;  /* 0x00000005f2f27220 */ /* 0x000fe60000410000 */
[----:B------:R-:W-:Y:S02]  /*4750*/  FMUL.FTZ R243, R243, R6 ;  /* 0x00000006f3f37220 */ /* 0x000fe40000410000 */
[C---:B------:R-:W-:Y:S02]  /*4760*/  FADD.FTZ R6, -R247.reuse, R12 ;  /* 0x0000000cf7067221 */ /* 0x040fe40000010100 */
[C---:B------:R-:W-:Y:S02]  /*4770*/  FADD.FTZ R25, -R247.reuse, R25 ;  /* 0x00000019f7197221 */ /* 0x040fe40000010100 */
[----:B------:R-:W-:Y:S02]  /*4780*/  FADD.FTZ R5, -R247, R28 ;  /* 0x0000001cf7057221 */ /* 0x000fe40000010100 */
[----:B------:R-:W-:Y:S02]  /*4790*/  FMUL.FTZ R236, R236, R17 ;  /* 0x00000011ecec7220 */ /* 0x000fe40000410000 */
[----:B------:R-:W-:Y:S02]  /*47a0*/  FADD.FTZ R21, -R241, R21 ;  /* 0x00000015f1157221 */ /* 0x000fe40000010100 */
[C---:B------:R-:W-:Y:S02]  /*47b0*/  FADD.FTZ R34, -R244.reuse, R34 ;  /* 0x00000022f4227221 */ /* 0x040fe40000010100 */
[----:B------:R-:W-:Y:S02]  /*47c0*/  FADD.FTZ R244, -R244, R35 ;  /* 0x00000023f4f47221 */ /* 0x000fe40000010100 */
[----:B------:R-:W-:Y:S02]  /*47d0*/  FADD.FTZ R35, -R247, R8 ;  /* 0x00000008f7237221 */ /* 0x000fe40000010100 */
[----:B------:R-:W-:Y:S02]  /*47e0*/  FADD.FTZ R17, -R241, R32 ;  /* 0x00000020f1117221 */ /* 0x000fe40000010100 */
[----:B------:R-:W-:Y:S02]  /*47f0*/  FMUL.FTZ R227, R227, R35 ;  /* 0x00000023e3e37220 */ /* 0x000fe40000410000 */
[C---:B------:R-:W-:Y:S02]  /*4800*/  FADD.FTZ R35, -R247.reuse, R24 ;  /* 0x00000018f7237221 */ /* 0x040fe40000010100 */
[----:B------:R-:W-:Y:S02]  /*4810*/  FADD.FTZ R247, -R247, R29 ;  /* 0x0000001df7f77221 */ /* 0x000fe40000010100 */
[----:B------:R-:W-:Y:S02]  /*4820*/  FMUL.FTZ R245, R245, R35 ;  /* 0x00000023f5f57220 */ /* 0x000fe40000410000 */
[----:B------:R-:W-:Y:S02]  /*4830*/  FMUL.FTZ R247, R252, R247 ;  /* 0x000000f7fcf77220 */ /* 0x000fe40000410000 */
        /* <DEDUP_REMOVED lines=38> */
[C---:B------:R-:W-:Y:S01]  /*4aa0*/  LEA R220, P0, R5.reuse, R220, 0x1 ;  /* 0x000000dc05dc7211 */ /* 0x040fe200078008ff */
        /* <DEDUP_REMOVED lines=24> */
.L_x_229:
        /* <DEDUP_REMOVED lines=106> */
.L_x_230:
        /* <DEDUP_REMOVED lines=310> */
.L_x_232:
        /* <DEDUP_REMOVED lines=15> */
.L_x_233:
        /* <DEDUP_REMOVED lines=12> */
[----:B------:R-:W-:Y:S02]  /*67e0*/  IADD3 R46, P0, R34, R40, RZ ;  /* 0x00000028222e7210 */ /* 0x000fe40007f1e0ff */
[----:B------:R-:W-:Y:S01]  /*67f0*/  SHF.R.S32.HI R39, RZ, 0x1f, R178 ;  /* 0x0000001fff277819 */ /* 0x000fe200000114b2 */
[----:B------:R-:W-:-:S05]  /*6800*/  IMAD R33, R38, c[0x0][0x3a4], R33 ;  /* 0x0000e90026217a24 */ /* 0x000fca00078e0221 */
        /* <DEDUP_REMOVED lines=15> */
[----:B------:R-:W-:-:S04]  /*6900*/  IMAD R43, R39, c[0x0][0x3a0], RZ ;  /* 0x0000e800272b7a24 */ /* 0x000fc800078e02ff */
[----:B------:R-:W-:-:S04]  /*6910*/  IMAD.WIDE.U32 R48, R178, c[0x0][0x3a0], R40 ;  /* 0x0000e800b2307a25 */ /* 0x000fc800078e0028 */
[----:B------:R-:W-:Y:S01]  /*6920*/  IMAD R40, R178, c[0x0][0x3a4], R43 ;  /* 0x0000e900b2287a24 */ /* 0x000fe200078e022b */
[----:B------:R-:W-:-:S04]  /*6930*/  LEA R42, P0, R48, c[0x0][0x340], 0x1 ;  /* 0x0000d000302a7a11 */ /* 0x000fc800078008ff */
[----:B------:R-:W-:-:S04]  /*6940*/  IADD3 R40, R49, R40, RZ ;  /* 0x0000002831287210 */ /* 0x000fc80007ffe0ff */
[----:B------:R-:W-:-:S05]  /*6950*/  LEA.HI.X R43, R48, c[0x0][0x344], R40, 0x1, P0 ;  /* 0x0000d100302b7a11 */ /* 0x000fca00000f0c28 */
[----:B----4-:R4:W-:Y:S02]  /*6960*/  STG.E.128 [R42.64], R32 ;  /* 0x000000202a007986 */ /* 0x0109e4000c101d14 */
.L_x_235:
[----:B------:R-:W-:Y:S05]  /*6970*/  BSYNC B0 ;  /* 0x0000000000007941 */ /* 0x000fea0003800000 */
.L_x_234:
        /* <DEDUP_REMOVED lines=14> */
.L_x_237:
[----:B------:R-:W-:Y:S05]  /*6a60*/  BSYNC B0 ;  /* 0x0000000000007941 */ /* 0x000fea0003800000 */
.L_x_236:
        /* <DEDUP_REMOVED lines=14> */
.L_x_239:
[----:B------:R-:W-:Y:S05]  /*6b50*/  BSYNC B0 ;  /* 0x0000000000007941 */ /* 0x000fea0003800000 */
.L_x_238:
        /* <DEDUP_REMOVED lines=14> */
.L_x_241:
[----:B------:R-:W-:Y:S05]  /*6c40*/  BSYNC B0 ;  /* 0x0000000000007941 */ /* 0x000fea0003800000 */
.L_x_240:
[----:B------:R-:W-:Y:S01]  /*6c50*/  IMAD.WIDE.U32 R44, R38, c[0x0][0x3a8], R44 ;  /* 0x0000ea00262c7a25 */ /* 0x000fe200078e002c */
[----:B------:R-:W-:Y:S03]  /*6c60*/  BSSY B0, `(.L_x_242) ;  /* 0x0000012000007945 */ /* 0x000fe60003800000 */
[----:B------:R-:W-:Y:S01]  /*6c70*/  IMAD R37, R37, c[0x0][0x3a8], RZ ;  /* 0x0000ea0025257a24 */ /* 0x000fe200078e02ff */
[----:B------:R-:W-:Y:S01]  /*6c80*/  IADD3 R24, P0, R2, R44, RZ ;  /* 0x0000002c02187210 */ /* 0x000fe20007f1e0ff */
[----:B--2---:R-:W-:Y:S02]  /*6c90*/  IMAD R21, R36, c[0x0][0x3c0], RZ ;  /* 0x0000f00024157a24 */ /* 0x004fe400078e02ff */
        /* <DEDUP_REMOVED lines=14> */
.L_x_243:
[----:B------:R-:W-:Y:S05]  /*6d80*/  BSYNC B0 ;  /* 0x0000000000007941 */ /* 0x000fea0003800000 */
.L_x_242:
        /* <DEDUP_REMOVED lines=12> */
.L_x_245:
[----:B------:R-:W-:Y:S05]  /*6e50*/  BSYNC B0 ;  /* 0x0000000000007941 */ /* 0x000fea0003800000 */
.L_x_244:
        /* <DEDUP_REMOVED lines=12> */
.L_x_247:
[----:B------:R-:W-:Y:S05]  /*6f20*/  BSYNC B0 ;  /* 0x0000000000007941 */ /* 0x000fea0003800000 */
.L_x_246:
        /* <DEDUP_REMOVED lines=12> */
.L_x_204:
        /* <DEDUP_REMOVED lines=16> */
.L_x_249:
        /* <DEDUP_REMOVED lines=15> */
.L_x_250:
        /* <DEDUP_REMOVED lines=26> */
.L_x_252:
[----:B------:R-:W-:Y:S05]  /*7380*/  BSYNC B0 ;  /* 0x0000000000007941 */ /* 0x000fea0003800000 */
.L_x_251:
        /* <DEDUP_REMOVED lines=14> */
.L_x_254:
[----:B------:R-:W-:Y:S05]  /*7470*/  BSYNC B0 ;  /* 0x0000000000007941 */ /* 0x000fea0003800000 */
.L_x_253:
        /* <DEDUP_REMOVED lines=14> */
.L_x_256:
[----:B------:R-:W-:Y:S05]  /*7560*/  BSYNC B0 ;  /* 0x0000000000007941 */ /* 0x000fea0003800000 */
.L_x_255:
        /* <DEDUP_REMOVED lines=14> */
.L_x_258:
[----:B------:R-:W-:Y:S05]  /*7650*/  BSYNC B0 ;  /* 0x0000000000007941 */ /* 0x000fea0003800000 */
.L_x_257:
        /* <DEDUP_REMOVED lines=13> */
[----:B--2---:R-:W-:-:S04]  /*7730*/  IMAD.WIDE.U32 R12, R178, c[0x0][0x3a8], R8 ;  /* 0x0000ea00b20c7a25 */ /* 0x004fc800078e0008 */
[----:B------:R-:W-:Y:S01]  /*7740*/  IMAD R0, R178, c[0x0][0x3ac], R5 ;  /* 0x0000eb00b2007a24 */ /* 0x000fe200078e0205 */
[----:B------:R-:W-:-:S04]  /*7750*/  LEA R4, P0, R12, c[0x0][0x348], 0x1 ;  /* 0x0000d2000c047a11 */ /* 0x000fc800078008ff */
[----:B------:R-:W-:-:S04]  /*7760*/  IADD3 R0, R0, R13, RZ ;  /* 0x0000000d00007210 */ /* 0x000fc80007ffe0ff */
[----:B------:R-:W-:-:S05]  /*7770*/  LEA.HI.X R5, R12, c[0x0][0x34c], R0, 0x1, P0 ;  /* 0x0000d3000c057a11 */ /* 0x000fca00000f0c00 */
[----:B------:R2:W-:Y:S02]  /*7780*/  STG.E.128 [R4.64], RZ ;  /* 0x000000ff04007986 */ /* 0x0005e4000c101d14 */
.L_x_260:
[----:B------:R-:W-:Y:S05]  /*7790*/  BSYNC B0 ;  /* 0x0000000000007941 */ /* 0x000fea0003800000 */
.L_x_259:
        /* <DEDUP_REMOVED lines=12> */
.L_x_262:
[----:B------:R-:W-:Y:S05]  /*7860*/  BSYNC B0 ;  /* 0x0000000000007941 */ /* 0x000fea0003800000 */
.L_x_261:
        /* <DEDUP_REMOVED lines=12> */
.L_x_264:
[----:B------:R-:W-:Y:S05]  /*7930*/  BSYNC B0 ;  /* 0x0000000000007941 */ /* 0x000fea0003800000 */
.L_x_263:
        /* <DEDUP_REMOVED lines=11> */
.L_x_248:
[----:B------:R-:W-:Y:S05]  /*79f0*/  BSYNC B1 ;  /* 0x0000000000017941 */ /* 0x000fea0003800000 */
.L_x_199:
        /* <DEDUP_REMOVED lines=9> */
.L_x_265:
[----:B------:R-:W-:Y:S05]  /*7a90*/  EXIT ;  /* 0x000000000000794d */ /* 0x000fea0003800000 */
.L_x_267:
        /* <DEDUP_REMOVED lines=14> */
.L_x_2455:


//--------------------- .text._ZN5flash44flash_bwd_dq_dk_dv_loop_seqk_parallel_kernelI23Flash_bwd_kernel_traitsILi64ELi64ELi128ELi8ELi2ELi4ELi4ELb1ELb0EN7cutlass10bfloat16_tE19Flash_kernel_traitsILi64ELi64ELi128ELi8ES3_EELb0ELb0ELb1ELb0ELb0ELb1ELb0EEEvNS_16Flash_bwd_paramsE --------------------------
	.section	.text._ZN5flash44flash_bwd_dq_dk_dv_loop_seqk_parallel_kernelI23Flash_bwd_kernel_traitsILi64ELi64ELi128ELi8ELi2ELi4ELi4ELb1ELb0EN7cutlass10bfloat16_tE19Flash_kernel_traitsILi64ELi64ELi128ELi8ES3_EELb0ELb0ELb1ELb0ELb0ELb1ELb0EEEvNS_16Flash_bwd_paramsE,"ax",@progbits
	.sectioninfo	@"SHI_REGISTERS=252"
	.align	128
        .global         _ZN5flash44flash_bwd_dq_dk_dv_loop_seqk_parallel_kernelI23Flash_bwd_kernel_traitsILi64ELi64ELi128ELi8ELi2ELi4ELi4ELb1ELb0EN7cutlass10bfloat16_tE19Flash_kernel_traitsILi64ELi64ELi128ELi8ES3_EELb0ELb0ELb1ELb0ELb0ELb1ELb0EEEvNS_16Flash_bwd_paramsE
        .type           _ZN5flash44flash_bwd_dq_dk_dv_loop_seqk_parallel_kernelI23Flash_bwd_kernel_traitsILi64ELi64ELi128ELi8ELi2ELi4ELi4ELb1ELb0EN7cutlass10bfloat16_tE19Flash_kernel_traitsILi64ELi64ELi128ELi8ES3_EELb0ELb0ELb1ELb0ELb0ELb1ELb0EEEvNS_16Flash_bwd_paramsE,@function
        .size           _ZN5flash44flash_bwd_dq_dk_dv_loop_seqk_parallel_kernelI23Flash_bwd_kernel_traitsILi64ELi64ELi128ELi8ELi2ELi4ELi4ELb1ELb0EN7cutlass10bfloat16_tE19Flash_kernel_traitsILi64ELi64ELi128ELi8ES3_EELb0ELb0ELb1ELb0ELb0ELb1ELb0EEEvNS_16Flash_bwd_paramsE,(.L_x_2456 - _ZN5flash44flash_bwd_dq_dk_dv_loop_seqk_parallel_kernelI23Flash_bwd_kernel_traitsILi64ELi64ELi128ELi8ELi2ELi4ELi4ELb1ELb0EN7cutlass10bfloat16_tE19Flash_kernel_traitsILi64ELi64ELi128ELi8ES3_EELb0ELb0ELb1ELb0ELb0ELb1ELb0EEEvNS_16Flash_bwd_paramsE)
        .other          _ZN5flash44flash_bwd_dq_dk_dv_loop_seqk_parallel_kernelI23Flash_bwd_kernel_traitsILi64ELi64ELi128ELi8ELi2ELi4ELi4ELb1ELb0EN7cutlass10bfloat16_tE19Flash_kernel_traitsILi64ELi64ELi128ELi8ES3_EELb0ELb0ELb1ELb0ELb0ELb1ELb0EEEvNS_16Flash_bwd_paramsE,@"STO_CUDA_ENTRY STV_DEFAULT"
_ZN5flash44flash_bwd_dq_dk_dv_loop_seqk_parallel_kernelI23Flash_bwd_kernel_traitsILi64ELi64ELi128ELi8ELi2ELi4ELi4ELb1ELb0EN7cutlass10bfloat16_tE19Flash_kernel_traitsILi64ELi64ELi128ELi8ES3_EELb0ELb0ELb1ELb0ELb0ELb1ELb0EEEvNS_16Flash_bwd_paramsE:
.text._ZN5flash44flash_bwd_dq_dk_dv_loop_seqk_parallel_kernelI23Flash_bwd_kernel_traitsILi64ELi64ELi128ELi8ELi2ELi4ELi4ELb1ELb0EN7cutlass10bfloat16_tE19Flash_kernel_traitsILi64ELi64ELi128ELi8ES3_EELb0ELb0ELb1ELb0ELb0ELb1ELb0EEEvNS_16Flash_bwd_paramsE:
        /* <DEDUP_REMOVED lines=143> */
.L_x_314:
[----:B-1--4-:R-:W1:Y:S01]  /*08f0*/  LDC.U8 R4, c[0x0][0x312] ;  /* 0x0000c480ff047b82 */ /* 0x012e620000000000 */
[----:B------:R-:W-:Y:S01]  /*0900*/  ISETP.NE.U32.AND P3, PT, RZ, c[0x0][0x250], PT ;  /* 0x00009400ff007a0c */ /* 0x000fe20003f65070 */
[----:B------:R-:W-:Y:S01]  /*0910*/  IMAD.SHL.U32 R5, R182, 0x4, RZ ;  /* 0x00000004b6057824 */ /* 0x000fe200078e00ff */
[----:B------:R-:W-:Y:S01]  /*0920*/  ISETP.NE.U32.AND P2, PT, RZ, c[0x0][0x240], PT ;  /* 0x00009000ff007a0c */ /* 0x000fe20003f45070 */
[----:B------:R-:W-:Y:S01]  /*0930*/  IMAD.MOV.U32 R16, RZ, RZ, -0x1 ;  /* 0xffffffffff107424 */ /* 0x000fe200078e00ff */
[----:B------:R-:W-:-:S02]  /*0940*/  ISETP.NE.AND.EX P3, PT, RZ, c[0x0][0x254], PT, P3 ;  /* 0x00009500ff007a0c */ /* 0x000fc40003f65330 */
[----:B------:R-:W-:Y:S02]  /*0950*/  SHF.R.S32.HI R6, RZ, 0x1f, R182 ;  /* 0x0000001fff067819 */ /* 0x000fe400000114b6 */
[----:B------:R-:W-:Y:S02]  /*0960*/  ISETP.NE.AND.EX P2, PT, RZ, c[0x0][0x244], PT, P2 ;  /* 0x00009100ff007a0c */ /* 0x000fe40003f45320 */
[----:B------:R-:W-:Y:S02]  /*0970*/  SHF.L.U64.HI R0, R182, 0x2, R6 ;  /* 0x00000002b6007819 */ /* 0x000fe40000010206 */
[----:B------:R-:W-:Y:S02]  /*0980*/  IADD3 R224, P0, R5, c[0x0][0x240], RZ ;  /* 0x0000900005e07a10 */ /* 0x000fe40007f1e0ff */
[----:B------:R-:W-:Y:S02]  /*0990*/  ISETP.EQ.U32.AND P5, PT, RZ, c[0x0][0x248], PT ;  /* 0x00009200ff007a0c */ /* 0x000fe40003fa2070 */
[----:B------:R-:W-:-:S02]  /*09a0*/  IADD3.X R225, R0, c[0x0][0x244], RZ, P0, !PT ;  /* 0x0000910000e17a10 */ /* 0x000fc400007fe4ff */
[C---:B---3--:R-:W-:Y:S02]  /*09b0*/  @P3 IADD3 R10, P0, R5.reuse, c[0x0][0x250], RZ ;  /* 0x00009400050a3a10 */ /* 0x048fe40007f1e0ff */
        /* <DEDUP_REMOVED lines=20> */
.L_x_268:
        /* <DEDUP_REMOVED lines=13> */
[----:B------:R-:W-:Y:S01]  /*0bd0*/  IADD3 R4, R224, 0x80, R196 ;  /* 0x00000080e0047810 */ /* 0x000fe20007ffe0c4 */
        /* <DEDUP_REMOVED lines=38> */
.L_x_270:
        /* <DEDUP_REMOVED lines=16> */
.L_x_271:
        /* <DEDUP_REMOVED lines=11> */
[----:B------:R-:W-:Y:S01]  /*0ff0*/  IMAD.WIDE.U32 R28, R182, c[0x0][0x224], RZ ;  /* 0x00008900b61c7a25 */ /* 0x000fe200078e00ff */
[----:B------:R-:W-:-:S02]  /*1000*/  ISETP.GE.AND P4, PT, R22, RZ, PT ;  /* 0x000000ff1600720c */ /* 0x000fc40003f86270 */
[----:B------:R-:W-:Y:S01]  /*1010*/  SHF.L.U32 R34, R182, 0x7, RZ ;  /* 0x00000007b6227819 */ /* 0x000fe200000006ff */
[----:B------:R-:W-:Y:S02]  /*1020*/  IMAD R15, R15, R182, RZ ;  /* 0x000000b60f0f7224 */ /* 0x000fe400078e02ff */
[----:B------:R-:W-:Y:S01]  /*1030*/  IMAD.WIDE R22, R208, c[0x0][0x1c0], RZ ;  /* 0x00007000d0167a25 */ /* 0x000fe200078e02ff */
[----:B------:R-:W-:Y:S01]  /*1040*/  SEL R34, R34, RZ, P2 ;  /* 0x000000ff22227207 */ /* 0x000fe20001000000 */
[----:B--2---:R-:W2:Y:S02]  /*1050*/  MUFU.RCP R4, R4 ;  /* 0x0000000400047308 */ /* 0x004ea40000001000 */
        /* <DEDUP_REMOVED lines=40> */
[----:B------:R-:W-:Y:S02]  /*12e0*/  SEL R18, R28, R14, !P1 ;  /* 0x0000000e1c127207 */ /* 0x000fe40004800000 */
[----:B--2---:R-:W-:Y:S01]  /*12f0*/  ISETP.NE.AND P2, PT, R5, RZ, PT ;  /* 0x000000ff0500720c */ /* 0x004fe20003f45270 */
[----:B------:R-:W-:Y:S01]  /*1300*/  @P1 IMAD.IADD R17, R15, 0x1, R7 ;  /* 0x000000010f111824 */ /* 0x000fe200078e0207 */
[----:B------:R-:W-:Y:S01]  /*1310*/  SHF.R.S32.HI R7, RZ, 0x1f, R196 ;  /* 0x0000001fff077819 */ /* 0x000fe200000114c4 */
[----:B-1----:R-:W-:Y:S01]  /*1320*/  IMAD.WIDE.U32 R14, R4, c[0x0][0x3d8], RZ ;  /* 0x0000f600040e7a25 */ /* 0x002fe200078e00ff */
[----:B------:R-:W-:-:S03]  /*1330*/  IADD3 R26, R35, R26, RZ ;  /* 0x0000001a231a7210 */ /* 0x000fc60007ffe0ff */
[----:B------:R-:W-:Y:S01]  /*1340*/  IMAD R23, R4, c[0x0][0x3dc], R15 ;  /* 0x0000f70004177a24 */ /* 0x000fe200078e020f */
[----:B------:R-:W-:Y:S01]  /*1350*/  SEL R24, R14, RZ, P2 ;  /* 0x000000ff0e187207 */ /* 0x000fe20001000000 */
[--C-:B------:R-:W-:Y:S01]  /*1360*/  @!P3 IMAD R4, R182, c[0x0][0x1c0], R203.reuse ;  /* 0x00007000b604ba24 */ /* 0x100fe200078e02cb */
[----:B------:R-:W-:Y:S02]  /*1370*/  @P6 IADD3 R9, R9, 0x1, RZ ;  /* 0x0000000109096810 */ /* 0x000fe40007ffe0ff */
[----:B------:R-:W-:Y:S01]  /*1380*/  SHF.R.S32.HI R14, RZ, 0x1f, R203 ;  /* 0x0000001fff0e7819 */ /* 0x000fe200000114cb */
[----:B------:R-:W-:Y:S01]  /*1390*/  @!P3 IMAD R32, R4, c[0x0][0x214], RZ ;  /* 0x000085000420ba24 */ /* 0x000fe200078e02ff */
[----:B------:R-:W-:Y:S02]  /*13a0*/  @!P4 IADD3 R9, -R9, RZ, RZ ;  /* 0x000000ff0909c210 */ /* 0x000fe40007ffe1ff */
[----:B------:R-:W-:Y:S02]  /*13b0*/  @!P5 LOP3.LUT R9, RZ, c[0x0][0x1c8], RZ, 0x33, !PT ;  /* 0x00007200ff09da12 */ /* 0x000fe400078e33ff */
[----:B------:R-:W-:-:S02]  /*13c0*/  SHF.R.S32.HI R15, RZ, 0x1f, R27 ;  /* 0x0000001fff0f7819 */ /* 0x000fc4000001141b */
[----:B------:R-:W-:Y:S02]  /*13d0*/  SEL R23, R23, RZ, P2 ;  /* 0x000000ff17177207 */ /* 0x000fe40001000000 */
        /* <DEDUP_REMOVED lines=9> */
.L_x_272:
[----:B------:R-:W-:-:S04]  /*1470*/  IMAD R28, R182, c[0x0][0x1c0], R203 ;  /* 0x00007000b61c7a24 */ /* 0x000fc800078e02cb */
[----:B------:R-:W-:Y:S02]  /*1480*/  IMAD R28, R28, c[0x0][0x224], RZ ;  /* 0x000089001c1c7a24 */ /* 0x000fe400078e02ff */
.L_x_273:
        /* <DEDUP_REMOVED lines=83> */
.L_x_275:
        /* <DEDUP_REMOVED lines=15> */
.L_x_276:
[----:B------:R-:W-:Y:S01]  /*1ab0*/  IMAD R222, R184, -0x80, R222 ;  /* 0xffffff80b8de7824 */ /* 0x000fe200078e02de */
[----:B------:R-:W-:Y:S01]  /*1ac0*/  BSSY B0, `(.L_x_277) ;  /* 0x0000015000007945 */ /* 0x000fe20003800000 */
[----:B------:R-:W-:Y:S02]  /*1ad0*/  IMAD R6, R7, c[0x0][0x3a0], RZ ;  /* 0x0000e80007067a24 */ /* 0x000fe400078e02ff */
[----:B------:R-:W-:Y:S01]  /*1ae0*/  IMAD.WIDE.U32 R10, R196, c[0x0][0x3a0], R180 ;  /* 0x0000e800c40a7a25 */ /* 0x000fe200078e00b4 */
[----:B------:R-:W-:-:S03]  /*1af0*/  ISETP.GE.AND P3, PT, R178, R222, PT ;  /* 0x000000deb200720c */ /* 0x000fc60003f66270 */
[----:B------:R-:W-:Y:S01]  /*1b00*/  IMAD R6, R196, c[0x0][0x3a4], R6 ;  /* 0x0000e900c4067a24 */ /* 0x000fe200078e0206 */
[----:B------:R-:W-:Y:S01]  /*1b10*/  IADD3 R10, P0, R9, R10, RZ ;  /* 0x0000000a090a7210 */ /* 0x000fe20007f1e0ff */
[----:B------:R-:W-:-:S03]  /*1b20*/  IMAD R9, R14, c[0x0][0x3b8], RZ ;  /* 0x0000ee000e097a24 */ /* 0x000fc600078e02ff */
[----:B------:R-:W-:Y:S01]  /*1b30*/  IADD3.X R11, R8, R11, R6, P0, !PT ;  /* 0x0000000b080b7210 */ /* 0x000fe200007fe406 */
[----:B------:R-:W-:-:S04]  /*1b40*/  IMAD R6, R203, c[0x0][0x3bc], R9 ;  /* 0x0000ef00cb067a24 */ /* 0x000fc800078e0209 */
        /* <DEDUP_REMOVED lines=12> */
.L_x_278:
[----:B------:R-:W-:Y:S05]  /*1c10*/  BSYNC B0 ;  /* 0x0000000000007941 */ /* 0x000fea0003800000 */
.L_x_277:
[----:B------:R-:W-:Y:S01]  /*1c20*/  IADD3 R8, R178, 0x20, RZ ;  /* 0x00000020b2087810 */ /* 0x000fe20007ffe0ff */
[----:B------:R-:W-:Y:S03]  /*1c30*/  BSSY B0, `(.L_x_279) ;  /* 0x000000e000007945 */ /* 0x000fe60003800000 */
[----:B------:R-:W-:-:S13]  /*1c40*/  ISETP.GE.AND P2, PT, R8, R222, PT ;  /* 0x000000de0800720c */ /* 0x000fda0003f46270 */
        /* <DEDUP_REMOVED lines=12> */
.L_x_280:
[----:B------:R-:W-:Y:S05]  /*1d10*/  BSYNC B0 ;  /* 0x0000000000007941 */ /* 0x000fea0003800000 */
.L_x_279:
        /* <DEDUP_REMOVED lines=15> */
.L_x_282:
[----:B------:R-:W-:Y:S05]  /*1e10*/  BSYNC B0 ;  /* 0x0000000000007941 */ /* 0x000fea0003800000 */
.L_x_281:
        /* <DEDUP_REMOVED lines=14> */
.L_x_284:
[----:B------:R-:W-:Y:S05]  /*1f00*/  BSYNC B0 ;  /* 0x0000000000007941 */ /* 0x000fea0003800000 */
.L_x_283:
        /* <DEDUP_REMOVED lines=20> */
.L_x_286:
[----:B------:R-:W-:Y:S05]  /*2050*/  BSYNC B0 ;  /* 0x0000000000007941 */ /* 0x000fea0003800000 */
.L_x_285:
        /* <DEDUP_REMOVED lines=13> */
.L_x_288:
[----:B------:R-:W-:Y:S05]  /*2130*/  BSYNC B0 ;  /* 0x0000000000007941 */ /* 0x000fea0003800000 */
.L_x_287:
        /* <DEDUP_REMOVED lines=13> */
.L_x_290:
[----:B------:R-:W-:Y:S05]  /*2210*/  BSYNC B0 ;  /* 0x0000000000007941 */ /* 0x000fea0003800000 */
.L_x_289:
        /* <DEDUP_REMOVED lines=13> */
.L_x_274:
[----:B------:R-:W-:Y:S01]  /*22f0*/  IMAD R14, R7, c[0x0][0x1a0], RZ ;  /* 0x00006800070e7a24 */ /* 0x000fe200078e02ff */
[----:B------:R-:W-:Y:S01]  /*2300*/  MOV R173, 0x40 ;  /* 0x0000004000ad7802 */ /* 0x000fe20000000f00 */
[----:B------:R-:W-:Y:S01]  /*2310*/  IMAD.WIDE.U32 R16, R196, c[0x0][0x1a0], R180 ;  /* 0x00006800c4107a25 */ /* 0x000fe200078e00b4 */
[----:B------:R-:W-:Y:S01]  /*2320*/  @P2 BAR.SYNC.DEFER_BLOCKING 0x0 ;  /* 0x0000000000002b1d */ /* 0x000fe20000010000 */
[----:B------:R-:W-:Y:S02]  /*2330*/  MOV R216, 0x7f800000 ;  /* 0x7f80000000d87802 */ /* 0x000fe40000000f00 */
[----:B------:R-:W-:Y:S01]  /*2340*/  IMAD R6, R184, -0x80, R222 ;  /* 0xffffff80b8067824 */ /* 0x000fe200078e02de */
[----:B------:R-:W-:Y:S01]  /*2350*/  IADD3 R20, P0, R13, R16, RZ ;  /* 0x000000100d147210 */ /* 0x000fe20007f1e0ff */
[----:B------:R-:W-:Y:S01]  /*2360*/  IMAD R14, R196, c[0x0][0x1a4], R14 ;  /* 0x00006900c40e7a24 */ /* 0x000fe200078e020e */
[----:B------:R-:W-:Y:S01]  /*2370*/  IADD3 R13, R178, 0x40, RZ ;  /* 0x00000040b20d7810 */ /* 0x000fe20007ffe0ff */
[----:B------:R-:W-:Y:S01]  /*2380*/  IMAD R15, R8, c[0x0][0x1b8], RZ ;  /* 0x00006e00080f7a24 */ /* 0x000fe200078e02ff */
[----:B------:R-:W-:Y:S01]  /*2390*/  ISETP.GE.AND P6, PT, R178, R6, PT ;  /* 0x00000006b200720c */ /* 0x000fe20003fc6270 */
[----:B------:R-:W-:Y:S01]  /*23a0*/  IMAD.WIDE.U32 R26, R173, c[0x0][0x370], RZ ;  /* 0x0000dc00ad1a7a25 */ /* 0x000fe200078e00ff */
[----:B------:R-:W-:-:S02]  /*23b0*/  IADD3.X R21, R12, R17, R14, P0, !PT ;  /* 0x000000110c157210 */ /* 0x000fc400007fe40e */
[----:B------:R-:W-:Y:S01]  /*23c0*/  IADD3 R12, R178, 0x20, RZ ;  /* 0x00000020b20c7810 */ /* 0x000fe20007ffe0ff */
[----:B------:R-:W-:Y:S01]  /*23d0*/  IMAD R15, R9, c[0x0][0x1bc], R15 ;  /* 0x00006f00090f7a24 */ /* 0x000fe200078e020f */
[-C--:B------:R-:W-:Y:S01]  /*23e0*/  ISETP.GE.AND P4, PT, R13, R6.reuse, PT ;  /* 0x000000060d00720c */ /* 0x080fe20003f86270 */
[----:B------:R-:W-:Y:S01]  /*23f0*/  IMAD.WIDE.U32 R20, R9, c[0x0][0x1b8], R20 ;  /* 0x00006e0009147a25 */ /* 0x000fe200078e0014 */
[-C--:B------:R-:W-:Y:S02]  /*2400*/  ISETP.GE.AND P5, PT, R12, R6.reuse, PT ;  /* 0x000000060c00720c */ /* 0x080fe40003fa6270 */
[C---:B------:R-:W-:Y:S01]  /*2410*/  IADD3 R13, R178.reuse, 0x60, RZ ;  /* 0x00000060b20d7810 */ /* 0x040fe20007ffe0ff */
[----:B------:R-:W-:Y:S02]  /*2420*/  IMAD.IADD R21, R21, 0x1, R15 ;  /* 0x0000000115157824 */ /* 0x000fe400078e020f */
[----:B------:R-:W-:Y:S01]  /*2430*/  @!P6 IMAD R14, R5, c[0x0][0x1a0], RZ ;  /* 0x00006800050eea24 */ /* 0x000fe200078e02ff */
[----:B------:R-:W-:Y:S01]  /*2440*/  ISETP.GE.AND P3, PT, R13, R6, PT ;  /* 0x000000060d00720c */ /* 0x000fe20003f66270 */
[C---:B------:R-:W-:Y:S01]  /*2450*/  @!P6 IMAD.WIDE.U32 R22, R178.reuse, c[0x0][0x1a0], R20 ;  /* 0x00006800b216ea25 */ /* 0x040fe200078e0014 */
[----:B------:R1:W-:Y:S03]  /*2460*/  @P6 STS.128 [R183+0xa000], RZ ;  /* 0x00a000ffb7006388 */ /* 0x0003e60000000c00 */
[----:B------:R-:W-:Y:S01]  /*2470*/  @!P6 IMAD R14, R178, c[0x0][0x1a4], R14 ;  /* 0x00006900b20eea24 */ /* 0x000fe200078e020e */
        /* <DEDUP_REMOVED lines=12> */
[----:B------:R-:W-:Y:S01]  /*2540*/  @!P5 IMAD.MOV.U32 R22, RZ, RZ, R20 ;  /* 0x000000ffff16d224 */ /* 0x000fe200078e0014 */
[----:B------:R-:W-:Y:S01]  /*2550*/  @!P4 IADD3.X R14, RZ, R5, RZ, P1, !PT ;  /* 0x00000005ff0ec210 */ /* 0x000fe20000ffe4ff */
[----:B------:R-:W-:Y:S01]  /*2560*/  @!P5 IMAD R17, R16, c[0x0][0x1a4], R17 ;  /* 0x000069001011da24 */ /* 0x000fe200078e0211 */
[----:B------:R-:W-:Y:S01]  /*2570*/  ISETP.GE.AND P1, PT, R12, R6, PT ;  /* 0x000000060c00720c */ /* 0x000fe20003f26270 */
[----:B------:R-:W-:Y:S01]  /*2580*/  @!P3 IMAD.X R12, RZ, RZ, R5, P0 ;  /* 0x000000ffff0cb224 */ /* 0x000fe200000e0605 */
[----:B------:R-:W-:Y:S01]  /*2590*/  @!PT LDS RZ, [RZ] ;  /* 0x00000000fffff984 */ /* 0x000fe20000000800 */
[----:B------:R-:W-:Y:S01]  /*25a0*/  @!PT LDS RZ, [RZ] ;  /* 0x00000000fffff984 */ /* 0x000fe20000000800 */
[----:B------:R-:W-:Y:S01]  /*25b0*/  @!PT LDS RZ, [RZ] ;  /* 0x00000000fffff984 */ /* 0x000fe20000000800 */
[----:B------:R2:W-:Y:S01]  /*25c0*/  @!P6 LDGSTS.E.BYPASS.LTC128B.128 [R183+0xa000], [R18.64] ;  /* 0x0a00000012b7efae */ /* 0x0005e2000b901d46 */
[----:B------:R-:W-:-:S03]  /*25d0*/  @!P5 IMAD.WIDE.U32 R22, R16, c[0x0][0x1a0], R22 ;  /* 0x000068001016da25 */ /* 0x000fc600078e0016 */
[----:B------:R1:W-:Y:S01]  /*25e0*/  @P5 STS.128 [R183+0xb000], RZ ;  /* 0x00b000ffb7005388 */ /* 0x0003e20000000c00 */
[----:B------:R-:W-:Y:S01]  /*25f0*/  @!P4 IMAD R14, R14, c[0x0][0x1a0], RZ ;  /* 0x000068000e0eca24 */ /* 0x000fe200078e02ff */
[----:B------:R-:W-:Y:S01]  /*2600*/  @!P5 LEA R16, P0, R22, c[0x0][0x170], 0x1 ;  /* 0x00005c001610da11 */ /* 0x000fe200078008ff */
[----:B------:R-:W-:Y:S02]  /*2610*/  @!P3 IMAD R12, R12, c[0x0][0x1a0], RZ ;  /* 0x000068000c0cba24 */ /* 0x000fe400078e02ff */
[----:B------:R-:W-:Y:S02]  /*2620*/  @!P5 IMAD.IADD R17, R23, 0x1, R17 ;  /* 0x000000011711d824 */ /* 0x000fe400078e0211 */
[C---:B------:R-:W-:Y:S02]  /*2630*/  @!P4 IMAD R14, R15.reuse, c[0x0][0x1a4], R14 ;  /* 0x000069000f0eca24 */ /* 0x040fe400078e020e */
[----:B------:R-:W-:Y:S01]  /*2640*/  @!P4 IMAD.WIDE.U32 R24, R15, c[0x0][0x1a0], R24 ;  /* 0x000068000f18ca25 */ /* 0x000fe200078e0018 */
[----:B------:R-:W-:-:S03]  /*2650*/  @!P5 LEA.HI.X R17, R22, c[0x0][0x174], R17, 0x1, P0 ;  /* 0x00005d001611da11 */ /* 0x000fc600000f0c11 */
[C---:B------:R-:W-:Y:S02]  /*2660*/  @!P3 IMAD R12, R13.reuse, c[0x0][0x1a4], R12 ;  /* 0x000069000d0cba24 */ /* 0x040fe400078e020c */
[----:B------:R-:W-:Y:S01]  /*2670*/  @!P3 IMAD.WIDE.U32 R20, R13, c[0x0][0x1a0], R20 ;  /* 0x000068000d14ba25 */ /* 0x000fe200078e0014 */
[----:B------:R-:W-:Y:S01]  /*2680*/  @!PT LDS RZ, [RZ] ;  /* 0x00000000fffff984 */ /* 0x000fe20000000800 */
[----:B------:R-:W-:Y:S01]  /*2690*/  @!PT LDS RZ, [RZ] ;  /* 0x00000000fffff984 */ /* 0x000fe20000000800 */
[----:B------:R-:W-:Y:S01]  /*26a0*/  @!PT LDS RZ, [RZ] ;  /* 0x00000000fffff984 */ /* 0x000fe20000000800 */
[----:B------:R3:W-:Y:S03]  /*26b0*/  @!P5 LDGSTS.E.BYPASS.LTC128B.128 [R183+0xb000], [R16.64] ;  /* 0x0b00000010b7dfae */ /* 0x0007e6000b901d46 */
[----:B------:R-:W-:Y:S01]  /*26c0*/  @!P4 IMAD.IADD R13, R25, 0x1, R14 ;  /* 0x00000001190dc824 */ /* 0x000fe200078e020e */
[C---:B------:R-:W-:Y:S01]  /*26d0*/  @!P4 LEA R14, P0, R24.reuse, c[0x0][0x170], 0x1 ;  /* 0x00005c00180eca11 */ /* 0x040fe200078008ff */
[----:B------:R-:W-:Y:S01]  /*26e0*/  @!P3 IMAD.IADD R12, R21, 0x1, R12 ;  /* 0x00000001150cb824 */ /* 0x000fe200078e020c */
[----:B------:R1:W-:Y:S01]  /*26f0*/  @P4 STS.128 [R183+0xc000], RZ ;  /* 0x00c000ffb7004388 */ /* 0x0003e20000000c00 */
[----:B------:R-:W-:Y:S01]  /*2700*/  IMAD.WIDE.U32 R22, R173, c[0x0][0x190], RZ ;  /* 0x00006400ad167a25 */ /* 0x000fe200078e00ff */
[----:B------:R-:W-:-:S02]  /*2710*/  @!P4 LEA.HI.X R15, R24, c[0x0][0x174], R13, 0x1, P0 ;  /* 0x00005d00180fca11 */ /* 0x000fc400000f0c0d */
[C---:B------:R-:W-:Y:S01]  /*2720*/  @!P3 LEA R24, P0, R20.reuse, c[0x0][0x170], 0x1 ;  /* 0x00005c001418ba11 */ /* 0x040fe200078008ff */
[----:B------:R-:W-:Y:S01]  /*2730*/  IMAD R7, R7, c[0x0][0x198], RZ ;  /* 0x0000660007077a24 */ /* 0x000fe200078e02ff */
[----:B------:R-:W-:Y:S01]  /*2740*/  LEA.HI R13, R221, R221, RZ, 0x1 ;  /* 0x000000dddd0d7211 */ /* 0x000fe200078f08ff */
[----:B------:R-:W-:Y:S01]  /*2750*/  @!PT LDS RZ, [RZ] ;  /* 0x00000000fffff984 */ /* 0x000fe20000000800 */
[----:B------:R-:W-:Y:S01]  /*2760*/  @!PT LDS RZ, [RZ] ;  /* 0x00000000fffff984 */ /* 0x000fe20000000800 */
[----:B------:R-:W-:Y:S01]  /*2770*/  @!PT LDS RZ, [RZ] ;  /* 0x00000000fffff984 */ /* 0x000fe20000000800 */
[----:B------:R4:W-:Y:S01]  /*2780*/  @!P4 LDGSTS.E.BYPASS.LTC128B.128 [R183+0xc000], [R14.64] ;  /* 0x0c0000000eb7cfae */ /* 0x0009e2000b901d46 */
[----:B------:R-:W-:Y:S01]  /*2790*/  @!P3 LEA.HI.X R25, R20, c[0x0][0x174], R12, 0x1, P0 ;  /* 0x00005d001419ba11 */ /* 0x000fe200000f0c0c */
[----:B------:R-:W-:Y:S01]  /*27a0*/  IMAD R12, R173, c[0x0][0x374], RZ ;  /* 0x0000dd00ad0c7a24 */ /* 0x000fe200078e02ff */
[----:B------:R-:W-:Y:S01]  /*27b0*/  @!P1 IADD3 R20, P0, R232, R26, RZ ;  /* 0x0000001ae8149210 */ /* 0x000fe20007f1e0ff */
[----:B------:R-:W-:Y:S01]  /*27c0*/  IMAD R7, R196, c[0x0][0x19c], R7 ;  /* 0x00006700c4077a24 */ /* 0x000fe200078e0207 */
[----:B------:R-:W-:Y:S01]  /*27d0*/  LOP3.LUT R13, R13, 0xfffffffe, RZ, 0xc0, !PT ;  /* 0xfffffffe0d0d7812 */ /* 0x000fe200078ec0ff */
[----:B------:R1:W-:Y:S01]  /*27e0*/  @P3 STS.128 [R183+0xd000], RZ ;  /* 0x00d000ffb7003388 */ /* 0x0003e20000000c00 */
        /* <DEDUP_REMOVED lines=11> */
[----:B------:R-:W0:Y:S01]  /*28a0*/  LDGDEPBAR ;  /* 0x00000000000079af */ /* 0x000e220000000000 */
[----:B------:R-:W-:-:S02]  /*28b0*/  IMAD.MOV.U32 R218, RZ, RZ, 0x7f800000 ;  /* 0x7f800000ffda7424 */ /* 0x000fc400078e00ff */
[----:B------:R-:W-:Y:S01]  /*28c0*/  IADD3.X R27, R10, R27, R7, P0, !PT ;  /* 0x0000001b0a1b7210 */ /* 0x000fe200007fe407 */
[----:B------:R-:W-:Y:S01]  /*28d0*/  IMAD R7, R8, c[0x0][0x1b0], RZ ;  /* 0x00006c0008077a24 */ /* 0x000fe200078e02ff */
[----:B------:R-:W-:Y:S01]  /*28e0*/  ISETP.GE.AND P0, PT, R178, R6, PT ;  /* 0x00000006b200720c */ /* 0x000fe20003f06270 */
[----:B------:R-:W-:Y:S01]  /*28f0*/  IMAD.MOV.U32 R219, RZ, RZ, 0x7f800000 ;  /* 0x7f800000ffdb7424 */ /* 0x000fe200078e00ff */
[----:B------:R-:W-:Y:S01]  /*2900*/  ISETP.NE.AND P2, PT, R13, 0x1, PT ;  /* 0x000000010d00780c */ /* 0x000fe20003f45270 */
[----:B------:R-:W-:Y:S01]  /*2910*/  IMAD R7, R9, c[0x0][0x1b4], R7 ;  /* 0x00006d0009077a24 */ /* 0x000fe200078e0207 */
[----:B------:R-:W-:Y:S01]  /*2920*/  IADD3 R8, R177, 0x1000, RZ ;  /* 0x00001000b1087810 */ /* 0x000fe20007ffe0ff */
[----:B------:R-:W-:-:S03]  /*2930*/  IMAD.WIDE.U32 R26, R9, c[0x0][0x1b0], R26 ;  /* 0x00006c00091a7a25 */ /* 0x000fc600078e001a */
[----:B------:R-:W-:Y:S01]  /*2940*/  SEL R8, R8, R177, !P2 ;  /* 0x000000b108087207 */ /* 0x000fe20005000000 */
[----:B------:R-:W-:Y:S01]  /*2950*/  @!P6 IMAD.MOV.U32 R12, RZ, RZ, R26 ;  /* 0x000000ffff0ce224 */ /* 0x000fe200078e001a */
[----:B------:R-:W-:Y:S01]  /*2960*/  IADD3 R13, R27, R7, RZ ;  /* 0x000000071b0d7210 */ /* 0x000fe20007ffe0ff */
[----:B------:R-:W-:Y:S01]  /*2970*/  IMAD.MOV.U32 R217, RZ, RZ, 0x7f800000 ;  /* 0x7f800000ffd97424 */ /* 0x000fe200078e00ff */
[-C--:B---3--:R-:W-:Y:S01]  /*2980*/  @!P5 MOV R16, R26.reuse ;  /* 0x0000001a0010d202 */ /* 0x088fe20000000f00 */
[----:B------:R-:W-:Y:S01]  /*2990*/  IMAD.SHL.U32 R220, R8, 0x2, RZ ;  /* 0x0000000208dc7824 */ /* 0x000fe200078e00ff */
[----:B------:R1:W-:Y:S01]  /*29a0*/  @P0 STS.128 [R183+0x4000], RZ ;  /* 0x004000ffb7000388 */ /* 0x0003e20000000c00 */
[----:B------:R-:W-:Y:S01]  /*29b0*/  @!P6 IMAD R8, R5, c[0x0][0x198], RZ ;  /* 0x000066000508ea24 */ /* 0x000fe200078e02ff */
[----:B--2---:R-:W-:Y:S01]  /*29c0*/  @!P3 MOV R18, R26 ;  /* 0x0000001a0012b202 */ /* 0x004fe20000000f00 */
[C---:B----4-:R-:W-:Y:S01]  /*29d0*/  @!P6 IMAD.WIDE.U32 R14, R178.reuse, c[0x0][0x198], R12 ;  /* 0x00006600b20eea25 */ /* 0x050fe200078e000c */
[----:B------:R-:W-:Y:S01]  /*29e0*/  @!PT LDS RZ, [RZ] ;  /* 0x00000000fffff984 */ /* 0x000fe20000000800 */
[----:B------:R-:W-:Y:S01]  /*29f0*/  @!PT LDS RZ, [RZ] ;  /* 0x00000000fffff984 */ /* 0x000fe20000000800 */
[----:B------:R-:W-:Y:S01]  /*2a00*/  @!PT LDS RZ, [RZ] ;  /* 0x00000000fffff984 */ /* 0x000fe20000000800 */
[----:B------:R1:W-:Y:S03]  /*2a10*/  @!P0 LDGSTS.E.BYPASS.LTC128B.128 [R183+0x4000], [R232.64] ;  /* 0x04000000e8b78fae */ /* 0x0003e6000b901d46 */
[----:B------:R-:W-:Y:S01]  /*2a20*/  @!P6 IMAD R7, R178, c[0x0][0x19c], R8 ;  /* 0x00006700b207ea24 */ /* 0x000fe200078e0208 */
[----:B------:R1:W-:Y:S01]  /*2a30*/  @P1 STS.128 [R183+0x5000], RZ ;  /* 0x005000ffb7001388 */ /* 0x0003e20000000c00 */
[----:B------:R-:W-:-:S02]  /*2a40*/  @!P5 IMAD.MOV.U32 R17, RZ, RZ, R13 ;  /* 0x000000ffff11d224 */ /* 0x000fc400078e000d */
[----:B------:R-:W-:Y:S01]  /*2a50*/  @!P6 IMAD.IADD R7, R15, 0x1, R7 ;  /* 0x000000010f07e824 */ /* 0x000fe200078e0207 */
[----:B------:R-:W-:Y:S01]  /*2a60*/  @!PT LDS RZ, [RZ] ;  /* 0x00000000fffff984 */ /* 0x000fe20000000800 */
[----:B------:R-:W-:Y:S01]  /*2a70*/  @!PT LDS RZ, [RZ] ;  /* 0x00000000fffff984 */ /* 0x000fe20000000800 */
[----:B------:R-:W-:Y:S01]  /*2a80*/  @!PT LDS RZ, [RZ] ;  /* 0x00000000fffff984 */ /* 0x000fe20000000800 */
[----:B------:R1:W-:Y:S01]  /*2a90*/  @!P1 LDGSTS.E.BYPASS.LTC128B.128 [R183+0x5000], [R20.64] ;  /* 0x0500000014b79fae */ /* 0x0003e2000b901d46 */
[----:B------:R-:W-:-:S03]  /*2aa0*/  @!P3 IMAD.MOV.U32 R19, RZ, RZ, R13 ;  /* 0x000000ffff13b224 */ /* 0x000fc600078e000d */
[----:B------:R1:W-:Y:S04]  /*2ab0*/  @P0 STS [R220], RZ ;  /* 0x000000ffdc000388 */ /* 0x0003e80000000800 */
[----:B------:R1:W-:Y:S04]  /*2ac0*/  @P0 STS [R220+0x4], RZ ;  /* 0x000004ffdc000388 */ /* 0x0003e80000000800 */
[----:B------:R1:W-:Y:S04]  /*2ad0*/  @P0 STS [R220+0x8], RZ ;  /* 0x000008ffdc000388 */ /* 0x0003e80000000800 */
[----:B------:R1:W-:Y:S04]  /*2ae0*/  @P0 STS [R220+0xc], RZ ;  /* 0x00000cffdc000388 */ /* 0x0003e80000000800 */
[----:B------:R-:W-:Y:S01]  /*2af0*/  @!PT LDS RZ, [RZ] ;  /* 0x00000000fffff984 */ /* 0x000fe20000000800 */
[----:B------:R-:W-:Y:S01]  /*2b00*/  @!PT LDS RZ, [RZ] ;  /* 0x00000000fffff984 */ /* 0x000fe20000000800 */
[----:B------:R-:W-:Y:S01]  /*2b10*/  @!PT LDS RZ, [RZ] ;  /* 0x00000000fffff984 */ /* 0x000fe20000000800 */
[----:B------:R1:W-:Y:S01]  /*2b20*/  @!P0 LDGSTS.E.BYPASS.LTC128B.128 [R220], [R234.64] ;  /* 0x00000000eadc8fae */ /* 0x0003e2000b901d46 */
[----:B------:R-:W-:-:S03]  /*2b30*/  @!P5 IADD3 R9, P0, R178, 0x20, RZ ;  /* 0x00000020b209d810 */ /* 0x000fc60007f1e0ff */
[----:B------:R1:W-:Y:S02]  /*2b40*/  @P1 STS [R220+0x1000], RZ ;  /* 0x001000ffdc001388 */ /* 0x0003e40000000800 */
[----:B------:R-:W-:Y:S01]  /*2b50*/  @!P5 IMAD.X R8, RZ, RZ, R5, P0 ;  /* 0x000000ffff08d224 */ /* 0x000fe200000e0605 */
[C---:B------:R-:W-:Y:S01]  /*2b60*/  @!P6 LEA R10, P0, R14.reuse, c[0x0][0x168], 0x1 ;  /* 0x00005a000e0aea11 */ /* 0x040fe200078008ff */
[C---:B------:R-:W-:Y:S01]  /*2b70*/  @!P5 IMAD.WIDE.U32 R16, R9.reuse, c[0x0][0x198], R16 ;  /* 0x000066000910da25 */ /* 0x040fe200078e0010 */
[----:B------:R1:W-:Y:S02]  /*2b80*/  @P1 STS [R220+0x1004], RZ ;  /* 0x001004ffdc001388 */ /* 0x0003e40000000800 */
[----:B------:R-:W-:Y:S01]  /*2b90*/  @!P6 LEA.HI.X R11, R14, c[0x0][0x16c], R7, 0x1, P0 ;  /* 0x00005b000e0bea11 */ /* 0x000fe200000f0c07 */
[----:B------:R-:W-:Y:S01]  /*2ba0*/  @!P5 IMAD R8, R8, c[0x0][0x198], RZ ;  /* 0x000066000808da24 */ /* 0x000fe200078e02ff */
[----:B------:R-:W-:Y:S01]  /*2bb0*/  @!P4 IADD3 R7, P0, R178, 0x40, RZ ;  /* 0x00000040b207c810 */ /* 0x000fe20007f1e0ff */
[----:B------:R1:W-:Y:S02]  /*2bc0*/  @P1 STS [R220+0x1008], RZ ;  /* 0x001008ffdc001388 */ /* 0x0003e40000000800 */
[----:B------:R-:W-:-:S02]  /*2bd0*/  @!P5 IMAD R8, R9, c[0x0][0x19c], R8 ;  /* 0x000067000908da24 */ /* 0x000fc400078e0208 */
[----:B------:R-:W-:Y:S01]  /*2be0*/  @!P4 IMAD.X R9, RZ, RZ, R5, P0 ;  /* 0x000000ffff09c224 */ /* 0x000fe200000e0605 */
[C---:B------:R-:W-:Y:S01]  /*2bf0*/  @!P5 LEA R14, P0, R16.reuse, c[0x0][0x168], 0x1 ;  /* 0x00005a00100eda11 */ /* 0x040fe200078008ff */
[----:B------:R-:W-:Y:S01]  /*2c00*/  @!P5 IMAD.IADD R8, R17, 0x1, R8 ;  /* 0x000000011108d824 */ /* 0x000fe200078e0208 */
[----:B------:R1:W-:Y:S01]  /*2c10*/  @P1 STS [R220+0x100c], RZ ;  /* 0x00100cffdc001388 */ /* 0x0003e20000000800 */
[----:B------:R-:W-:Y:S02]  /*2c20*/  @!P4 IMAD R9, R9, c[0x0][0x198], RZ ;  /* 0x000066000909ca24 */ /* 0x000fe400078e02ff */
[----:B------:R-:W-:Y:S01]  /*2c30*/  @!P4 IMAD.MOV.U32 R17, RZ, RZ, R13 ;  /* 0x000000ffff11c224 */ /* 0x000fe200078e000d */
[----:B------:R-:W-:Y:S01]  /*2c40*/  @!P5 LEA.HI.X R15, R16, c[0x0][0x16c], R8, 0x1, P0 ;  /* 0x00005b00100fda11 */ /* 0x000fe200000f0c08 */
[----:B------:R-:W-:Y:S01]  /*2c50*/  @!P4 IMAD R9, R7, c[0x0][0x19c], R9 ;  /* 0x000067000709ca24 */ /* 0x000fe200078e0209 */
[----:B------:R-:W-:Y:S01]  /*2c60*/  @!P3 IADD3 R8, P0, R178, 0x60, RZ ;  /* 0x00000060b208b810 */ /* 0x000fe20007f1e0ff */
[----:B------:R-:W-:Y:S01]  /*2c70*/  @!PT LDS RZ, [RZ] ;  /* 0x00000000fffff984 */ /* 0x000fe20000000800 */
[----:B------:R-:W-:Y:S01]  /*2c80*/  @!PT LDS RZ, [RZ] ;  /* 0x00000000fffff984 */ /* 0x000fe20000000800 */
[----:B------:R-:W-:Y:S01]  /*2c90*/  @!PT LDS RZ, [RZ] ;  /* 0x00000000fffff984 */ /* 0x000fe20000000800 */
[----:B------:R1:W-:Y:S01]  /*2ca0*/  @!P1 LDGSTS.E.BYPASS.LTC128B.128 [R220+0x1000], [R22.64] ;  /* 0x0100000016dc9fae */ /* 0x0003e2000b901d46 */
[----:B------:R-:W-:-:S03]  /*2cb0*/  @!P4 MOV R16, R26 ;  /* 0x0000001a0010c202 */ /* 0x000fc60000000f00 */
[----:B------:R-:W-:Y:S01]  /*2cc0*/  @!P3 IMAD.X R5, RZ, RZ, R5, P0 ;  /* 0x000000ffff05b224 */ /* 0x000fe200000e0605 */
[----:B------:R1:W-:Y:S01]  /*2cd0*/  @P6 STS.128 [R183+0x6000], RZ ;  /* 0x006000ffb7006388 */ /* 0x0003e20000000c00 */
[----:B------:R-:W-:Y:S01]  /*2ce0*/  @!P4 IMAD.WIDE.U32 R16, R7, c[0x0][0x198], R16 ;  /* 0x000066000710ca25 */ /* 0x000fe200078e0010 */
[----:B------:R-:W-:Y:S02]  /*2cf0*/  IADD3 R7, R176, 0x8, RZ ;  /* 0x00000008b0077810 */ /* 0x000fe40007ffe0ff */
[----:B------:R-:W-:Y:S01]  /*2d00*/  @!PT LDS RZ, [RZ] ;  /* 0x00000000fffff984 */ /* 0x000fe20000000800 */
[----:B------:R-:W-:Y:S01]  /*2d10*/  @!PT LDS RZ, [RZ] ;  /* 0x00000000fffff984 */ /* 0x000fe20000000800 */
[----:B------:R-:W-:Y:S01]  /*2d20*/  @!PT LDS RZ, [RZ] ;  /* 0x00000000fffff984 */ /* 0x000fe20000000800 */
[----:B------:R2:W-:Y:S01]  /*2d30*/  @!P6 LDGSTS.E.BYPASS.LTC128B.128 [R183+0x6000], [R10.64] ;  /* 0x060000000ab7efae */ /* 0x0005e2000b901d46 */
[----:B------:R-:W-:Y:S01]  /*2d40*/  @!P3 IMAD R5, R5, c[0x0][0x198], RZ ;  /* 0x000066000505ba24 */ /* 0x000fe200078e02ff */
[----:B------:R-:W-:Y:S01]  /*2d50*/  @!P4 LEA R12, P0, R16, c[0x0][0x168], 0x1 ;  /* 0x00005a00100cca11 */ /* 0x000fe200078008ff */
[----:B------:R-:W-:Y:S01]  /*2d60*/  @!P4 IMAD.IADD R9, R17, 0x1, R9 ;  /* 0x000000011109c824 */ /* 0x000fe200078e0209 */
[----:B------:R1:W-:Y:S01]  /*2d70*/  @P5 STS.128 [R183+0x7000], RZ ;  /* 0x007000ffb7005388 */ /* 0x0003e20000000c00 */
[C---:B------:R-:W-:Y:S01]  /*2d80*/  @!P3 IMAD R5, R8.reuse, c[0x0][0x19c], R5 ;  /* 0x000067000805ba24 */ /* 0x040fe200078e0205 */
[-C--:B------:R-:W-:Y:S01]  /*2d90*/  ISETP.GE.AND P1, PT, R7, R6.reuse, PT ;  /* 0x000000060700720c */ /* 0x080fe20003f26270 */
[----:B------:R-:W-:Y:S01]  /*2da0*/  @!P3 IMAD.WIDE.U32 R18, R8, c[0x0][0x198], R18 ;  /* 0x000066000812ba25 */ /* 0x000fe200078e0012 */
[----:B------:R-:W-:Y:S01]  /*2db0*/  @!P4 LEA.HI.X R13, R16, c[0x0][0x16c], R9, 0x1, P0 ;  /* 0x00005b00100dca11 */ /* 0x000fe200000f0c09 */
[----:B------:R-:W-:Y:S01]  /*2dc0*/  @!PT LDS RZ, [RZ] ;  /* 0x00000000fffff984 */ /* 0x000fe20000000800 */
[----:B------:R-:W-:Y:S01]  /*2dd0*/  @!PT LDS RZ, [RZ] ;  /* 0x00000000fffff984 */ /* 0x000fe20000000800 */
[----:B------:R-:W-:Y:S01]  /*2de0*/  @!PT LDS RZ, [RZ] ;  /* 0x00000000fffff984 */ /* 0x000fe20000000800 */
[----:B------:R1:W-:Y:S01]  /*2df0*/  @!P5 LDGSTS.E.BYPASS.LTC128B.128 [R183+0x7000], [R14.64] ;  /* 0x070000000eb7dfae */ /* 0x0003e2000b901d46 */
[C---:B------:R-:W-:Y:S01]  /*2e00*/  IADD3 R8, R176.reuse, 0x28, RZ ;  /* 0x00000028b0087810 */ /* 0x040fe20007ffe0ff */
[----:B------:R-:W-:Y:S01]  /*2e10*/  @!P3 IMAD.IADD R5, R19, 0x1, R5 ;  /* 0x000000011305b824 */ /* 0x000fe200078e0205 */
[----:B------:R-:W-:Y:S01]  /*2e20*/  IADD3 R7, R176, 0x20, RZ ;  /* 0x00000020b0077810 */ /* 0x000fe20007ffe0ff */
[----:B------:R1:W-:Y:S01]  /*2e30*/  @P4 STS.128 [R183+0x8000], RZ ;  /* 0x008000ffb7004388 */ /* 0x0003e20000000c00 */
[----:B------:R-:W-:-:S02]  /*2e40*/  ISETP.GE.AND P5, PT, R8, R6, PT ;  /* 0x000000060800720c */ /* 0x000fc40003fa6270 */
[----:B------:R-:W-:Y:S01]  /*2e50*/  ISETP.GE.AND P6, PT, R7, R6, PT ;  /* 0x000000060700720c */ /* 0x000fe20003fc6270 */
[----:B------:R-:W-:Y:S01]  /*2e60*/  @!PT LDS RZ, [RZ] ;  /* 0x00000000fffff984 */ /* 0x000fe20000000800 */
[----:B------:R-:W-:Y:S01]  /*2e70*/  @!PT LDS RZ, [RZ] ;  /* 0x00000000fffff984 */ /* 0x000fe20000000800 */
[----:B------:R-:W-:Y:S01]  /*2e80*/  @!PT LDS RZ, [RZ] ;  /* 0x00000000fffff984 */ /* 0x000fe20000000800 */
[----:B------:R1:W-:Y:S01]  /*2e90*/  @!P4 LDGSTS.E.BYPASS.LTC128B.128 [R183+0x8000], [R12.64] ;  /* 0x080000000cb7cfae */ /* 0x0003e2000b901d46 */
[----:B------:R-:W-:-:S03]  /*2ea0*/  SHF.L.U64.HI R7, R176, 0x2, R179 ;  /* 0x00000002b0077819 */ /* 0x000fc600000102b3 */
[----:B------:R1:W-:Y:S01]  /*2eb0*/  @P3 STS.128 [R183+0x9000], RZ ;  /* 0x009000ffb7003388 */ /* 0x0003e20000000c00 */
[----:B--2---:R-:W-:-:S04]  /*2ec0*/  @!P3 LEA R10, P0, R18, c[0x0][0x168], 0x1 ;  /* 0x00005a00120aba11 */ /* 0x004fc800078008ff */
[----:B------:R-:W-:Y:S02]  /*2ed0*/  @!P3 LEA.HI.X R11, R18, c[0x0][0x16c], R5, 0x1, P0 ;  /* 0x00005b00120bba11 */ /* 0x000fe400000f0c05 */
[C---:B------:R-:W-:Y:S01]  /*2ee0*/  ISETP.GE.AND P0, PT, R176.reuse, R6, PT ;  /* 0x00000006b000720c */ /* 0x040fe20003f06270 */
[----:B------:R-:W-:Y:S01]  /*2ef0*/  IMAD.SHL.U32 R6, R176, 0x4, RZ ;  /* 0x00000004b0067824 */ /* 0x000fe200078e00ff */
[----:B------:R-:W-:Y:S01]  /*2f00*/  SHF.R.S32.HI R5, RZ, 0x1f, R8 ;  /* 0x0000001fff057819 */ /* 0x000fe20000011408 */
[----:B------:R-:W-:Y:S01]  /*2f10*/  @!PT LDS RZ, [RZ] ;  /* 0x00000000fffff984 */ /* 0x000fe20000000800 */
[----:B------:R-:W-:Y:S01]  /*2f20*/  @!PT LDS RZ, [RZ] ;  /* 0x00000000fffff984 */ /* 0x000fe20000000800 */
[----:B------:R-:W-:Y:S01]  /*2f30*/  @!PT LDS RZ, [RZ] ;  /* 0x00000000fffff984 */ /* 0x000fe20000000800 */
[----:B------:R2:W-:Y:S03]  /*2f40*/  @!P3 LDGSTS.E.BYPASS.LTC128B.128 [R183+0x9000], [R10.64] ;  /* 0x090000000ab7bfae */ /* 0x0005e6000b901d46 */
[----:B------:R-:W-:Y:S01]  /*2f50*/  IADD3 R6, P4, R6, R200, RZ ;  /* 0x000000c806067210 */ /* 0x000fe20007f9e0ff */
[----:B------:R-:W0:Y:S03]  /*2f60*/  LDGDEPBAR ;  /* 0x00000000000079af */ /* 0x000e260000000000 */
[----:B------:R-:W-:-:S05]  /*2f70*/  IADD3.X R7, R7, R199, RZ, P4, !PT ;  /* 0x000000c707077210 */ /* 0x000fca00027fe4ff */
[----:B------:R1:W5:Y:S04]  /*2f80*/  @!P0 LDG.E R218, [R6.64] ;  /* 0x0000000606da8981 */ /* 0x000368000c1e1900 */
[----:B------:R1:W5:Y:S04]  /*2f90*/  @!P1 LDG.E R219, [R6.64+0x20] ;  /* 0x0000200606db9981 */ /* 0x000368000c1e1900 */
[----:B------:R1:W5:Y:S01]  /*2fa0*/  @!P6 LDG.E R216, [R6.64+0x80] ;  /* 0x0000800606d8e981 */ /* 0x000362000c1e1900 */
[----:B--2---:R-:W-:Y:S01]  /*2fb0*/  @!P5 LEA R10, P3, R8, R200, 0x2 ;  /* 0x000000c8080ad211 */ /* 0x004fe200078610ff */
[----:B------:R-:W-:-:S04]  /*2fc0*/  DEPBAR.LE SB0, 0x1 ;  /* 0x000080400000791a */ /* 0x000fc80000000000 */
[----:B------:R-:W-:-:S05]  /*2fd0*/  @!P5 LEA.HI.X R11, R8, R199, R5, 0x2, P3 ;  /* 0x000000c7080bd211 */ /* 0x000fca00018f1405 */
[----:B------:R1:W5:Y:S04]  /*2fe0*/  @!P5 LDG.E R217, [R10.64] ;  /* 0x000000060ad9d981 */ /* 0x000368000c1e1900 */
[----:B------:R-:W-:Y:S01]  /*2ff0*/  BAR.SYNC.DEFER_BLOCKING 0x0 ;  /* 0x0000000000007b1d */ /* 0x000fe20000010000 */
[----:B------:R-:W-:-:S04]  /*3000*/  LEA.HI R0, R0, R4, RZ, 0x4 ;  /* 0x0000000400007211 */ /* 0x000fc800078f20ff */
[----:B------:R-:W-:Y:S02]  /*3010*/  LOP3.LUT R0, R0, 0xfffffff0, RZ, 0xc0, !PT ;  /* 0xfffffff000007812 */ /* 0x000fe400078ec0ff */
[----:B------:R-:W-:-:S03]  /*3020*/  SHF.L.U32 R213, R208, 0x4, RZ ;  /* 0x00000004d0d57819 */ /* 0x000fc600000006ff */
[----:B------:R-:W-:Y:S01]  /*3030*/  IMAD.IADD R4, R4, 0x1, -R0 ;  /* 0x0000000104047824 */ /* 0x000fe200078e0a00 */
[----:B------:R-:W-:Y:S01]  /*3040*/  IADD3 R207, R213, 0x20, RZ ;  /* 0x00000020d5cf7810 */ /* 0x000fe20007ffe0ff */
        /* <DEDUP_REMOVED lines=9> */
[----:B------:R-:W-:-:S03]  /*30e0*/  IMAD.SHL.U32 R214, R208, 0x8, RZ ;  /* 0x00000008d0d67824 */ /* 0x000fc600078e00ff */
[----:B------:R-:W-:Y:S01]  /*30f0*/  LEA.HI R0, R0, R4, RZ, 0x3 ;  /* 0x0000000400007211 */ /* 0x000fe200078f18ff */
[----:B------:R-:W-:-:S03]  /*3100*/  IMAD.IADD R206, R214, 0x1, R207 ;  /* 0x00000001d6ce7824 */ /* 0x000fc600078e02cf */
[----:B------:R-:W-:Y:S02]  /*3110*/  LOP3.LUT R0, R0, 0xfffffff8, RZ, 0xc0, !PT ;  /* 0xfffffff800007812 */ /* 0x000fe400078ec0ff */
[----:B------:R-:W-:Y:S02]  /*3120*/  IADD3 R205, R214, R206, RZ ;  /* 0x000000ced6cd7210 */ /* 0x000fe40007ffe0ff */
[----:B------:R-:W-:Y:S01]  /*3130*/  IADD3 R0, R4, -R0, RZ ;  /* 0x8000000004007210 */ /* 0x000fe20007ffe0ff */
[----:B------:R-:W-:Y:S01]  /*3140*/  IMAD.MOV.U32 R165, RZ, RZ, 0x20 ;  /* 0x00000020ffa57424 */ /* 0x000fe200078e00ff */
[----:B------:R-:W-:Y:S01]  /*3150*/  IADD3 R167, R172, 0x1000, RZ ;  /* 0x00001000aca77810 */ /* 0x000fe20007ffe0ff */
[----:B------:R-:W-:Y:S01]  /*3160*/  IMAD.IADD R204, R214, 0x1, R205 ;  /* 0x00000001d6cc7824 */ /* 0x000fe200078e02cd */
[----:B------:R-:W-:Y:S02]  /*3170*/  LOP3.LUT P0, RZ, R0, 0x2, RZ, 0xc0, !PT ;  /* 0x0000000200ff7812 */ /* 0x000fe4000780c0ff */
[----:B------:R-:W-:-:S02]  /*3180*/  IADD3 R166, R171, 0x1000, RZ ;  /* 0x00001000aba67810 */ /* 0x000fc40007ffe0ff */
[----:B------:R-:W-:Y:S01]  /*3190*/  IADD3 R194, R196, R224, RZ ;  /* 0x000000e0c4c27210 */ /* 0x000fe20007ffe0ff */
[----:B------:R-:W-:Y:S01]  /*31a0*/  IMAD.IADD R228, R214, 0x1, R204 ;  /* 0x00000001d6e47824 */ /* 0x000fe200078e02cc */
[----:B------:R-:W-:Y:S02]  /*31b0*/  SEL R167, R167, R172, !P2 ;  /* 0x000000aca7a77207 */ /* 0x000fe40005000000 */
[----:B------:R-:W-:Y:S02]  /*31c0*/  LOP3.LUT P1, RZ, R0, 0x4, RZ, 0xc0, !PT ;  /* 0x0000000400ff7812 */ /* 0x000fe4000782c0ff */
[----:B------:R-:W-:Y:S02]  /*31d0*/  IADD3 R194, -R222, 0x80, R194 ;  /* 0x00000080dec27810 */ /* 0x000fe40007ffe1c2 */
[----:B------:R-:W-:Y:S02]  /*31e0*/  SEL R166, R166, R171, !P2 ;  /* 0x000000aba6a67207 */ /* 0x000fe40005000000 */
[----:B------:R-:W-:Y:S01]  /*31f0*/  SEL R165, R165, 0xffffffe0, !P0 ;  /* 0xffffffe0a5a57807 */ /* 0x000fe20004000000 */
[C---:B------:R-:W-:Y:S01]  /*3200*/  IMAD R212, R208.reuse, 0x18, RZ ;  /* 0x00000018d0d47824 */ /* 0x040fe200078e02ff */
[----:B------:R-:W-:Y:S01]  /*3210*/  CS2R R94, SRZ ;  /* 0x00000000005e7805 */ /* 0x000fe2000001ff00 */
[C---:B------:R-:W-:Y:S01]  /*3220*/  IMAD.SHL.U32 R211, R208.reuse, 0x20, RZ ;  /* 0x00000020d0d37824 */ /* 0x040fe200078e00ff */
[----:B------:R-:W-:Y:S01]  /*3230*/  CS2R R92, SRZ ;  /* 0x00000000005c7805 */ /* 0x000fe2000001ff00 */
[C---:B------:R-:W-:Y:S01]  /*3240*/  IMAD R210, R208.reuse, 0x28, RZ ;  /* 0x00000028d0d27824 */ /* 0x040fe200078e02ff */
[----:B------:R-:W-:Y:S01]  /*3250*/  CS2R R98, SRZ ;  /* 0x0000000000627805 */ /* 0x000fe2000001ff00 */
[C---:B------:R-:W-:Y:S01]  /*3260*/  IMAD R209, R208.reuse, 0x30, RZ ;  /* 0x00000030d0d17824 */ /* 0x040fe200078e02ff */
[----:B------:R-:W-:Y:S01]  /*3270*/  CS2R R96, SRZ ;  /* 0x0000000000607805 */ /* 0x000fe2000001ff00 */
[----:B------:R-:W-:Y:S01]  /*3280*/  IMAD.MOV R198, RZ, RZ, -R198 ;  /* 0x000000ffffc67224 */ /* 0x000fe200078e0ac6 */
[----:B------:R-:W-:Y:S01]  /*3290*/  CS2R R90, SRZ ;  /* 0x00000000005a7805 */ /* 0x000fe2000001ff00 */
[----:B------:R-:W-:Y:S01]  /*32a0*/  IMAD R208, R208, 0x38, RZ ;  /* 0x00000038d0d07824 */ /* 0x000fe200078e02ff */
[----:B------:R-:W-:Y:S01]  /*32b0*/  CS2R R88, SRZ ;  /* 0x0000000000587805 */ /* 0x000fe2000001ff00 */
[----:B------:R-:W-:Y:S01]  /*32c0*/  IMAD.MOV.U32 R215, RZ, RZ, c[0x0][0x2e4] ;  /* 0x0000b900ffd77624 */ /* 0x000fe200078e00ff */
        /* <DEDUP_REMOVED lines=26> */
[----:B------:R-:W-:Y:S01]  /*3470*/  IADD3 R194, R194, -c[0x0][0x2e8], RZ ;  /* 0x8000ba00c2c27a10 */ /* 0x000fe20007ffe0ff */
[----:B------:R-:W-:Y:S01]  /*3480*/  IMAD.SHL.U32 R167, R167, 0x2, RZ ;  /* 0x00000002a7a77824 */ /* 0x000fe200078e00ff */
[----:B------:R-:W-:Y:S01]  /*3490*/  SHF.L.U32 R166, R166, 0x1, RZ ;  /* 0x00000001a6a67819 */ /* 0x000fe200000006ff */
[----:B------:R-:W-:Y:S01]  /*34a0*/  IMAD.SHL.U32 R229, R176, 0x4, RZ ;  /* 0x00000004b0e57824 */ /* 0x000fe200078e00ff */
[----:B------:R-:W-:Y:S01]  /*34b0*/  SEL R173, R173, 0xffffffc0, !P1 ;  /* 0xffffffc0adad7807 */ /* 0x000fe20004800000 */
[----:B------:R-:W-:Y:S01]  /*34c0*/  IMAD.IADD R227, R214, 0x1, R228 ;  /* 0x00000001d6e37824 */ /* 0x000fe200078e02e4 */
[----:B------:R-:W-:-:S02]  /*34d0*/  SHF.L.U64.HI R230, R176, 0x2, R179 ;  /* 0x00000002b0e67819 */ /* 0x000fc400000102b3 */
[----:B-1234-:R-:W-:Y:S02]  /*34e0*/  IADD3 R0, R169, R165, RZ ;  /* 0x000000a5a9007210 */ /* 0x01efe40007ffe0ff */
.L_x_296:
        /* <DEDUP_REMOVED lines=8> */
[----:B------:R-:W1:Y:S05]  /*3570*/  LDSM.16.M88.4 R16, [R170+0x6000] ;  /* 0x00600000aa10783b */ /* 0x000e6a0000000200 */
[----:B------:R-:W2:Y:S05]  /*3580*/  LDSM.16.M88.4 R28, [R167+0x1000] ;  /* 0x00100000a71c783b */ /* 0x000eaa0000000200 */
[----:B-----5:R1:W5:Y:S05]  /*3590*/  LDG.E R240, [R4.64] ;  /* 0x0000000604f07981 */ /* 0x02036a000c1e1900 */
[----:B------:R1:W5:Y:S05]  /*35a0*/  LDG.E R239, [R4.64+0x20] ;  /* 0x0000200604ef7981 */ /* 0x00036a000c1e1900 */
[----:B------:R1:W5:Y:S05]  /*35b0*/  LDG.E R238, [R4.64+0x80] ;  /* 0x0000800604ee7981 */ /* 0x00036a000c1e1900 */
[----:B------:R1:W5:Y:S05]  /*35c0*/  LDG.E R237, [R4.64+0xa0] ;  /* 0x0000a00604ed7981 */ /* 0x00036a000c1e1900 */
[----:B------:R-:W3:Y:S05]  /*35d0*/  LDSM.16.M88.4 R100, [R170+0x6800] ;  /* 0x00680000aa64783b */ /* 0x000eea0000000200 */
[----:B------:R-:W-:Y:S05]  /*35e0*/  LDSM.16.M88.4 R104, [R174] ;  /* 0x00000000ae68783b */ /* 0x000fea0000000200 */
[----:B------:R-:W4:Y:S05]  /*35f0*/  LDSM.16.M88.4 R108, [R164+0x6000] ;  /* 0x00600000a46c783b */ /* 0x000f2a0000000200 */
[----:B------:R-:W4:Y:S01]  /*3600*/  LDSM.16.M88.4 R112, [R174+0x1000] ;  /* 0x00100000ae70783b */ /* 0x000f220000000200 */
[-C--:B-1----:R-:W-:Y:S04]  /*3610*/  HMMA.16816.F32.BF16 R4, R32, R16.reuse, RZ ;  /* 0x000000102004723c */ /* 0x082fe800000418ff */
[----:B------:R-:W1:Y:S05]  /*3620*/  LDSM.16.M88.4 R116, [R164+0x6800] ;  /* 0x00680000a474783b */ /* 0x000e6a0000000200 */
[----:B------:R-:W-:Y:S01]  /*3630*/  LDSM.16.M88.4 R120, [R3+0x6000] ;  /* 0x006000000378783b */ /* 0x000fe20000000200 */
[C---:B--2---:R-:W-:Y:S04]  /*3640*/  HMMA.16816.F32.BF16 R8, R28.reuse, R16, RZ ;  /* 0x000000101c08723c */ /* 0x044fe800000418ff */
[----:B------:R-:W-:Y:S04]  /*3650*/  LDSM.16.M88.4 R128, [R3+0x6800] ;  /* 0x006800000380783b */ /* 0x000fe80000000200 */
[-C--:B------:R-:W-:Y:S08]  /*3660*/  HMMA.16816.F32.BF16 R12, R28, R18.reuse, RZ ;  /* 0x000000121c0c723c */ /* 0x080ff000000418ff */
[C---:B------:R-:W-:Y:S08]  /*3670*/  HMMA.16816.F32.BF16 R16, R32.reuse, R18, RZ ;  /* 0x000000122010723c */ /* 0x040ff000000418ff */
[-C--:B---3--:R-:W-:Y:S08]  /*3680*/  HMMA.16816.F32.BF16 R20, R32, R100.reuse, RZ ;  /* 0x000000642014723c */ /* 0x088ff000000418ff */
[C---:B------:R-:W-:Y:S08]  /*3690*/  HMMA.16816.F32.BF16 R24, R28.reuse, R100, RZ ;  /* 0x000000641c18723c */ /* 0x040ff000000418ff */
[-C--:B------:R-:W-:Y:S08]  /*36a0*/  HMMA.16816.F32.BF16 R28, R28, R102.reuse, RZ ;  /* 0x000000661c1c723c */ /* 0x080ff000000418ff */
[----:B------:R-:W-:Y:S01]  /*36b0*/  HMMA.16816.F32.BF16 R32, R32, R102, RZ ;  /* 0x000000662020723c */ /* 0x000fe200000418ff */
[----:B------:R-:W2:Y:S05]  /*36c0*/  LDSM.16.M88.4 R100, [R124] ;  /* 0x000000007c64783b */ /* 0x000eaa0000000200 */
[----:B------:R-:W3:Y:S02]  /*36d0*/  LDSM.16.M88.4 R124, [R124+0x1000] ;  /* 0x001000007c7c783b */ /* 0x000ee40000000200 */
[-C--:B----4-:R-:W-:Y:S08]  /*36e0*/  HMMA.16816.F32.BF16 R4, R104, R108.reuse, R4 ;  /* 0x0000006c6804723c */ /* 0x090ff00000041804 */
        /* <DEDUP_REMOVED lines=11> */
[-C--:B--2---:R-:W-:Y:S03]  /*37a0*/  HMMA.16816.F32.BF16 R4, R100, R120.reuse, R4 ;  /* 0x000000786404723c */ /* 0x084fe60000041804 */
[----:B------:R-:W2:Y:S05]  /*37b0*/  LDSM.16.M88.4 R112, [R112+0x1000] ;  /* 0x001000007070783b */ /* 0x000eaa0000000200 */
[C---:B---3--:R-:W-:Y:S07]  /*37c0*/  HMMA.16816.F32.BF16 R8, R124.reuse, R120, R8 ;  /* 0x000000787c08723c */ /* 0x048fee0000041808 */
        /* <DEDUP_REMOVED lines=30> */
.L_x_292:
        /* <DEDUP_REMOVED lines=128> */
.L_x_293:
        /* <DEDUP_REMOVED lines=224> */
[C---:B------:R-:W-:Y:S03]  /*4fb0*/  IMAD.U32 R4, R5.reuse, -0x40, RZ ;  /* 0xffffffc005047824 */ /* 0x040fe600078e00ff */
[----:B------:R-:W-:Y:S02]  /*4fc0*/  SEL R6, R6, 0x2000, !P2 ;  /* 0x0000200006067807 */ /* 0x000fe40005000000 */
[----:B------:R-:W-:Y:S03]  /*4fd0*/  LEA R234, P0, R4, R234, 0x1 ;  /* 0x000000ea04ea7211 */ /* 0x000fe600078008ff */
[--C-:B------:R-:W-:Y:S01]  /*4fe0*/  IMAD.IADD R220, R220, 0x1, R6.reuse ;  /* 0x00000001dcdc7824 */ /* 0x100fe200078e0206 */
[----:B------:R-:W-:Y:S01]  /*4ff0*/  LEA.HI.X.SX32 R235, R4, R235, 0x1, P0 ;  /* 0x000000eb04eb7211 */ /* 0x000fe200000f0eff */
[----:B------:R-:W-:Y:S01]  /*5000*/  IMAD.MOV.U32 R4, RZ, RZ, c[0x0][0x194] ;  /* 0x00006500ff047624 */ /* 0x000fe200078e00ff */
[----:B------:R-:W-:Y:S01]  /*5010*/  LEA R8, P0, R5, R234, 0x6 ;  /* 0x000000ea05087211 */ /* 0x000fe200078030ff */
        /* <DEDUP_REMOVED lines=8> */
.L_x_294:
        /* <DEDUP_REMOVED lines=88> */
[C---:B------:R-:W-:Y:S05]  /*5620*/  IMAD.U32 R4, R5.reuse, -0x40, RZ ;  /* 0xffffffc005047824 */ /* 0x040fea00078e00ff */
        /* <DEDUP_REMOVED lines=11> */
.L_x_295:
        /* <DEDUP_REMOVED lines=61> */
[----:B------:R-:W-:Y:S01]  /*5ab0*/  IMAD.MOV.U32 R22, RZ, RZ, R231 ;  /* 0x000000ffff167224 */ /* 0x000fe200078e00e7 */
[C---:B---3--:R-:W-:Y:S01]  /*5ac0*/  HMMA.16816.F32.BF16 R4, R28.reuse, R32, R4 ;  /* 0x000000201c04723c */ /* 0x048fe20000041804 */
[----:B------:R1:W5:Y:S04]  /*5ad0*/  @P6 LDG.E R218, [R20.64] ;  /* 0x0000000614da6981 */ /* 0x000368000c1e1900 */
[----:B------:R1:W5:Y:S01]  /*5ae0*/  @P6 LDG.E R219, [R20.64+0x20] ;  /* 0x0000200614db6981 */ /* 0x000362000c1e1900 */
[----:B------:R-:W-:Y:S02]  /*5af0*/  IMAD.MOV.U32 R23, RZ, RZ, R236 ;  /* 0x000000ffff177224 */ /* 0x000fe400078e00ec */
[C---:B------:R-:W-:Y:S01]  /*5b00*/  HMMA.16816.F32.BF16 R8, R28.reuse, R34, R8 ;  /* 0x000000221c08723c */ /* 0x040fe20000041808 */
[----:B------:R-:W-:Y:S04]  /*5b10*/  LDSM.16.MT88.4 R32, [R168+0xc800] ;  /* 0x00c80000a820783b */ /* 0x000fe80000004200 */
[----:B------:R1:W5:Y:S03]  /*5b20*/  @P6 LDG.E R216, [R20.64+0x80] ;  /* 0x0000800614d86981 */ /* 0x000366000c1e1900 */
[C---:B--2---:R-:W-:Y:S01]  /*5b30*/  HMMA.16816.F32.BF16 R12, R28.reuse, R24, R12 ;  /* 0x000000181c0c723c */ /* 0x044fe2000004180c */
[----:B------:R1:W5:Y:S06]  /*5b40*/  @P6 LDG.E R217, [R20.64+0xa0] ;  /* 0x0000a00614d96981 */ /* 0x00036c000c1e1900 */
[CC--:B------:R-:W-:Y:S01]  /*5b50*/  LEA R24, P2, R214.reuse, R22.reuse, 0x2 ;  /* 0x00000016d6187211 */ /* 0x0c0fe200078410ff */
[----:B------:R-:W-:Y:S01]  /*5b60*/  HMMA.16816.F32.BF16 R16, R28, R26, R16 ;  /* 0x0000001a1c10723c */ /* 0x000fe20000041810 */
[----:B------:R2:W-:Y:S03]  /*5b70*/  RED.E.ADD.F32.FTZ.RN.STRONG.GPU [R22.64], R4 ;  /* 0x000000041600798e */ /* 0x0005e6000c10e786 */
[-C--:B------:R-:W-:Y:S01]  /*5b80*/  LEA.HI.X.SX32 R25, R214, R23.reuse, 0x2, P2 ;  /* 0x00000017d6197211 */ /* 0x080fe200010f16ff */
[----:B------:R-:W-:Y:S04]  /*5b90*/  LDSM.16.MT88.4 R28, [R168+0xa800] ;  /* 0x00a80000a81c783b */ /* 0x000fe80000004200 */
[----:B------:R3:W-:Y:S03]  /*5ba0*/  RED.E.ADD.F32.FTZ.RN.STRONG.GPU [R24.64], R5 ;  /* 0x000000051800798e */ /* 0x0007e6000c10e786 */
[CC--:B-1----:R-:W-:Y:S04]  /*5bb0*/  LEA R20, P0, R213.reuse, R22.reuse, 0x2 ;  /* 0x00000016d5147211 */ /* 0x0c2fe800078010ff */
[-C--:B------:R-:W-:Y:S02]  /*5bc0*/  LEA.HI.X.SX32 R21, R213, R23.reuse, 0x2, P0 ;  /* 0x00000017d5157211 */ /* 0x080fe400000f16ff */
[CC--:B------:R-:W-:Y:S03]  /*5bd0*/  LEA R26, P0, R211.reuse, R22.reuse, 0x2 ;  /* 0x00000016d31a7211 */ /* 0x0c0fe600078010ff */
[----:B------:R1:W-:Y:S01]  /*5be0*/  RED.E.ADD.F32.FTZ.RN.STRONG.GPU [R20.64], R6 ;  /* 0x000000061400798e */ /* 0x0003e2000c10e786 */
[CC--:B--2---:R-:W-:Y:S02]  /*5bf0*/  LEA R4, P2, R212.reuse, R22.reuse, 0x2 ;  /* 0x00000016d4047211 */ /* 0x0c4fe400078410ff */
[-C--:B------:R-:W-:Y:S02]  /*5c00*/  LEA.HI.X.SX32 R27, R211, R23.reuse, 0x2, P0 ;  /* 0x00000017d31b7211 */ /* 0x080fe400000f16ff */
        /* <DEDUP_REMOVED lines=13> */
[CC--:B------:R-:W-:Y:S01]  /*5ce0*/  LEA R8, P2, R228.reuse, R22.reuse, 0x2 ;  /* 0x00000016e4087211 */ /* 0x0c0fe200078410ff */
[----:B------:R3:W-:Y:S04]  /*5cf0*/  RED.E.ADD.F32.FTZ.RN.STRONG.GPU [R4.64], R11 ;  /* 0x0000000b0400798e */ /* 0x0007e8000c10e786 */
[----:B------:R-:W-:Y:S04]  /*5d00*/  RED.E.ADD.F32.FTZ.RN.STRONG.GPU [R22.64+0x80], R12 ;  /* 0x0000800c1600798e */ /* 0x000fe8000c10e786 */
[----:B------:R-:W-:Y:S01]  /*5d10*/  RED.E.ADD.F32.FTZ.RN.STRONG.GPU [R24.64+0x80], R13 ;  /* 0x0000800d1800798e */ /* 0x000fe2000c10e786 */
[CC--:B-1----:R-:W-:Y:S02]  /*5d20*/  LEA R20, P4, R205.reuse, R22.reuse, 0x2 ;  /* 0x00000016cd147211 */ /* 0x0c2fe400078810ff */
[-C--:B------:R-:W-:Y:S02]  /*5d30*/  LEA.HI.X.SX32 R9, R228, R23.reuse, 0x2, P2 ;  /* 0x00000017e4097211 */ /* 0x080fe400010f16ff */
[----:B------:R-:W-:Y:S02]  /*5d40*/  LEA.HI.X.SX32 R21, R205, R23, 0x2, P4 ;  /* 0x00000017cd157211 */ /* 0x000fe400020f16ff */
[----:B------:R-:W-:Y:S02]  /*5d50*/  ISETP.GT.AND P4, PT, R221, R195, PT ;  /* 0x000000c3dd00720c */ /* 0x000fe40003f84270 */
[----:B------:R-:W-:Y:S02]  /*5d60*/  @P6 IADD3 R202, P2, R202, -0x100, RZ ;  /* 0xffffff00caca6810 */ /* 0x000fe40007f5e0ff */
        /* <DEDUP_REMOVED lines=9> */
[----:B------:R-:W-:Y:S02]  /*5e00*/  @P6 IADD3.X R201, R201, -0x1, RZ, P2, !PT ;  /* 0xffffffffc9c96810 */ /* 0x000fe400017fe4ff */
[----:B------:R-:W-:Y:S01]  /*5e10*/  @P6 IADD3.X R199, R199, -0x1, RZ, P3, !PT ;  /* 0xffffffffc7c76810 */ /* 0x000fe20001ffe4ff */
[----:B------:R-:W-:Y:S04]  /*5e20*/  RED.E.ADD.F32.FTZ.RN.STRONG.GPU [R20.64], R16 ;  /* 0x000000101400798e */ /* 0x000fe8000c10e786 */
        /* <DEDUP_REMOVED lines=169> */
.L_x_297:
        /* <DEDUP_REMOVED lines=13> */
.L_x_298:
[----:B------:R-:W-:Y:S01]  /*6990*/  BAR.SYNC.DEFER_BLOCKING 0x0 ;  /* 0x0000000000007b1d */ /* 0x000fe20000010000 */
[----:B------:R-:W-:Y:S01]  /*69a0*/  SHF.R.S32.HI R38, RZ, 0x1f, R196 ;  /* 0x0000001fff267819 */ /* 0x000fe200000114c4 */
[----:B------:R-:W-:Y:S01]  /*69b0*/  IMAD R222, R184, -0x80, R222 ;  /* 0xffffff80b8de7824 */ /* 0x000fe200078e02de */
[----:B------:R-:W-:Y:S02]  /*69c0*/  SHF.R.S32.HI R43, RZ, 0x1f, R180 ;  /* 0x0000001fff2b7819 */ /* 0x000fe400000114b4 */
[----:B------:R-:W-:Y:S01]  /*69d0*/  MOV R42, R180 ;  /* 0x000000b4002a7202 */ /* 0x000fe20000000f00 */
[----:B------:R-:W-:Y:S01]  /*69e0*/  IMAD R34, R38, c[0x0][0x3a0], RZ ;  /* 0x0000e80026227a24 */ /* 0x000fe200078e02ff */
[----:B------:R-:W-:Y:S01]  /*69f0*/  ISETP.GE.AND P4, PT, R178, R222, PT ;  /* 0x000000deb200720c */ /* 0x000fe20003f86270 */
[----:B------:R-:W-:Y:S01]  /*6a00*/  BSSY B0, `(.L_x_299) ;  /* 0x000001d000007945 */ /* 0x000fe20003800000 */
        /* <DEDUP_REMOVED lines=8> */
[C---:B------:R-:W-:Y:S02]  /*6a90*/  IMAD R41, R203.reuse, c[0x0][0x3bc], R41 ;  /* 0x0000ef00cb297a24 */ /* 0x040fe400078e0229 */
[----:B------:R-:W-:Y:S01]  /*6aa0*/  IMAD.WIDE.U32 R44, R203, c[0x0][0x3b8], R44 ;  /* 0x0000ee00cb2c7a25 */ /* 0x000fe200078e002c */
[----:B------:R1:W3:Y:S04]  /*6ab0*/  LDS.128 R24, [R183+0x8000] ;  /* 0x00800000b7187984 */ /* 0x0002e80000000c00 */
[----:B------:R1:W4:Y:S01]  /*6ac0*/  LDS.128 R20, [R183+0x9000] ;  /* 0x00900000b7147984 */ /* 0x0003220000000c00 */
[----:B------:R-:W-:-:S03]  /*6ad0*/  IADD3 R41, R41, R45, RZ ;  /* 0x0000002d29297210 */ /* 0x000fc60007ffe0ff */
        /* <DEDUP_REMOVED lines=15> */
.L_x_300:
[----:B------:R-:W-:Y:S05]  /*6bd0*/  BSYNC B0 ;  /* 0x0000000000007941 */ /* 0x000fea0003800000 */
.L_x_299:
[----:B----4-:R-:W-:Y:S01]  /*6be0*/  IADD3 R32, R178, 0x20, RZ ;  /* 0x00000020b2207810 */ /* 0x010fe20007ffe0ff */
        /* <DEDUP_REMOVED lines=14> */
.L_x_302:
[----:B------:R-:W-:Y:S05]  /*6cd0*/  BSYNC B0 ;  /* 0x0000000000007941 */ /* 0x000fea0003800000 */
.L_x_301:
[----:B--2---:R-:W-:Y:S01]  /*6ce0*/  IADD3 R28, R178, 0x40, RZ ;  /* 0x00000040b21c7810 */ /* 0x004fe20007ffe0ff */
        /* <DEDUP_REMOVED lines=14> */
.L_x_304:
[----:B------:R-:W-:Y:S05]  /*6dd0*/  BSYNC B0 ;  /* 0x0000000000007941 */ /* 0x000fea0003800000 */
.L_x_303:
[----:B--23--:R-:W-:Y:S01]  /*6de0*/  IADD3 R24, R178, 0x60, RZ ;  /* 0x00000060b2187810 */ /* 0x00cfe20007ffe0ff */
        /* <DEDUP_REMOVED lines=14> */
.L_x_306:
[----:B------:R-:W-:Y:S05]  /*6ed0*/  BSYNC B0 ;  /* 0x0000000000007941 */ /* 0x000fea0003800000 */
.L_x_305:
        /* <DEDUP_REMOVED lines=20> */
.L_x_308:
[----:B------:R-:W-:Y:S05]  /*7020*/  BSYNC B0 ;  /* 0x0000000000007941 */ /* 0x000fea0003800000 */
.L_x_307:
        /* <DEDUP_REMOVED lines=13> */
.L_x_310:
[----:B------:R-:W-:Y:S05]  /*7100*/  BSYNC B0 ;  /* 0x0000000000007941 */ /* 0x000fea0003800000 */
.L_x_309:
        /* <DEDUP_REMOVED lines=13> */
.L_x_312:
[----:B------:R-:W-:Y:S05]  /*71e0*/  BSYNC B0 ;  /* 0x0000000000007941 */ /* 0x000fea0003800000 */
.L_x_311:
        /* <DEDUP_REMOVED lines=12> */
.L_x_291:
[----:B------:R-:W-:Y:S05]  /*72b0*/  BSYNC B1 ;  /* 0x0000000000017941 */ /* 0x000fea0003800000 */
.L_x_269:
        /* <DEDUP_REMOVED lines=9> */
.L_x_313:
[----:B------:R-:W-:Y:S05]  /*7350*/  EXIT ;  /* 0x000000000000794d */ /* 0x000fea0003800000 */
.L_x_315:
        /* <DEDUP_REMOVED lines=10> */
.L_x_2456:


//--------------------- .text._ZN5flash44flash_bwd_dq_dk_dv_loop_seqk_parallel_kernelI23Flash_bwd_kernel_traitsILi64ELi64ELi128ELi8ELi2ELi4ELi4ELb1ELb0EN7cutlass10bfloat16_tE19Flash_kernel_traitsILi64ELi64ELi128ELi8ES3_EELb0ELb0ELb1ELb1ELb0ELb0ELb0EEEvNS_16Flash_bwd_paramsE --------------------------
	.section	.text._ZN5flash44flash_bwd_dq_dk_dv_loop_seqk_parallel_kernelI23Flash_bwd_kernel_traitsILi64ELi64ELi128ELi8ELi2ELi4ELi4ELb1ELb0EN7cutlass10bfloat16_tE19Flash_kernel_traitsILi64ELi64ELi128ELi8ES3_EELb0ELb0ELb1ELb1ELb0ELb0ELb0EEEvNS_16Flash_bwd_paramsE,"ax",@progbits
	.sectioninfo	@"SHI_REGISTERS=255"
	.align	128
        .global         _ZN5flash44flash_bwd_dq_dk_dv_loop_seqk_parallel_kernelI23Flash_bwd_kernel_traitsILi64ELi64ELi128ELi8ELi2ELi4ELi4ELb1ELb0EN7cutlass10bfloat16_tE19Flash_kernel_traitsILi64ELi64ELi128ELi8ES3_EELb0ELb0ELb1ELb1ELb0ELb0ELb0EEEvNS_16Flash_bwd_paramsE
        .type           _ZN5flash44flash_bwd_dq_dk_dv_loop_seqk_parallel_kernelI23Flash_bwd_kernel_traitsILi64ELi64ELi128ELi8ELi2ELi4ELi4ELb1ELb0EN7cutlass10bfloat16_tE19Flash_kernel_traitsILi64ELi64ELi128ELi8ES3_EELb0ELb0ELb1ELb1ELb0ELb0ELb0EEEvNS_16Flash_bwd_paramsE,@function
        .size           _ZN5flash44flash_bwd_dq_dk_dv_loop_seqk_parallel_kernelI23Flash_bwd_kernel_traitsILi64ELi64ELi128ELi8ELi2ELi4ELi4ELb1ELb0EN7cutlass10bfloat16_tE19Flash_kernel_traitsILi64ELi64ELi128ELi8ES3_EELb0ELb0ELb1ELb1ELb0ELb0ELb0EEEvNS_16Flash_bwd_paramsE,(.L_x_2457 - _ZN5flash44flash_bwd_dq_dk_dv_loop_seqk_parallel_kernelI23Flash_bwd_kernel_traitsILi64ELi64ELi128ELi8ELi2ELi4ELi4ELb1ELb0EN7cutlass10bfloat16_tE19Flash_kernel_traitsILi64ELi64ELi128ELi8ES3_EELb0ELb0ELb1ELb1ELb0ELb0ELb0EEEvNS_16Flash_bwd_paramsE)
        .other          _ZN5flash44flash_bwd_dq_dk_dv_loop_seqk_parallel_kernelI23Flash_bwd_kernel_traitsILi64ELi64ELi128ELi8ELi2ELi4ELi4ELb1ELb0EN7cutlass10bfloat16_tE19Flash_kernel_traitsILi64ELi64ELi128ELi8ES3_EELb0ELb0ELb1ELb1ELb0ELb0ELb0EEEvNS_16Flash_bwd_paramsE,@"STO_CUDA_ENTRY STV_DEFAULT"
_ZN5flash44flash_bwd_dq_dk_dv_loop_seqk_parallel_kernelI23Flash_bwd_kernel_traitsILi64ELi64ELi128ELi8ELi2ELi4ELi4ELb1ELb0EN7cutlass10bfloat16_tE19Flash_kernel_traitsILi64ELi64ELi128ELi8ES3_EELb0ELb0ELb1ELb1ELb0ELb0ELb0EEEvNS_16Flash_bwd_paramsE:
.text._ZN5flash44flash_bwd_dq_dk_dv_loop_seqk_parallel_kernelI23Flash_bwd_kernel_traitsILi64ELi64ELi128ELi8ELi2ELi4ELi4ELb1ELb0EN7cutlass10bfloat16_tE19Flash_kernel_traitsILi64ELi64ELi128ELi8ES3_EELb0ELb0ELb1ELb1ELb0ELb0ELb0EEEvNS_16Flash_bwd_paramsE:
        /* <DEDUP_REMOVED lines=10> */
[----:B------:R-:W-:Y:S01]  /*00a0*/  IMAD.MOV.U32 R192, RZ, RZ, -0x10 ;  /* 0xfffffff0ffc07424 */ /* 0x000fe200078e00ff */
[----:B------:R-:W-:Y:S02]  /*00b0*/  ULDC.64 UR6, c[0x0][0x118] ;  /* 0x0000460000067ab9 */ /* 0x000fe40000000a00 */
[----:B------:R-:W2:Y:S01]  /*00c0*/  S2R R226, SR_CTAID.Z ;  /* 0x0000000000e27919 */ /* 0x000ea20000002700 */
[----:B-1----:R-:W-:Y:S01]  /*00d0*/  SHF.R.S32.HI R15, RZ, 0x1f, R10 ;  /* 0x0000001fff0f7819 */ /* 0x002fe2000001140a */
[----:B------:R-:W-:-:S03]  /*00e0*/  IMAD.SHL.U32 R235, R10, 0x2, RZ ;  /* 0x000000020aeb7824 */ /* 0x000fc600078e00ff */
[CC--:B------:R-:W-:Y:S02]  /*00f0*/  LEA.HI R4, R15.reuse, R10.reuse, RZ, 0x5 ;  /* 0x0000000a0f047211 */ /* 0x0c0fe400078f28ff */
[----:B------:R-:W-:Y:S02]  /*0100*/  LEA.HI R9, R15, R10, RZ, 0x4 ;  /* 0x0000000a0f097211 */ /* 0x000fe400078f20ff */
[--C-:B------:R-:W-:Y:S02]  /*0110*/  SHF.R.S32.HI R6, RZ, 0x5, R4.reuse ;  /* 0x00000005ff067819 */ /* 0x100fe40000011404 */
[----:B------:R-:W-:Y:S02]  /*0120*/  SHF.R.S32.HI R0, RZ, 0x1f, R4 ;  /* 0x0000001fff007819 */ /* 0x000fe40000011404 */
[-C--:B------:R-:W-:Y:S02]  /*0130*/  LEA.HI R2, R4, R6.reuse, RZ, 0x1 ;  /* 0x0000000604027211 */ /* 0x080fe400078f08ff */
[----:B------:R-:W-:-:S02]  /*0140*/  LEA.HI R0, R0, R6, RZ, 0x2 ;  /* 0x0000000600007211 */ /* 0x000fc400078f10ff */
[----:B------:R-:W-:Y:S02]  /*0150*/  LEA.HI R17, R15, R10, RZ, 0x2 ;  /* 0x0000000a0f117211 */ /* 0x000fe400078f10ff */
[----:B------:R-:W-:Y:S02]  /*0160*/  SHF.R.S32.HI R7, RZ, 0x4, R9 ;  /* 0x00000004ff077819 */ /* 0x000fe40000011409 */
[----:B------:R-:W-:Y:S02]  /*0170*/  LOP3.LUT R2, R2, 0xfffffffe, RZ, 0xc0, !PT ;  /* 0xfffffffe02027812 */ /* 0x000fe400078ec0ff */
[----:B------:R-:W-:Y:S02]  /*0180*/  LOP3.LUT R0, R0, 0xfffffffc, RZ, 0xc0, !PT ;  /* 0xfffffffc00007812 */ /* 0x000fe400078ec0ff */
[--C-:B------:R-:W-:Y:S01]  /*0190*/  SHF.R.S32.HI R8, RZ, 0x2, R17.reuse ;  /* 0x00000002ff087819 */ /* 0x100fe20000011411 */
[C---:B------:R-:W-:Y:S01]  /*01a0*/  IMAD.IADD R14, R6.reuse, 0x1, -R2 ;  /* 0x00000001060e7824 */ /* 0x040fe200078e0a02 */
[----:B------:R-:W-:Y:S01]  /*01b0*/  SHF.R.S32.HI R3, RZ, 0x1f, R17 ;  /* 0x0000001fff037819 */ /* 0x000fe20000011411 */
[----:B------:R-:W-:Y:S01]  /*01c0*/  IMAD.IADD R159, R6, 0x1, -R0 ;  /* 0x00000001069f7824 */ /* 0x000fe200078e0a00 */
[----:B------:R-:W-:-:S02]  /*01d0*/  LEA.HI R5, R9, R7, RZ, 0x1 ;  /* 0x0000000709057211 */ /* 0x000fc400078f08ff */
[----:B------:R-:W-:Y:S02]  /*01e0*/  LEA.HI R3, R3, R8, RZ, 0x3 ;  /* 0x0000000803037211 */ /* 0x000fe400078f18ff */
[----:B------:R-:W-:Y:S02]  /*01f0*/  LOP3.LUT R2, R4, 0xffffffe0, RZ, 0xc0, !PT ;  /* 0xffffffe004027812 */ /* 0x000fe400078ec0ff */
[----:B------:R-:W-:Y:S02]  /*0200*/  LOP3.LUT R0, R5, 0xfffffffe, RZ, 0xc0, !PT ;  /* 0xfffffffe05007812 */ /* 0x000fe400078ec0ff */
[----:B------:R-:W-:Y:S01]  /*0210*/  LEA.HI R16, R15, R10, RZ, 0x3 ;  /* 0x0000000a0f107211 */ /* 0x000fe200078f18ff */
[----:B------:R-:W-:Y:S01]  /*0220*/  IMAD.IADD R2, R10, 0x1, -R2 ;  /* 0x000000010a027824 */ /* 0x000fe200078e0a02 */
[----:B------:R-:W-:Y:S01]  /*0230*/  LOP3.LUT R3, R3, 0xfffffff8, RZ, 0xc0, !PT ;  /* 0xfffffff803037812 */ /* 0x000fe200078ec0ff */
[----:B------:R-:W-:Y:S01]  /*0240*/  IMAD.IADD R12, R7, 0x1, -R0 ;  /* 0x00000001070c7824 */ /* 0x000fe200078e0a00 */
[----:B------:R-:W-:-:S02]  /*0250*/  SHF.R.S32.HI R217, RZ, 0x3, R16 ;  /* 0x00000003ffd97819 */ /* 0x000fc40000011410 */
[----:B------:R-:W-:Y:S01]  /*0260*/  LOP3.LUT R0, R16, 0xfffffff8, RZ, 0xc0, !PT ;  /* 0xfffffff810007812 */ /* 0x000fe200078ec0ff */
[----:B------:R-:W-:Y:S01]  /*0270*/  IMAD.IADD R8, R8, 0x1, -R3 ;  /* 0x0000000108087824 */ /* 0x000fe200078e0a03 */
[----:B------:R-:W-:Y:S01]  /*0280*/  SHF.R.S32.HI R5, RZ, 0x1f, R2 ;  /* 0x0000001fff057819 */ /* 0x000fe20000011402 */
[----:B------:R-:W-:Y:S01]  /*0290*/  IMAD.SHL.U32 R4, R217, 0x40, RZ ;  /* 0x00000040d9047824 */ /* 0x000fe200078e00ff */
[----:B------:R-:W-:Y:S01]  /*02a0*/  LOP3.LUT R3, R9, 0xfffffff0, RZ, 0xc0, !PT ;  /* 0xfffffff009037812 */ /* 0x000fe200078ec0ff */
[C---:B------:R-:W-:Y:S01]  /*02b0*/  IMAD.IADD R0, R10.reuse, 0x1, -R0 ;  /* 0x000000010a007824 */ /* 0x040fe200078e0a00 */
[----:B------:R-:W-:Y:S02]  /*02c0*/  LEA.HI R232, R5, R2, RZ, 0x2 ;  /* 0x0000000205e87211 */ /* 0x000fe400078f10ff */
[----:B------:R-:W-:Y:S01]  /*02d0*/  LEA.HI R6, R15, R10, RZ, 0x6 ;  /* 0x0000000a0f067211 */ /* 0x000fe200078f30ff */
[----:B------:R-:W-:Y:S01]  /*02e0*/  IMAD.IADD R2, R10, 0x1, -R3 ;  /* 0x000000010a027824 */ /* 0x000fe200078e0a03 */
[----:B------:R-:W-:Y:S01]  /*02f0*/  LOP3.LUT R3, R4, 0x1c0, RZ, 0xc0, !PT ;  /* 0x000001c004037812 */ /* 0x000fe200078ec0ff */
[C---:B------:R-:W-:Y:S01]  /*0300*/  IMAD.SHL.U32 R204, R0.reuse, 0x8, RZ ;  /* 0x0000000800cc7824 */ /* 0x040fe200078e00ff */
[----:B------:R-:W-:-:S02]  /*0310*/  LOP3.LUT P4, RZ, R0, 0x2, RZ, 0xc0, !PT ;  /* 0x0000000200ff7812 */ /* 0x000fc4000788c0ff */
[----:B------:R-:W-:Y:S02]  /*0320*/  SHF.R.U32.HI R4, RZ, 0x3, R3 ;  /* 0x00000003ff047819 */ /* 0x000fe40000011603 */
[C---:B------:R-:W-:Y:S01]  /*0330*/  LOP3.LUT P3, RZ, R0.reuse, 0x4, RZ, 0xc0, !PT ;  /* 0x0000000400ff7812 */ /* 0x040fe2000786c0ff */
[----:B------:R-:W-:Y:S01]  /*0340*/  IMAD.SHL.U32 R0, R0, 0x40, RZ ;  /* 0x0000004000007824 */ /* 0x000fe200078e00ff */
[----:B------:R-:W-:Y:S02]  /*0350*/  LOP3.LUT R3, R3, 0x38, R204, 0xf8, !PT ;  /* 0x0000003803037812 */ /* 0x000fe400078ef8cc */
[----:B------:R-:W-:Y:S02]  /*0360*/  SHF.R.S32.HI R5, RZ, 0x1f, R2 ;  /* 0x0000001fff057819 */ /* 0x000fe40000011402 */
[----:B------:R-:W-:Y:S01]  /*0370*/  LOP3.LUT R9, R3, R4, RZ, 0x3c, !PT ;  /* 0x0000000403097212 */ /* 0x000fe200078e3cff */
[----:B------:R-:W-:Y:S01]  /*0380*/  IMAD.SHL.U32 R4, R159, 0x10, RZ ;  /* 0x000000109f047824 */ /* 0x000fe200078e00ff */
[----:B------:R-:W-:-:S02]  /*0390*/  LOP3.LUT R0, R0, 0x1c0, RZ, 0xc0, !PT ;  /* 0x000001c000007812 */ /* 0x000fc400078ec0ff */
[----:B------:R-:W-:Y:S01]  /*03a0*/  LEA.HI R13, R5, R2, RZ, 0x3 ;  /* 0x00000002050d7211 */ /* 0x000fe200078f18ff */
[----:B------:R-:W-:Y:S01]  /*03b0*/  IMAD.SHL.U32 R5, R12, 0x200, RZ ;  /* 0x000002000c057824 */ /* 0x000fe200078e00ff */
[C---:B------:R-:W-:Y:S02]  /*03c0*/  LOP3.LUT R161, R0.reuse, 0x8, R16, 0xf8, !PT ;  /* 0x0000000800a17812 */ /* 0x040fe400078ef810 */
[----:B------:R-:W-:Y:S02]  /*03d0*/  LOP3.LUT R7, R13, 0xfffffff8, RZ, 0xc0, !PT ;  /* 0xfffffff80d077812 */ /* 0x000fe400078ec0ff */
[----:B------:R-:W-:Y:S02]  /*03e0*/  LOP3.LUT R4, R0, 0x30, R4, 0xf8, !PT ;  /* 0x0000003000047812 */ /* 0x000fe400078ef804 */
[----:B------:R-:W-:Y:S01]  /*03f0*/  SHF.R.S32.HI R3, RZ, 0x6, R6 ;  /* 0x00000006ff037819 */ /* 0x000fe20000011406 */
[----:B------:R-:W-:Y:S01]  /*0400*/  IMAD.IADD R11, R2, 0x1, -R7 ;  /* 0x00000001020b7824 */ /* 0x000fe200078e0a07 */
[----:B------:R-:W-:-:S02]  /*0410*/  SHF.R.U32.HI R0, RZ, 0x3, R0 ;  /* 0x00000003ff007819 */ /* 0x000fc40000011600 */
[----:B------:R-:W-:Y:S01]  /*0420*/  LOP3.LUT R6, R8, 0x1, RZ, 0xc0, !PT ;  /* 0x0000000108067812 */ /* 0x000fe200078ec0ff */
[----:B------:R-:W-:Y:S01]  /*0430*/  IMAD R2, R3, 0x800, R5 ;  /* 0x0000080003027824 */ /* 0x000fe200078e0205 */
[----:B------:R-:W-:Y:S01]  /*0440*/  LOP3.LUT R161, R161, R0, RZ, 0x3c, !PT ;  /* 0x00000000a1a17212 */ /* 0x000fe200078e3cff */
[C---:B------:R-:W-:Y:S01]  /*0450*/  IMAD R250, R3.reuse, 0x200, R9 ;  /* 0x0000020003fa7824 */ /* 0x040fe200078e0209 */
[----:B------:R-:W-:Y:S01]  /*0460*/  ISETP.NE.U32.AND P0, PT, R6, 0x1, PT ;  /* 0x000000010600780c */ /* 0x000fe20003f05070 */
[----:B------:R-:W-:Y:S01]  /*0470*/  IMAD.SHL.U32 R3, R3, 0x20, RZ ;  /* 0x0000002003037824 */ /* 0x000fe200078e00ff */
[----:B------:R-:W-:Y:S01]  /*0480*/  LOP3.LUT R4, R4, 0x8, R16, 0xf8, !PT ;  /* 0x0000000804047812 */ /* 0x000fe200078ef810 */
[----:B------:R-:W-:Y:S01]  /*0490*/  IMAD.IADD R161, R2, 0x1, R161 ;  /* 0x0000000102a17824 */ /* 0x000fe200078e02a1 */
[----:B------:R-:W-:Y:S01]  /*04a0*/  LEA.HI R7, R15, R10, RZ, 0x7 ;  /* 0x0000000a0f077211 */ /* 0x000fe200078f38ff */
[----:B------:R-:W-:Y:S01]  /*04b0*/  IMAD.SHL.U32 R9, R11, 0x40, RZ ;  /* 0x000000400b097824 */ /* 0x000fe200078e00ff */
[----:B------:R-:W-:Y:S01]  /*04c0*/  LOP3.LUT R6, R17, 0x7ffffffc, RZ, 0xc0, !PT ;  /* 0x7ffffffc11067812 */ /* 0x000fe200078ec0ff */
[----:B------:R-:W-:Y:S01]  /*04d0*/  IMAD.SHL.U32 R161, R161, 0x2, RZ ;  /* 0x00000002a1a17824 */ /* 0x000fe200078e00ff */
[----:B------:R-:W-:Y:S01]  /*04e0*/  LOP3.LUT R5, R5, R4, R0, 0xf6, !PT ;  /* 0x0000000405057212 */ /* 0x000fe200078ef600 */
[----:B------:R-:W-:Y:S01]  /*04f0*/  IMAD.SHL.U32 R196, R250, 0x2, RZ ;  /* 0x00000002fac47824 */ /* 0x000fe200078e00ff */
[----:B------:R-:W-:Y:S01]  /*0500*/  SHF.R.S32.HI R2, RZ, 0x7, R7 ;  /* 0x00000007ff027819 */ /* 0x000fe20000011407 */
[----:B------:R-:W-:Y:S01]  /*0510*/  IMAD.IADD R0, R10, 0x1, -R6 ;  /* 0x000000010a007824 */ /* 0x000fe200078e0a06 */
[C---:B------:R-:W-:Y:S01]  /*0520*/  R2P PR, R8.reuse, 0x6 ;  /* 0x0000000608007804 */ /* 0x040fe20000000000 */
[----:B------:R-:W-:Y:S01]  /*0530*/  IMAD.SHL.U32 R6, R8, 0x40, RZ ;  /* 0x0000004008067824 */ /* 0x000fe200078e00ff */
[----:B------:R-:W-:Y:S01]  /*0540*/  LOP3.LUT R235, R3, 0x6, R235, 0xf8, !PT ;  /* 0x0000000603eb7812 */ /* 0x000fe200078ef8eb */
[----:B------:R-:W-:Y:S01]  /*0550*/  IMAD.SHL.U32 R4, R2, 0x8, RZ ;  /* 0x0000000802047824 */ /* 0x000fe200078e00ff */
[----:B------:R-:W-:Y:S01]  /*0560*/  SHF.R.S32.HI R232, RZ, 0x2, R232 ;  /* 0x00000002ffe87819 */ /* 0x000fe200000114e8 */
[----:B------:R-:W-:Y:S01]  /*0570*/  IMAD.SHL.U32 R10, R0, 0x2, RZ ;  /* 0x00000002000a7824 */ /* 0x000fe200078e00ff */
[----:B------:R-:W-:Y:S01]  /*0580*/  LOP3.LUT R0, R6, 0x1c0, RZ, 0xc0, !PT ;  /* 0x000001c006007812 */ /* 0x000fe200078ec0ff */
[----:B------:R-:W-:Y:S01]  /*0590*/  IMAD.SHL.U32 R6, R12, 0x10, RZ ;  /* 0x000000100c067824 */ /* 0x000fe200078e00ff */
[----:B------:R-:W-:Y:S01]  /*05a0*/  LOP3.LUT R4, R4, 0x8, RZ, 0xc0, !PT ;  /* 0x0000000804047812 */ /* 0x000fe200078ec0ff */
[----:B------:R-:W-:Y:S01]  /*05b0*/  IMAD R7, R2, 0x1000, R10 ;  /* 0x0000100002077824 */ /* 0x000fe200078e020a */
[----:B------:R-:W-:Y:S01]  /*05c0*/  LOP3.LUT R8, R0, 0x20, R3, 0xf8, !PT ;  /* 0x0000002000087812 */ /* 0x000fe200078ef803 */
[C---:B------:R-:W-:Y:S01]  /*05d0*/  IMAD R232, R14.reuse, 0x10, R232 ;  /* 0x000000100ee87824 */ /* 0x040fe200078e02e8 */
[----:B------:R-:W-:Y:S01]  /*05e0*/  SHF.R.U32.HI R2, RZ, 0x3, R0 ;  /* 0x00000003ff027819 */ /* 0x000fe20000011600 */
[----:B------:R-:W-:Y:S01]  /*05f0*/  IMAD R7, R14, 0x400, R7 ;  /* 0x000004000e077824 */ /* 0x000fe200078e0207 */
[----:B------:R-:W-:-:S02]  /*0600*/  LOP3.LUT R11, R4, 0x10, R6, 0xf8, !PT ;  /* 0x00000010040b7812 */ /* 0x000fc400078ef806 */
[----:B------:R-:W-:Y:S02]  /*0610*/  LOP3.LUT R6, R8, R2, RZ, 0x3c, !PT ;  /* 0x0000000208067212 */ /* 0x000fe400078e3cff */
[----:B------:R-:W-:Y:S01]  /*0620*/  LOP3.LUT R8, R2, R0, R4, 0x1e, !PT ;  /* 0x0000000002087212 */ /* 0x000fe200078e1e04 */
[----:B------:R-:W-:Y:S01]  /*0630*/  IMAD.SHL.U32 R0, R12, 0x8, RZ ;  /* 0x000000080c007824 */ /* 0x000fe200078e00ff */
[----:B------:R-:W-:Y:S01]  /*0640*/  LOP3.LUT R3, R9, 0x1c0, RZ, 0xc0, !PT ;  /* 0x000001c009037812 */ /* 0x000fe200078ec0ff */
[----:B------:R-:W-:Y:S01]  /*0650*/  IMAD.SHL.U32 R4, R13, 0x40, RZ ;  /* 0x000000400d047824 */ /* 0x000fe200078e00ff */
[----:B------:R-:W-:Y:S01]  /*0660*/  SEL R192, R192, 0x10, !P0 ;  /* 0x00000010c0c07807 */ /* 0x000fe20004000000 */
[----:B------:R-:W-:Y:S01]  /*0670*/  IMAD.IADD R7, R6, 0x1, R7 ;  /* 0x0000000106077824 */ /* 0x000fe200078e0207 */
[----:B------:R-:W-:Y:S02]  /*0680*/  SHF.R.U32.HI R2, RZ, 0x3, R3 ;  /* 0x00000003ff027819 */ /* 0x000fe40000011603 */
[----:B------:R-:W-:Y:S01]  /*0690*/  LOP3.LUT R6, R3, 0x8, R0, 0xf8, !PT ;  /* 0x0000000803067812 */ /* 0x000fe200078ef800 */
[----:B------:R-:W-:Y:S01]  /*06a0*/  IMAD.SHL.U32 R194, R7, 0x2, RZ ;  /* 0x0000000207c27824 */ /* 0x000fe200078e00ff */
[----:B------:R-:W-:-:S02]  /*06b0*/  LOP3.LUT R0, R4, 0xfffffe00, RZ, 0xc0, !PT ;  /* 0xfffffe0004007812 */ /* 0x000fc400078ec0ff */
[----:B------:R-:W-:Y:S01]  /*06c0*/  LOP3.LUT R3, R2, R11, R3, 0x1e, !PT ;  /* 0x0000000b02037212 */ /* 0x000fe200078e1e03 */
[----:B------:R-:W-:Y:S01]  /*06d0*/  IMAD.IADD R195, R194, 0x1, R192 ;  /* 0x00000001c2c37824 */ /* 0x000fe200078e02c0 */
[----:B------:R-:W-:Y:S01]  /*06e0*/  LOP3.LUT R2, R6, R2, RZ, 0x3c, !PT ;  /* 0x0000000206027212 */ /* 0x000fe200078e3cff */
[----:B------:R-:W-:Y:S01]  /*06f0*/  IMAD R4, R14, 0x400, R0 ;  /* 0x000004000e047824 */ /* 0x000fe200078e0200 */
[----:B------:R-:W-:Y:S01]  /*0700*/  LOP3.LUT R167, R3, R0, RZ, 0xfc, !PT ;  /* 0x0000000003a77212 */ /* 0x000fe200078efcff */
[C---:B------:R-:W-:Y:S01]  /*0710*/  IMAD R6, R159.reuse, 0x400, R10 ;  /* 0x000004009f067824 */ /* 0x040fe200078e020a */
[----:B------:R-:W-:Y:S01]  /*0720*/  SHF.R.S32.HI R252, RZ, 0x1f, R232 ;  /* 0x0000001ffffc7819 */ /* 0x000fe200000114e8 */
[----:B------:R-:W-:Y:S02]  /*0730*/  IMAD.IADD R166, R4, 0x1, R2 ;  /* 0x0000000104a67824 */ /* 0x000fe400078e0202 */
[----:B------:R-:W-:Y:S02]  /*0740*/  IMAD R159, R159, 0x400, R0 ;  /* 0x000004009f9f7824 */ /* 0x000fe400078e0200 */
[----:B------:R-:W-:-:S02]  /*0750*/  IMAD.IADD R6, R6, 0x1, R8 ;  /* 0x0000000106067824 */ /* 0x000fc400078e0208 */
[----:B------:R-:W-:Y:S02]  /*0760*/  IMAD.MOV.U32 R4, RZ, RZ, 0x20 ;  /* 0x00000020ff047424 */ /* 0x000fe400078e00ff */
[----:B------:R-:W-:Y:S01]  /*0770*/  IMAD.MOV.U32 R0, RZ, RZ, 0x40 ;  /* 0x00000040ff007424 */ /* 0x000fe200078e00ff */
[----:B------:R-:W-:Y:S01]  /*0780*/  LEA R240, R6, 0x6000, 0x1 ;  /* 0x0000600006f07811 */ /* 0x000fe200078e08ff */
[----:B------:R-:W-:Y:S01]  /*0790*/  IMAD.IADD R159, R2, 0x1, R159 ;  /* 0x00000001029f7824 */ /* 0x000fe200078e029f */
[----:B------:R-:W-:Y:S01]  /*07a0*/  SEL R163, R4, 0xffffffe0, !P4 ;  /* 0xffffffe004a37807 */ /* 0x000fe20006000000 */
[----:B------:R-:W-:Y:S01]  /*07b0*/  IMAD.SHL.U32 R3, R5, 0x2, RZ ;  /* 0x0000000205037824 */ /* 0x000fe200078e00ff */
[----:B------:R-:W-:Y:S02]  /*07c0*/  SEL R0, R0, 0xffffffc0, !P3 ;  /* 0xffffffc000007807 */ /* 0x000fe40005800000 */
[----:B------:R-:W-:Y:S01]  /*07d0*/  SEL R4, R4, 0xffffffe0, !P1 ;  /* 0xffffffe004047807 */ /* 0x000fe20004800000 */
[C---:B------:R-:W-:Y:S01]  /*07e0*/  IMAD.IADD R164, R161.reuse, 0x1, R163 ;  /* 0x00000001a1a47824 */ /* 0x040fe200078e02a3 */
[----:B------:R-:W-:Y:S01]  /*07f0*/  IADD3 R2, R232, -0x40, RZ ;  /* 0xffffffc0e8027810 */ /* 0x000fe20007ffe0ff */
[----:B------:R-:W-:Y:S01]  /*0800*/  IMAD.IADD R162, R161, 0x1, R0 ;  /* 0x00000001a1a27824 */ /* 0x000fe200078e0200 */
[----:B------:R-:W-:Y:S01]  /*0810*/  IADD3 R241, R240, 0x40, RZ ;  /* 0x00000040f0f17810 */ /* 0x000fe20007ffe0ff */
[----:B------:R-:W-:Y:S01]  /*0820*/  IMAD.IADD R193, R194, 0x1, R4 ;  /* 0x00000001c2c17824 */ /* 0x000fe200078e0204 */
[----:B------:R-:W-:Y:S01]  /*0830*/  @P2 IADD3 R241, R240, -0x40, RZ ;  /* 0xffffffc0f0f12810 */ /* 0x000fe20007ffe0ff */
[----:B------:R-:W-:Y:S01]  /*0840*/  IMAD.SHL.U32 R236, R2, 0x4, RZ ;  /* 0x0000000402ec7824 */ /* 0x000fe200078e00ff */
[----:B------:R-:W-:Y:S01]  /*0850*/  SHF.R.S32.HI R237, RZ, 0x1f, R2 ;  /* 0x0000001fffed7819 */ /* 0x000fe20000011402 */
[----:B------:R-:W-:Y:S01]  /*0860*/  IMAD.IADD R163, R163, 0x1, R162 ;  /* 0x00000001a3a37824 */ /* 0x000fe200078e02a2 */
[----:B------:R-:W-:Y:S01]  /*0870*/  IADD3 R251, R240, 0x420, RZ ;  /* 0x00000420f0fb7810 */ /* 0x000fe20007ffe0ff */
[----:B------:R-:W-:Y:S01]  /*0880*/  IMAD.IADD R243, R4, 0x1, R240 ;  /* 0x0000000104f37824 */ /* 0x000fe200078e02f0 */
[----:B------:R-:W-:Y:S01]  /*0890*/  SHF.L.U64.HI R237, R2, 0x2, R237 ;  /* 0x0000000202ed7819 */ /* 0x000fe200000102ed */
[----:B------:R-:W-:Y:S01]  /*08a0*/  IMAD.IADD R192, R192, 0x1, R193 ;  /* 0x00000001c0c07824 */ /* 0x000fe200078e02c1 */
[----:B------:R-:W-:Y:S01]  /*08b0*/  LEA R159, R159, 0xa000, 0x1 ;  /* 0x0000a0009f9f7811 */ /* 0x000fe200078e08ff */
[----:B------:R-:W-:Y:S01]  /*08c0*/  IMAD.IADD R242, R4, 0x1, R241 ;  /* 0x0000000104f27824 */ /* 0x000fe200078e02f1 */
[----:B--2---:R-:W-:-:S02]  /*08d0*/  @P1 IADD3 R251, R240, 0x3e0, RZ ;  /* 0x000003e0f0fb1810 */ /* 0x004fc40007ffe0ff */
.L_x_386:
[----:B-1----:R-:W1:Y:S01]  /*08e0*/  S2R R34, SR_CTAID.Y ;  /* 0x0000000000227919 */ /* 0x002e620000002600 */
[----:B--2---:R-:W2:Y:S01]  /*08f0*/  LDC.U8 R0, c[0x0][0x312] ;  /* 0x0000c480ff007b82 */ /* 0x004ea20000000000 */
[----:B------:R-:W-:-:S02]  /*0900*/  ISETP.NE.U32.AND P2, PT, RZ, c[0x0][0x240], PT ;  /* 0x00009000ff007a0c */ /* 0x000fc40003f45070 */
[----:B------:R-:W-:Y:S02]  /*0910*/  ISETP.NE.U32.AND P3, PT, RZ, c[0x0][0x250], PT ;  /* 0x00009400ff007a0c */ /* 0x000fe40003f65070 */
[----:B------:R-:W-:Y:S02]  /*0920*/  ISETP.NE.AND.EX P2, PT, RZ, c[0x0][0x244], PT, P2 ;  /* 0x00009100ff007a0c */ /* 0x000fe40003f45320 */
[----:B------:R-:W-:Y:S02]  /*0930*/  ISETP.NE.AND.EX P3, PT, RZ, c[0x0][0x254], PT, P3 ;  /* 0x00009500ff007a0c */ /* 0x000fe40003f65330 */
[----:B------:R-:W-:Y:S01]  /*0940*/  ISETP.EQ.U32.AND P5, PT, RZ, c[0x0][0x248], PT ;  /* 0x00009200ff007a0c */ /* 0x000fe20003fa2070 */
[----:B-1----:R-:W-:Y:S01]  /*0950*/  IMAD.SHL.U32 R9, R34, 0x4, RZ ;  /* 0x0000000422097824 */ /* 0x002fe200078e00ff */
[----:B------:R-:W-:Y:S02]  /*0960*/  SHF.R.S32.HI R30, RZ, 0x1f, R34 ;  /* 0x0000001fff1e7819 */ /* 0x000fe40000011422 */
[----:B--2---:R-:W-:Y:S01]  /*0970*/  ISETP.NE.AND P4, PT, R0, RZ, PT ;  /* 0x000000ff0000720c */ /* 0x004fe20003f85270 */
[----:B------:R-:W-:Y:S01]  /*0980*/  IMAD.MOV.U32 R0, RZ, RZ, -0x1 ;  /* 0xffffffffff007424 */ /* 0x000fe200078e00ff */
[----:B------:R-:W-:-:S02]  /*0990*/  SHF.L.U64.HI R8, R34, 0x2, R30 ;  /* 0x0000000222087819 */ /* 0x000fc4000001021e */
[C---:B------:R-:W-:Y:S02]  /*09a0*/  IADD3 R4, P0, R9.reuse, c[0x0][0x240], RZ ;  /* 0x0000900009047a10 */ /* 0x040fe40007f1e0ff */
[----:B------:R-:W-:Y:S02]  /*09b0*/  ISETP.EQ.OR.EX P5, PT, RZ, c[0x0][0x24c], !P4, P5 ;  /* 0x00009300ff007a0c */ /* 0x000fe400067a2750 */
[----:B------:R-:W-:Y:S02]  /*09c0*/  IADD3.X R5, R8, c[0x0][0x244], RZ, P0, !PT ;  /* 0x0000910008057a10 */ /* 0x000fe400007fe4ff */
[----:B------:R-:W-:-:S03]  /*09d0*/  @P3 IADD3 R6, P0, R9, c[0x0][0x250], RZ ;  /* 0x0000940009063a10 */ /* 0x000fc60007f1e0ff */
[----:B------:R1:W2:Y:S04]  /*09e0*/  @P2 LDG.E R0, [R4.64] ;  /* 0x0000000604002981 */ /* 0x0002a8000c1e1900 */
[----:B------:R1:W2:Y:S01]  /*09f0*/  @P2 LDG.E R2, [R4.64+0x4] ;  /* 0x0000040604022981 */ /* 0x0002a2000c1e1900 */
[----:B------:R-:W-:Y:S01]  /*0a00*/  IMAD.MOV.U32 R224, RZ, RZ, RZ ;  /* 0x000000ffffe07224 */ /* 0x000fe200078e00ff */
[----:B------:R-:W-:Y:S01]  /*0a10*/  @P3 IADD3.X R7, R8, c[0x0][0x254], RZ, P0, !PT ;  /* 0x0000950008073a10 */ /* 0x000fe200007fe4ff */
[----:B------:R-:W-:-:S04]  /*0a20*/  IMAD.MOV.U32 R238, RZ, RZ, -0x1 ;  /* 0xffffffffffee7424 */ /* 0x000fc800078e00ff */
[----:B-----5:R3:W5:Y:S01]  /*0a30*/  @P3 LDG.E R224, [R6.64] ;  /* 0x0000000606e03981 */ /* 0x020762000c1e1900 */
[----:B-1----:R-:W-:-:S04]  /*0a40*/  IADD3 R4, P1, R9, c[0x0][0x248], RZ ;  /* 0x0000920009047a10 */ /* 0x002fc80007f3e0ff */
[----:B------:R-:W-:-:S05]  /*0a50*/  IADD3.X R5, R8, c[0x0][0x24c], RZ, P1, !PT ;  /* 0x0000930008057a10 */ /* 0x000fca0000ffe4ff */
[----:B------:R3:W5:Y:S01]  /*0a60*/  @!P5 LDG.E R238, [R4.64] ;  /* 0x0000000604eed981 */ /* 0x000762000c1e1900 */
[----:B------:R-:W-:-:S04]  /*0a70*/  ISETP.NE.U32.AND P0, PT, RZ, c[0x0][0x248], PT ;  /* 0x00009200ff007a0c */ /* 0x000fc80003f05070 */
[----:B------:R-:W-:Y:S01]  /*0a80*/  ISETP.NE.AND.EX P0, PT, RZ, c[0x0][0x24c], PT, P0 ;  /* 0x00009300ff007a0c */ /* 0x000fe20003f05300 */
[----:B--2---:R-:W-:Y:S02]  /*0a90*/  @P2 IMAD.IADD R206, R2, 0x1, -R0 ;  /* 0x0000000102ce2824 */ /* 0x004fe400078e0a00 */
[----:B------:R-:W-:Y:S02]  /*0aa0*/  IMAD.MOV.U32 R2, RZ, RZ, c[0x0][0x218] ;  /* 0x00008600ff027624 */ /* 0x000fe400078e00ff */
[----:B------:R-:W-:-:S08]  /*0ab0*/  @!P2 IMAD.MOV.U32 R206, RZ, RZ, c[0x0][0x214] ;  /* 0x00008500ffcea624 */ /* 0x000fd000078e00ff */
[----:B------:R-:W-:Y:S05]  /*0ac0*/  @!P0 BRA `(.L_x_316) ;  /* 0x0000003000008947 */ /* 0x000fea0003800000 */
[----:B---3--:R-:W2:Y:S02]  /*0ad0*/  @P4 LDG.E R2, [R4.64+0x4] ;  /* 0x0000040604024981 */ /* 0x008ea4000c1e1900 */
[----:B--2--5:R-:W-:-:S06]  /*0ae0*/  @P4 IADD3 R2, R2, -R238, RZ ;  /* 0x800000ee02024210 */ /* 0x024fcc0007ffe0ff */
[----:B------:R1:W5:Y:S02]  /*0af0*/  @!P4 LDG.E R2, [R4.64] ;  /* 0x000000060402c981 */ /* 0x000364000c1e1900 */
.L_x_316:
[----:B---3--:R-:W-:-:S04]  /*0b00*/  ISETP.NE.U32.AND P1, PT, RZ, c[0x0][0x258], PT ;  /* 0x00009600ff007a0c */ /* 0x008fc80003f25070 */
[----:B------:R-:W-:-:S13]  /*0b10*/  ISETP.NE.AND.EX P1, PT, RZ, c[0x0][0x25c], PT, P1 ;  /* 0x00009700ff007a0c */ /* 0x000fda0003f25310 */
[----:B-1----:R-:W-:-:S04]  /*0b20*/  @P1 IADD3 R4, P0, R9, c[0x0][0x258], RZ ;  /* 0x0000960009041a10 */ /* 0x002fc80007f1e0ff */
[----:B------:R-:W-:-:S06]  /*0b30*/  @P1 IADD3.X R5, R8, c[0x0][0x25c], RZ, P0, !PT ;  /* 0x0000970008051a10 */ /* 0x000fcc00007fe4ff */
        /* <DEDUP_REMOVED lines=10> */
[----:B------:R-:W-:Y:S01]  /*0be0*/  IMAD.WIDE.U32 R26, R34, c[0x0][0x178], RZ ;  /* 0x00005e00221a7a25 */ /* 0x000fe200078e00ff */
[----:B------:R-:W-:Y:S02]  /*0bf0*/  IADD3 R4, R206, 0x3f, RZ ;  /* 0x0000003fce047810 */ /* 0x000fe40007ffe0ff */
[----:B------:R-:W-:Y:S02]  /*0c00*/  IADD3 R2, R2, c[0x0][0x2e4], -R184 ;  /* 0x0000b90002027a10 */ /* 0x000fe40007ffe8b8 */
[----:B------:R-:W-:Y:S02]  /*0c10*/  ISETP.NE.AND P0, PT, R238, -0x1, PT ;  /* 0xffffffffee00780c */ /* 0x000fe40003f05270 */
[----:B------:R-:W-:Y:S02]  /*0c20*/  IADD3 R2, R2, 0x3f, RZ ;  /* 0x0000003f02027810 */ /* 0x000fe40007ffe0ff */
[----:B------:R-:W-:-:S02]  /*0c30*/  SHF.R.S32.HI R5, RZ, 0x1f, R4 ;  /* 0x0000001fff057819 */ /* 0x000fc40000011404 */
[----:B------:R-:W-:Y:S02]  /*0c40*/  SHF.R.S32.HI R6, RZ, 0x1f, R2 ;  /* 0x0000001fff067819 */ /* 0x000fe40000011402 */
[----:B------:R-:W-:Y:S02]  /*0c50*/  LEA.HI R4, R5, R4, RZ, 0x6 ;  /* 0x0000000405047211 */ /* 0x000fe400078f30ff */
[----:B------:R-:W-:Y:S01]  /*0c60*/  LEA.HI R2, R6, R2, RZ, 0x6 ;  /* 0x0000000206027211 */ /* 0x000fe200078f30ff */
[----:B------:R-:W-:Y:S01]  /*0c70*/  IMAD R6, R30, c[0x0][0x178], RZ ;  /* 0x00005e001e067a24 */ /* 0x000fe200078e02ff */
[----:B------:R-:W-:Y:S02]  /*0c80*/  ISETP.NE.AND P1, PT, R0, -0x1, PT ;  /* 0xffffffff0000780c */ /* 0x000fe40003f25270 */
[----:B------:R-:W-:Y:S01]  /*0c90*/  SHF.R.S32.HI R8, RZ, 0x6, R4 ;  /* 0x00000006ff087819 */ /* 0x000fe20000011404 */
[----:B------:R-:W-:Y:S01]  /*0ca0*/  IMAD R4, R34, c[0x0][0x17c], R6 ;  /* 0x00005f0022047a24 */ /* 0x000fe200078e0206 */
[----:B------:R-:W-:Y:S01]  /*0cb0*/  SHF.R.S32.HI R5, RZ, 0x6, R2 ;  /* 0x00000006ff057819 */ /* 0x000fe20000011402 */
[----:B------:R-:W-:-:S02]  /*0cc0*/  @P0 IMAD.IADD R2, R224, 0x1, R238 ;  /* 0x00000001e0020824 */ /* 0x000fc400078e02ee */
[----:B------:R-:W-:Y:S01]  /*0cd0*/  IMAD.WIDE.U32 R6, R0, c[0x0][0x190], RZ ;  /* 0x0000640000067a25 */ /* 0x000fe200078e00ff */
[----:B------:R-:W-:-:S03]  /*0ce0*/  IMNMX R186, R8, R5, PT ;  /* 0x0000000508ba7217 */ /* 0x000fc60003800200 */
[----:B------:R-:W-:Y:S01]  /*0cf0*/  IMAD.IADD R22, R27, 0x1, R4 ;  /* 0x000000011b167824 */ /* 0x000fe200078e0204 */
[----:B------:R-:W-:Y:S01]  /*0d00*/  LEA R11, R186, 0xffffffc0, 0x6 ;  /* 0xffffffc0ba0b7811 */ /* 0x000fe200078e30ff */
[----:B------:R-:W-:Y:S01]  /*0d10*/  IMAD R8, R0, c[0x0][0x194], RZ ;  /* 0x0000650000087a24 */ /* 0x000fe200078e02ff */
[----:B------:R-:W-:Y:S01]  /*0d20*/  SEL R26, R26, R6, !P1 ;  /* 0x000000061a1a7207 */ /* 0x000fe20004800000 */
[----:B------:R-:W-:Y:S01]  /*0d30*/  @P0 IMAD.WIDE.U32 R4, R2, c[0x0][0x198], RZ ;  /* 0x0000660002040a25 */ /* 0x000fe200078e00ff */
[----:B------:R-:W-:-:S03]  /*0d40*/  SHF.R.S32.HI R18, RZ, 0x1f, R11 ;  /* 0x0000001fff127819 */ /* 0x000fc6000001140b */
[----:B------:R-:W-:Y:S02]  /*0d50*/  @P1 IMAD.IADD R22, R7, 0x1, R8 ;  /* 0x0000000107161824 */ /* 0x000fe400078e0208 */
[----:B------:R-:W-:Y:S02]  /*0d60*/  @P0 IMAD R28, R2, c[0x0][0x19c], R5 ;  /* 0x00006700021c0a24 */ /* 0x000fe400078e0205 */
[----:B------:R-:W-:Y:S01]  /*0d70*/  @P0 IMAD.MOV.U32 R27, RZ, RZ, R4 ;  /* 0x000000ffff1b0224 */ /* 0x000fe200078e0004 */
[----:B------:R-:W-:Y:S05]  /*0d80*/  @P0 BRA `(.L_x_318) ;  /* 0x000000a000000947 */ /* 0x000fea0003800000 */
[----:B------:R-:W-:Y:S01]  /*0d90*/  SHF.R.S32.HI R2, RZ, 0x1f, R224 ;  /* 0x0000001fff027819 */ /* 0x000fe200000114e0 */
[----:B------:R-:W-:-:S04]  /*0da0*/  IMAD.WIDE.U32 R4, R224, c[0x0][0x198], RZ ;  /* 0x00006600e0047a25 */ /* 0x000fc800078e00ff */
[----:B------:R-:W-:Y:S02]  /*0db0*/  IMAD R2, R2, c[0x0][0x198], RZ ;  /* 0x0000660002027a24 */ /* 0x000fe400078e02ff */
[----:B------:R-:W-:Y:S02]  /*0dc0*/  IMAD R6, R30, c[0x0][0x180], RZ ;  /* 0x000060001e067a24 */ /* 0x000fe400078e02ff */
[----:B------:R-:W-:-:S05]  /*0dd0*/  IMAD R2, R224, c[0x0][0x19c], R2 ;  /* 0x00006700e0027a24 */ /* 0x000fca00078e0202 */
[----:B------:R-:W-:Y:S01]  /*0de0*/  IADD3 R5, R5, R2, RZ ;  /* 0x0000000205057210 */ /* 0x000fe20007ffe0ff */
[----:B------:R-:W-:-:S04]  /*0df0*/  IMAD R2, R34, c[0x0][0x184], R6 ;  /* 0x0000610022027a24 */ /* 0x000fc800078e0206 */
[----:B------:R-:W-:-:S05]  /*0e00*/  IMAD.WIDE.U32 R4, R34, c[0x0][0x180], R4 ;  /* 0x0000600022047a25 */ /* 0x000fca00078e0004 */
[----:B------:R-:W-:Y:S02]  /*0e10*/  IADD3 R28, R5, R2, RZ ;  /* 0x00000002051c7210 */ /* 0x000fe40007ffe0ff */
[----:B------:R-:W-:Y:S02]  /*0e20*/  MOV R27, R4 ;  /* 0x00000004001b7202 */ /* 0x000fe40000000f00 */
.L_x_318:
        /* <DEDUP_REMOVED lines=15> */
.L_x_319:
[----:B------:R-:W-:Y:S01]  /*0f20*/  IABS R10, c[0x0][0x1c8] ;  /* 0x00007200000a7a13 */ /* 0x000fe20000000000 */
[----:B------:R-:W1:Y:S01]  /*0f30*/  LDC.U8 R19, c[0x0][0x328] ;  /* 0x0000ca00ff137b82 */ /* 0x000e620000000000 */
[----:B------:R-:W-:Y:S01]  /*0f40*/  IABS R8, R226 ;  /* 0x000000e200087213 */ /* 0x000fe20000000000 */
[C---:B------:R-:W-:Y:S01]  /*0f50*/  @P1 IMAD.WIDE.U32 R6, R0.reuse, c[0x0][0x370], RZ ;  /* 0x0000dc0000061a25 */ /* 0x040fe200078e00ff */
[----:B------:R-:W2:Y:S01]  /*0f60*/  I2F.RP R4, R10 ;  /* 0x0000000a00047306 */ /* 0x000ea20000209400 */
[----:B------:R-:W-:Y:S01]  /*0f70*/  MOV R13, c[0x0][0x224] ;  /* 0x00008900000d7a02 */ /* 0x000fe20000000f00 */
[----:B------:R-:W3:Y:S01]  /*0f80*/  S2R R14, SR_CTAID.X ;  /* 0x00000000000e7919 */ /* 0x000ee20000002500 */
[----:B------:R-:W-:Y:S01]  /*0f90*/  MOV R9, R8 ;  /* 0x0000000800097202 */ /* 0x000fe20000000f00 */
[----:B------:R-:W-:Y:S01]  /*0fa0*/  @P1 IMAD R15, R0, c[0x0][0x374], R7 ;  /* 0x0000dd00000f1a24 */ /* 0x000fe200078e0207 */
[----:B------:R-:W-:Y:S01]  /*0fb0*/  LOP3.LUT R8, R226, c[0x0][0x1c8], RZ, 0x3c, !PT ;  /* 0x00007200e2087a12 */ /* 0x000fe200078e3cff */
[----:B------:R-:W-:Y:S01]  /*0fc0*/  @P1 IMAD.MOV.U32 R12, RZ, RZ, R6 ;  /* 0x000000ffff0c1224 */ /* 0x000fe200078e0006 */
[----:B------:R-:W-:Y:S01]  /*0fd0*/  SHF.R.S32.HI R13, RZ, 0x1f, R13 ;  /* 0x0000001fff0d7819 */ /* 0x000fe2000001140d */
[----:B------:R-:W-:Y:S01]  /*0fe0*/  @!P1 IMAD.WIDE.U32 R6, R34, c[0x0][0x368], RZ ;  /* 0x0000da0022069a25 */ /* 0x000fe200078e00ff */
[----:B------:R-:W-:Y:S01]  /*0ff0*/  ISETP.GE.AND P4, PT, R8, RZ, PT ;  /* 0x000000ff0800720c */ /* 0x000fe20003f86270 */
[----:B------:R-:W4:Y:S01]  /*1000*/  LDC.U8 R25, c[0x0][0x3d0] ;  /* 0x0000f400ff197b82 */ /* 0x000f220000000000 */
[----:B------:R-:W-:Y:S01]  /*1010*/  MOV R244, c[0x0][0x22c] ;  /* 0x00008b0000f47a02 */ /* 0x000fe20000000f00 */
[----:B------:R-:W-:Y:S01]  /*1020*/  IMAD R8, R13, R34, RZ ;  /* 0x000000220d087224 */ /* 0x000fe200078e02ff */
[----:B------:R-:W-:Y:S01]  /*1030*/  @!P1 MOV R12, R6 ;  /* 0x00000006000c9202 */ /* 0x000fe20000000f00 */
[----:B------:R-:W-:Y:S01]  /*1040*/  IMAD.WIDE.U32 R16, R34, c[0x0][0x224], RZ ;  /* 0x0000890022107a25 */ /* 0x000fe200078e00ff */
[----:B------:R-:W-:Y:S01]  /*1050*/  SHF.R.S32.HI R227, RZ, 0x1f, R226 ;  /* 0x0000001fffe37819 */ /* 0x000fe200000114e2 */
[----:B--2---:R-:W2:Y:S02]  /*1060*/  MUFU.RCP R4, R4 ;  /* 0x0000000400047308 */ /* 0x004ea40000001000 */
[----:B------:R-:W-:Y:S01]  /*1070*/  IMAD.WIDE R20, R244, c[0x0][0x1c0], RZ ;  /* 0x00007000f4147a25 */ /* 0x000fe200078e02ff */
[----:B-1----:R-:W-:-:S03]  /*1080*/  ISETP.NE.AND P3, PT, R19, RZ, PT ;  /* 0x000000ff1300720c */ /* 0x002fc60003f65270 */
[----:B------:R-:W-:Y:S01]  /*1090*/  IMAD R6, R21, R16, RZ ;  /* 0x0000001015067224 */ /* 0x000fe200078e02ff */
[----:B--2---:R-:W-:-:S04]  /*10a0*/  IADD3 R4, R4, 0xffffffe, RZ ;  /* 0x0ffffffe04047810 */ /* 0x004fc80007ffe0ff */
[----:B------:R-:W1:Y:S02]  /*10b0*/  F2I.FTZ.U32.TRUNC.NTZ R5, R4 ;  /* 0x0000000400057305 */ /* 0x000e64000021f000 */
[----:B-1----:R-:W-:Y:S01]  /*10c0*/  IADD3 R2, RZ, -R5, RZ ;  /* 0x80000005ff027210 */ /* 0x002fe20007ffe0ff */
[----:B------:R-:W-:-:S04]  /*10d0*/  IMAD.MOV.U32 R4, RZ, RZ, RZ ;  /* 0x000000ffff047224 */ /* 0x000fc800078e00ff */
[----:B------:R-:W-:-:S04]  /*10e0*/  IMAD R2, R2, R10, RZ ;  /* 0x0000000a02027224 */ /* 0x000fc800078e02ff */
[----:B------:R-:W-:-:S04]  /*10f0*/  IMAD.HI.U32 R2, R5, R2, R4 ;  /* 0x0000000205027227 */ /* 0x000fc800078e0004 */
[----:B------:R-:W-:Y:S02]  /*1100*/  @!P1 IMAD R5, R30, c[0x0][0x368], RZ ;  /* 0x0000da001e059a24 */ /* 0x000fe400078e02ff */
[----:B------:R-:W-:-:S04]  /*1110*/  IMAD.HI.U32 R2, R2, R9, RZ ;  /* 0x0000000902027227 */ /* 0x000fc800078e00ff */
[----:B------:R-:W-:Y:S02]  /*1120*/  IMAD.MOV R4, RZ, RZ, -R2 ;  /* 0x000000ffff047224 */ /* 0x000fe400078e0a02 */
[----:B------:R-:W-:Y:S02]  /*1130*/  @!P1 IMAD R5, R34, c[0x0][0x36c], R5 ;  /* 0x0000db0022059a24 */ /* 0x000fe400078e0205 */
[----:B------:R-:W-:Y:S01]  /*1140*/  IMAD R4, R10, R4, R9 ;  /* 0x000000040a047224 */ /* 0x000fe200078e0209 */
[----:B------:R-:W-:Y:S01]  /*1150*/  SHF.L.U64.HI R9, R34, 0x7, R30 ;  /* 0x0000000722097819 */ /* 0x000fe2000001021e */
[----:B------:R-:W-:Y:S02]  /*1160*/  @!P1 IMAD.IADD R15, R7, 0x1, R5 ;  /* 0x00000001070f9824 */ /* 0x000fe400078e0205 */
[----:B------:R-:W-:Y:S01]  /*1170*/  IMAD R5, R30, c[0x0][0x224], R8 ;  /* 0x000089001e057a24 */ /* 0x000fe200078e0208 */
[----:B------:R-:W-:Y:S02]  /*1180*/  ISETP.GT.U32.AND P5, PT, R10, R4, PT ;  /* 0x000000040a00720c */ /* 0x000fe40003fa4070 */
[----:B------:R-:W-:Y:S01]  /*1190*/  SHF.L.U32 R8, R34, 0x7, RZ ;  /* 0x0000000722087819 */ /* 0x000fe200000006ff */
[----:B------:R-:W-:Y:S01]  /*11a0*/  IMAD.IADD R5, R17, 0x1, R5 ;  /* 0x0000000111057824 */ /* 0x000fe200078e0205 */
[----:B------:R-:W-:Y:S01]  /*11b0*/  SEL R9, R9, RZ, P2 ;  /* 0x000000ff09097207 */ /* 0x000fe20001000000 */
[----:B------:R-:W-:Y:S01]  /*11c0*/  IMAD.WIDE.U32 R16, R20, R16, RZ ;  /* 0x0000001014107225 */ /* 0x000fe200078e00ff */
[----:B------:R-:W-:-:S03]  /*11d0*/  SEL R8, R8, RZ, P2 ;  /* 0x000000ff08087207 */ /* 0x000fc60001000000 */
[C---:B------:R-:W-:Y:S01]  /*11e0*/  IMAD R5, R20.reuse, R5, R6 ;  /* 0x0000000514057224 */ /* 0x040fe200078e0206 */
[----:B------:R-:W-:Y:S01]  /*11f0*/  IADD3 R8, P2, R11, R8, RZ ;  /* 0x000000080b087210 */ /* 0x000fe20007f5e0ff */
[----:B------:R-:W-:Y:S02]  /*1200*/  IMAD.WIDE.U32 R6, R20, R0, RZ ;  /* 0x0000000014067225 */ /* 0x000fe400078e00ff */
[----:B------:R-:W-:Y:S02]  /*1210*/  @!P5 IADD3 R2, R2, 0x1, RZ ;  /* 0x000000010202d810 */ /* 0x000fe40007ffe0ff */
[----:B------:R-:W-:Y:S01]  /*1220*/  @!P5 IMAD.IADD R4, R4, 0x1, -R10 ;  /* 0x000000010404d824 */ /* 0x000fe200078e0a0a */
[----:B------:R-:W-:Y:S01]  /*1230*/  ISETP.NE.AND P5, PT, RZ, c[0x0][0x1c8], PT ;  /* 0x00007200ff007a0c */ /* 0x000fe20003fa5270 */
[----:B------:R-:W-:Y:S01]  /*1240*/  IMAD R13, R21, R8, RZ ;  /* 0x00000008150d7224 */ /* 0x000fe200078e02ff */
[----:B------:R-:W-:Y:S01]  /*1250*/  SEL R19, R16, R6, !P1 ;  /* 0x0000000610137207 */ /* 0x000fe20004800000 */
[----:B------:R-:W-:Y:S01]  /*1260*/  IMAD.IADD R16, R17, 0x1, R5 ;  /* 0x0000000111107824 */ /* 0x000fe200078e0205 */
[----:B------:R-:W-:Y:S01]  /*1270*/  ISETP.GE.U32.AND P6, PT, R4, R10, PT ;  /* 0x0000000a0400720c */ /* 0x000fe20003fc6070 */
[----:B------:R-:W-:Y:S01]  /*1280*/  IMAD R10, R21, R0, RZ ;  /* 0x00000000150a7224 */ /* 0x000fe200078e02ff */
[----:B------:R-:W-:Y:S01]  /*1290*/  IADD3.X R4, R18, R9, RZ, P2, !PT ;  /* 0x0000000912047210 */ /* 0x000fe200017fe4ff */
[----:B------:R-:W-:Y:S01]  /*12a0*/  IMAD.WIDE.U32 R8, R20, R8, RZ ;  /* 0x0000000814087225 */ /* 0x000fe200078e00ff */
[----:B----4-:R-:W-:-:S02]  /*12b0*/  ISETP.NE.AND P2, PT, R25, RZ, PT ;  /* 0x000000ff1900720c */ /* 0x010fc40003f45270 */
[----:B------:R-:W-:Y:S01]  /*12c0*/  @P1 IADD3 R16, R7, R10, RZ ;  /* 0x0000000a07101210 */ /* 0x000fe20007ffe0ff */
[----:B------:R-:W-:Y:S02]  /*12d0*/  IMAD R13, R20, R4, R13 ;  /* 0x00000004140d7224 */ /* 0x000fe400078e020d */
[----:B---3--:R-:W-:-:S04]  /*12e0*/  IMAD.WIDE.U32 R20, R14, c[0x0][0x3d8], RZ ;  /* 0x0000f6000e147a25 */ /* 0x008fc800078e00ff */
[----:B------:R-:W-:Y:S01]  /*12f0*/  @P6 IADD3 R2, R2, 0x1, RZ ;  /* 0x0000000102026810 */ /* 0x000fe20007ffe0ff */
[----:B------:R-:W-:Y:S01]  /*1300*/  @P3 IMAD R4, R34, c[0x0][0x214], RZ ;  /* 0x0000850022043a24 */ /* 0x000fe200078e02ff */
[----:B------:R-:W-:Y:S01]  /*1310*/  SEL R25, R20, RZ, P2 ;  /* 0x000000ff14197207 */ /* 0x000fe20001000000 */
[----:B------:R-:W-:Y:S01]  /*1320*/  IMAD R6, R14, c[0x0][0x3dc], R21 ;  /* 0x0000f7000e067a24 */ /* 0x000fe200078e0215 */
[----:B------:R-:W-:Y:S01]  /*1330*/  SHF.R.S32.HI R20, RZ, 0x1f, R216 ;  /* 0x0000001fff147819 */ /* 0x000fe200000114d8 */
[----:B------:R-:W-:Y:S01]  /*1340*/  IMAD.MOV.U32 R14, RZ, RZ, R2 ;  /* 0x000000ffff0e7224 */ /* 0x000fe200078e0002 */
[----:B------:R-:W-:Y:S01]  /*1350*/  @P3 SEL R4, R4, R0, !P1 ;  /* 0x0000000004043207 */ /* 0x000fe20004800000 */
[----:B------:R-:W-:Y:S01]  /*1360*/  @!P3 IMAD R7, R34, c[0x0][0x1c0], R226 ;  /* 0x000070002207ba24 */ /* 0x000fe200078e02e2 */
[----:B------:R-:W-:Y:S01]  /*1370*/  SEL R17, R6, RZ, P2 ;  /* 0x000000ff06117207 */ /* 0x000fe20001000000 */
[----:B------:R-:W-:Y:S01]  /*1380*/  IMAD R5, R226, c[0x0][0x22c], RZ ;  /* 0x00008b00e2057a24 */ /* 0x000fe200078e02ff */
[----:B------:R-:W-:Y:S01]  /*1390*/  @!P4 IADD3 R14, -R14, RZ, RZ ;  /* 0x000000ff0e0ec210 */ /* 0x000fe20007ffe1ff */
[----:B------:R-:W-:Y:S01]  /*13a0*/  @P3 IMAD R2, R226, c[0x0][0x234], R4 ;  /* 0x00008d00e2023a24 */ /* 0x000fe200078e0204 */
[----:B------:R-:W-:Y:S01]  /*13b0*/  @!P5 LOP3.LUT R14, RZ, c[0x0][0x1c8], RZ, 0x33, !PT ;  /* 0x00007200ff0eda12 */ /* 0x000fe200078e33ff */
[----:B------:R-:W-:Y:S01]  /*13c0*/  @!P3 IMAD R2, R7, c[0x0][0x214], RZ ;  /* 0x000085000702ba24 */ /* 0x000fe200078e02ff */
[----:B------:R-:W-:-:S02]  /*13d0*/  SHF.R.S32.HI R10, RZ, 0x1f, R5 ;  /* 0x0000001fff0a7819 */ /* 0x000fc40000011405 */
[----:B------:R-:W-:Y:S02]  /*13e0*/  IADD3 R7, R9, R13, RZ ;  /* 0x0000000d09077210 */ /* 0x000fe40007ffe0ff */
        /* <DEDUP_REMOVED lines=9> */
.L_x_320:
[----:B------:R-:W-:-:S04]  /*1480*/  IMAD R6, R34, c[0x0][0x1c0], R226 ;  /* 0x0000700022067a24 */ /* 0x000fc800078e02e2 */
[----:B------:R-:W-:Y:S02]  /*1490*/  IMAD R6, R6, c[0x0][0x224], RZ ;  /* 0x0000890006067a24 */ /* 0x000fe400078e02ff */
.L_x_321:
[----:B------:R-:W1:Y:S01]  /*14a0*/  S2R R31, SR_TID.X ;  /* 0x00000000001f7919 */ /* 0x000e620000002100 */
[----:B------:R-:W-:Y:S01]  /*14b0*/  IMAD R244, R244, c[0x0][0x1c0], RZ ;  /* 0x00007000f4f47a24 */ /* 0x000fe200078e02ff */
[----:B------:R-:W-:Y:S01]  /*14c0*/  IADD3 R4, P4, R204, R12, RZ ;  /* 0x0000000ccc047210 */ /* 0x000fe20007f9e0ff */
[----:B------:R-:W-:Y:S01]  /*14d0*/  IMAD.IADD R2, R11, 0x1, R2 ;  /* 0x000000010b027824 */ /* 0x000fe200078e0202 */
[----:B------:R-:W-:Y:S01]  /*14e0*/  SHF.R.S32.HI R205, RZ, 0x1f, R204 ;  /* 0x0000001fffcd7819 */ /* 0x000fe200000114cc */
[----:B------:R-:W-:Y:S01]  /*14f0*/  IMAD.MOV.U32 R33, RZ, RZ, 0x4 ;  /* 0x00000004ff217424 */ /* 0x000fe200078e00ff */
[----:B------:R-:W-:Y:S01]  /*1500*/  SHF.R.S32.HI R29, RZ, 0x1f, R217 ;  /* 0x0000001fff1d7819 */ /* 0x000fe200000114d9 */
[----:B------:R-:W-:Y:S01]  /*1510*/  IMAD.SHL.U32 R221, R244, 0x40, RZ ;  /* 0x00000040f4dd7824 */ /* 0x000fe200078e00ff */
[----:B------:R-:W-:Y:S01]  /*1520*/  BSSY B1, `(.L_x_317) ;  /* 0x00006bc000017945 */ /* 0x000fe20003800000 */
[----:B------:R-:W-:-:S03]  /*1530*/  IMAD.WIDE R12, R2, R33, c[0x0][0x200] ;  /* 0x00008000020c7625 */ /* 0x000fc600078e0221 */
[----:B------:R-:W-:Y:S01]  /*1540*/  IADD3 R9, P3, P1, R8, R221, R5 ;  /* 0x000000dd08097210 */ /* 0x000fe2000797e005 */
[----:B------:R-:W-:Y:S01]  /*1550*/  IMAD R0, R18, c[0x0][0x370], RZ ;  /* 0x0000dc0012007a24 */ /* 0x000fe200078e02ff */
[----:B------:R-:W-:Y:S01]  /*1560*/  SHF.R.S32.HI R2, RZ, 0x1f, R221 ;  /* 0x0000001fff027819 */ /* 0x000fe200000114dd */
[----:B------:R-:W-:Y:S01]  /*1570*/  IMAD.X R5, R205, 0x1, R15, P4 ;  /* 0x00000001cd057824 */ /* 0x000fe200020e060f */
[----:B------:R-:W-:Y:S01]  /*1580*/  MOV R212, R13 ;  /* 0x0000000d00d47202 */ /* 0x000fe20000000f00 */
[----:B------:R-:W-:Y:S01]  /*1590*/  IMAD.IADD R15, R11, 0x1, R6 ;  /* 0x000000010b0f7824 */ /* 0x000fe200078e0206 */
[----:B------:R-:W-:Y:S01]  /*15a0*/  IADD3.X R10, R7, R2, R10, P3, P1 ;  /* 0x00000002070a7210 */ /* 0x000fe20001fe240a */
[----:B------:R-:W-:Y:S01]  /*15b0*/  IMAD R2, R11, c[0x0][0x374], R0 ;  /* 0x0000dd000b027a24 */ /* 0x000fe200078e0200 */
[----:B------:R-:W-:Y:S01]  /*15c0*/  IADD3 R6, P1, R217, R11, RZ ;  /* 0x0000000bd9067210 */ /* 0x000fe20007f3e0ff */
[----:B------:R-:W-:Y:S01]  /*15d0*/  IMAD.WIDE.U32 R4, R11, c[0x0][0x370], R4 ;  /* 0x0000dc000b047a25 */ /* 0x000fe200078e0004 */
[----:B-1----:R-:W-:-:S03]  /*15e0*/  SHF.R.S32.HI R32, RZ, 0x1f, R31 ;  /* 0x0000001fff207819 */ /* 0x002fc6000001141f */
[----:B------:R-:W-:Y:S01]  /*15f0*/  IMAD.IADD R5, R5, 0x1, R2 ;  /* 0x0000000105057824 */ /* 0x000fe200078e0202 */
[----:B------:R-:W-:Y:S01]  /*1600*/  IADD3.X R8, R29, R18, RZ, P1, !PT ;  /* 0x000000121d087210 */ /* 0x000fe20000ffe4ff */
[----:B------:R-:W-:Y:S01]  /*1610*/  IMAD.MOV.U32 R213, RZ, RZ, R12 ;  /* 0x000000ffffd57224 */ /* 0x000fe200078e000c */
[----:B------:R-:W-:Y:S01]  /*1620*/  LEA.HI R7, R32, R31, RZ, 0x5 ;  /* 0x0000001f20077211 */ /* 0x000fe200078f28ff */
[----:B------:R-:W-:Y:S01]  /*1630*/  IMAD.WIDE.U32 R4, R226, c[0x0][0x378], R4 ;  /* 0x0000de00e2047a25 */ /* 0x000fe200078e0004 */
[----:B------:R-:W-:Y:S02]  /*1640*/  IADD3 R12, P3, P1, R25, R9, R19 ;  /* 0x00000009190c7210 */ /* 0x000fe4000797e013 */
[----:B------:R-:W-:Y:S02]  /*1650*/  LOP3.LUT R0, R7, 0xffffffe0, RZ, 0xc0, !PT ;  /* 0xffffffe007007812 */ /* 0x000fe400078ec0ff */
[----:B------:R-:W-:Y:S02]  /*1660*/  SHF.R.S32.HI R7, RZ, 0x5, R7 ;  /* 0x00000005ff077819 */ /* 0x000fe40000011407 */
[----:B------:R-:W-:Y:S01]  /*1670*/  IADD3.X R11, R17, R10, R16, P3, P1 ;  /* 0x0000000a110b7210 */ /* 0x000fe20001fe2410 */
[----:B------:R-:W-:Y:S01]  /*1680*/  IMAD.IADD R2, R31, 0x1, -R0 ;  /* 0x000000011f027824 */ /* 0x000fe200078e0a00 */
[----:B------:R-:W-:-:S03]  /*1690*/  IADD3 R0, -R184, R206, R216 ;  /* 0x000000ceb8007210 */ /* 0x000fc60007ffe1d8 */
[----:B------:R-:W-:Y:S01]  /*16a0*/  IMAD R2, R7, R244, R2 ;  /* 0x000000f407027224 */ /* 0x000fe200078e0202 */
[----:B------:R-:W-:Y:S01]  /*16b0*/  IADD3 R0, R0, -c[0x0][0x2e8], RZ ;  /* 0x8000ba0000007a10 */ /* 0x000fe20007ffe0ff */
[----:B------:R-:W-:Y:S02]  /*16c0*/  IMAD R7, R8, c[0x0][0x190], RZ ;  /* 0x0000640008077a24 */ /* 0x000fe400078e02ff */
[----:B------:R-:W-:Y:S01]  /*16d0*/  IMAD R8, R227, c[0x0][0x378], RZ ;  /* 0x0000de00e3087a24 */ /* 0x000fe200078e02ff */
[----:B------:R-:W-:Y:S01]  /*16e0*/  SHF.R.S32.HI R10, RZ, 0x1f, R0 ;  /* 0x0000001fff0a7819 */ /* 0x000fe20000011400 */
[----:B------:R-:W-:Y:S02]  /*16f0*/  IMAD R13, R6, c[0x0][0x194], R7 ;  /* 0x00006500060d7a24 */ /* 0x000fe400078e0207 */
[----:B------:R-:W-:Y:S01]  /*1700*/  IMAD R9, R226, c[0x0][0x37c], R8 ;  /* 0x0000df00e2097a24 */ /* 0x000fe200078e0208 */
[----:B------:R-:W-:Y:S01]  /*1710*/  IADD3 R8, P1, R2, R12, RZ ;  /* 0x0000000c02087210 */ /* 0x000fe20007f3e0ff */
[----:B------:R-:W-:-:S03]  /*1720*/  IMAD.WIDE.U32 R6, R6, c[0x0][0x190], R204 ;  /* 0x0000640006067a25 */ /* 0x000fc600078e00cc */
[----:B------:R-:W-:Y:S01]  /*1730*/  LEA.HI.X.SX32 R183, R2, R11, 0x1, P1 ;  /* 0x0000000b02b77211 */ /* 0x000fe200008f0eff */
[----:B------:R-:W-:Y:S01]  /*1740*/  IMAD.IADD R5, R5, 0x1, R9 ;  /* 0x0000000105057824 */ /* 0x000fe200078e0209 */
[----:B------:R-:W-:Y:S01]  /*1750*/  LEA.HI R9, R10, R0, RZ, 0x6 ;  /* 0x000000000a097211 */ /* 0x000fe200078f30ff */
[----:B------:R-:W-:Y:S01]  /*1760*/  IMAD R0, R227, c[0x0][0x1a8], RZ ;  /* 0x00006a00e3007a24 */ /* 0x000fe200078e02ff */
[----:B------:R-:W-:Y:S01]  /*1770*/  IADD3 R6, P3, R26, R6, RZ ;  /* 0x000000061a067210 */ /* 0x000fe20007f7e0ff */
[----:B------:R-:W-:Y:S01]  /*1780*/  IMAD.WIDE.U32 R4, R217, c[0x0][0x370], R4 ;  /* 0x0000dc00d9047a25 */ /* 0x000fe200078e0004 */
[----:B------:R-:W-:Y:S02]  /*1790*/  SHF.R.S32.HI R9, RZ, 0x6, R9 ;  /* 0x00000006ff097819 */ /* 0x000fe40000011409 */
[----:B------:R-:W-:Y:S01]  /*17a0*/  IADD3.X R7, R22, R7, R13, P3, !PT ;  /* 0x0000000716077210 */ /* 0x000fe20001ffe40d */
[----:B------:R-:W-:Y:S01]  /*17b0*/  IMAD R2, R226, c[0x0][0x1ac], R0 ;  /* 0x00006b00e2027a24 */ /* 0x000fe200078e0200 */
[----:B------:R-:W-:Y:S01]  /*17c0*/  IMNMX R222, RZ, R9, !PT ;  /* 0x00000009ffde7217 */ /* 0x000fe20007800200 */
[----:B------:R-:W-:Y:S01]  /*17d0*/  IMAD R0, R29, c[0x0][0x370], RZ ;  /* 0x0000dc001d007a24 */ /* 0x000fe200078e02ff */
[----:B------:R-:W-:Y:S01]  /*17e0*/  LEA R188, P3, R4, c[0x0][0x330], 0x1 ;  /* 0x0000cc0004bc7a11 */ /* 0x000fe200078608ff */
[----:B------:R-:W-:Y:S01]  /*17f0*/  IMAD.WIDE.U32 R6, R226, c[0x0][0x1a8], R6 ;  /* 0x00006a00e2067a25 */ /* 0x000fe200078e0006 */
[----:B------:R-:W-:-:S02]  /*1800*/  ISETP.GT.AND P5, PT, R186, R222, PT ;  /* 0x000000deba00720c */ /* 0x000fc40003fa4270 */
[----:B------:R-:W-:Y:S01]  /*1810*/  LEA R185, P1, R8, c[0x0][0x350], 0x2 ;  /* 0x0000d40008b97a11 */ /* 0x000fe200078210ff */
[----:B------:R-:W-:Y:S01]  /*1820*/  IMAD R0, R217, c[0x0][0x374], R0 ;  /* 0x0000dd00d9007a24 */ /* 0x000fe200078e0200 */
[----:B------:R-:W-:Y:S01]  /*1830*/  LEA R190, P4, R6, c[0x0][0x160], 0x1 ;  /* 0x0000580006be7a11 */ /* 0x000fe200078808ff */
[----:B------:R-:W-:Y:S01]  /*1840*/  IMAD.WIDE R10, R15, R33, c[0x0][0x3c8] ;  /* 0x0000f2000f0a7625 */ /* 0x000fe200078e0221 */
[----:B------:R-:W-:Y:S02]  /*1850*/  LEA.HI.X R183, R8, c[0x0][0x354], R183, 0x2, P1 ;  /* 0x0000d50008b77a11 */ /* 0x000fe400008f14b7 */
[----:B------:R-:W-:Y:S01]  /*1860*/  IADD3 R186, R186, -0x1, RZ ;  /* 0xffffffffbaba7810 */ /* 0x000fe20007ffe0ff */
[----:B------:R-:W-:Y:S01]  /*1870*/  IMAD.IADD R2, R7, 0x1, R2 ;  /* 0x0000000107027824 */ /* 0x000fe200078e0202 */
[----:B------:R-:W-:Y:S01]  /*1880*/  MOV R215, R10 ;  /* 0x0000000a00d77202 */ /* 0x000fe20000000f00 */
[----:B------:R-:W-:Y:S02]  /*1890*/  IMAD.IADD R0, R5, 0x1, R0 ;  /* 0x0000000105007824 */ /* 0x000fe400078e0200 */
[----:B------:R-:W-:Y:S01]  /*18a0*/  IMAD.MOV.U32 R214, RZ, RZ, R11 ;  /* 0x000000ffffd67224 */ /* 0x000fe200078e000b */
[----:B------:R-:W-:-:S02]  /*18b0*/  LEA.HI.X R191, R6, c[0x0][0x164], R2, 0x1, P4 ;  /* 0x0000590006bf7a11 */ /* 0x000fc400020f0c02 */
        /* <DEDUP_REMOVED lines=17> */
.L_x_323:
        /* <DEDUP_REMOVED lines=15> */
.L_x_324:
        /* <DEDUP_REMOVED lines=23> */
.L_x_326:
[----:B------:R-:W-:Y:S05]  /*1c30*/  BSYNC B0 ;  /* 0x0000000000007941 */ /* 0x000fea0003800000 */
.L_x_325:
        /* <DEDUP_REMOVED lines=15> */
.L_x_328:
[----:B------:R-:W-:Y:S05]  /*1d30*/  BSYNC B0 ;  /* 0x0000000000007941 */ /* 0x000fea0003800000 */
.L_x_327:
        /* <DEDUP_REMOVED lines=15> */
.L_x_330:
[----:B------:R-:W-:Y:S05]  /*1e30*/  BSYNC B0 ;  /* 0x0000000000007941 */ /* 0x000fea0003800000 */
.L_x_329:
        /* <DEDUP_REMOVED lines=14> */
.L_x_332:
[----:B------:R-:W-:Y:S05]  /*1f20*/  BSYNC B0 ;  /* 0x0000000000007941 */ /* 0x000fea0003800000 */
.L_x_331:
[----:B--2---:R-:W-:Y:S01]  /*1f30*/  IMAD.WIDE.U32 R4, R216, c[0x0][0x3a8], R204 ;  /* 0x0000ea00d8047a25 */ /* 0x004fe200078e00cc */
[----:B------:R-:W-:Y:S03]  /*1f40*/  BSSY B0, `(.L_x_333) ;  /* 0x0000013000007945 */ /* 0x000fe60003800000 */
[----:B------:R-:W-:Y:S01]  /*1f50*/  IMAD R0, R20, c[0x0][0x3a8], RZ ;  /* 0x0000ea0014007a24 */ /* 0x000fe200078e02ff */
[----:B------:R-:W-:-:S03]  /*1f60*/  IADD3 R4, P4, R12, R4, RZ ;  /* 0x000000040c047210 */ /* 0x000fc60007f9e0ff */
[----:B------:R-:W-:Y:S02]  /*1f70*/  IMAD R2, R216, c[0x0][0x3ac], R0 ;  /* 0x0000eb00d8027a24 */ /* 0x000fe400078e0200 */
        /* <DEDUP_REMOVED lines=14> */
[----:B------:R1:W-:Y:S04]  /*2060*/  STG.E.128 [R8.64], RZ ;  /* 0x000000ff08007986 */ /* 0x0003e8000c101d06 */
.L_x_334:
[----:B------:R-:W-:Y:S05]  /*2070*/  BSYNC B0 ;  /* 0x0000000000007941 */ /* 0x000fea0003800000 */
.L_x_333:
[----:B------:R-:W-:Y:S01]  /*2080*/  BSSY B0, `(.L_x_335) ;  /* 0x000000d000007945 */ /* 0x000fe20003800000 */
        /* <DEDUP_REMOVED lines=12> */
.L_x_336:
[----:B------:R-:W-:Y:S05]  /*2150*/  BSYNC B0 ;  /* 0x0000000000007941 */ /* 0x000fea0003800000 */
.L_x_335:
        /* <DEDUP_REMOVED lines=13> */
.L_x_338:
[----:B------:R-:W-:Y:S05]  /*2230*/  BSYNC B0 ;  /* 0x0000000000007941 */ /* 0x000fea0003800000 */
.L_x_337:
        /* <DEDUP_REMOVED lines=12> */
.L_x_322:
        /* <DEDUP_REMOVED lines=10> */
[----:B------:R-:W-:Y:S02]  /*23a0*/  P2R R12, PR, RZ, 0x8 ;  /* 0x00000008ff0c7803 */ /* 0x000fe40000000000 */
[----:B------:R-:W-:Y:S02]  /*23b0*/  IADD3 R2, R186, -R2, RZ ;  /* 0x80000002ba027210 */ /* 0x000fe40007ffe0ff */
[----:B------:R-:W-:Y:S01]  /*23c0*/  IADD3.X R5, R24, R5, R0, P0, !PT ;  /* 0x0000000518057210 */ /* 0x000fe200007fe400 */
[----:B------:R-:W-:Y:S01]  /*23d0*/  IMAD R0, R21, c[0x0][0x1b8], RZ ;  /* 0x00006e0015007a24 */ /* 0x000fe200078e02ff */
[----:B------:R-:W-:-:S03]  /*23e0*/  ISETP.NE.AND P1, PT, R2, 0x1, PT ;  /* 0x000000010200780c */ /* 0x000fc60003f25270 */
[C---:B------:R-:W-:Y:S02]  /*23f0*/  IMAD R0, R14.reuse, c[0x0][0x1bc], R0 ;  /* 0x00006f000e007a24 */ /* 0x040fe400078e0200 */
        /* <DEDUP_REMOVED lines=19> */
.L_x_341:
[----:B------:R-:W-:Y:S05]  /*2530*/  BSYNC B0 ;  /* 0x0000000000007941 */ /* 0x000fea0003800000 */
.L_x_340:
        /* <DEDUP_REMOVED lines=22> */
.L_x_343:
[----:B------:R-:W-:Y:S05]  /*26a0*/  BSYNC B0 ;  /* 0x0000000000007941 */ /* 0x000fea0003800000 */
.L_x_342:
        /* <DEDUP_REMOVED lines=22> */
.L_x_345:
[----:B------:R-:W-:Y:S05]  /*2810*/  BSYNC B0 ;  /* 0x0000000000007941 */ /* 0x000fea0003800000 */
.L_x_344:
        /* <DEDUP_REMOVED lines=21> */
.L_x_347:
[----:B------:R-:W-:Y:S05]  /*2970*/  BSYNC B0 ;  /* 0x0000000000007941 */ /* 0x000fea0003800000 */
.L_x_346:
        /* <DEDUP_REMOVED lines=13> */
.L_x_349:
[----:B------:R-:W-:Y:S05]  /*2a50*/  BSYNC B0 ;  /* 0x0000000000007941 */ /* 0x000fea0003800000 */
.L_x_348:
        /* <DEDUP_REMOVED lines=8> */
[----:B-1----:R-:W-:-:S03]  /*2ae0*/  IMAD.MOV.U32 R5, RZ, RZ, c[0x0][0x374] ;  /* 0x0000dd00ff057624 */ /* 0x002fc600078e00ff */
[----:B------:R-:W-:-:S04]  /*2af0*/  LEA R4, P0, R2, R188, 0x6 ;  /* 0x000000bc02047211 */ /* 0x000fc800078030ff */
[----:B------:R-:W-:-:S05]  /*2b00*/  LEA.HI.X R5, R2, R189, R5, 0x6, P0 ;  /* 0x000000bd02057211 */ /* 0x000fca00000f3405 */
[----:B------:R-:W-:Y:S01]  /*2b10*/  @!PT LDS RZ, [RZ] ;  /* 0x00000000fffff984 */ /* 0x000fe20000000800 */
[----:B------:R-:W-:Y:S01]  /*2b20*/  @!PT LDS RZ, [RZ] ;  /* 0x00000000fffff984 */ /* 0x000fe20000000800 */
[----:B------:R-:W-:Y:S01]  /*2b30*/  @!PT LDS RZ, [RZ] ;  /* 0x00000000fffff984 */ /* 0x000fe20000000800 */
[----:B------:R1:W-:Y:S04]  /*2b40*/  LDGSTS.E.BYPASS.LTC128B.128 [R196+0x5000], [R4.64] ;  /* 0x0500000004c47fae */ /* 0x0003e8000b901d46 */
.L_x_351:
[----:B------:R-:W-:Y:S05]  /*2b50*/  BSYNC B0 ;  /* 0x0000000000007941 */ /* 0x000fea0003800000 */
.L_x_350:
        /* <DEDUP_REMOVED lines=19> */
.L_x_353:
[----:B------:R-:W-:Y:S05]  /*2c90*/  BSYNC B0 ;  /* 0x0000000000007941 */ /* 0x000fea0003800000 */
.L_x_352:
        /* <DEDUP_REMOVED lines=20> */
.L_x_355:
[----:B------:R-:W-:Y:S05]  /*2de0*/  BSYNC B0 ;  /* 0x0000000000007941 */ /* 0x000fea0003800000 */
.L_x_354:
[C---:B------:R-:W-:Y:S01]  /*2df0*/  IADD3 R2, R232.reuse, 0x28, RZ ;  /* 0x00000028e8027810 */ /* 0x040fe20007ffe0ff */
[C---:B-1----:R-:W-:Y:S01]  /*2e00*/  IMAD.SHL.U32 R5, R232.reuse, 0x4, RZ ;  /* 0x00000004e8057824 */ /* 0x042fe200078e00ff */
[----:B---3--:R-:W-:Y:S01]  /*2e10*/  SHF.L.U64.HI R8, R232, 0x2, R252 ;  /* 0x00000002e8087819 */ /* 0x008fe200000102fc */
        /* <DEDUP_REMOVED lines=8> */
[----:B------:R-:W-:Y:S01]  /*2ea0*/  IADD3 R2, R232, 0x8, RZ ;  /* 0x00000008e8027810 */ /* 0x000fe20007ffe0ff */
[----:B------:R1:W5:Y:S02]  /*2eb0*/  @!P2 LDG.E R209, [R6.64] ;  /* 0x0000000606d1a981 */ /* 0x000364000c1e1900 */
[----:B------:R-:W-:Y:S01]  /*2ec0*/  IMAD.X R5, R8, 0x1, R212, P0 ;  /* 0x0000000108057824 */ /* 0x000fe200000e06d4 */
[----:B------:R-:W-:Y:S01]  /*2ed0*/  ISETP.GE.AND P0, PT, R232, R0, PT ;  /* 0x00000000e800720c */ /* 0x000fe20003f06270 */
[----:B------:R-:W-:-:S12]  /*2ee0*/  IMAD.MOV.U32 R210, RZ, RZ, 0x7f800000 ;  /* 0x7f800000ffd27424 */ /* 0x000fd800078e00ff */
[----:B------:R3:W5:Y:S01]  /*2ef0*/  @!P0 LDG.E R211, [R4.64] ;  /* 0x0000000604d38981 */ /* 0x000762000c1e1900 */
[----:B------:R-:W-:Y:S02]  /*2f00*/  ISETP.GE.AND P0, PT, R2, R0, PT ;  /* 0x000000000200720c */ /* 0x000fe40003f06270 */
[----:B------:R-:W-:Y:S01]  /*2f10*/  IADD3 R2, R232, 0x20, RZ ;  /* 0x00000020e8027810 */ /* 0x000fe20007ffe0ff */
[----:B------:R-:W-:-:S10]  /*2f20*/  IMAD.MOV.U32 R208, RZ, RZ, 0x7f800000 ;  /* 0x7f800000ffd07424 */ /* 0x000fd400078e00ff */
[----:B------:R3:W5:Y:S01]  /*2f30*/  @!P0 LDG.E R210, [R4.64+0x20] ;  /* 0x0000200604d28981 */ /* 0x000762000c1e1900 */
[----:B------:R-:W-:Y:S01]  /*2f40*/  ISETP.GE.AND P0, PT, R2, R0, PT ;  /* 0x000000000200720c */ /* 0x000fe20003f06270 */
[----:B------:R-:W-:Y:S02]  /*2f50*/  IMAD R0, R20, c[0x0][0x198], RZ ;  /* 0x0000660014007a24 */ /* 0x000fe400078e02ff */
[----:B------:R1:W-:Y:S02]  /*2f60*/  @P3 STS.128 [R196+0x6000], RZ ;  /* 0x006000ffc4003388 */ /* 0x0003e40000000c00 */
[----:B------:R-:W-:-:S08]  /*2f70*/  IMAD R0, R216, c[0x0][0x19c], R0 ;  /* 0x00006700d8007a24 */ /* 0x000fd000078e0200 */
[----:B------:R3:W5:Y:S01]  /*2f80*/  @!P0 LDG.E R208, [R4.64+0x80] ;  /* 0x0000800604d08981 */ /* 0x000762000c1e1900 */
[----:B------:R-:W-:Y:S01]  /*2f90*/  BSSY B0, `(.L_x_356) ;  /* 0x0000018000007945 */ /* 0x000fe20003800000 */
[----:B---3--:R-:W-:-:S05]  /*2fa0*/  IMAD.WIDE.U32 R4, R216, c[0x0][0x198], R204 ;  /* 0x00006600d8047a25 */ /* 0x008fca00078e00cc */
[----:B------:R-:W-:-:S04]  /*2fb0*/  IADD3 R4, P0, R27, R4, RZ ;  /* 0x000000041b047210 */ /* 0x000fc80007f1e0ff */
[----:B------:R-:W-:Y:S01]  /*2fc0*/  IADD3.X R5, R28, R5, R0, P0, !PT ;  /* 0x000000051c057210 */ /* 0x000fe200007fe400 */
[----:B------:R-:W-:-:S04]  /*2fd0*/  IMAD R0, R21, c[0x0][0x1b0], RZ ;  /* 0x00006c0015007a24 */ /* 0x000fc800078e02ff */
[C---:B------:R-:W-:Y:S02]  /*2fe0*/  IMAD R0, R14.reuse, c[0x0][0x1b4], R0 ;  /* 0x00006d000e007a24 */ /* 0x040fe400078e0200 */
[----:B------:R-:W-:-:S04]  /*2ff0*/  IMAD.WIDE.U32 R4, R14, c[0x0][0x1b0], R4 ;  /* 0x00006c000e047a25 */ /* 0x000fc800078e0004 */
[----:B------:R-:W-:Y:S01]  /*3000*/  IMAD.IADD R10, R5, 0x1, R0 ;  /* 0x00000001050a7824 */ /* 0x000fe200078e0200 */
[----:B------:R-:W-:Y:S05]  /*3010*/  @P3 BRA `(.L_x_357) ;  /* 0x000000f000003947 */ /* 0x000fea0003800000 */
[----:B-1----:R-:W-:-:S13]  /*3020*/  ISETP.GE.AND P0, PT, R204, c[0x0][0x220], PT ;  /* 0x00008800cc007a0c */ /* 0x002fda0003f06270 */
        /* <DEDUP_REMOVED lines=14> */
.L_x_357:
[----:B-1----:R-:W-:Y:S05]  /*3110*/  BSYNC B0 ;  /* 0x0000000000007941 */ /* 0x002fea0003800000 */
.L_x_356:
        /* <DEDUP_REMOVED lines=20> */
.L_x_359:
[----:B------:R-:W-:Y:S05]  /*3260*/  BSYNC B0 ;  /* 0x0000000000007941 */ /* 0x000fea0003800000 */
.L_x_358:
        /* <DEDUP_REMOVED lines=20> */
.L_x_361:
[----:B------:R-:W-:Y:S05]  /*33b0*/  BSYNC B0 ;  /* 0x0000000000007941 */ /* 0x000fea0003800000 */
.L_x_360:
        /* <DEDUP_REMOVED lines=19> */
.L_x_363:
[----:B------:R-:W-:Y:S05]  /*34f0*/  BSYNC B0 ;  /* 0x0000000000007941 */ /* 0x000fea0003800000 */
.L_x_362:
[----:B------:R-:W0:Y:S01]  /*3500*/  LDGDEPBAR ;  /* 0x00000000000079af */ /* 0x000e220000000000 */
[----:B------:R-:W-:-:S04]  /*3510*/  ISETP.NE.U32.AND P3, PT, RZ, c[0x0][0x318], PT ;  /* 0x0000c600ff007a0c */ /* 0x000fc80003f65070 */
[----:B------:R-:W-:-:S13]  /*3520*/  ISETP.NE.AND.EX P3, PT, RZ, c[0x0][0x31c], PT, P3 ;  /* 0x0000c700ff007a0c */ /* 0x000fda0003f65330 */
[----:B------:R-:W-:Y:S02]  /*3530*/  @P3 IMAD R0, R30, c[0x0][0x320], RZ ;  /* 0x0000c8001e003a24 */ /* 0x000fe400078e02ff */
[----:B-1----:R-:W-:Y:S01]  /*3540*/  @P3 IMAD.WIDE.U32 R4, R34, c[0x0][0x320], R226 ;  /* 0x0000c80022043a25 */ /* 0x002fe200078e00e2 */
[----:B------:R-:W-:-:S04]  /*3550*/  DEPBAR.LE SB0, 0x1 ;  /* 0x000080400000791a */ /* 0x000fc80000000000 */
[----:B------:R-:W-:Y:S01]  /*3560*/  BAR.SYNC.DEFER_BLOCKING 0x0 ;  /* 0x0000000000007b1d */ /* 0x000fe20000010000 */
[----:B------:R-:W-:Y:S01]  /*3570*/  @P3 IMAD R0, R34, c[0x0][0x324], R0 ;  /* 0x0000c90022003a24 */ /* 0x000fe200078e0200 */
[----:B------:R-:W-:-:S03]  /*3580*/  @P3 LEA R6, P0, R4, c[0x0][0x318], 0x2 ;  /* 0x0000c60004063a11 */ /* 0x000fc600078010ff */
[----:B------:R-:W-:-:S05]  /*3590*/  @P3 IMAD.IADD R0, R5, 0x1, R0 ;  /* 0x0000000105003824 */ /* 0x000fca00078e0200 */
[----:B------:R-:W-:-:S05]  /*35a0*/  @P3 LEA.HI.X R7, R4, c[0x0][0x31c], R0, 0x2, P0 ;  /* 0x0000c70004073a11 */ /* 0x000fca00000f1400 */
[----:B--2---:R-:W2:Y:S01]  /*35b0*/  @P3 LDG.E R6, [R6.64] ;  /* 0x0000000606063981 */ /* 0x004ea2000c1e1900 */
[----:B------:R-:W-:Y:S01]  /*35c0*/  LEA.HI R0, R32, R31, RZ, 0x4 ;  /* 0x0000001f20007211 */ /* 0x000fe200078f20ff */
[----:B------:R-:W-:Y:S01]  /*35d0*/  IMAD.SHL.U32 R239, R244, 0x10, RZ ;  /* 0x00000010f4ef7824 */ /* 0x000fe200078e00ff */
[----:B------:R-:W2:Y:S01]  /*35e0*/  @P3 MUFU.RCP R4, c[0x0][0x238] ;  /* 0x00008e0000043b08 */ /* 0x000ea20000001000 */
[----:B------:R1:W3:Y:S01]  /*35f0*/  LDSM.16.M88.4 R124, [R161+0xa000] ;  /* 0x00a00000a17c783b */ /* 0x0002e20000000200 */
[----:B------:R-:W-:Y:S01]  /*3600*/  LOP3.LUT R0, R0, 0xfffffff0, RZ, 0xc0, !PT ;  /* 0xfffffff000007812 */ /* 0x000fe200078ec0ff */
[----:B------:R-:W-:Y:S01]  /*3610*/  IMAD.SHL.U32 R223, R244, 0x8, RZ ;  /* 0x00000008f4df7824 */ /* 0x000fe200078e00ff */
[----:B------:R-:W-:Y:S01]  /*3620*/  IADD3 R234, R239, 0x20, RZ ;  /* 0x00000020efea7810 */ /* 0x000fe20007ffe0ff */
[----:B------:R1:W4:Y:S01]  /*3630*/  LDSM.16.M88.4 R128, [R161+0xa800] ;  /* 0x00a80000a180783b */ /* 0x0003220000000200 */
[----:B------:R-:W-:Y:S01]  /*3640*/  IMAD.MOV.U32 R168, RZ, RZ, RZ ;  /* 0x000000ffffa87224 */ /* 0x000fe200078e00ff */
[----:B------:R-:W-:Y:S01]  /*3650*/  IADD3 R5, R166, 0x1000, RZ ;  /* 0x00001000a6057810 */ /* 0x000fe20007ffe0ff */
[----:B------:R-:W-:Y:S01]  /*3660*/  IMAD.IADD R0, R31, 0x1, -R0 ;  /* 0x000000011f007824 */ /* 0x000fe200078e0a00 */
[----:B------:R1:W1:Y:S01]  /*3670*/  LDSM.16.M88.4 R132, [R164+0xa000] ;  /* 0x00a00000a484783b */ /* 0x0002620000000200 */
[----:B------:R-:W-:Y:S01]  /*3680*/  IMAD.IADD R233, R223, 0x1, R234 ;  /* 0x00000001dfe97824 */ /* 0x000fe200078e02ea */
[----:B------:R-:W-:Y:S01]  /*3690*/  SEL R5, R5, R166, !P1 ;  /* 0x000000a605057207 */ /* 0x000fe20004800000 */
[----:B------:R-:W-:Y:S01]  /*36a0*/  IMAD.MOV.U32 R165, RZ, RZ, 0x20 ;  /* 0x00000020ffa57424 */ /* 0x000fe200078e00ff */
[----:B------:R1:W1:Y:S01]  /*36b0*/  LDSM.16.M88.4 R136, [R164+0xa800] ;  /* 0x00a80000a488783b */ /* 0x0002620000000200 */
[----:B------:R-:W-:Y:S01]  /*36c0*/  SHF.R.S32.HI R2, RZ, 0x1f, R0 ;  /* 0x0000001fff027819 */ /* 0x000fe20000011400 */
[----:B------:R-:W-:Y:S01]  /*36d0*/  IMAD.IADD R249, R223, 0x1, R233 ;  /* 0x00000001dff97824 */ /* 0x000fe200078e02e9 */
[----:B------:R-:W-:Y:S01]  /*36e0*/  IADD3 R221, -R221, RZ, RZ ;  /* 0x000000ffdddd7210 */ /* 0x000fe20007ffe1ff */
[----:B------:R1:W1:Y:S01]  /*36f0*/  LDSM.16.M88.4 R140, [R162+0xa000] ;  /* 0x00a00000a28c783b */ /* 0x0002620000000200 */
[----:B------:R-:W-:Y:S01]  /*3700*/  LEA.HI R2, R2, R0, RZ, 0x3 ;  /* 0x0000000002027211 */ /* 0x000fe200078f18ff */
[----:B------:R-:W-:Y:S01]  /*3710*/  IMAD.MOV.U32 R156, RZ, RZ, 0x40 ;  /* 0x00000040ff9c7424 */ /* 0x000fe200078e00ff */
[C---:B------:R-:W-:Y:S01]  /*3720*/  IADD3 R219, R223.reuse, R249, RZ ;  /* 0x000000f9dfdb7210 */ /* 0x040fe20007ffe0ff */
[----:B------:R1:W1:Y:S01]  /*3730*/  LDSM.16.M88.4 R144, [R162+0xa800] ;  /* 0x00a80000a290783b */ /* 0x0002620000000200 */
[----:B------:R-:W-:Y:S01]  /*3740*/  LOP3.LUT R2, R2, 0xfffffff8, RZ, 0xc0, !PT ;  /* 0xfffffff802027812 */ /* 0x000fe200078ec0ff */
[----:B------:R-:W-:Y:S01]  /*3750*/  IMAD R248, R244, 0x18, RZ ;  /* 0x00000018f4f87824 */ /* 0x000fe200078e02ff */
[----:B------:R-:W-:Y:S01]  /*3760*/  MOV R207, c[0x0][0x2e4] ;  /* 0x0000b90000cf7a02 */ /* 0x000fe20000000f00 */
[----:B------:R1:W1:Y:S01]  /*3770*/  LDSM.16.M88.4 R148, [R163+0xa000] ;  /* 0x00a00000a394783b */ /* 0x0002620000000200 */
[----:B------:R-:W-:Y:S01]  /*3780*/  IMAD.IADD R218, R223, 0x1, R219 ;  /* 0x00000001dfda7824 */ /* 0x000fe200078e02db */
[----:B------:R-:W-:Y:S01]  /*3790*/  CS2R R94, SRZ ;  /* 0x00000000005e7805 */ /* 0x000fe2000001ff00 */
[----:B------:R-:W-:Y:S01]  /*37a0*/  IMAD.IADD R0, R0, 0x1, -R2 ;  /* 0x0000000100007824 */ /* 0x000fe200078e0a02 */
[----:B------:R1:W1:Y:S01]  /*37b0*/  LDSM.16.M88.4 R152, [R163+0xa800] ;  /* 0x00a80000a398783b */ /* 0x0002620000000200 */
[----:B------:R-:W-:Y:S01]  /*37c0*/  IADD3 R2, R216, R206, RZ ;  /* 0x000000ced8027210 */ /* 0x000fe20007ffe0ff */
[----:B------:R-:W-:Y:S01]  /*37d0*/  IMAD.SHL.U32 R247, R244, 0x20, RZ ;  /* 0x00000020f4f77824 */ /* 0x000fe200078e00ff */
[----:B------:R-:W-:Y:S01]  /*37e0*/  CS2R R92, SRZ ;  /* 0x00000000005c7805 */ /* 0x000fe2000001ff00 */
[----:B------:R-:W-:Y:S01]  /*37f0*/  LOP3.LUT P0, RZ, R0, 0x2, RZ, 0xc0, !PT ;  /* 0x0000000200ff7812 */ /* 0x000fe2000780c0ff */
[----:B------:R-:W-:Y:S01]  /*3800*/  IMAD R246, R244, 0x28, RZ ;  /* 0x00000028f4f67824 */ /* 0x000fe200078e02ff */
[----:B------:R-:W-:Y:S01]  /*3810*/  LOP3.LUT P2, RZ, R0, 0x4, RZ, 0xc0, !PT ;  /* 0x0000000400ff7812 */ /* 0x000fe2000784c0ff */
[C---:B------:R-:W-:Y:S01]  /*3820*/  IMAD R245, R244.reuse, 0x30, RZ ;  /* 0x00000030f4f57824 */ /* 0x040fe200078e02ff */
[----:B------:R-:W-:Y:S01]  /*3830*/  IADD3 R0, R167, 0x1000, RZ ;  /* 0x00001000a7007810 */ /* 0x000fe20007ffe0ff */
[----:B------:R-:W-:Y:S01]  /*3840*/  IMAD R244, R244, 0x38, RZ ;  /* 0x00000038f4f47824 */ /* 0x000fe200078e02ff */
[----:B------:R-:W-:Y:S01]  /*3850*/  IADD3 R2, -R184, 0x80, R2 ;  /* 0x00000080b8027810 */ /* 0x000fe20007ffe102 */
[----:B------:R-:W-:Y:S01]  /*3860*/  IMAD.MOV.U32 R200, RZ, RZ, R180 ;  /* 0x000000ffffc87224 */ /* 0x000fe200078e00b4 */
[----:B------:R-:W-:Y:S01]  /*3870*/  SEL R0, R0, R167, !P1 ;  /* 0x000000a700007207 */ /* 0x000fe20004800000 */
[----:B------:R-:W-:Y:S01]  /*3880*/  CS2R R98, SRZ ;  /* 0x0000000000627805 */ /* 0x000fe2000001ff00 */
        /* <DEDUP_REMOVED lines=30> */
[----:B------:R-:W-:Y:S01]  /*3a70*/  IMAD.SHL.U32 R157, R0, 0x2, RZ ;  /* 0x00000002009d7824 */ /* 0x000fe200078e00ff */
[----:B------:R-:W-:Y:S01]  /*3a80*/  IADD3 R231, R2, -c[0x0][0x2e8], RZ ;  /* 0x8000ba0002e77a10 */ /* 0x000fe20007ffe0ff */
[----:B------:R-:W-:Y:S01]  /*3a90*/  IMAD.SHL.U32 R158, R5, 0x2, RZ ;  /* 0x00000002059e7824 */ /* 0x000fe200078e00ff */
[----:B------:R-:W-:Y:S01]  /*3aa0*/  SEL R156, R156, 0xffffffc0, !P2 ;  /* 0xffffffc09c9c7807 */ /* 0x000fe20005000000 */
[C---:B------:R-:W-:Y:S01]  /*3ab0*/  IMAD.SHL.U32 R229, R232.reuse, 0x4, RZ ;  /* 0x00000004e8e57824 */ /* 0x040fe200078e00ff */
[----:B------:R-:W-:Y:S01]  /*3ac0*/  SHF.L.U64.HI R228, R232, 0x2, R252 ;  /* 0x00000002e8e47819 */ /* 0x000fe200000102fc */
[----:B------:R-:W-:Y:S01]  /*3ad0*/  IMAD.IADD R220, R223, 0x1, R218 ;  /* 0x00000001dfdc7824 */ /* 0x000fe200078e02da */
[----:B------:R-:W-:Y:S01]  /*3ae0*/  IADD3 R160, R159, R165, RZ ;  /* 0x000000a59fa07210 */ /* 0x000fe20007ffe0ff */
[----:B--2---:R-:W-:-:S02]  /*3af0*/  @P3 FMUL.FTZ R168, R6, R4 ;  /* 0x0000000406a83220 */ /* 0x004fc40000410000 */
[----:B------:R-:W-:-:S05]  /*3b00*/  IMAD R4, R225, 0x80, R235 ;  /* 0x00000080e1047824 */ /* 0x000fca00078e02eb */
[----:B------:R-:W-:-:S04]  /*3b10*/  IADD3 R4, -R206, R232, -R4 ;  /* 0x000000e8ce047210 */ /* 0x000fc80007ffe904 */
[----:B-1-34-:R-:W-:Y:S02]  /*3b20*/  IADD3 R230, R4, R184, RZ ;  /* 0x000000b804e67210 */ /* 0x01afe40007ffe0ff */
.L_x_368:
[----:B------:R-:W0:Y:S01]  /*3b30*/  LDGDEPBAR ;  /* 0x00000000000079af */ /* 0x000e220000000000 */
[----:B------:R-:W-:Y:S01]  /*3b40*/  IADD3 R4, P0, R229, R215, RZ ;  /* 0x000000d7e5047210 */ /* 0x000fe20007f1e0ff */
[C---:B------:R-:W-:Y:S02]  /*3b50*/  IMAD.IADD R0, R158.reuse, 0x1, R165 ;  /* 0x000000019e007824 */ /* 0x040fe400078e02a5 */
[----:B------:R-:W-:Y:S02]  /*3b60*/  IMAD.IADD R120, R158, 0x1, R156 ;  /* 0x000000019e787824 */ /* 0x000fe400078e029c */
[----:B------:R-:W-:Y:S02]  /*3b70*/  IMAD.X R5, R228, 0x1, R214, P0 ;  /* 0x00000001e4057824 */ /* 0x000fe400000e06d6 */
[----:B------:R-:W-:Y:S04]  /*3b80*/  IMAD.SHL.U32 R176, R186, 0x40, RZ ;  /* 0x00000040bab07824 */ /* 0x000fe800078e00ff */
[----:B------:R-:W-:Y:S05]  /*3b90*/  IMAD.IADD R2, R230, 0x1, R176 ;  /* 0x00000001e6027824 */ /* 0x000fea00078e02b0 */
[C---:B------:R-:W-:Y:S02]  /*3ba0*/  IADD3 R171, R2.reuse, 0x7, RZ ;  /* 0x0000000702ab7810 */ /* 0x040fe40007ffe0ff */
[C---:B------:R-:W-:Y:S02]  /*3bb0*/  IADD3 R169, R2.reuse, 0x8, RZ ;  /* 0x0000000802a97810 */ /* 0x040fe40007ffe0ff */
[----:B------:R-:W-:Y:S02]  /*3bc0*/  IADD3 R170, R2, -0x1, RZ ;  /* 0xffffffff02aa7810 */ /* 0x000fe40007ffe0ff */
[----:B------:R-:W-:Y:S01]  /*3bd0*/  ISETP.GE.AND P1, PT, R169, RZ, PT ;  /* 0x000000ffa900720c */ /* 0x000fe20003f26270 */
[----:B------:R-:W-:Y:S04]  /*3be0*/  DEPBAR.LE SB0, 0x0 ;  /* 0x000080000000791a */ /* 0x000fe80000000000 */
[----:B------:R-:W-:Y:S01]  /*3bf0*/  BAR.SYNC.DEFER_BLOCKING 0x0 ;  /* 0x0000000000007b1d */ /* 0x000fe20000010000 */
[----:B------:R-:W-:Y:S07]  /*3c00*/  ISETP.GE.AND P0, PT, R170, RZ, PT ;  /* 0x000000ffaa00720c */ /* 0x000fee0003f06270 */
[C---:B------:R-:W-:Y:S06]  /*3c10*/  @!P1 IADD3 R169, -R2.reuse, -0x8, RZ ;  /* 0xfffffff802a99810 */ /* 0x040fec0007ffe1ff */
[C---:B------:R-:W-:Y:S02]  /*3c20*/  @!P0 IADD3 R170, -R2.reuse, 0x1, RZ ;  /* 0x0000000102aa8810 */ /* 0x040fe40007ffe1ff */
[----:B------:R-:W-:Y:S01]  /*3c30*/  ISETP.GE.AND P0, PT, R171, RZ, PT ;  /* 0x000000ffab00720c */ /* 0x000fe20003f06270 */
[----:B------:R-:W-:Y:S01]  /*3c40*/  LDSM.16.M88.4 R32, [R158] ;  /* 0x000000009e20783b */ /* 0x000fe20000000200 */
[----:B------:R1:W-:Y:S11]  /*3c50*/  I2F R179, R169 ;  /* 0x000000a900b37306 */ /* 0x0003f60000201400 */
[C---:B------:R-:W-:Y:S01]  /*3c60*/  @!P0 IADD3 R171, -R2.reuse, -0x7, RZ ;  /* 0xfffffff902ab8810 */ /* 0x040fe20007ffe1ff */
[----:B------:R-:W2:Y:S03]  /*3c70*/  LDSM.16.M88.4 R16, [R161+0x6000] ;  /* 0x00600000a110783b */ /* 0x000ea60000000200 */
[----:B------:R-:W-:Y:S05]  /*3c80*/  I2F R177, R171 ;  /* 0x000000ab00b17306 */ /* 0x000fea0000201400 */
[----:B------:R-:W3:Y:S05]  /*3c90*/  LDSM.16.M88.4 R28, [R158+0x1000] ;  /* 0x001000009e1c783b */ /* 0x000eea0000000200 */
[----:B------:R4:W2:Y:S03]  /*3ca0*/  I2F R178, R170 ;  /* 0x000000aa00b27306 */ /* 0x0008a60000201400 */
[----:B-----5:R2:W5:Y:S01]  /*3cb0*/  LDG.E R174, [R4.64] ;  /* 0x0000000604ae7981 */ /* 0x020562000c1e1900 */
[C---:B-1----:R-:W-:Y:S03]  /*3cc0*/  IADD3 R169, R2.reuse, 0x1f, RZ ;  /* 0x0000001f02a97810 */ /* 0x042fe60007ffe0ff */
[----:B------:R2:W5:Y:S04]  /*3cd0*/  LDG.E R175, [R4.64+0x20] ;  /* 0x0000200604af7981 */ /* 0x000568000c1e1900 */
[----:B------:R2:W5:Y:S04]  /*3ce0*/  LDG.E R173, [R4.64+0x80] ;  /* 0x0000800604ad7981 */ /* 0x000568000c1e1900 */
[----:B------:R2:W5:Y:S04]  /*3cf0*/  LDG.E R172, [R4.64+0xa0] ;  /* 0x0000a00604ac7981 */ /* 0x000568000c1e1900 */
[----:B------:R-:W1:Y:S01]  /*3d00*/  LDSM.16.M88.4 R100, [R161+0x6800] ;  /* 0x00680000a164783b */ /* 0x000e620000000200 */
[C---:B----4-:R-:W-:Y:S07]  /*3d10*/  IADD3 R170, R2.reuse, 0x18, RZ ;  /* 0x0000001802aa7810 */ /* 0x050fee0007ffe0ff */
[----:B------:R-:W-:Y:S08]  /*3d20*/  LDSM.16.M88.4 R104, [R0] ;  /* 0x000000000068783b */ /* 0x000ff00000000200 */
[----:B------:R-:W4:Y:S01]  /*3d30*/  LDSM.16.M88.4 R108, [R164+0x6000] ;  /* 0x00600000a46c783b */ /* 0x000f220000000200 */
[-C--:B--2---:R-:W-:Y:S07]  /*3d40*/  HMMA.16816.F32.BF16 R4, R32, R16.reuse, RZ ;  /* 0x000000102004723c */ /* 0x084fee00000418ff */
[----:B------:R-:W2:Y:S01]  /*3d50*/  LDSM.16.M88.4 R112, [R0+0x1000] ;  /* 0x001000000070783b */ /* 0x000ea20000000200 */
[C---:B---3--:R-:W-:Y:S07]  /*3d60*/  HMMA.16816.F32.BF16 R8, R28.reuse, R16, RZ ;  /* 0x000000101c08723c */ /* 0x048fee00000418ff */
[----:B------:R-:W3:Y:S01]  /*3d70*/  LDSM.16.M88.4 R116, [R164+0x6800] ;  /* 0x00680000a474783b */ /* 0x000ee20000000200 */
[-C--:B------:R-:W-:Y:S08]  /*3d80*/  HMMA.16816.F32.BF16 R12, R28, R18.reuse, RZ ;  /* 0x000000121c0c723c */ /* 0x080ff000000418ff */
[C---:B------:R-:W-:Y:S08]  /*3d90*/  HMMA.16816.F32.BF16 R16, R32.reuse, R18, RZ ;  /* 0x000000122010723c */ /* 0x040ff000000418ff */
[-C--:B-1----:R-:W-:Y:S08]  /*3da0*/  HMMA.16816.F32.BF16 R20, R32, R100.reuse, RZ ;  /* 0x000000642014723c */ /* 0x082ff000000418ff */
[C---:B------:R-:W-:Y:S08]  /*3db0*/  HMMA.16816.F32.BF16 R24, R28.reuse, R100, RZ ;  /* 0x000000641c18723c */ /* 0x040ff000000418ff */
[-C--:B------:R-:W-:Y:S08]  /*3dc0*/  HMMA.16816.F32.BF16 R28, R28, R102.reuse, RZ ;  /* 0x000000661c1c723c */ /* 0x080ff000000418ff */
[----:B------:R-:W-:Y:S01]  /*3dd0*/  HMMA.16816.F32.BF16 R32, R32, R102, RZ ;  /* 0x000000662020723c */ /* 0x000fe200000418ff */
[----:B------:R-:W-:Y:S07]  /*3de0*/  LDSM.16.M88.4 R100, [R120] ;  /* 0x000000007864783b */ /* 0x000fee0000000200 */
[-C--:B----4-:R-:W-:Y:S01]  /*3df0*/  HMMA.16816.F32.BF16 R4, R104, R108.reuse, R4 ;  /* 0x0000006c6804723c */ /* 0x090fe20000041804 */
[----:B------:R-:W-:Y:S07]  /*3e00*/  LDSM.16.M88.4 R120, [R120+0x1000] ;  /* 0x001000007878783b */ /* 0x000fee0000000200 */
[C---:B--2---:R-:W-:Y:S07]  /*3e10*/  HMMA.16816.F32.BF16 R8, R112.reuse, R108, R8 ;  /* 0x0000006c7008723c */ /* 0x044fee0000041808 */
[----:B------:R-:W-:Y:S01]  /*3e20*/  IABS R108, R2 ;  /* 0x00000002006c7213 */ /* 0x000fe20000000000 */
[-C--:B------:R-:W-:Y:S03]  /*3e30*/  HMMA.16816.F32.BF16 R12, R112, R110.reuse, R12 ;  /* 0x0000006e700c723c */ /* 0x080fe6000004180c */
[----:B------:R1:W2:Y:S05]  /*3e40*/  I2F R187, R108 ;  /* 0x0000006c00bb7306 */ /* 0x0002aa0000201400 */
[C---:B------:R-:W-:Y:S08]  /*3e50*/  HMMA.16816.F32.BF16 R16, R104.reuse, R110, R16 ;  /* 0x0000006e6810723c */ /* 0x040ff00000041810 */
[-C--:B---3--:R-:W-:Y:S08]  /*3e60*/  HMMA.16816.F32.BF16 R20, R104, R116.reuse, R20 ;  /* 0x000000746814723c */ /* 0x088ff00000041814 */
[C---:B------:R-:W-:Y:S01]  /*3e70*/  HMMA.16816.F32.BF16 R24, R112.reuse, R116, R24 ;  /* 0x000000747018723c */ /* 0x040fe20000041818 */
[----:B-1----:R-:W1:Y:S06]  /*3e80*/  LDSM.16.M88.4 R108, [R162+0x6000] ;  /* 0x00600000a26c783b */ /* 0x002e6c0000000200 */
[C---:B------:R-:W-:Y:S01]  /*3e90*/  IADD3 R117, R2.reuse, 0x28, RZ ;  /* 0x0000002802757810 */ /* 0x040fe20007ffe0ff */
[-C--:B------:R-:W-:Y:S03]  /*3ea0*/  HMMA.16816.F32.BF16 R28, R112, R118.reuse, R28 ;  /* 0x00000076701c723c */ /* 0x080fe6000004181c */
[----:B------:R-:W-:Y:S01]  /*3eb0*/  ISETP.GE.AND P1, PT, R117, RZ, PT ;  /* 0x000000ff7500720c */ /* 0x000fe20003f26270 */
[----:B------:R-:W3:Y:S01]  /*3ec0*/  LDSM.16.M88.4 R112, [R162+0x6800] ;  /* 0x00680000a270783b */ /* 0x000ee20000000200 */
[----:B------:R-:W-:Y:S03]  /*3ed0*/  IADD3 R116, R2, 0x27, RZ ;  /* 0x0000002702747810 */ /* 0x000fe60007ffe0ff */
[----:B------:R-:W-:Y:S04]  /*3ee0*/  HMMA.16816.F32.BF16 R32, R104, R118, R32 ;  /* 0x000000766820723c */ /* 0x000fe80000041820 */
[----:B------:R-:W-:Y:S03]  /*3ef0*/  ISETP.GE.AND P0, PT, R116, RZ, PT ;  /* 0x000000ff7400720c */ /* 0x000fe60003f06270 */
[C---:B------:R-:W-:Y:S02]  /*3f00*/  IADD3 R104, R2.reuse, 0x20, RZ ;  /* 0x0000002002687810 */ /* 0x040fe40007ffe0ff */
[----:B------:R-:W-:Y:S02]  /*3f10*/  @!P1 IADD3 R117, -R2, -0x28, RZ ;  /* 0xffffffd802759810 */ /* 0x000fe40007ffe1ff */
[----:B------:R-:W-:Y:S02]  /*3f20*/  ISETP.GE.AND P1, PT, R104, RZ, PT ;  /* 0x000000ff6800720c */ /* 0x000fe40003f26270 */
[----:B------:R-:W4:Y:S04]  /*3f30*/  I2F R182, R117 ;  /* 0x0000007500b67306 */ /* 0x000f280000201400 */
[C---:B------:R-:W-:Y:S02]  /*3f40*/  @!P0 IADD3 R116, -R2.reuse, -0x27, RZ ;  /* 0xffffffd902748810 */ /* 0x040fe40007ffe1ff */
[----:B------:R-:W-:Y:S04]  /*3f50*/  ISETP.GE.AND P0, PT, R169, RZ, PT ;  /* 0x000000ffa900720c */ /* 0x000fe80003f06270 */
[----:B------:R2:W2:Y:S01]  /*3f60*/  I2F R181, R116 ;  /* 0x0000007400b57306 */ /* 0x0004a20000201400 */
[----:B------:R-:W-:Y:S02]  /*3f70*/  @!P1 IADD3 R104, -R2, -0x20, RZ ;  /* 0xffffffe002689810 */ /* 0x000fe40007ffe1ff */
[----:B------:R-:W-:Y:S01]  /*3f80*/  ISETP.GE.AND P1, PT, R170, RZ, PT ;  /* 0x000000ffaa00720c */ /* 0x000fe20003f26270 */
[-C--:B-1----:R-:W-:Y:S05]  /*3f90*/  HMMA.16816.F32.BF16 R4, R100, R108.reuse, R4 ;  /* 0x0000006c6404723c */ /* 0x082fea0000041804 */
[C---:B------:R-:W-:Y:S01]  /*3fa0*/  @!P0 IADD3 R169, -R2.reuse, -0x1f, RZ ;  /* 0xffffffe102a98810 */ /* 0x040fe20007ffe1ff */
[----:B------:R1:W1:Y:S02]  /*3fb0*/  I2F R171, R104 ;  /* 0x0000006800ab7306 */ /* 0x0002640000201400 */
[C---:B------:R-:W-:Y:S04]  /*3fc0*/  HMMA.16816.F32.BF16 R8, R120.reuse, R108, R8 ;  /* 0x0000006c7808723c */ /* 0x040fe80000041808 */
[----:B------:R-:W-:Y:S03]  /*3fd0*/  @!P1 IADD3 R170, -R2, -0x18, RZ ;  /* 0xffffffe802aa9810 */ /* 0x000fe60007ffe1ff */
[----:B------:R-:W-:Y:S01]  /*3fe0*/  IMAD.IADD R108, R0, 0x1, R156 ;  /* 0x00000001006c7824 */ /* 0x000fe200078e029c */
[-C--:B------:R-:W-:Y:S01]  /*3ff0*/  HMMA.16816.F32.BF16 R12, R120, R110.reuse, R12 ;  /* 0x0000006e780c723c */ /* 0x080fe2000004180c */
[----:B------:R-:W4:Y:S01]  /*4000*/  I2F R169, R169 ;  /* 0x000000a900a97306 */ /* 0x000f220000201400 */
[----:B--2---:R-:W-:Y:S02]  /*4010*/  LDSM.16.M88.4 R116, [R163+0x6000] ;  /* 0x00600000a374783b */ /* 0x004fe40000000200 */
[C---:B------:R-:W-:Y:S02]  /*4020*/  IADD3 R0, R2.reuse, 0x17, RZ ;  /* 0x0000001702007810 */ /* 0x040fe40007ffe0ff */
[----:B------:R-:W-:Y:S02]  /*4030*/  IADD3 R156, R2, -0x8, RZ ;  /* 0xfffffff8029c7810 */ /* 0x000fe40007ffe0ff */
[C---:B------:R-:W-:Y:S03]  /*4040*/  HMMA.16816.F32.BF16 R16, R100.reuse, R110, R16 ;  /* 0x0000006e6410723c */ /* 0x040fe60000041810 */
[----:B------:R-:W2:Y:S01]  /*4050*/  I2F R170, R170 ;  /* 0x000000aa00aa7306 */ /* 0x000ea20000201400 */
[----:B------:R-:W-:Y:S01]  /*4060*/  ISETP.GE.AND P0, PT, R0, RZ, PT ;  /* 0x000000ff0000720c */ /* 0x000fe20003f06270 */
[----:B-1----:R-:W1:Y:S01]  /*4070*/  LDSM.16.M88.4 R104, [R108] ;  /* 0x000000006c68783b */ /* 0x002e620000000200 */
[----:B------:R-:W-:Y:S02]  /*4080*/  ISETP.GE.AND P1, PT, R156, RZ, PT ;  /* 0x000000ff9c00720c */ /* 0x000fe40003f26270 */
[-C--:B---3--:R-:W-:Y:S05]  /*4090*/  HMMA.16816.F32.BF16 R20, R100, R112.reuse, R20 ;  /* 0x000000706414723c */ /* 0x088fea0000041814 */
[----:B------:R-:W3:Y:S03]  /*40a0*/  LDSM.16.M88.4 R108, [R108+0x1000] ;  /* 0x001000006c6c783b */ /* 0x000ee60000000200 */
[C---:B------:R-:W-:Y:S04]  /*40b0*/  HMMA.16816.F32.BF16 R24, R120.reuse, R112, R24 ;  /* 0x000000707818723c */ /* 0x040fe80000041818 */
[C---:B------:R-:W-:Y:S02]  /*40c0*/  @!P0 IADD3 R0, -R2.reuse, -0x17, RZ ;  /* 0xffffffe902008810 */ /* 0x040fe40007ffe1ff */
[C---:B------:R-:W-:Y:S02]  /*40d0*/  @!P1 IADD3 R156, -R2.reuse, 0x8, RZ ;  /* 0x00000008029c9810 */ /* 0x040fe40007ffe1ff */
[-C--:B------:R-:W-:Y:S01]  /*40e0*/  HMMA.16816.F32.BF16 R28, R120, R114.reuse, R28 ;  /* 0x00000072781c723c */ /* 0x080fe2000004181c */
[----:B------:R2:W2:Y:S03]  /*40f0*/  I2F R121, R0 ;  /* 0x0000000000797306 */ /* 0x0004a60000201400 */
[C---:B------:R-:W-:Y:S02]  /*4100*/  IADD3 R112, R2.reuse, -0x9, RZ ;  /* 0xfffffff702707810 */ /* 0x040fe40007ffe0ff */
[----:B------:R-:W-:Y:S02]  /*4110*/  IADD3 R113, R2, -0x11, RZ ;  /* 0xffffffef02717810 */ /* 0x000fe40007ffe0ff */
[----:B------:R-:W-:Y:S01]  /*4120*/  ISETP.GE.AND P0, PT, R112, RZ, PT ;  /* 0x000000ff7000720c */ /* 0x000fe20003f06270 */
[----:B------:R-:W-:Y:S01]  /*4130*/  HMMA.16816.F32.BF16 R32, R100, R114, R32 ;  /* 0x000000726420723c */ /* 0x000fe20000041820 */
[----:B------:R-:W4:Y:S01]  /*4140*/  LDSM.16.M88.4 R100, [R163+0x6800] ;  /* 0x00680000a364783b */ /* 0x000f220000000200 */
[----:B------:R-:W4:Y:S05]  /*4150*/  I2F R156, R156 ;  /* 0x0000009c009c7306 */ /* 0x000f2a0000201400 */
[C---:B------:R-:W-:Y:S05]  /*4160*/  IADD3 R114, R2.reuse, -0x19, RZ ;  /* 0xffffffe702727810 */ /* 0x040fea0007ffe0ff */
[C---:B------:R-:W-:Y:S01]  /*4170*/  @!P0 IADD3 R112, -R2.reuse, 0x9, RZ ;  /* 0x0000000902708810 */ /* 0x040fe20007ffe1ff */
[-C--:B-1----:R-:W-:Y:S03]  /*4180*/  HMMA.16816.F32.BF16 R4, R104, R116.reuse, R4 ;  /* 0x000000746804723c */ /* 0x082fe60000041804 */
[----:B------:R1:W1:Y:S02]  /*4190*/  I2F R120, R112 ;  /* 0x0000007000787306 */ /* 0x0002640000201400 */
[----:B--2---:R-:W-:Y:S02]  /*41a0*/  IADD3 R0, R2, -0x10, RZ ;  /* 0xfffffff002007810 */ /* 0x004fe40007ffe0ff */
[----:B------:R-:W-:Y:S01]  /*41b0*/  ISETP.GE.AND P0, PT, R113, RZ, PT ;  /* 0x000000ff7100720c */ /* 0x000fe20003f06270 */
[C---:B---3--:R-:W-:Y:S04]  /*41c0*/  HMMA.16816.F32.BF16 R8, R108.reuse, R116, R8 ;  /* 0x000000746c08723c */ /* 0x048fe80000041808 */
[----:B------:R-:W-:Y:S04]  /*41d0*/  ISETP.GE.AND P1, PT, R0, RZ, PT ;  /* 0x000000ff0000720c */ /* 0x000fe80003f26270 */
[-C--:B------:R-:W-:Y:S04]  /*41e0*/  HMMA.16816.F32.BF16 R12, R108, R118.reuse, R12 ;  /* 0x000000766c0c723c */ /* 0x080fe8000004180c */
[----:B------:R-:W-:Y:S04]  /*41f0*/  @!P0 IADD3 R113, -R2, 0x11, RZ ;  /* 0x0000001102718810 */ /* 0x000fe80007ffe1ff */
[-C--:B------:R-:W-:Y:S01]  /*4200*/  FFMA.FTZ R5, R178, -R168.reuse, R5 ;  /* 0x800000a8b2057223 */ /* 0x080fe20000010005 */
[C---:B------:R-:W-:Y:S01]  /*4210*/  @!P1 IADD3 R0, -R2.reuse, 0x10, RZ ;  /* 0x0000001002009810 */ /* 0x040fe20007ffe1ff */
[----:B------:R2:W-:Y:S01]  /*4220*/  I2F R115, R113 ;  /* 0x0000007100737306 */ /* 0x0005e20000201400 */
[C---:B------:R-:W-:Y:S04]  /*4230*/  HMMA.16816.F32.BF16 R16, R104.reuse, R118, R16 ;  /* 0x000000766810723c */ /* 0x040fe80000041810 */
[-C--:B------:R-:W-:Y:S01]  /*4240*/  FFMA.FTZ R6, R179, -R168.reuse, R6 ;  /* 0x800000a8b3067223 */ /* 0x080fe20000010006 */
[----:B-1----:R-:W-:Y:S01]  /*4250*/  IADD3 R112, R2, 0x10, RZ ;  /* 0x0000001002707810 */ /* 0x002fe20007ffe0ff */
[-C--:B------:R-:W-:Y:S02]  /*4260*/  FFMA.FTZ R7, R177, -R168.reuse, R7 ;  /* 0x800000a8b1077223 */ /* 0x080fe40000010007 */
[-C--:B------:R-:W-:Y:S01]  /*4270*/  FFMA.FTZ R4, R187, -R168.reuse, R4 ;  /* 0x800000a8bb047223 */ /* 0x080fe20000010004 */
[----:B------:R1:W3:Y:S01]  /*4280*/  I2F R116, R0 ;  /* 0x0000000000747306 */ /* 0x0002e20000201400 */
[----:B------:R-:W-:Y:S01]  /*4290*/  ISETP.GE.AND P1, PT, R112, RZ, PT ;  /* 0x000000ff7000720c */ /* 0x000fe20003f26270 */
[-C--:B----4-:R-:W-:Y:S03]  /*42a0*/  HMMA.16816.F32.BF16 R20, R104, R100.reuse, R20 ;  /* 0x000000646814723c */ /* 0x090fe60000041814 */
[-C--:B------:R-:W-:Y:S02]  /*42b0*/  FFMA.FTZ R10, R182, -R168.reuse, R10 ;  /* 0x800000a8b60a7223 */ /* 0x080fe4000001000a */
[-C--:B------:R-:W-:Y:S02]  /*42c0*/  FFMA.FTZ R11, R181, -R168.reuse, R11 ;  /* 0x800000a8b50b7223 */ /* 0x080fe4000001000b */
[-C--:B------:R-:W-:Y:S01]  /*42d0*/  FFMA.FTZ R8, R171, -R168.reuse, R8 ;  /* 0x800000a8ab087223 */ /* 0x080fe20000010008 */
[C---:B------:R-:W-:Y:S04]  /*42e0*/  HMMA.16816.F32.BF16 R24, R108.reuse, R100, R24 ;  /* 0x000000646c18723c */ /* 0x040fe80000041818 */
[-C--:B------:R-:W-:Y:S01]  /*42f0*/  FFMA.FTZ R9, R169, -R168.reuse, R9 ;  /* 0x800000a8a9097223 */ /* 0x080fe20000010009 */
[C---:B--2---:R-:W-:Y:S01]  /*4300*/  IADD3 R113, R2.reuse, -0x18, RZ ;  /* 0xffffffe802717810 */ /* 0x044fe20007ffe0ff */
[-C--:B------:R-:W-:Y:S01]  /*4310*/  FFMA.FTZ R14, R171, -R168.reuse, R14 ;  /* 0x800000a8ab0e7223 */ /* 0x080fe2000001000e */
[----:B------:R-:W-:Y:S01]  /*4320*/  @!P1 IADD3 R112, -R2, -0x10, RZ ;  /* 0xfffffff002709810 */ /* 0x000fe20007ffe1ff */
[-C--:B------:R-:W-:Y:S01]  /*4330*/  FFMA.FTZ R15, R169, -R168.reuse, R15 ;  /* 0x800000a8a90f7223 */ /* 0x080fe2000001000f */
[----:B------:R-:W-:Y:S01]  /*4340*/  ISETP.GE.AND P3, PT, R113, RZ, PT ;  /* 0x000000ff7100720c */ /* 0x000fe20003f66270 */
[-C--:B------:R-:W-:Y:S03]  /*4350*/  HMMA.16816.F32.BF16 R28, R108, R102.reuse, R28 ;  /* 0x000000666c1c723c */ /* 0x080fe6000004181c */
[-C--:B------:R-:W-:Y:S01]  /*4360*/  FFMA.FTZ R12, R170, -R168.reuse, R12 ;  /* 0x800000a8aa0c7223 */ /* 0x080fe2000001000c */
[----:B-1----:R-:W-:Y:S01]  /*4370*/  IADD3 R0, R2, 0xf, RZ ;  /* 0x0000000f02007810 */ /* 0x002fe20007ffe0ff */
[-C--:B------:R-:W-:Y:S01]  /*4380*/  FFMA.FTZ R13, R121, -R168.reuse, R13 ;  /* 0x800000a8790d7223 */ /* 0x080fe2000001000d */
[----:B------:R-:W-:Y:S01]  /*4390*/  ISETP.GE.AND P1, PT, R114, RZ, PT ;  /* 0x000000ff7200720c */ /* 0x000fe20003f26270 */
[-C--:B------:R-:W-:Y:S01]  /*43a0*/  FFMA.FTZ R19, R178, -R168.reuse, R19 ;  /* 0x800000a8b2137223 */ /* 0x080fe20000010013 */
[----:B------:R-:W-:Y:S01]  /*43b0*/  ISETP.GE.AND P0, PT, R0, RZ, PT ;  /* 0x000000ff0000720c */ /* 0x000fe20003f06270 */
[-C--:B------:R-:W-:Y:S01]  /*43c0*/  FFMA.FTZ R18, R187, -R168.reuse, R18 ;  /* 0x800000a8bb127223 */ /* 0x080fe20000010012 */
[----:B------:R-:W1:Y:S01]  /*43d0*/  I2F R112, R112 ;  /* 0x0000007000707306 */ /* 0x000e620000201400 */
[----:B------:R-:W-:Y:S01]  /*43e0*/  HMMA.16816.F32.BF16 R32, R104, R102, R32 ;  /* 0x000000666820723c */ /* 0x000fe20000041820 */
[----:B------:R-:W-:Y:S03]  /*43f0*/  IMAD.MOV.U32 R109, RZ, RZ, c[0x0][0x2e4] ;  /* 0x0000b900ff6d7624 */ /* 0x000fe600078e00ff */
[-C--:B------:R-:W-:Y:S01]  /*4400*/  FFMA.FTZ R16, R156, -R168.reuse, R16 ;  /* 0x800000a89c107223 */ /* 0x080fe20000010010 */
[----:B------:R-:W-:Y:S01]  /*4410*/  @!P3 IADD3 R113, -R2, 0x18, RZ ;  /* 0x000000180271b810 */ /* 0x000fe20007ffe1ff */
[-C--:B------:R-:W-:Y:S02]  /*4420*/  FFMA.FTZ R17, R120, -R168.reuse, R17 ;  /* 0x800000a878117223 */ /* 0x080fe40000010011 */
[-C--:B------:R-:W-:Y:S01]  /*4430*/  FFMA.FTZ R22, R156, -R168.reuse, R22 ;  /* 0x800000a89c167223 */ /* 0x080fe20000010016 */
[----:B------:R-:W-:Y:S02]  /*4440*/  @!P1 IADD3 R114, -R2, 0x19, RZ ;  /* 0x0000001902729810 */ /* 0x000fe40007ffe1ff */
[----:B------:R-:W2:Y:S01]  /*4450*/  I2F R113, R113 ;  /* 0x0000007100717306 */ /* 0x000ea20000201400 */
[-C--:B------:R-:W-:Y:S01]  /*4460*/  FFMA.FTZ R23, R120, -R168.reuse, R23 ;  /* 0x800000a878177223 */ /* 0x080fe20000010017 */
[----:B------:R-:W-:Y:S01]  /*4470*/  @!P0 IADD3 R0, -R2, -0xf, RZ ;  /* 0xfffffff102008810 */ /* 0x000fe20007ffe1ff */
[-C--:B---3--:R-:W-:Y:S01]  /*4480*/  FFMA.FTZ R20, R116, -R168.reuse, R20 ;  /* 0x800000a874147223 */ /* 0x088fe20000010014 */
[----:B------:R-:W-:Y:S01]  /*4490*/  ISETP.GE.AND P0, PT, R176, R231, PT ;  /* 0x000000e7b000720c */ /* 0x000fe20003f06270 */
[-C--:B------:R-:W-:Y:S02]  /*44a0*/  FFMA.FTZ R21, R115, -R168.reuse, R21 ;  /* 0x800000a873157223 */ /* 0x080fe40000010015 */
[-C--:B------:R-:W-:Y:S02]  /*44b0*/  FFMA.FTZ R26, R170, -R168.reuse, R26 ;  /* 0x800000a8aa1a7223 */ /* 0x080fe4000001001a */
[-C--:B------:R-:W-:Y:S01]  /*44c0*/  FFMA.FTZ R27, R121, -R168.reuse, R27 ;  /* 0x800000a8791b7223 */ /* 0x080fe2000001001b */
[----:B------:R-:W3:Y:S01]  /*44d0*/  I2F R0, R0 ;  /* 0x0000000000007306 */ /* 0x000ee20000201400 */
[-C--:B------:R-:W-:Y:S02]  /*44e0*/  FFMA.FTZ R28, R179, -R168.reuse, R28 ;  /* 0x800000a8b31c7223 */ /* 0x080fe4000001001c */
[CC--:B-1----:R-:W-:Y:S02]  /*44f0*/  FFMA.FTZ R24, R112.reuse, -R168.reuse, R24 ;  /* 0x800000a870187223 */ /* 0x0c2fe40000010018 */
[-C--:B------:R-:W-:Y:S02]  /*4500*/  FFMA.FTZ R29, R177, -R168.reuse, R29 ;  /* 0x800000a8b11d7223 */ /* 0x080fe4000001001d */
[-C--:B------:R-:W-:Y:S02]  /*4510*/  FFMA.FTZ R30, R112, -R168.reuse, R30 ;  /* 0x800000a8701e7223 */ /* 0x080fe4000001001e */
[-C--:B------:R-:W-:Y:S01]  /*4520*/  FFMA.FTZ R34, R116, -R168.reuse, R34 ;  /* 0x800000a874227223 */ /* 0x080fe20000010022 */
[----:B------:R-:W1:Y:S01]  /*4530*/  I2F R114, R114 ;  /* 0x0000007200727306 */ /* 0x000e620000201400 */
[-C--:B------:R-:W-:Y:S02]  /*4540*/  FFMA.FTZ R35, R115, -R168.reuse, R35 ;  /* 0x800000a873237223 */ /* 0x080fe40000010023 */
[----:B------:R-:W-:Y:S02]  /*4550*/  IMAD.MOV.U32 R182, RZ, RZ, R185 ;  /* 0x000000ffffb67224 */ /* 0x000fe400078e00b9 */
[-C--:B--2---:R-:W-:Y:S02]  /*4560*/  FFMA.FTZ R32, R113, -R168.reuse, R32 ;  /* 0x800000a871207223 */ /* 0x084fe40000010020 */
[CC--:B---3--:R-:W-:Y:S02]  /*4570*/  FFMA.FTZ R25, R0.reuse, -R168.reuse, R25 ;  /* 0x800000a800197223 */ /* 0x0c8fe40000010019 */
[-C--:B------:R-:W-:Y:S02]  /*4580*/  FFMA.FTZ R31, R0, -R168.reuse, R31 ;  /* 0x800000a8001f7223 */ /* 0x080fe4000001001f */
[----:B-1----:R-:W-:Y:S01]  /*4590*/  FFMA.FTZ R33, R114, -R168, R33 ;  /* 0x800000a872217223 */ /* 0x002fe20000010021 */
[----:B------:R-:W-:-:S05]  /*45a0*/  @!P0 BRA `(.L_x_364) ;  /* 0x0000009000008947 */ /* 0x000fca0003800000 */
[C---:B------:R-:W-:Y:S01]  /*45b0*/  IADD3 R100, R216.reuse, 0x80, RZ ;  /* 0x00000080d8647810 */ /* 0x040fe20007ffe0ff */
[----:B------:R-:W-:Y:S01]  /*45c0*/  IMAD.IADD R0, R216, 0x1, R206 ;  /* 0x00000001d8007824 */ /* 0x000fe200078e02ce */
[----:B------:R-:W-:Y:S01]  /*45d0*/  IADD3 R2, R176, 0x40, RZ ;  /* 0x00000040b0027810 */ /* 0x000fe20007ffe0ff */
[----:B------:R-:W-:Y:S01]  /*45e0*/  IMAD.MOV.U32 R109, RZ, RZ, R207 ;  /* 0x000000ffff6d7224 */ /* 0x000fe200078e00cf */
[----:B------:R-:W-:Y:S02]  /*45f0*/  ISETP.LT.AND P0, PT, R100, R184, PT ;  /* 0x000000b86400720c */ /* 0x000fe40003f01270 */
[----:B------:R-:W-:Y:S04]  /*4600*/  IADD3 R0, R207, R0, -R184 ;  /* 0x00000000cf007210 */ /* 0x000fe80007ffe8b8 */
[----:B------:R-:W-:Y:S11]  /*4610*/  ISETP.GE.AND P1, PT, R2, R0, PT ;  /* 0x000000000200720c */ /* 0x000ff60003f26270 */
[----:B------:R-:W-:Y:S02]  /*4620*/  @!UPT UIADD3 URZ, URZ, URZ, URZ ;  /* 0x0000003f3f3ff290 */ /* 0x000fe4000fffe03f */
[----:B------:R-:W-:-:S05]  /*4630*/  @!P1 BRA P0, `(.L_x_365) ;  /* 0x0000080000009947 */ /* 0x000fca0000000000 */
.L_x_364:
[----:B------:R-:W-:Y:S01]  /*4640*/  IADD3 R100, R184, 0x1, -R206 ;  /* 0x00000001b8647810 */ /* 0x000fe20007ffe8ce */
[----:B------:R-:W-:Y:S01]  /*4650*/  IMAD.IADD R2, R232, 0x1, R176 ;  /* 0x00000001e8027824 */ /* 0x000fe200078e02b0 */
[----:B------:R-:W-:Y:S01]  /*4660*/  IADD3 R101, -R109, R184, -R206 ;  /* 0x000000b86d657210 */ /* 0x000fe20007ffe9ce */
[----:B------:R-:W-:Y:S01]  /*4670*/  IMAD R0, R225, 0x80, R235 ;  /* 0x00000080e1007824 */ /* 0x000fe200078e02eb */
[----:B------:R-:W-:Y:S01]  /*4680*/  IADD3 R100, R100, c[0x0][0x2e8], RZ ;  /* 0x0000ba0064647a10 */ /* 0x000fe20007ffe0ff */
[----:B------:R-:W-:Y:S01]  /*4690*/  IMAD.MOV.U32 R207, RZ, RZ, R109 ;  /* 0x000000ffffcf7224 */ /* 0x000fe200078e006d */
[C---:B------:R-:W-:Y:S01]  /*46a0*/  IADD3 R104, R2.reuse, 0x8, RZ ;  /* 0x0000000802687810 */ /* 0x040fe20007ffe0ff */
[C---:B------:R-:W-:Y:S01]  /*46b0*/  IMAD.IADD R110, R2.reuse, 0x1, R101 ;  /* 0x00000001026e7824 */ /* 0x040fe200078e0265 */
[C---:B------:R-:W-:Y:S01]  /*46c0*/  IADD3 R103, R2.reuse, 0x20, RZ ;  /* 0x0000002002677810 */ /* 0x040fe20007ffe0ff */
[C---:B------:R-:W-:Y:S01]  /*46d0*/  IMAD.IADD R111, R2.reuse, 0x1, R100 ;  /* 0x00000001026f7824 */ /* 0x040fe200078e0264 */
[----:B------:R-:W-:Y:S01]  /*46e0*/  IADD3 R102, R2, 0x28, RZ ;  /* 0x0000002802667810 */ /* 0x000fe20007ffe0ff */
[----:B------:R-:W-:Y:S01]  /*46f0*/  IMAD.IADD R113, R100, 0x1, R104 ;  /* 0x0000000164717824 */ /* 0x000fe200078e0268 */
[----:B------:R-:W-:Y:S01]  /*4700*/  IADD3 R108, R0, 0x1, RZ ;  /* 0x00000001006c7810 */ /* 0x000fe20007ffe0ff */
[C-C-:B------:R-:W-:Y:S01]  /*4710*/  IMAD.IADD R116, R100.reuse, 0x1, R103.reuse ;  /* 0x0000000164747824 */ /* 0x140fe200078e0267 */
[----:B------:R-:W-:Y:S01]  /*4720*/  IMNMX R2, RZ, R110, !PT ;  /* 0x0000006eff027217 */ /* 0x000fe20007800200 */
[----:B------:R-:W-:Y:S01]  /*4730*/  IMAD.IADD R112, R100, 0x1, R102 ;  /* 0x0000000164707824 */ /* 0x000fe200078e0266 */
[C---:B------:R-:W-:Y:S01]  /*4740*/  IADD3 R107, R0.reuse, 0x8, RZ ;  /* 0x00000008006b7810 */ /* 0x040fe20007ffe0ff */
[C---:B------:R-:W-:Y:S01]  /*4750*/  IMAD.IADD R114, R101.reuse, 0x1, R104 ;  /* 0x0000000165727824 */ /* 0x040fe200078e0268 */
[C---:B------:R-:W-:Y:S01]  /*4760*/  IADD3 R106, R0.reuse, 0x9, RZ ;  /* 0x00000009006a7810 */ /* 0x040fe20007ffe0ff */
[----:B------:R-:W-:Y:S01]  /*4770*/  IMAD.IADD R117, R101, 0x1, R103 ;  /* 0x0000000165757824 */ /* 0x000fe200078e0267 */
[----:B------:R-:W-:Y:S01]  /*4780*/  IMNMX R100, R111, R184, PT ;  /* 0x000000b86f647217 */ /* 0x000fe20003800200 */
[----:B------:R-:W-:Y:S01]  /*4790*/  IMAD.IADD R115, R101, 0x1, R102 ;  /* 0x0000000165737824 */ /* 0x000fe200078e0266 */
[-C--:B------:R-:W-:Y:S02]  /*47a0*/  ISETP.GE.AND P1, PT, R0, R2.reuse, PT ;  /* 0x000000020000720c */ /* 0x080fe40003f26270 */
[-C--:B------:R-:W-:Y:S02]  /*47b0*/  ISETP.GE.AND P0, PT, R108, R2.reuse, PT ;  /* 0x000000026c00720c */ /* 0x080fe40003f06270 */
[C---:B------:R-:W-:Y:S02]  /*47c0*/  IADD3 R105, R0.reuse, 0x10, RZ ;  /* 0x0000001000697810 */ /* 0x040fe40007ffe0ff */
[C---:B------:R-:W-:Y:S02]  /*47d0*/  IADD3 R104, R0.reuse, 0x11, RZ ;  /* 0x0000001100687810 */ /* 0x040fe40007ffe0ff */
[C---:B------:R-:W-:Y:S02]  /*47e0*/  IADD3 R103, R0.reuse, 0x18, RZ ;  /* 0x0000001800677810 */ /* 0x040fe40007ffe0ff */
[----:B------:R-:W-:Y:S02]  /*47f0*/  IADD3 R102, R0, 0x19, RZ ;  /* 0x0000001900667810 */ /* 0x000fe40007ffe0ff */
[-C--:B------:R-:W-:Y:S02]  /*4800*/  ISETP.GE.AND P6, PT, R107, R2.reuse, PT ;  /* 0x000000026b00720c */ /* 0x080fe40003fc6270 */
[----:B------:R-:W-:Y:S02]  /*4810*/  ISETP.GE.AND P5, PT, R106, R2, PT ;  /* 0x000000026a00720c */ /* 0x000fe40003fa6270 */
[-C--:B------:R-:W-:Y:S02]  /*4820*/  ISETP.GE.OR P1, PT, R0, R100.reuse, !P1 ;  /* 0x000000640000720c */ /* 0x080fe40004f26670 */
[----:B------:R-:W-:Y:S02]  /*4830*/  ISETP.GE.OR P0, PT, R108, R100, !P0 ;  /* 0x000000646c00720c */ /* 0x000fe40004706670 */
        /* <DEDUP_REMOVED lines=26> */
[----:B------:R-:W-:Y:S02]  /*49e0*/  FSEL R33, R33, -INF , !P0 ;  /* 0xff80000021217808 */ /* 0x000fe40004000000 */
        /* <DEDUP_REMOVED lines=23> */
[----:B------:R-:W-:Y:S02]  /*4b60*/  ISETP.GE.OR P1, PT, R107, R101, !P1 ;  /* 0x000000656b00720c */ /* 0x000fe40004f26670 */
        /* <DEDUP_REMOVED lines=14> */
[----:B------:R-:W-:Y:S02]  /*4c50*/  ISETP.GE.AND P0, PT, R108, R100, PT ;  /* 0x000000646c00720c */ /* 0x000fe40003f06270 */
[-C--:B------:R-:W-:Y:S02]  /*4c60*/  ISETP.GE.OR P6, PT, R105, R101.reuse, !P6 ;  /* 0x000000656900720c */ /* 0x080fe400077c6670 */
[-C--:B------:R-:W-:Y:S02]  /*4c70*/  ISETP.GE.OR P5, PT, R104, R101.reuse, !P5 ;  /* 0x000000656800720c */ /* 0x080fe40006fa6670 */
[-C--:B------:R-:W-:Y:S02]  /*4c80*/  ISETP.GE.OR P4, PT, R103, R101.reuse, !P4 ;  /* 0x000000656700720c */ /* 0x080fe40006786670 */
[----:B------:R-:W-:Y:S02]  /*4c90*/  ISETP.GE.OR P3, PT, R102, R101, !P3 ;  /* 0x000000656600720c */ /* 0x000fe40005f66670 */
[-C--:B------:R-:W-:Y:S02]  /*4ca0*/  ISETP.GE.OR P1, PT, R0, R2.reuse, !P1 ;  /* 0x000000020000720c */ /* 0x080fe40004f26670 */
[----:B------:R-:W-:Y:S02]  /*4cb0*/  ISETP.GE.OR P0, PT, R108, R2, !P0 ;  /* 0x000000026c00720c */ /* 0x000fe40004706670 */
        /* <DEDUP_REMOVED lines=24> */
.L_x_365:
[C---:B------:R-:W-:Y:S01]  /*4e40*/  FMUL.FTZ R100, R211.reuse, 1.4426950216293334961 ;  /* 0x3fb8aa3bd3647820 */ /* 0x040fe20000410000 */
[----:B------:R-:W-:Y:S01]  /*4e50*/  FSETP.NEU.FTZ.AND P0, PT, R211, -INF , PT ;  /* 0xff800000d300780b */ /* 0x000fe20003f1d000 */
[----:B------:R-:W-:Y:S01]  /*4e60*/  FMUL.FTZ R2, R208, 1.4426950216293334961 ;  /* 0x3fb8aa3bd0027820 */ /* 0x000fe20000410000 */
[----:B------:R-:W-:Y:S01]  /*4e70*/  MOV R156, 0x40 ;  /* 0x00000040009c7802 */ /* 0x000fe20000000f00 */
[----:B------:R-:W-:Y:S01]  /*4e80*/  FMUL.FTZ R0, R209, 1.4426950216293334961 ;  /* 0x3fb8aa3bd1007820 */ /* 0x000fe20000410000 */
[----:B------:R-:W-:Y:S02]  /*4e90*/  FSEL R100, R100, RZ, P0 ;  /* 0x000000ff64647208 */ /* 0x000fe40000000000 */
[----:B------:R-:W-:Y:S02]  /*4ea0*/  FSETP.NEU.FTZ.AND P0, PT, R210, -INF , PT ;  /* 0xff800000d200780b */ /* 0x000fe40003f1d000 */
[----:B------:R-:W-:Y:S01]  /*4eb0*/  SEL R156, R156, 0xffffffc0, !P2 ;  /* 0xffffffc09c9c7807 */ /* 0x000fe20005000000 */
[--C-:B------:R-:W-:Y:S01]  /*4ec0*/  FFMA.FTZ R4, R4, c[0x0][0x23c], -R100.reuse ;  /* 0x00008f0004047a23 */ /* 0x100fe20000010864 */
[----:B------:R-:W-:Y:S01]  /*4ed0*/  ISETP.GT.AND P6, PT, R186, R222, PT ;  /* 0x000000deba00720c */ /* 0x000fe20003fc4270 */
[--C-:B------:R-:W-:Y:S02]  /*4ee0*/  FFMA.FTZ R32, R32, c[0x0][0x23c], -R100.reuse ;  /* 0x00008f0020207a23 */ /* 0x100fe40000010864 */
[----:B------:R1:W-:Y:S01]  /*4ef0*/  MUFU.EX2 R116, R4 ;  /* 0x0000000400747308 */ /* 0x0003e20000000800 */
[--C-:B------:R-:W-:Y:S02]  /*4f00*/  FFMA.FTZ R5, R5, c[0x0][0x23c], -R100.reuse ;  /* 0x00008f0005057a23 */ /* 0x100fe40000010864 */
[--C-:B------:R-:W-:Y:S02]  /*4f10*/  FFMA.FTZ R16, R16, c[0x0][0x23c], -R100.reuse ;  /* 0x00008f0010107a23 */ /* 0x100fe40000010864 */
[--C-:B------:R-:W-:Y:S02]  /*4f20*/  FFMA.FTZ R17, R17, c[0x0][0x23c], -R100.reuse ;  /* 0x00008f0011117a23 */ /* 0x100fe40000010864 */
[--C-:B------:R-:W-:Y:S02]  /*4f30*/  FFMA.FTZ R20, R20, c[0x0][0x23c], -R100.reuse ;  /* 0x00008f0014147a23 */ /* 0x100fe40000010864 */
[--C-:B------:R-:W-:Y:S01]  /*4f40*/  FFMA.FTZ R21, R21, c[0x0][0x23c], -R100.reuse ;  /* 0x00008f0015157a23 */ /* 0x100fe20000010864 */
[----:B------:R-:W2:Y:S01]  /*4f50*/  MUFU.EX2 R115, R5 ;  /* 0x0000000500737308 */ /* 0x000ea20000000800 */
[----:B------:R-:W-:Y:S09]  /*4f60*/  FFMA.FTZ R100, R33, c[0x0][0x23c], -R100 ;  /* 0x00008f0021647a23 */ /* 0x000ff20000010864 */
[----:B------:R-:W-:Y:S01]  /*4f70*/  MUFU.EX2 R198, R16 ;  /* 0x0000001000c67308 */ /* 0x000fe20000000800 */
[----:B-1----:R-:W-:Y:S05]  /*4f80*/  FMUL.FTZ R4, R210, 1.4426950216293334961 ;  /* 0x3fb8aa3bd2047820 */ /* 0x002fea0000410000 */
[----:B------:R-:W-:Y:S04]  /*4f90*/  FSEL R4, R4, RZ, P0 ;  /* 0x000000ff04047208 */ /* 0x000fe80000000000 */
[----:B------:R-:W-:Y:S01]  /*4fa0*/  MUFU.EX2 R203, R17 ;  /* 0x0000001100cb7308 */ /* 0x000fe20000000800 */
[----:B------:R-:W-:Y:S01]  /*4fb0*/  FSETP.NEU.FTZ.AND P0, PT, R208, -INF , PT ;  /* 0xff800000d000780b */ /* 0x000fe20003f1d000 */
[--C-:B------:R-:W-:Y:S03]  /*4fc0*/  FFMA.FTZ R34, R34, c[0x0][0x23c], -R4.reuse ;  /* 0x00008f0022227a23 */ /* 0x100fe60000010804 */
[----:B------:R-:W-:Y:S01]  /*4fd0*/  FSEL R2, R2, RZ, P0 ;  /* 0x000000ff02027208 */ /* 0x000fe20000000000 */
[--C-:B------:R-:W-:Y:S01]  /*4fe0*/  FFMA.FTZ R6, R6, c[0x0][0x23c], -R4.reuse ;  /* 0x00008f0006067a23 */ /* 0x100fe20000010804 */
[----:B------:R-:W-:Y:S01]  /*4ff0*/  FSETP.NEU.FTZ.AND P0, PT, R209, -INF , PT ;  /* 0xff800000d100780b */ /* 0x000fe20003f1d000 */
[----:B------:R-:W-:Y:S02]  /*5000*/  FFMA.FTZ R7, R7, c[0x0][0x23c], -R4 ;  /* 0x00008f0007077a23 */ /* 0x000fe40000010804 */
[----:B------:R-:W-:Y:S01]  /*5010*/  MUFU.EX2 R114, R6 ;  /* 0x0000000600727308 */ /* 0x000fe20000000800 */
[----:B------:R-:W-:Y:S01]  /*5020*/  FFMA.FTZ R28, R28, c[0x0][0x23c], -R2 ;  /* 0x00008f001c1c7a23 */ /* 0x000fe20000010802 */
[----:B------:R-:W-:Y:S01]  /*5030*/  FSEL R0, R0, RZ, P0 ;  /* 0x000000ff00007208 */ /* 0x000fe20000000000 */
[--C-:B------:R-:W-:Y:S02]  /*5040*/  FFMA.FTZ R18, R18, c[0x0][0x23c], -R4.reuse ;  /* 0x00008f0012127a23 */ /* 0x100fe40000010804 */
[----:B------:R-:W-:Y:S02]  /*5050*/  FFMA.FTZ R19, R19, c[0x0][0x23c], -R4 ;  /* 0x00008f0013137a23 */ /* 0x000fe40000010804 */
[--C-:B------:R-:W-:Y:S02]  /*5060*/  FFMA.FTZ R8, R8, c[0x0][0x23c], -R2.reuse ;  /* 0x00008f0008087a23 */ /* 0x100fe40000010802 */
[--C-:B------:R-:W-:Y:S01]  /*5070*/  FFMA.FTZ R9, R9, c[0x0][0x23c], -R2.reuse ;  /* 0x00008f0009097a23 */ /* 0x100fe20000010802 */
[----:B------:R-:W1:Y:S01]  /*5080*/  MUFU.EX2 R113, R7 ;  /* 0x0000000700717308 */ /* 0x000e620000000800 */
[--C-:B------:R-:W-:Y:S02]  /*5090*/  FFMA.FTZ R12, R12, c[0x0][0x23c], -R2.reuse ;  /* 0x00008f000c0c7a23 */ /* 0x100fe40000010802 */
[----:B------:R-:W-:Y:S02]  /*50a0*/  FFMA.FTZ R13, R13, c[0x0][0x23c], -R2 ;  /* 0x00008f000d0d7a23 */ /* 0x000fe40000010802 */
[--C-:B------:R-:W-:Y:S02]  /*50b0*/  FFMA.FTZ R22, R22, c[0x0][0x23c], -R4.reuse ;  /* 0x00008f0016167a23 */ /* 0x100fe40000010804 */
[--C-:B------:R-:W-:Y:S02]  /*50c0*/  FFMA.FTZ R23, R23, c[0x0][0x23c], -R4.reuse ;  /* 0x00008f0017177a23 */ /* 0x100fe40000010804 */
[----:B------:R-:W-:Y:S01]  /*50d0*/  FFMA.FTZ R4, R35, c[0x0][0x23c], -R4 ;  /* 0x00008f0023047a23 */ /* 0x000fe20000010804 */
[----:B------:R-:W-:Y:S01]  /*50e0*/  MUFU.EX2 R201, R18 ;  /* 0x0000001200c97308 */ /* 0x000fe20000000800 */
[--C-:B------:R-:W-:Y:S02]  /*50f0*/  FFMA.FTZ R24, R24, c[0x0][0x23c], -R2.reuse ;  /* 0x00008f0018187a23 */ /* 0x100fe40000010802 */
[--C-:B------:R-:W-:Y:S02]  /*5100*/  FFMA.FTZ R25, R25, c[0x0][0x23c], -R2.reuse ;  /* 0x00008f0019197a23 */ /* 0x100fe40000010802 */
[----:B------:R-:W-:Y:S02]  /*5110*/  FFMA.FTZ R2, R29, c[0x0][0x23c], -R2 ;  /* 0x00008f001d027a23 */ /* 0x000fe40000010802 */
[--C-:B------:R-:W-:Y:S02]  /*5120*/  FFMA.FTZ R10, R10, c[0x0][0x23c], -R0.reuse ;  /* 0x00008f000a0a7a23 */ /* 0x100fe40000010800 */
[--C-:B------:R-:W-:Y:S01]  /*5130*/  FFMA.FTZ R11, R11, c[0x0][0x23c], -R0.reuse ;  /* 0x00008f000b0b7a23 */ /* 0x100fe20000010800 */
[----:B------:R2:W-:Y:S01]  /*5140*/  MUFU.EX2 R185, R4 ;  /* 0x0000000400b97308 */ /* 0x0005e20000000800 */
[--C-:B------:R-:W-:Y:S02]  /*5150*/  FFMA.FTZ R30, R30, c[0x0][0x23c], -R0.reuse ;  /* 0x00008f001e1e7a23 */ /* 0x100fe40000010800 */
[--C-:B------:R-:W-:Y:S02]  /*5160*/  FFMA.FTZ R14, R14, c[0x0][0x23c], -R0.reuse ;  /* 0x00008f000e0e7a23 */ /* 0x100fe40000010800 */
[--C-:B------:R-:W-:Y:S02]  /*5170*/  FFMA.FTZ R15, R15, c[0x0][0x23c], -R0.reuse ;  /* 0x00008f000f0f7a23 */ /* 0x100fe40000010800 */
[--C-:B------:R-:W-:Y:S02]  /*5180*/  FFMA.FTZ R26, R26, c[0x0][0x23c], -R0.reuse ;  /* 0x00008f001a1a7a23 */ /* 0x100fe40000010800 */
[--C-:B------:R-:W-:Y:S01]  /*5190*/  FFMA.FTZ R27, R27, c[0x0][0x23c], -R0.reuse ;  /* 0x00008f001b1b7a23 */ /* 0x100fe20000010800 */
[----:B------:R1:W-:Y:S01]  /*51a0*/  MUFU.EX2 R169, R2 ;  /* 0x0000000200a97308 */ /* 0x0003e20000000800 */
[----:B------:R-:W-:Y:S09]  /*51b0*/  FFMA.FTZ R0, R31, c[0x0][0x23c], -R0 ;  /* 0x00008f001f007a23 */ /* 0x000ff20000010800 */
        /* <DEDUP_REMOVED lines=23> */
[----:B--2---:R-:W-:Y:S02]  /*5330*/  F2FP.BF16.PACK_AB R4, R115, R116 ;  /* 0x000000747304723e */ /* 0x004fe400000010ff */
[----:B-1----:R-:W-:Y:S02]  /*5340*/  F2FP.BF16.PACK_AB R2, R113, R114 ;  /* 0x000000727102723e */ /* 0x002fe400000010ff */
        /* <DEDUP_REMOVED lines=16> */
[----:B------:R1:W-:Y:S01]  /*5450*/  STS [R195+0xf400], R6 ;  /* 0x00f40006c3007388 */ /* 0x0003e20000000800 */
        /* <DEDUP_REMOVED lines=11> */
[----:B------:R-:W-:Y:S01]  /*5510*/  STS [R192+0xf000], R4 ;  /* 0x00f00004c0007388 */ /* 0x000fe20000000800 */
[----:B------:R-:W-:Y:S03]  /*5520*/  SHF.L.U32 R0, R166, 0x1, RZ ;  /* 0x00000001a6007819 */ /* 0x000fe600000006ff */
[----:B------:R1:W-:Y:S04]  /*5530*/  STS [R192+0xf400], R2 ;  /* 0x00f40002c0007388 */ /* 0x0003e80000000800 */
[----:B------:R-:W2:Y:S08]  /*5540*/  LDSM.16.M88.4 R32, [R0+0x4000] ;  /* 0x004000000020783b */ /* 0x000eb00000000200 */
[----:B------:R3:W4:Y:S01]  /*5550*/  LDSM.16.M88.4 R28, [R0+0x5000] ;  /* 0x00500000001c783b */ /* 0x0007220000000200 */
[-C--:B-1----:R-:W-:Y:S07]  /*5560*/  IADD3 R2, R165, R0.reuse, RZ ;  /* 0x00000000a5027210 */ /* 0x082fee0007ffe0ff */
[----:B------:R-:W1:Y:S01]  /*5570*/  LDSM.16.M88.4 R100, [R2+0x4000] ;  /* 0x004000000264783b */ /* 0x000e620000000200 */
[C---:B---3--:R-:W-:Y:S07]  /*5580*/  IADD3 R0, R156.reuse, R0, RZ ;  /* 0x000000009c007210 */ /* 0x048fee0007ffe0ff */
[----:B------:R-:W3:Y:S01]  /*5590*/  LDSM.16.M88.4 R104, [R2+0x5000] ;  /* 0x005000000268783b */ /* 0x000ee20000000200 */
[-C--:B--2---:R-:W-:Y:S08]  /*55a0*/  HMMA.16816.F32.BF16 R4, R32, R124.reuse, RZ ;  /* 0x0000007c2004723c */ /* 0x084ff000000418ff */
[C---:B----4-:R-:W-:Y:S08]  /*55b0*/  HMMA.16816.F32.BF16 R8, R28.reuse, R124, RZ ;  /* 0x0000007c1c08723c */ /* 0x050ff000000418ff */
[-C--:B------:R-:W-:Y:S08]  /*55c0*/  HMMA.16816.F32.BF16 R12, R28, R126.reuse, RZ ;  /* 0x0000007e1c0c723c */ /* 0x080ff000000418ff */
[C---:B------:R-:W-:Y:S08]  /*55d0*/  HMMA.16816.F32.BF16 R16, R32.reuse, R126, RZ ;  /* 0x0000007e2010723c */ /* 0x040ff000000418ff */
[-C--:B------:R-:W-:Y:S08]  /*55e0*/  HMMA.16816.F32.BF16 R20, R32, R128.reuse, RZ ;  /* 0x000000802014723c */ /* 0x080ff000000418ff */
[C---:B------:R-:W-:Y:S08]  /*55f0*/  HMMA.16816.F32.BF16 R24, R28.reuse, R128, RZ ;  /* 0x000000801c18723c */ /* 0x040ff000000418ff */
[-C--:B------:R-:W-:Y:S08]  /*5600*/  HMMA.16816.F32.BF16 R28, R28, R130.reuse, RZ ;  /* 0x000000821c1c723c */ /* 0x080ff000000418ff */
[----:B------:R-:W-:Y:S08]  /*5610*/  HMMA.16816.F32.BF16 R32, R32, R130, RZ ;  /* 0x000000822020723c */ /* 0x000ff000000418ff */
[-C--:B-1----:R-:W-:Y:S08]  /*5620*/  HMMA.16816.F32.BF16 R4, R100, R132.reuse, R4 ;  /* 0x000000846404723c */ /* 0x082ff00000041804 */
[C---:B---3--:R-:W-:Y:S08]  /*5630*/  HMMA.16816.F32.BF16 R8, R104.reuse, R132, R8 ;  /* 0x000000846808723c */ /* 0x048ff00000041808 */
[-C--:B------:R-:W-:Y:S08]  /*5640*/  HMMA.16816.F32.BF16 R12, R104, R134.reuse, R12 ;  /* 0x00000086680c723c */ /* 0x080ff0000004180c */
[C---:B------:R-:W-:Y:S08]  /*5650*/  HMMA.16816.F32.BF16 R16, R100.reuse, R134, R16 ;  /* 0x000000866410723c */ /* 0x040ff00000041810 */
[-C--:B------:R-:W-:Y:S08]  /*5660*/  HMMA.16816.F32.BF16 R20, R100, R136.reuse, R20 ;  /* 0x000000886414723c */ /* 0x080ff00000041814 */
[C---:B------:R-:W-:Y:S08]  /*5670*/  HMMA.16816.F32.BF16 R24, R104.reuse, R136, R24 ;  /* 0x000000886818723c */ /* 0x040ff00000041818 */
[-C--:B------:R-:W-:Y:S01]  /*5680*/  HMMA.16816.F32.BF16 R28, R104, R138.reuse, R28 ;  /* 0x0000008a681c723c */ /* 0x080fe2000004181c */
[----:B------:R-:W-:Y:S07]  /*5690*/  LDSM.16.M88.4 R104, [R0+0x5000] ;  /* 0x005000000068783b */ /* 0x000fee0000000200 */
[----:B------:R-:W-:Y:S01]  /*56a0*/  HMMA.16816.F32.BF16 R32, R100, R138, R32 ;  /* 0x0000008a6420723c */ /* 0x000fe20000041820 */
[----:B------:R-:W1:Y:S07]  /*56b0*/  LDSM.16.M88.4 R100, [R0+0x4000] ;  /* 0x004000000064783b */ /* 0x000e6e0000000200 */
[-C--:B-1----:R-:W-:Y:S08]  /*56c0*/  HMMA.16816.F32.BF16 R4, R100, R140.reuse, R4 ;  /* 0x0000008c6404723c */ /* 0x082ff00000041804 */
[C---:B------:R-:W-:Y:S08]  /*56d0*/  HMMA.16816.F32.BF16 R8, R104.reuse, R140, R8 ;  /* 0x0000008c6808723c */ /* 0x040ff00000041808 */
[-C--:B------:R-:W-:Y:S08]  /*56e0*/  HMMA.16816.F32.BF16 R12, R104, R142.reuse, R12 ;  /* 0x0000008e680c723c */ /* 0x080ff0000004180c */
[C---:B------:R-:W-:Y:S08]  /*56f0*/  HMMA.16816.F32.BF16 R16, R100.reuse, R142, R16 ;  /* 0x0000008e6410723c */ /* 0x040ff00000041810 */
[-C--:B------:R-:W-:Y:S08]  /*5700*/  HMMA.16816.F32.BF16 R20, R100, R144.reuse, R20 ;  /* 0x000000906414723c */ /* 0x080ff00000041814 */
[C---:B------:R-:W-:Y:S08]  /*5710*/  HMMA.16816.F32.BF16 R24, R104.reuse, R144, R24 ;  /* 0x000000906818723c */ /* 0x040ff00000041818 */
[-C--:B------:R-:W-:Y:S07]  /*5720*/  HMMA.16816.F32.BF16 R28, R104, R146.reuse, R28 ;  /* 0x00000092681c723c */ /* 0x080fee000004181c */
[----:B------:R-:W-:Y:S01]  /*5730*/  IADD3 R104, R156, R2, RZ ;  /* 0x000000029c687210 */ /* 0x000fe20007ffe0ff */
[----:B------:R-:W-:Y:S04]  /*5740*/  HMMA.16816.F32.BF16 R32, R100, R146, R32 ;  /* 0x000000926420723c */ /* 0x000fe80000041820 */
[----:B------:R-:W1:Y:S08]  /*5750*/  LDSM.16.M88.4 R100, [R104+0x4000] ;  /* 0x004000006864783b */ /* 0x000e700000000200 */
[----:B------:R-:W2:Y:S01]  /*5760*/  LDSM.16.M88.4 R104, [R104+0x5000] ;  /* 0x005000006868783b */ /* 0x000ea20000000200 */
        /* <DEDUP_REMOVED lines=74> */
[----:B------:R-:W-:Y:S01]  /*5c10*/  IMAD.MOV.U32 R17, RZ, RZ, c[0x0][0x190] ;  /* 0x00006400ff117624 */ /* 0x000fe200078e00ff */
[----:B------:R-:W-:Y:S02]  /*5c20*/  ISETP.GE.AND P1, PT, R204, c[0x0][0x220], PT ;  /* 0x00008800cc007a0c */ /* 0x000fe40003f26270 */
[----:B------:R-:W-:Y:S01]  /*5c30*/  ISETP.NE.U32.AND P3, PT, R0, 0x1, PT ;  /* 0x000000010000780c */ /* 0x000fe20003f65070 */
[----:B------:R-:W-:Y:S02]  /*5c40*/  IMAD.MOV.U32 R0, RZ, RZ, -0x2000 ;  /* 0xffffe000ff007424 */ /* 0x000fe400078e00ff */
[C---:B------:R-:W-:Y:S03]  /*5c50*/  IMAD.U32 R2, R17.reuse, -0x40, RZ ;  /* 0xffffffc011027824 */ /* 0x040fe600078e00ff */
[----:B------:R-:W-:Y:S02]  /*5c60*/  SEL R0, R0, 0x2000, !P3 ;  /* 0x0000200000007807 */ /* 0x000fe40005800000 */
[----:B------:R-:W-:Y:S03]  /*5c70*/  LEA R4, P0, R2, R190, 0x1 ;  /* 0x000000be02047211 */ /* 0x000fe600078008ff */
[----:B------:R-:W-:Y:S01]  /*5c80*/  IMAD.IADD R180, R180, 0x1, R0 ;  /* 0x00000001b4b47824 */ /* 0x000fe200078e0200 */
[----:B------:R-:W-:Y:S01]  /*5c90*/  LEA.HI.X.SX32 R2, R2, R191, 0x1, P0 ;  /* 0x000000bf02027211 */ /* 0x000fe200000f0eff */
[----:B------:R-:W-:Y:S01]  /*5ca0*/  IMAD.MOV.U32 R190, RZ, RZ, R4 ;  /* 0x000000ffffbe7224 */ /* 0x000fe200078e0004 */
[----:B------:R-:W-:Y:S01]  /*5cb0*/  @!P1 MOV R5, c[0x0][0x194] ;  /* 0x0000650000059a02 */ /* 0x000fe20000000f00 */
[--C-:B------:R-:W-:Y:S01]  /*5cc0*/  IMAD.IADD R200, R200, 0x1, R0.reuse ;  /* 0x00000001c8c87824 */ /* 0x100fe200078e0200 */
[----:B------:R1:W-:Y:S01]  /*5cd0*/  @P1 STS [R180], RZ ;  /* 0x000000ffb4001388 */ /* 0x0003e20000000800 */
[----:B------:R-:W-:Y:S01]  /*5ce0*/  MOV R191, R2 ;  /* 0x0000000200bf7202 */ /* 0x000fe20000000f00 */
[----:B------:R-:W-:Y:S01]  /*5cf0*/  IMAD.IADD R158, R158, 0x1, R0 ;  /* 0x000000019e9e7824 */ /* 0x000fe200078e0200 */
[C---:B------:R-:W-:Y:S01]  /*5d00*/  @!P1 LEA R4, P0, R17.reuse, R190, 0x6 ;  /* 0x000000be11049211 */ /* 0x040fe200078030ff */
[----:B------:R1:W-:Y:S03]  /*5d10*/  @P1 STS [R180+0x4], RZ ;  /* 0x000004ffb4001388 */ /* 0x0003e60000000800 */
[----:B------:R-:W-:Y:S01]  /*5d20*/  @!P1 LEA.HI.X R5, R17, R191, R5, 0x6, P0 ;  /* 0x000000bf11059211 */ /* 0x000fe200000f3405 */
        /* <DEDUP_REMOVED lines=15> */
.L_x_366:
        /* <DEDUP_REMOVED lines=21> */
[----:B-1----:R-:W-:Y:S01]  /*5f70*/  F2FP.BF16.PACK_AB R5, R29, R28 ;  /* 0x0000001c1d05723e */ /* 0x002fe200000010ff */
        /* <DEDUP_REMOVED lines=71> */
[----:B------:R-:W-:Y:S02]  /*63f0*/  IMAD.MOV.U32 R188, RZ, RZ, R4 ;  /* 0x000000ffffbc7224 */ /* 0x000fe400078e0004 */
[----:B------:R-:W-:Y:S02]  /*6400*/  @!P1 IMAD.MOV.U32 R5, RZ, RZ, c[0x0][0x374] ;  /* 0x0000dd00ff059624 */ /* 0x000fe400078e00ff */
[----:B------:R-:W-:Y:S01]  /*6410*/  IMAD.MOV.U32 R189, RZ, RZ, R2 ;  /* 0x000000ffffbd7224 */ /* 0x000fe200078e0002 */
[C---:B------:R-:W-:Y:S04]  /*6420*/  @!P1 LEA R4, P0, R6.reuse, R188, 0x6 ;  /* 0x000000bc06049211 */ /* 0x040fe800078030ff */
[----:B------:R-:W-:Y:S01]  /*6430*/  @!PT LDS RZ, [RZ] ;  /* 0x00000000fffff984 */ /* 0x000fe20000000800 */
[----:B------:R-:W-:Y:S01]  /*6440*/  @!PT LDS RZ, [RZ] ;  /* 0x00000000fffff984 */ /* 0x000fe20000000800 */
[----:B------:R-:W-:Y:S01]  /*6450*/  @!PT LDS RZ, [RZ] ;  /* 0x00000000fffff984 */ /* 0x000fe20000000800 */
[----:B------:R1:W-:Y:S01]  /*6460*/  @!P1 LDGSTS.E.BYPASS.LTC128B.128 [R196+0x4000], [R188.64] ;  /* 0x04000000bcc49fae */ /* 0x0003e2000b901d46 */
[----:B------:R-:W-:Y:S03]  /*6470*/  @!P1 LEA.HI.X R5, R6, R189, R5, 0x6, P0 ;  /* 0x000000bd06059211 */ /* 0x000fe600000f3405 */
[----:B------:R1:W-:Y:S04]  /*6480*/  @P1 STS.128 [R196+0x5000], RZ ;  /* 0x005000ffc4001388 */ /* 0x0003e80000000c00 */
[----:B------:R-:W-:Y:S01]  /*6490*/  @!PT LDS RZ, [RZ] ;  /* 0x00000000fffff984 */ /* 0x000fe20000000800 */
[----:B------:R-:W-:Y:S01]  /*64a0*/  @!PT LDS RZ, [RZ] ;  /* 0x00000000fffff984 */ /* 0x000fe20000000800 */
[----:B------:R-:W-:Y:S01]  /*64b0*/  @!PT LDS RZ, [RZ] ;  /* 0x00000000fffff984 */ /* 0x000fe20000000800 */
[----:B------:R1:W-:Y:S04]  /*64c0*/  @!P1 LDGSTS.E.BYPASS.LTC128B.128 [R196+0x5000], [R4.64] ;  /* 0x0500000004c49fae */ /* 0x0003e8000b901d46 */
[----:B------:R-:W0:Y:S02]  /*64d0*/  LDGDEPBAR ;  /* 0x00000000000079af */ /* 0x000e240000000000 */
.L_x_367:
[----:B------:R-:W-:Y:S01]  /*64e0*/  LDSM.16.M88.4 R16, [R159] ;  /* 0x000000009f10783b */ /* 0x000fe20000000200 */
[--C-:B------:R-:W-:Y:S01]  /*64f0*/  IMAD.IADD R2, R0, 0x1, R156.reuse ;  /* 0x0000000100027824 */ /* 0x100fe200078e029c */
[----:B------:R-:W-:Y:S01]  /*6500*/  LEA R185, P0, R221, R182, 0x2 ;  /* 0x000000b6ddb97211 */ /* 0x000fe200078010ff */
        /* <DEDUP_REMOVED lines=40> */
[----:B------:R3:W-:Y:S07]  /*6790*/  LDSM.16.MT88.4 R32, [R0+0x9800] ;  /* 0x009800000020783b */ /* 0x0007ee0000004200 */
[C---:B-1----:R-:W-:Y:S08]  /*67a0*/  HMMA.16816.F32.BF16 R12, R28.reuse, R20, R12 ;  /* 0x000000141c0c723c */ /* 0x042ff0000004180c */
[----:B------:R-:W-:Y:S01]  /*67b0*/  HMMA.16816.F32.BF16 R16, R28, R22, R16 ;  /* 0x000000161c10723c */ /* 0x000fe20000041810 */
[----:B------:R-:W1:Y:S04]  /*67c0*/  LDSM.16.MT88.4 R20, [R2+0x9000] ;  /* 0x009000000214783b */ /* 0x000e680000004200 */
[----:B------:R-:W1:Y:S03]  /*67d0*/  LDSM.16.M88.4 R28, [R117+0x2000] ;  /* 0x00200000751c783b */ /* 0x000e660000000200 */
[C---:B----4-:R-:W-:Y:S05]  /*67e0*/  HMMA.16816.F32.BF16 R4, R100.reuse, R104, R4 ;  /* 0x000000686404723c */ /* 0x050fea0000041804 */
[----:B---3--:R-:W-:Y:S03]  /*67f0*/  IMAD.IADD R0, R156, 0x1, R157 ;  /* 0x000000019c007824 */ /* 0x008fe600078e029d */
[C---:B------:R-:W-:Y:S08]  /*6800*/  HMMA.16816.F32.BF16 R8, R100.reuse, R106, R8 ;  /* 0x0000006a6408723c */ /* 0x040ff00000041808 */
[C---:B--2---:R-:W-:Y:S08]  /*6810*/  HMMA.16816.F32.BF16 R12, R100.reuse, R24, R12 ;  /* 0x00000018640c723c */ /* 0x044ff0000004180c */
[----:B------:R-:W-:Y:S01]  /*6820*/  HMMA.16816.F32.BF16 R16, R100, R26, R16 ;  /* 0x0000001a6410723c */ /* 0x000fe20000041810 */
[----:B------:R2:W3:Y:S04]  /*6830*/  LDSM.16.MT88.4 R24, [R2+0x9800] ;  /* 0x009800000218783b */ /* 0x0004e80000004200 */
[----:B------:R-:W-:Y:S03]  /*6840*/  LDSM.16.MT88.4 R100, [R3+0xd000] ;  /* 0x00d000000364783b */ /* 0x000fe60000004200 */
[C---:B------:R-:W-:Y:S08]  /*6850*/  HMMA.16816.F32.BF16 R4, R108.reuse, R112, R4 ;  /* 0x000000706c04723c */ /* 0x040ff00000041804 */
[C---:B------:R-:W-:Y:S08]  /*6860*/  HMMA.16816.F32.BF16 R8, R108.reuse, R114, R8 ;  /* 0x000000726c08723c */ /* 0x040ff00000041808 */
[C---:B-1----:R-:W-:Y:S04]  /*6870*/  HMMA.16816.F32.BF16 R12, R108.reuse, R20, R12 ;  /* 0x000000146c0c723c */ /* 0x042fe8000004180c */
[----:B--2---:R-:W-:Y:S03]  /*6880*/  IADD3 R2, R186, -0x1, RZ ;  /* 0xffffffffba027810 */ /* 0x004fe60007ffe0ff */
[----:B------:R-:W-:Y:S01]  /*6890*/  IMAD.MOV.U32 R20, RZ, RZ, R185 ;  /* 0x000000ffff147224 */ /* 0x000fe200078e00b9 */
[----:B------:R-:W-:Y:S04]  /*68a0*/  HMMA.16816.F32.BF16 R16, R108, R22, R16 ;  /* 0x000000166c10723c */ /* 0x000fe80000041810 */
[----:B------:R-:W-:Y:S03]  /*68b0*/  IMAD.MOV.U32 R21, RZ, RZ, R183 ;  /* 0x000000ffff157224 */ /* 0x000fe600078e00b7 */
[----:B------:R-:W-:Y:S01]  /*68c0*/  @P6 IADD3 R22, P1, R213, R236, RZ ;  /* 0x000000ecd5166210 */ /* 0x000fe20007f3e0ff */
[C---:B------:R-:W-:Y:S05]  /*68d0*/  HMMA.16816.F32.BF16 R4, R28.reuse, R32, R4 ;  /* 0x000000201c04723c */ /* 0x040fea0000041804 */
[----:B------:R-:W-:Y:S02]  /*68e0*/  @P6 IMAD.X R23, R212, 0x1, R237, P1 ;  /* 0x00000001d4176824 */ /* 0x000fe400008e06ed */
[CC--:B------:R-:W-:Y:S01]  /*68f0*/  LEA R32, P0, R239.reuse, R20.reuse, 0x2 ;  /* 0x00000014ef207211 */ /* 0x0c0fe200078010ff */
[C---:B------:R-:W-:Y:S02]  /*6900*/  HMMA.16816.F32.BF16 R8, R28.reuse, R34, R8 ;  /* 0x000000221c08723c */ /* 0x040fe40000041808 */
[----:B------:R1:W5:Y:S02]  /*6910*/  @P6 LDG.E R211, [R22.64] ;  /* 0x0000000616d36981 */ /* 0x000364000c1e1900 */
[-C--:B------:R-:W-:Y:S02]  /*6920*/  LEA.HI.X.SX32 R33, R239, R21.reuse, 0x2, P0 ;  /* 0x00000015ef217211 */ /* 0x080fe400000f16ff */
[----:B------:R1:W5:Y:S02]  /*6930*/  @P6 LDG.E R210, [R22.64+0x20] ;  /* 0x0000200616d26981 */ /* 0x000364000c1e1900 */
[C---:B---3--:R-:W-:Y:S02]  /*6940*/  HMMA.16816.F32.BF16 R12, R28.reuse, R24, R12 ;  /* 0x000000181c0c723c */ /* 0x048fe4000004180c */
[----:B------:R1:W5:Y:S04]  /*6950*/  @P6 LDG.E R208, [R22.64+0x80] ;  /* 0x0000800616d06981 */ /* 0x000368000c1e1900 */
[----:B------:R1:W5:Y:S01]  /*6960*/  @P6 LDG.E R209, [R22.64+0xa0] ;  /* 0x0000a00616d16981 */ /* 0x000362000c1e1900 */
[CC--:B------:R-:W-:Y:S01]  /*6970*/  LEA R24, P1, R223.reuse, R20.reuse, 0x2 ;  /* 0x00000014df187211 */ /* 0x0c0fe200078210ff */
[----:B------:R-:W-:Y:S02]  /*6980*/  HMMA.16816.F32.BF16 R16, R28, R26, R16 ;  /* 0x0000001a1c10723c */ /* 0x000fe40000041810 */
[----:B------:R2:W-:Y:S02]  /*6990*/  RED.E.ADD.F32.FTZ.RN.STRONG.GPU [R20.64], R4 ;  /* 0x000000041400798e */ /* 0x0005e4000c10e786 */
[-C--:B------:R-:W-:Y:S02]  /*69a0*/  LEA.HI.X.SX32 R25, R223, R21.reuse, 0x2, P1 ;  /* 0x00000015df197211 */ /* 0x080fe400008f16ff */
[----:B------:R-:W-:Y:S01]  /*69b0*/  LDSM.16.MT88.4 R28, [R3+0xa800] ;  /* 0x00a80000031c783b */ /* 0x000fe20000004200 */
[CC--:B------:R-:W-:Y:S03]  /*69c0*/  LEA R26, P0, R247.reuse, R20.reuse, 0x2 ;  /* 0x00000014f71a7211 */ /* 0x0c0fe600078010ff */
[----:B------:R3:W-:Y:S02]  /*69d0*/  RED.E.ADD.F32.FTZ.RN.STRONG.GPU [R24.64], R5 ;  /* 0x000000051800798e */ /* 0x0007e4000c10e786 */
[-C--:B------:R-:W-:Y:S02]  /*69e0*/  LEA.HI.X.SX32 R27, R247, R21.reuse, 0x2, P0 ;  /* 0x00000015f71b7211 */ /* 0x080fe400000f16ff */
[----:B------:R4:W-:Y:S04]  /*69f0*/  RED.E.ADD.F32.FTZ.RN.STRONG.GPU [R32.64], R6 ;  /* 0x000000062000798e */ /* 0x0009e8000c10e786 */
[----:B------:R-:W-:Y:S01]  /*6a00*/  LDSM.16.MT88.4 R32, [R3+0xc800] ;  /* 0x00c800000320783b */ /* 0x000fe20000004200 */
[CC--:B-1----:R-:W-:Y:S04]  /*6a10*/  LEA R22, P3, R246.reuse, R20.reuse, 0x2 ;  /* 0x00000014f6167211 */ /* 0x0c2fe800078610ff */
[-C--:B------:R-:W-:Y:S02]  /*6a20*/  LEA.HI.X.SX32 R23, R246, R21.reuse, 0x2, P3 ;  /* 0x00000015f6177211 */ /* 0x080fe400018f16ff */
[CC--:B--2---:R-:W-:Y:S04]  /*6a30*/  LEA R4, P1, R248.reuse, R20.reuse, 0x2 ;  /* 0x00000014f8047211 */ /* 0x0c4fe800078210ff */
[-C--:B---3--:R-:W-:Y:S02]  /*6a40*/  LEA.HI.X.SX32 R5, R248, R21.reuse, 0x2, P1 ;  /* 0x00000015f8057211 */ /* 0x088fe400008f16ff */
[CC--:B----4-:R-:W-:Y:S03]  /*6a50*/  LEA R6, P1, R245.reuse, R20.reuse, 0x2 ;  /* 0x00000014f5067211 */ /* 0x0d0fe600078210ff */
[----:B------:R1:W-:Y:S04]  /*6a60*/  RED.E.ADD.F32.FTZ.RN.STRONG.GPU [R4.64], R7 ;  /* 0x000000070400798e */ /* 0x0003e8000c10e786 */
[----:B------:R2:W-:Y:S04]  /*6a70*/  RED.E.ADD.F32.FTZ.RN.STRONG.GPU [R26.64], R8 ;  /* 0x000000081a00798e */ /* 0x0005e8000c10e786 */
[----:B------:R3:W-:Y:S01]  /*6a80*/  RED.E.ADD.F32.FTZ.RN.STRONG.GPU [R22.64], R9 ;  /* 0x000000091600798e */ /* 0x0007e2000c10e786 */
[CC--:B-1----:R-:W-:Y:S02]  /*6a90*/  LEA R4, P0, R244.reuse, R20.reuse, 0x2 ;  /* 0x00000014f4047211 */ /* 0x0c2fe400078010ff */
[-C--:B------:R-:W-:Y:S02]  /*6aa0*/  LEA.HI.X.SX32 R7, R245, R21.reuse, 0x2, P1 ;  /* 0x00000015f5077211 */ /* 0x080fe400008f16ff */
[-C--:B------:R-:W-:Y:S02]  /*6ab0*/  LEA.HI.X.SX32 R5, R244, R21.reuse, 0x2, P0 ;  /* 0x00000015f4057211 */ /* 0x080fe400000f16ff */
[CC--:B--2---:R-:W-:Y:S01]  /*6ac0*/  LEA R26, P0, R234.reuse, R20.reuse, 0x2 ;  /* 0x00000014ea1a7211 */ /* 0x0c4fe200078010ff */
[----:B------:R1:W-:Y:S01]  /*6ad0*/  RED.E.ADD.F32.FTZ.RN.STRONG.GPU [R6.64], R10 ;  /* 0x0000000a0600798e */ /* 0x0003e2000c10e786 */
[CC--:B---3--:R-:W-:Y:S02]  /*6ae0*/  LEA R22, P5, R233.reuse, R20.reuse, 0x2 ;  /* 0x00000014e9167211 */ /* 0x0c8fe400078a10ff */
[-C--:B------:R-:W-:Y:S01]  /*6af0*/  LEA.HI.X.SX32 R27, R234, R21.reuse, 0x2, P0 ;  /* 0x00000015ea1b7211 */ /* 0x080fe200000f16ff */
[----:B------:R2:W-:Y:S01]  /*6b00*/  RED.E.ADD.F32.FTZ.RN.STRONG.GPU [R4.64], R11 ;  /* 0x0000000b0400798e */ /* 0x0005e2000c10e786 */
[-C--:B------:R-:W-:Y:S02]  /*6b10*/  LEA.HI.X.SX32 R23, R233, R21.reuse, 0x2, P5 ;  /* 0x00000015e9177211 */ /* 0x080fe400028f16ff */
[CC--:B------:R-:W-:Y:S01]  /*6b20*/  LEA R8, P3, R219.reuse, R20.reuse, 0x2 ;  /* 0x00000014db087211 */ /* 0x0c0fe200078610ff */
[----:B------:R-:W-:Y:S03]  /*6b30*/  RED.E.ADD.F32.FTZ.RN.STRONG.GPU [R20.64+0x80], R12 ;  /* 0x0000800c1400798e */ /* 0x000fe6000c10e786 */
[-C--:B------:R-:W-:Y:S01]  /*6b40*/  LEA.HI.X.SX32 R9, R219, R21.reuse, 0x2, P3 ;  /* 0x00000015db097211 */ /* 0x080fe200018f16ff */
[----:B------:R-:W-:Y:S01]  /*6b50*/  RED.E.ADD.F32.FTZ.RN.STRONG.GPU [R24.64+0x80], R13 ;  /* 0x0000800d1800798e */ /* 0x000fe2000c10e786 */
[----:B------:R-:W-:Y:S03]  /*6b60*/  @P6 IADD3 R213, P3, R213, -0x100, RZ ;  /* 0xffffff00d5d56810 */ /* 0x000fe60007f7e0ff */
[----:B------:R-:W-:Y:S01]  /*6b70*/  RED.E.ADD.F32.FTZ.RN.STRONG.GPU [R26.64], R14 ;  /* 0x0000000e1a00798e */ /* 0x000fe2000c10e786 */
[----:B------:R-:W-:Y:S03]  /*6b80*/  @P6 IADD3.X R212, R212, -0x1, RZ, P3, !PT ;  /* 0xffffffffd4d46810 */ /* 0x000fe60001ffe4ff */
[----:B------:R-:W-:Y:S04]  /*6b90*/  RED.E.ADD.F32.FTZ.RN.STRONG.GPU [R22.64], R15 ;  /* 0x0000000f1600798e */ /* 0x000fe8000c10e786 */
[----:B------:R-:W-:Y:S01]  /*6ba0*/  LDSM.16.MT88.4 R24, [R0] ;  /* 0x000000000018783b */ /* 0x000fe20000004200 */
[CC--:B-1----:R-:W-:Y:S03]  /*6bb0*/  LEA R10, P4, R249.reuse, R20.reuse, 0x2 ;  /* 0x00000014f90a7211 */ /* 0x0c2fe600078810ff */
[----:B------:R-:W-:Y:S01]  /*6bc0*/  LDSM.16.MT88.4 R12, [R157+0x800] ;  /* 0x000800009d0c783b */ /* 0x000fe20000004200 */
[-C--:B------:R-:W-:Y:S02]  /*6bd0*/  LEA R6, P1, R218, R20.reuse, 0x2 ;  /* 0x00000014da067211 */ /* 0x080fe400078210ff */
[-C--:B--2---:R-:W-:Y:S02]  /*6be0*/  LEA.HI.X.SX32 R11, R249, R21.reuse, 0x2, P4 ;  /* 0x00000015f90b7211 */ /* 0x084fe400020f16ff */
[----:B------:R-:W-:Y:S02]  /*6bf0*/  LEA R4, P0, R220, R20, 0x2 ;  /* 0x00000014dc047211 */ /* 0x000fe400078010ff */
[-C--:B------:R-:W-:Y:S01]  /*6c00*/  LEA.HI.X.SX32 R7, R218, R21.reuse, 0x2, P1 ;  /* 0x00000015da077211 */ /* 0x080fe200008f16ff */
[----:B------:R-:W-:Y:S01]  /*6c10*/  RED.E.ADD.F32.FTZ.RN.STRONG.GPU [R10.64], R16 ;  /* 0x000000100a00798e */ /* 0x000fe2000c10e786 */
[----:B------:R-:W-:Y:S02]  /*6c20*/  LEA.HI.X.SX32 R5, R220, R21, 0x2, P0 ;  /* 0x00000015dc057211 */ /* 0x000fe400000f16ff */
[----:B------:R-:W-:Y:S01]  /*6c30*/  ISETP.GT.AND P4, PT, R186, R222, PT ;  /* 0x000000deba00720c */ /* 0x000fe20003f84270 */
[----:B------:R-:W-:Y:S01]  /*6c40*/  RED.E.ADD.F32.FTZ.RN.STRONG.GPU [R8.64], R17 ;  /* 0x000000110800798e */ /* 0x000fe2000c10e786 */
[----:B------:R-:W-:Y:S03]  /*6c50*/  @P6 IADD3 R215, P1, R215, -0x100, RZ ;  /* 0xffffff00d7d76810 */ /* 0x000fe60007f3e0ff */
[----:B------:R-:W-:Y:S01]  /*6c60*/  RED.E.ADD.F32.FTZ.RN.STRONG.GPU [R6.64], R18 ;  /* 0x000000120600798e */ /* 0x000fe2000c10e786 */
[----:B------:R-:W-:Y:S03]  /*6c70*/  @P6 IADD3.X R214, R214, -0x1, RZ, P1, !PT ;  /* 0xffffffffd6d66810 */ /* 0x000fe60000ffe4ff */
[----:B------:R-:W-:Y:S04]  /*6c80*/  LDSM.16.MT88.4 R8, [R157] ;  /* 0x000000009d08783b */ /* 0x000fe80000004200 */
[----:B------:R-:W-:Y:S04]  /*6c90*/  RED.E.ADD.F32.FTZ.RN.STRONG.GPU [R4.64], R19 ;  /* 0x000000130400798e */ /* 0x000fe8000c10e786 */
[----:B------:R-:W1:Y:S04]  /*6ca0*/  LDSM.16.MT88.4 R4, [R3+0xa000] ;  /* 0x00a000000304783b */ /* 0x000e680000004200 */
[----:B------:R-:W2:Y:S04]  /*6cb0*/  LDSM.16.MT88.4 R20, [R3+0xc000] ;  /* 0x00c000000314783b */ /* 0x000ea80000004200 */
[----:B------:R-:W3:Y:S01]  /*6cc0*/  LDSM.16.MT88.4 R16, [R0+0x800] ;  /* 0x000800000010783b */ /* 0x000ee20000004200 */
        /* <DEDUP_REMOVED lines=12> */
[-C--:B------:R-:W-:Y:S08]  /*6d90*/  HMMA.16816.F32.BF16 R68, R28, R12.reuse, R68 ;  /* 0x0000000c1c44723c */ /* 0x080ff00000041844 */
[C---:B------:R-:W-:Y:S08]  /*6da0*/  HMMA.16816.F32.BF16 R72, R32.reuse, R12, R72 ;  /* 0x0000000c2048723c */ /* 0x040ff00000041848 */
[-C--:B------:R-:W-:Y:S08]  /*6db0*/  HMMA.16816.F32.BF16 R76, R32, R14.reuse, R76 ;  /* 0x0000000e204c723c */ /* 0x080ff0000004184c */
[C---:B------:R-:W-:Y:S01]  /*6dc0*/  HMMA.16816.F32.BF16 R80, R28.reuse, R14, R80 ;  /* 0x0000000e1c50723c */ /* 0x040fe20000041850 */
[----:B------:R-:W4:Y:S07]  /*6dd0*/  LDSM.16.MT88.4 R12, [R3+0xb800] ;  /* 0x00b80000030c783b */ /* 0x000f2e0000004200 */
[-C--:B---3--:R-:W-:Y:S08]  /*6de0*/  HMMA.16816.F32.BF16 R84, R28, R16.reuse, R84 ;  /* 0x000000101c54723c */ /* 0x088ff00000041854 */
[C---:B------:R-:W-:Y:S08]  /*6df0*/  HMMA.16816.F32.BF16 R88, R32.reuse, R16, R88 ;  /* 0x000000102058723c */ /* 0x040ff00000041858 */
[-C--:B------:R-:W-:Y:S01]  /*6e00*/  HMMA.16816.F32.BF16 R92, R32, R18.reuse, R92 ;  /* 0x00000012205c723c */ /* 0x080fe2000004185c */
[----:B------:R-:W3:Y:S07]  /*6e10*/  LDSM.16.MT88.4 R32, [R3+0xd800] ;  /* 0x00d800000320783b */ /* 0x000eee0000004200 */
[----:B------:R-:W-:Y:S01]  /*6e20*/  HMMA.16816.F32.BF16 R96, R28, R18, R96 ;  /* 0x000000121c60723c */ /* 0x000fe20000041860 */
[----:B------:R2:W3:Y:S07]  /*6e30*/  LDSM.16.MT88.4 R16, [R0+0x1800] ;  /* 0x001800000010783b */ /* 0x0004ee0000004200 */
[-C--:B-1----:R-:W-:Y:S08]  /*6e40*/  HMMA.16816.F32.BF16 R68, R8, R20.reuse, R68 ;  /* 0x000000140844723c */ /* 0x082ff00000041844 */
[C---:B------:R-:W-:Y:S08]  /*6e50*/  HMMA.16816.F32.BF16 R72, R100.reuse, R20, R72 ;  /* 0x000000146448723c */ /* 0x040ff00000041848 */
[-C--:B------:R-:W-:Y:S04]  /*6e60*/  HMMA.16816.F32.BF16 R76, R100, R22.reuse, R76 ;  /* 0x00000016644c723c */ /* 0x080fe8000004184c */
[----:B--2---:R-:W-:Y:S01]  /*6e70*/  LOP3.LUT R0, R186, 0x1, RZ, 0xc0, !PT ;  /* 0x00000001ba007812 */ /* 0x004fe200078ec0ff */
[----:B------:R-:W-:Y:S03]  /*6e80*/  IMAD.MOV.U32 R186, RZ, RZ, R2 ;  /* 0x000000ffffba7224 */ /* 0x000fe600078e0002 */
[C---:B------:R-:W-:Y:S04]  /*6e90*/  HMMA.16816.F32.BF16 R80, R8.reuse, R22, R80 ;  /* 0x000000160850723c */ /* 0x040fe80000041850 */
[----:B------:R-:W-:Y:S02]  /*6ea0*/  ISETP.NE.U32.AND P0, PT, R0, 0x1, PT ;  /* 0x000000010000780c */ /* 0x000fe40003f05070 */
[C---:B------:R-:W-:Y:S02]  /*6eb0*/  IADD3 R0, R157.reuse, -0x2000, RZ ;  /* 0xffffe0009d007810 */ /* 0x040fe40007ffe0ff */
[-C--:B------:R-:W-:Y:S08]  /*6ec0*/  HMMA.16816.F32.BF16 R84, R8, R4.reuse, R84 ;  /* 0x000000040854723c */ /* 0x080ff00000041854 */
[C---:B------:R-:W-:Y:S04]  /*6ed0*/  HMMA.16816.F32.BF16 R88, R100.reuse, R4, R88 ;  /* 0x000000046458723c */ /* 0x040fe80000041858 */
[----:B------:R-:W-:Y:S04]  /*6ee0*/  @P0 IADD3 R0, R157, 0x2000, RZ ;  /* 0x000020009d000810 */ /* 0x000fe80007ffe0ff */
[-C--:B------:R-:W-:Y:S04]  /*6ef0*/  HMMA.16816.F32.BF16 R92, R100, R6.reuse, R92 ;  /* 0x00000006645c723c */ /* 0x080fe8000004185c */
[----:B------:R-:W-:Y:S04]  /*6f00*/  IMAD.MOV.U32 R157, RZ, RZ, R0 ;  /* 0x000000ffff9d7224 */ /* 0x000fe800078e0000 */
[----:B------:R-:W-:Y:S08]  /*6f10*/  HMMA.16816.F32.BF16 R96, R8, R6, R96 ;  /* 0x000000060860723c */ /* 0x000ff00000041860 */
[-C--:B----4-:R-:W-:Y:S08]  /*6f20*/  HMMA.16816.F32.BF16 R68, R12, R24.reuse, R68 ;  /* 0x000000180c44723c */ /* 0x090ff00000041844 */
[C---:B---3--:R-:W-:Y:S08]  /*6f30*/  HMMA.16816.F32.BF16 R72, R32.reuse, R24, R72 ;  /* 0x000000182048723c */ /* 0x048ff00000041848 */
        /* <DEDUP_REMOVED lines=71> */
[----:B------:R-:W-:-:S02]  /*73b0*/  F2FP.BF16.PACK_AB R2, R2, R92 ;  /* 0x0000005c0202723e */ /* 0x000fc400000010ff */
[----:B------:R-:W-:Y:S01]  /*73c0*/  STS [R242], R5 ;  /* 0x00000005f2007388 */ /* 0x000fe20000000800 */
        /* <DEDUP_REMOVED lines=9> */
[----:B------:R-:W-:-:S02]  /*7460*/  F2FP.BF16.PACK_AB R56, R57, R56 ;  /* 0x000000383938723e */ /* 0x000fc400000010ff */
[----:B------:R-:W-:Y:S01]  /*7470*/  F2FP.BF16.PACK_AB R58, R59, R58 ;  /* 0x0000003a3b3a723e */ /* 0x000fe200000010ff */
[----:B------:R-:W-:Y:S01]  /*7480*/  STS [R242+0x2000], R2 ;  /* 0x00200002f2007388 */ /* 0x000fe20000000800 */
[----:B------:R-:W-:Y:S02]  /*7490*/  F2FP.BF16.PACK_AB R60, R61, R60 ;  /* 0x0000003c3d3c723e */ /* 0x000fe400000010ff */
[----:B------:R-:W-:Y:S01]  /*74a0*/  F2FP.BF16.PACK_AB R62, R63, R62 ;  /* 0x0000003e3f3e723e */ /* 0x000fe200000010ff */
[----:B------:R1:W-:Y:S01]  /*74b0*/  STS [R242+0x2400], R0 ;  /* 0x00240000f2007388 */ /* 0x0003e20000000800 */
[----:B------:R-:W-:-:S03]  /*74c0*/  ISETP.NE.AND P0, PT, R238, -0x1, PT ;  /* 0xffffffffee00780c */ /* 0x000fc60003f05270 */
[----:B------:R2:W-:Y:S04]  /*74d0*/  STS [R240+0x4000], R36 ;  /* 0x00400024f0007388 */ /* 0x0005e80000000800 */
[----:B------:R2:W-:Y:S04]  /*74e0*/  STS [R240+0x4400], R38 ;  /* 0x00440026f0007388 */ /* 0x0005e80000000800 */
[----:B------:R2:W-:Y:S04]  /*74f0*/  STS [R243+0x4000], R48 ;  /* 0x00400030f3007388 */ /* 0x0005e80000000800 */
[----:B------:R2:W-:Y:S04]  /*7500*/  STS [R251+0x4000], R50 ;  /* 0x00400032fb007388 */ /* 0x0005e80000000800 */
[----:B------:R2:W-:Y:S04]  /*7510*/  STS [R240+0x6000], R40 ;  /* 0x00600028f0007388 */ /* 0x0005e80000000800 */
[----:B------:R2:W-:Y:S01]  /*7520*/  STS [R240+0x6400], R42 ;  /* 0x0064002af0007388 */ /* 0x0005e20000000800 */
[----:B-1----:R-:W-:-:S03]  /*7530*/  @P0 IADD3 R0, R224, R238, RZ ;  /* 0x000000eee0000210 */ /* 0x002fc60007ffe0ff */
[----:B------:R2:W-:Y:S02]  /*7540*/  STS [R243+0x6000], R44 ;  /* 0x0060002cf3007388 */ /* 0x0005e40000000800 */
[C---:B------:R-:W-:Y:S02]  /*7550*/  @P0 IMAD.WIDE.U32 R4, R0.reuse, c[0x0][0x3a0], RZ ;  /* 0x0000e80000040a25 */ /* 0x040fe400078e00ff */
[----:B------:R2:W-:Y:S02]  /*7560*/  STS [R243+0x6400], R46 ;  /* 0x0064002ef3007388 */ /* 0x0005e40000000800 */
[----:B------:R-:W-:Y:S01]  /*7570*/  @P0 IMAD R8, R0, c[0x0][0x3a4], R5 ;  /* 0x0000e90000080a24 */ /* 0x000fe200078e0205 */
[----:B------:R-:W-:Y:S01]  /*7580*/  @P0 MOV R2, R4 ;  /* 0x0000000400020202 */ /* 0x000fe20000000f00 */
[----:B------:R-:W1:Y:S04]  /*7590*/  S2R R118, SR_CTAID.Y ;  /* 0x0000000000767919 */ /* 0x000e680000002600 */
[----:B------:R2:W-:Y:S04]  /*75a0*/  STS [R241+0x4000], R52 ;  /* 0x00400034f1007388 */ /* 0x0005e80000000800 */
[----:B------:R2:W-:Y:S04]  /*75b0*/  STS [R241+0x4400], R54 ;  /* 0x00440036f1007388 */ /* 0x0005e80000000800 */
[----:B------:R2:W-:Y:S04]  /*75c0*/  STS [R242+0x4000], R64 ;  /* 0x00400040f2007388 */ /* 0x0005e80000000800 */
[----:B------:R2:W-:Y:S04]  /*75d0*/  STS [R242+0x4400], R66 ;  /* 0x00440042f2007388 */ /* 0x0005e80000000800 */
[----:B------:R2:W-:Y:S04]  /*75e0*/  STS [R241+0x6000], R56 ;  /* 0x00600038f1007388 */ /* 0x0005e80000000800 */
[----:B------:R2:W-:Y:S01]  /*75f0*/  STS [R241+0x6400], R58 ;  /* 0x0064003af1007388 */ /* 0x0005e20000000800 */
[----:B-1----:R-:W-:-:S03]  /*7600*/  SHF.R.S32.HI R6, RZ, 0x1f, R118 ;  /* 0x0000001fff067819 */ /* 0x002fc60000011476 */
[----:B------:R2:W-:Y:S04]  /*7610*/  STS [R242+0x6000], R60 ;  /* 0x0060003cf2007388 */ /* 0x0005e80000000800 */
[----:B------:R2:W-:Y:S01]  /*7620*/  STS [R242+0x6400], R62 ;  /* 0x0064003ef2007388 */ /* 0x0005e20000000800 */
        /* <DEDUP_REMOVED lines=11> */
.L_x_369:
        /* <DEDUP_REMOVED lines=15> */
.L_x_370:
        /* <DEDUP_REMOVED lines=8> */
[C---:B------:R-:W-:Y:S01]  /*7850*/  IMAD.WIDE.U32 R4, R216.reuse, c[0x0][0x3a0], R6 ;  /* 0x0000e800d8047a25 */ /* 0x040fe200078e0006 */
        /* <DEDUP_REMOVED lines=8> */
[----:B------:R1:W3:Y:S01]  /*78e0*/  LDS.128 R20, [R196+0x7000] ;  /* 0x00700000c4147984 */ /* 0x0002e20000000c00 */
[----:B------:R-:W-:-:S03]  /*78f0*/  IMAD.WIDE.U32 R4, R226, c[0x0][0x3b8], R4 ;  /* 0x0000ee00e2047a25 */ /* 0x000fc600078e0004 */
[----:B------:R1:W4:Y:S02]  /*7900*/  LDS.128 R24, [R196+0x8000] ;  /* 0x00800000c4187984 */ /* 0x0003240000000c00 */
[----:B------:R-:W-:Y:S02]  /*7910*/  IADD3 R2, R0, R5, RZ ;  /* 0x0000000500027210 */ /* 0x000fe40007ffe0ff */
[----:B------:R1:W2:Y:S04]  /*7920*/  LDS.128 R28, [R196+0x9000] ;  /* 0x00900000c41c7984 */ /* 0x0002a80000000c00 */
[----:B--2---:R1:W2:Y:S04]  /*7930*/  LDS.128 R36, [R196+0xa000] ;  /* 0x00a00000c4247984 */ /* 0x0042a80000000c00 */
        /* <DEDUP_REMOVED lines=14> */
.L_x_372:
[----:B------:R-:W-:Y:S05]  /*7a20*/  BSYNC B0 ;  /* 0x0000000000007941 */ /* 0x000fea0003800000 */
.L_x_371:
[----:B------:R-:W-:Y:S01]  /*7a30*/  IADD3 R0, R217, 0x20, RZ ;  /* 0x00000020d9007810 */ /* 0x000fe20007ffe0ff */
[----:B------:R-:W-:Y:S03]  /*7a40*/  BSSY B0, `(.L_x_373) ;  /* 0x000000e000007945 */ /* 0x000fe60003800000 */
[----:B------:R-:W-:-:S13]  /*7a50*/  ISETP.GE.OR P3, PT, R0, R16, P1 ;  /* 0x000000100000720c */ /* 0x000fda0000f66670 */
[----:B------:R-:W-:Y:S05]  /*7a60*/  @P3 BRA `(.L_x_374) ;  /* 0x000000b000003947 */ /* 0x000fea0003800000 */
[----:B------:R-:W-:Y:S02]  /*7a70*/  IADD3 R0, P0, R217, 0x20, RZ ;  /* 0x00000020d9007810 */ /* 0x000fe40007f1e0ff */
[----:B------:R-:W-:-:S03]  /*7a80*/  MOV R9, R2 ;  /* 0x0000000200097202 */ /* 0x000fc60000000f00 */
[----:B------:R-:W-:-:S04]  /*7a90*/  IMAD.X R8, RZ, RZ, R33, P0 ;  /* 0x000000ffff087224 */ /* 0x000fc800000e0621 */
[----:B----4-:R-:W-:Y:S02]  /*7aa0*/  IMAD R10, R8, c[0x0][0x3a0], RZ ;  /* 0x0000e800080a7a24 */ /* 0x010fe400078e02ff */
[----:B------:R-:W-:-:S04]  /*7ab0*/  IMAD.MOV.U32 R8, RZ, RZ, R4 ;  /* 0x000000ffff087224 */ /* 0x000fc800078e0004 */
[----:B------:R-:W-:-:S04]  /*7ac0*/  IMAD.WIDE.U32 R8, R0, c[0x0][0x3a0], R8 ;  /* 0x0000e80000087a25 */ /* 0x000fc800078e0008 */
[----:B------:R-:W-:Y:S01]  /*7ad0*/  IMAD R0, R0, c[0x0][0x3a4], R10 ;  /* 0x0000e90000007a24 */ /* 0x000fe200078e020a */
[----:B------:R-:W-:-:S04]  /*7ae0*/  LEA R10, P0, R8, c[0x0][0x340], 0x1 ;  /* 0x0000d000080a7a11 */ /* 0x000fc800078008ff */
[----:B------:R-:W-:-:S04]  /*7af0*/  IADD3 R0, R0, R9, RZ ;  /* 0x0000000900007210 */ /* 0x000fc80007ffe0ff */
[----:B------:R-:W-:-:S05]  /*7b00*/  LEA.HI.X R11, R8, c[0x0][0x344], R0, 0x1, P0 ;  /* 0x0000d100080b7a11 */ /* 0x000fca00000f0c00 */
[----:B---3--:R3:W-:Y:S02]  /*7b10*/  STG.E.128 [R10.64], R20 ;  /* 0x000000140a007986 */ /* 0x0087e4000c101d06 */
.L_x_374:
[----:B------:R-:W-:Y:S05]  /*7b20*/  BSYNC B0 ;  /* 0x0000000000007941 */ /* 0x000fea0003800000 */
.L_x_373:
[----:B------:R-:W-:Y:S01]  /*7b30*/  IADD3 R0, R217, 0x40, RZ ;  /* 0x00000040d9007810 */ /* 0x000fe20007ffe0ff */
[----:B------:R-:W-:Y:S03]  /*7b40*/  BSSY B0, `(.L_x_375) ;  /* 0x000000e000007945 */ /* 0x000fe60003800000 */
[----:B------:R-:W-:-:S13]  /*7b50*/  ISETP.GE.OR P2, PT, R0, R16, P1 ;  /* 0x000000100000720c */ /* 0x000fda0000f46670 */
[----:B------:R-:W-:Y:S05]  /*7b60*/  @P2 BRA `(.L_x_376) ;  /* 0x000000b000002947 */ /* 0x000fea0003800000 */
[----:B------:R-:W-:Y:S02]  /*7b70*/  IADD3 R0, P0, R217, 0x40, RZ ;  /* 0x00000040d9007810 */ /* 0x000fe40007f1e0ff */
[----:B------:R-:W-:-:S03]  /*7b80*/  MOV R9, R2 ;  /* 0x0000000200097202 */ /* 0x000fc60000000f00 */
[----:B------:R-:W-:-:S04]  /*7b90*/  IMAD.X R8, RZ, RZ, R33, P0 ;  /* 0x000000ffff087224 */ /* 0x000fc800000e0621 */
[----:B---34-:R-:W-:Y:S02]  /*7ba0*/  IMAD R10, R8, c[0x0][0x3a0], RZ ;  /* 0x0000e800080a7a24 */ /* 0x018fe400078e02ff */
[----:B------:R-:W-:-:S04]  /*7bb0*/  IMAD.MOV.U32 R8, RZ, RZ, R4 ;  /* 0x000000ffff087224 */ /* 0x000fc800078e0004 */
[----:B------:R-:W-:-:S04]  /*7bc0*/  IMAD.WIDE.U32 R8, R0, c[0x0][0x3a0], R8 ;  /* 0x0000e80000087a25 */ /* 0x000fc800078e0008 */
[----:B------:R-:W-:Y:S01]  /*7bd0*/  IMAD R0, R0, c[0x0][0x3a4], R10 ;  /* 0x0000e90000007a24 */ /* 0x000fe200078e020a */
[----:B------:R-:W-:-:S04]  /*7be0*/  LEA R10, P0, R8, c[0x0][0x340], 0x1 ;  /* 0x0000d000080a7a11 */ /* 0x000fc800078008ff */
[----:B------:R-:W-:-:S04]  /*7bf0*/  IADD3 R0, R0, R9, RZ ;  /* 0x0000000900007210 */ /* 0x000fc80007ffe0ff */
[----:B------:R-:W-:-:S05]  /*7c00*/  LEA.HI.X R11, R8, c[0x0][0x344], R0, 0x1, P0 ;  /* 0x0000d100080b7a11 */ /* 0x000fca00000f0c00 */
[----:B------:R3:W-:Y:S02]  /*7c10*/  STG.E.128 [R10.64], R24 ;  /* 0x000000180a007986 */ /* 0x0007e4000c101d06 */
.L_x_376:
[----:B------:R-:W-:Y:S05]  /*7c20*/  BSYNC B0 ;  /* 0x0000000000007941 */ /* 0x000fea0003800000 */
.L_x_375:
[----:B------:R-:W-:Y:S01]  /*7c30*/  IADD3 R0, R217, 0x60, RZ ;  /* 0x00000060d9007810 */ /* 0x000fe20007ffe0ff */
[----:B------:R-:W-:Y:S03]  /*7c40*/  BSSY B0, `(.L_x_377) ;  /* 0x000000d000007945 */ /* 0x000fe60003800000 */
[----:B------:R-:W-:-:S13]  /*7c50*/  ISETP.GE.OR P1, PT, R0, R16, P1 ;  /* 0x000000100000720c */ /* 0x000fda0000f26670 */
[----:B------:R-:W-:Y:S05]  /*7c60*/  @P1 BRA `(.L_x_378) ;  /* 0x000000a000001947 */ /* 0x000fea0003800000 */
[----:B------:R-:W-:-:S04]  /*7c70*/  IADD3 R0, P0, R217, 0x60, RZ ;  /* 0x00000060d9007810 */ /* 0x000fc80007f1e0ff */
[----:B------:R-:W-:-:S05]  /*7c80*/  IADD3.X R5, RZ, R33, RZ, P0, !PT ;  /* 0x00000021ff057210 */ /* 0x000fca00007fe4ff */
[----:B---34-:R-:W-:Y:S01]  /*7c90*/  IMAD R10, R5, c[0x0][0x3a0], RZ ;  /* 0x0000e800050a7a24 */ /* 0x018fe200078e02ff */
[----:B------:R-:W-:-:S05]  /*7ca0*/  MOV R5, R2 ;  /* 0x0000000200057202 */ /* 0x000fca0000000f00 */
[----:B------:R-:W-:-:S04]  /*7cb0*/  IMAD.WIDE.U32 R8, R0, c[0x0][0x3a0], R4 ;  /* 0x0000e80000087a25 */ /* 0x000fc800078e0004 */
[----:B------:R-:W-:Y:S01]  /*7cc0*/  IMAD R0, R0, c[0x0][0x3a4], R10 ;  /* 0x0000e90000007a24 */ /* 0x000fe200078e020a */
[----:B------:R-:W-:-:S04]  /*7cd0*/  LEA R4, P0, R8, c[0x0][0x340], 0x1 ;  /* 0x0000d00008047a11 */ /* 0x000fc800078008ff */
[----:B------:R-:W-:-:S04]  /*7ce0*/  IADD3 R0, R0, R9, RZ ;  /* 0x0000000900007210 */ /* 0x000fc80007ffe0ff */
[----:B------:R-:W-:-:S05]  /*7cf0*/  LEA.HI.X R5, R8, c[0x0][0x344], R0, 0x1, P0 ;  /* 0x0000d10008057a11 */ /* 0x000fca00000f0c00 */
[----:B------:R3:W-:Y:S02]  /*7d00*/  STG.E.128 [R4.64], R28 ;  /* 0x0000001c04007986 */ /* 0x0007e4000c101d06 */
.L_x_378:
[----:B------:R-:W-:Y:S05]  /*7d10*/  BSYNC B0 ;  /* 0x0000000000007941 */ /* 0x000fea0003800000 */
.L_x_377:
[----:B------:R-:W-:Y:S01]  /*7d20*/  IMAD.WIDE.U32 R6, R216, c[0x0][0x3a8], R6 ;  /* 0x0000ea00d8067a25 */ /* 0x000fe200078e0006 */
[----:B------:R-:W-:Y:S03]  /*7d30*/  BSSY B0, `(.L_x_379) ;  /* 0x0000013000007945 */ /* 0x000fe60003800000 */
[----:B------:R-:W-:Y:S01]  /*7d40*/  IMAD R0, R17, c[0x0][0x3a8], RZ ;  /* 0x0000ea0011007a24 */ /* 0x000fe200078e02ff */
[----:B---3--:R-:W-:-:S03]  /*7d50*/  IADD3 R4, P0, R19, R6, RZ ;  /* 0x0000000613047210 */ /* 0x008fc60007f1e0ff */
[----:B------:R-:W-:Y:S02]  /*7d60*/  IMAD R2, R216, c[0x0][0x3ac], R0 ;  /* 0x0000eb00d8027a24 */ /* 0x000fe400078e0200 */
[----:B------:R-:W-:-:S03]  /*7d70*/  IMAD R0, R18, c[0x0][0x3c0], RZ ;  /* 0x0000f00012007a24 */ /* 0x000fc600078e02ff */
[----:B------:R-:W-:Y:S01]  /*7d80*/  IADD3.X R5, R32, R7, R2, P0, !PT ;  /* 0x0000000720057210 */ /* 0x000fe200007fe402 */
[----:B------:R-:W-:-:S04]  /*7d90*/  IMAD R0, R226, c[0x0][0x3c4], R0 ;  /* 0x0000f100e2007a24 */ /* 0x000fc800078e0200 */
[----:B------:R-:W-:-:S05]  /*7da0*/  IMAD.WIDE.U32 R4, R226, c[0x0][0x3c0], R4 ;  /* 0x0000f000e2047a25 */ /* 0x000fca00078e0004 */
[----:B----4-:R-:W-:Y:S01]  /*7db0*/  IADD3 R10, R0, R5, RZ ;  /* 0x00000005000a7210 */ /* 0x010fe20007ffe0ff */
        /* <DEDUP_REMOVED lines=9> */
[----:B--2---:R2:W-:Y:S04]  /*7e50*/  STG.E.128 [R8.64], R36 ;  /* 0x0000002408007986 */ /* 0x0045e8000c101d06 */
.L_x_380:
[----:B------:R-:W-:Y:S05]  /*7e60*/  BSYNC B0 ;  /* 0x0000000000007941 */ /* 0x000fea0003800000 */
.L_x_379:
        /* <DEDUP_REMOVED lines=12> */
[----:B-1----:R1:W-:Y:S02]  /*7f30*/  STG.E.128 [R8.64], R40 ;  /* 0x0000002808007986 */ /* 0x0023e4000c101d06 */
.L_x_382:
[----:B------:R-:W-:Y:S05]  /*7f40*/  BSYNC B0 ;  /* 0x0000000000007941 */ /* 0x000fea0003800000 */
.L_x_381:
        /* <DEDUP_REMOVED lines=8> */
[----:B-12---:R-:W-:-:S03]  /*7fd0*/  LEA R8, P0, R6, c[0x0][0x348], 0x1 ;  /* 0x0000d20006087a11 */ /* 0x006fc600078008ff */
[----:B------:R-:W-:-:S05]  /*7fe0*/  IMAD R0, R0, c[0x0][0x3ac], R2 ;  /* 0x0000eb0000007a24 */ /* 0x000fca00078e0202 */
[----:B------:R-:W-:-:S04]  /*7ff0*/  IADD3 R0, R0, R7, RZ ;  /* 0x0000000700007210 */ /* 0x000fc80007ffe0ff */
[----:B------:R-:W-:-:S05]  /*8000*/  LEA.HI.X R9, R6, c[0x0][0x34c], R0, 0x1, P0 ;  /* 0x0000d30006097a11 */ /* 0x000fca00000f0c00 */
[----:B------:R1:W-:Y:S02]  /*8010*/  STG.E.128 [R8.64], R44 ;  /* 0x0000002c08007986 */ /* 0x0003e4000c101d06 */
.L_x_384:
[----:B------:R-:W-:Y:S05]  /*8020*/  BSYNC B0 ;  /* 0x0000000000007941 */ /* 0x000fea0003800000 */
.L_x_383:
        /* <DEDUP_REMOVED lines=10> */
[----:B-1----:R1:W-:Y:S02]  /*80d0*/  STG.E.128 [R4.64], R48 ;  /* 0x0000003004007986 */ /* 0x0023e4000c101d06 */
.L_x_339:
[----:B------:R-:W-:Y:S05]  /*80e0*/  BSYNC B1 ;  /* 0x0000000000017941 */ /* 0x000fea0003800000 */
.L_x_317:
        /* <DEDUP_REMOVED lines=9> */
.L_x_385:
[----:B------:R-:W-:Y:S05]  /*8180*/  EXIT ;  /* 0x000000000000794d */ /* 0x000fea0003800000 */
.L_x_387:
        /* <DEDUP_REMOVED lines=15> */
.L_x_2457:


//--------------------- .text._ZN5flash44flash_bwd_dq_dk_dv_loop_seqk_parallel_kernelI23Flash_bwd_kernel_traitsILi64ELi128ELi128ELi8ELi4ELi4ELi4ELb0ELb0EN7cutlass10bfloat16_tE19Flash_kernel_traitsILi64ELi128ELi128ELi8ES3_EELb0ELb0ELb0ELb0ELb0ELb1ELb0EEEvNS_16Flash_bwd_paramsE --------------------------
	.section	.text._ZN5flash44flash_bwd_dq_dk_dv_loop_seqk_parallel_kernelI23Flash_bwd_kernel_traitsILi64ELi128ELi128ELi8ELi4ELi4ELi4ELb0ELb0EN7cutlass10bfloat16_tE19Flash_kernel_traitsILi64ELi128ELi128ELi8ES3_EELb0ELb0ELb0ELb0ELb0ELb1ELb0EEEvNS_16Flash_bwd_paramsE,"ax",@progbits
	.sectioninfo	@"SHI_REGISTERS=255"
	.align	128
        .global         _ZN5flash44flash_bwd_dq_dk_dv_loop_seqk_parallel_kernelI23Flash_bwd_kernel_traitsILi64ELi128ELi128ELi8ELi4ELi4ELi4ELb0ELb0EN7cutlass10bfloat16_tE19Flash_kernel_traitsILi64ELi128ELi128ELi8ES3_EELb0ELb0ELb0ELb0ELb0ELb1ELb0EEEvNS_16Flash_bwd_paramsE
        .type           _ZN5flash44flash_bwd_dq_dk_dv_loop_seqk_parallel_kernelI23Flash_bwd_kernel_traitsILi64ELi128ELi128ELi8ELi4ELi4ELi4ELb0ELb0EN7cutlass10bfloat16_tE19Flash_kernel_traitsILi64ELi128ELi128ELi8ES3_EELb0ELb0ELb0ELb0ELb0ELb1ELb0EEEvNS_16Flash_bwd_paramsE,@function
        .size           _ZN5flash44flash_bwd_dq_dk_dv_loop_seqk_parallel_kernelI23Flash_bwd_kernel_traitsILi64ELi128ELi128ELi8ELi4ELi4ELi4ELb0ELb0EN7cutlass10bfloat16_tE19Flash_kernel_traitsILi64ELi128ELi128ELi8ES3_EELb0ELb0ELb0ELb0ELb0ELb1ELb0EEEvNS_16Flash_bwd_paramsE,(.L_x_2458 - _ZN5flash44flash_bwd_dq_dk_dv_loop_seqk_parallel_kernelI23Flash_bwd_kernel_traitsILi64ELi128ELi128ELi8ELi4ELi4ELi4ELb0ELb0EN7cutlass10bfloat16_tE19Flash_kernel_traitsILi64ELi128ELi128ELi8ES3_EELb0ELb0ELb0ELb0ELb0ELb1ELb0EEEvNS_16Flash_bwd_paramsE)
        .other          _ZN5flash44flash_bwd_dq_dk_dv_loop_seqk_parallel_kernelI23Flash_bwd_kernel_traitsILi64ELi128ELi128ELi8ELi4ELi4ELi4ELb0ELb0EN7cutlass10bfloat16_tE19Flash_kernel_traitsILi64ELi128ELi128ELi8ES3_EELb0ELb0ELb0ELb0ELb0ELb1ELb0EEEvNS_16Flash_bwd_paramsE,@"STO_CUDA_ENTRY STV_DEFAULT"
_ZN5flash44flash_bwd_dq_dk_dv_loop_seqk_parallel_kernelI23Flash_bwd_kernel_traitsILi64ELi128ELi128ELi8ELi4ELi4ELi4ELb0ELb0EN7cutlass10bfloat16_tE19Flash_kernel_traitsILi64ELi128ELi128ELi8ES3_EELb0ELb0ELb0ELb0ELb0ELb1ELb0EEEvNS_16Flash_bwd_paramsE:
.text._ZN5flash44flash_bwd_dq_dk_dv_loop_seqk_parallel_kernelI23Flash_bwd_kernel_traitsILi64ELi128ELi128ELi8ELi4ELi4ELi4ELb0ELb0EN7cutlass10bfloat16_tE19Flash_kernel_traitsILi64ELi128ELi128ELi8ES3_EELb0ELb0ELb0ELb0ELb0ELb1ELb0EEEvNS_16Flash_bwd_paramsE:
[----:B------:R-:W-:Y:S02]  /*0000*/  MOV R1, c[0x0][0x28] ;  /* 0x00000a0000017a02 */ /* 0x000fe40000000f00 */
[----:B------:R-:W1:Y:S01]  /*0010*/  S2UR UR20, SR_CTAID.X ;  /* 0x00000000001479c3 */ /* 0x000e620000002500 */
[----:B------:R-:W-:Y:S01]  /*0020*/  ULDC UR4, c[0x0][0x218] ;  /* 0x0000860000047ab9 */ /* 0x000fe20000000800 */
[----:B------:R-:W-:Y:S01]  /*0030*/  IADD3 R1, R1, -0x60, RZ ;  /* 0xffffffa001017810 */ /* 0x000fe20007ffe0ff */
        /* <DEDUP_REMOVED lines=8> */
[----:B------:R-:W2:Y:S01]  /*00c0*/  S2UR UR37, SR_CTAID.Z ;  /* 0x00000000002579c3 */ /* 0x000ea20000002700 */
[----:B------:R-:W-:Y:S01]  /*00d0*/  ULDC UR14, c[0x0][0x224] ;  /* 0x00008900000e7ab9 */ /* 0x000fe20000000800 */
[----:B------:R-:W-:Y:S01]  /*00e0*/  IMAD.MOV.U32 R197, RZ, RZ, 0x20 ;  /* 0x00000020ffc57424 */ /* 0x000fe200078e00ff */
[----:B------:R-:W-:Y:S01]  /*00f0*/  ULDC.U8 UR9, c[0x0][0x328] ;  /* 0x0000ca0000097ab9 */ /* 0x000fe20000000000 */
[----:B------:R-:W-:Y:S01]  /*0100*/  IMAD.MOV.U32 R195, RZ, RZ, -0x10 ;  /* 0xfffffff0ffc37424 */ /* 0x000fe200078e00ff */
[----:B------:R-:W-:Y:S02]  /*0110*/  UISETP.NE.AND UP2, UPT, UR9, URZ, UPT ;  /* 0x0000003f0900728c */ /* 0x000fe4000bf45270 */
[----:B------:R-:W-:Y:S01]  /*0120*/  UMOV UR8, 0x80 ;  /* 0x0000008000087882 */ /* 0x000fe20000000000 */
[----:B------:R-:W3:Y:S01]  /*0130*/  S2UR UR32, SR_CTAID.Y ;  /* 0x00000000002079c3 */ /* 0x000ee20000002600 */
[----:B------:R-:W-:-:S02]  /*0140*/  ULDC UR4, c[0x0][0x210] ;  /* 0x0000840000047ab9 */ /* 0x000fc40000000800 */
[----:B------:R-:W-:Y:S02]  /*0150*/  ULDC UR58, c[0x0][0x234] ;  /* 0x00008d00003a7ab9 */ /* 0x000fe40000000800 */
[----:B------:R-:W-:Y:S02]  /*0160*/  UIMAD UR58, UR8, UR4, UR58 ;  /* 0x00000004083a72a4 */ /* 0x000fe4000f8e023a */
[----:B------:R-:W-:Y:S02]  /*0170*/  ULDC UR49, c[0x0][0x22c] ;  /* 0x00008b0000317ab9 */ /* 0x000fe40000000800 */
[----:B------:R-:W-:Y:S02]  /*0180*/  ULDC UR38, c[0x0][0x1c0] ;  /* 0x0000700000267ab9 */ /* 0x000fe40000000800 */
[----:B------:R-:W-:Y:S02]  /*0190*/  ULDC UR12, c[0x0][0x1c0] ;  /* 0x00007000000c7ab9 */ /* 0x000fe40000000800 */
[----:B------:R-:W-:Y:S01]  /*01a0*/  UIMAD.WIDE UR38, UR49, UR38, URZ ;  /* 0x00000026312672a5 */ /* 0x000fe2000f8e023f */
[----:B-1----:R-:W-:Y:S01]  /*01b0*/  SHF.R.S32.HI R11, RZ, 0x1f, R13 ;  /* 0x0000001fff0b7819 */ /* 0x002fe2000001140d */
[----:B--2---:R-:W-:-:S02]  /*01c0*/  USHF.R.S32.HI UR5, URZ, 0x1f, UR37 ;  /* 0x0000001f3f057899 */ /* 0x004fc40008011425 */
[----:B------:R-:W-:Y:S01]  /*01d0*/  USHF.R.S32.HI UR8, URZ, 0x1f, UR37 ;  /* 0x0000001f3f087899 */ /* 0x000fe20008011425 */
[CC--:B------:R-:W-:Y:S01]  /*01e0*/  LEA.HI R10, R11.reuse, R13.reuse, RZ, 0x4 ;  /* 0x0000000d0b0a7211 */ /* 0x0c0fe200078f20ff */
[----:B------:R-:W-:Y:S01]  /*01f0*/  UIMAD UR50, UR37, UR49, URZ ;  /* 0x00000031253272a4 */ /* 0x000fe2000f8e023f */
[CC--:B------:R-:W-:Y:S01]  /*0200*/  LEA.HI R4, R11.reuse, R13.reuse, RZ, 0x5 ;  /* 0x0000000d0b047211 */ /* 0x0c0fe200078f28ff */
[----:B------:R-:W-:Y:S01]  /*0210*/  UIMAD UR49, UR49, UR12, URZ ;  /* 0x0000000c313172a4 */ /* 0x000fe2000f8e023f */
[----:B------:R-:W-:Y:S01]  /*0220*/  SHF.R.S32.HI R2, RZ, 0x4, R10 ;  /* 0x00000004ff027819 */ /* 0x000fe2000001140a */
[----:B---3--:R-:W-:Y:S01]  /*0230*/  UIMAD.WIDE.U32 UR46, UR32, UR14, URZ ;  /* 0x0000000e202e72a5 */ /* 0x008fe2000f8e003f */
[CC--:B------:R-:W-:Y:S01]  /*0240*/  LEA.HI R15, R11.reuse, R13.reuse, RZ, 0x2 ;  /* 0x0000000d0b0f7211 */ /* 0x0c0fe200078f10ff */
[----:B------:R-:W-:Y:S01]  /*0250*/  USHF.R.S32.HI UR9, URZ, 0x1f, UR32 ;  /* 0x0000001f3f097899 */ /* 0x000fe20008011420 */
[----:B------:R-:W-:Y:S01]  /*0260*/  LEA.HI R0, R10, R2, RZ, 0x1 ;  /* 0x000000020a007211 */ /* 0x000fe200078f08ff */
[----:B------:R-:W-:Y:S01]  /*0270*/  ULDC UR13, c[0x0][0x1c0] ;  /* 0x00007000000d7ab9 */ /* 0x000fe20000000800 */
[----:B------:R-:W-:Y:S01]  /*0280*/  SHF.R.S32.HI R6, RZ, 0x5, R4 ;  /* 0x00000005ff067819 */ /* 0x000fe20000011404 */
[----:B------:R-:W-:Y:S01]  /*0290*/  ULDC UR11, c[0x0][0x1c0] ;  /* 0x00007000000b7ab9 */ /* 0x000fe20000000800 */
[----:B------:R-:W-:Y:S01]  /*02a0*/  LOP3.LUT R0, R0, 0xfffffffe, RZ, 0xc0, !PT ;  /* 0xfffffffe00007812 */ /* 0x000fe200078ec0ff */
[----:B------:R-:W-:Y:S01]  /*02b0*/  UIMAD UR4, UR32, UR11, UR37 ;  /* 0x0000000b200472a4 */ /* 0x000fe2000f8e0225 */
[--C-:B------:R-:W-:Y:S01]  /*02c0*/  SHF.R.S32.HI R5, RZ, 0x2, R15.reuse ;  /* 0x00000002ff057819 */ /* 0x100fe2000001140f */
[----:B------:R-:W-:Y:S01]  /*02d0*/  USHF.L.U32 UR48, UR49, 0x7, URZ ;  /* 0x0000000731307899 */ /* 0x000fe2000800063f */
[----:B------:R-:W-:Y:S01]  /*02e0*/  SHF.R.S32.HI R3, RZ, 0x1f, R15 ;  /* 0x0000001fff037819 */ /* 0x000fe2000001140f */
[----:B------:R-:W-:Y:S01]  /*02f0*/  IMAD.IADD R188, R2, 0x1, -R0 ;  /* 0x0000000102bc7824 */ /* 0x000fe200078e0a00 */
[----:B------:R-:W-:Y:S01]  /*0300*/  SHF.R.S32.HI R0, RZ, 0x1f, R4 ;  /* 0x0000001fff007819 */ /* 0x000fe20000011404 */
[----:B------:R-:W-:Y:S01]  /*0310*/  ULDC UR52, c[0x0][0x214] ;  /* 0x0000850000347ab9 */ /* 0x000fe20000000800 */
[----:B------:R-:W-:Y:S01]  /*0320*/  LEA.HI R14, R11, R13, RZ, 0x3 ;  /* 0x0000000d0b0e7211 */ /* 0x000fe200078f18ff */
[----:B------:R-:W-:Y:S01]  /*0330*/  ULDC UR59, c[0x0][0x1c8] ;  /* 0x00007200003b7ab9 */ /* 0x000fe20000000800 */
[----:B------:R-:W-:Y:S01]  /*0340*/  LEA.HI R2, R0, R6, RZ, 0x2 ;  /* 0x0000000600027211 */ /* 0x000fe200078f10ff */
[----:B------:R-:W-:Y:S01]  /*0350*/  ULDC.U8 UR10, c[0x0][0x3d0] ;  /* 0x0000f400000a7ab9 */ /* 0x000fe20000000000 */
[----:B------:R-:W-:Y:S01]  /*0360*/  LEA.HI R0, R3, R5, RZ, 0x3 ;  /* 0x0000000503007211 */ /* 0x000fe200078f18ff */
[----:B------:R-:W-:Y:S01]  /*0370*/  ULDC UR53, c[0x0][0x224] ;  /* 0x0000890000357ab9 */ /* 0x000fe20000000800 */
[----:B------:R-:W-:Y:S01]  /*0380*/  LOP3.LUT R2, R2, 0xfffffffc, RZ, 0xc0, !PT ;  /* 0xfffffffc02027812 */ /* 0x000fe200078ec0ff */
[----:B------:R-:W-:Y:S01]  /*0390*/  @UP2 UIMAD UR57, UR32, UR52, URZ ;  /* 0x00000034203922a4 */ /* 0x000fe2000f8e023f */
[----:B------:R-:W-:Y:S01]  /*03a0*/  LOP3.LUT R0, R0, 0xfffffff8, RZ, 0xc0, !PT ;  /* 0xfffffff800007812 */ /* 0x000fe200078ec0ff */
[----:B------:R-:W-:Y:S01]  /*03b0*/  ULDC.64 UR6, c[0x0][0x118] ;  /* 0x0000460000067ab9 */ /* 0x000fe20000000a00 */
[----:B------:R-:W-:Y:S01]  /*03c0*/  LOP3.LUT R3, R14, 0xfffffff8, RZ, 0xc0, !PT ;  /* 0xfffffff80e037812 */ /* 0x000fe200078ec0ff */
[----:B------:R-:W-:Y:S01]  /*03d0*/  IMAD.IADD R9, R6, 0x1, -R2 ;  /* 0x0000000106097824 */ /* 0x000fe200078e0a02 */
[----:B------:R-:W-:Y:S01]  /*03e0*/  SHF.R.S32.HI R2, RZ, 0x3, R14 ;  /* 0x00000003ff027819 */ /* 0x000fe2000001140e */
[----:B------:R-:W-:Y:S01]  /*03f0*/  IMAD.IADD R7, R5, 0x1, -R0 ;  /* 0x0000000105077824 */ /* 0x000fe200078e0a00 */
[----:B------:R-:W-:Y:S01]  /*0400*/  LOP3.LUT R0, R4, 0xffffffe0, RZ, 0xc0, !PT ;  /* 0xffffffe004007812 */ /* 0x000fe200078ec0ff */
[----:B------:R-:W-:Y:S01]  /*0410*/  IMAD.IADD R3, R13, 0x1, -R3 ;  /* 0x000000010d037824 */ /* 0x000fe200078e0a03 */
[-C--:B------:R-:W-:Y:S01]  /*0420*/  LEA.HI R6, R11, R13.reuse, RZ, 0x7 ;  /* 0x0000000d0b067211 */ /* 0x080fe200078f38ff */
[----:B------:R-:W-:Y:S01]  /*0430*/  IMAD.SHL.U32 R2, R2, 0x40, RZ ;  /* 0x0000004002027824 */ /* 0x000fe200078e00ff */
[----:B------:R-:W-:Y:S01]  /*0440*/  UMOV UR41, 0xffffc000 ;  /* 0xffffc00000297882 */ /* 0x000fe20000000000 */
[----:B------:R-:W-:Y:S01]  /*0450*/  IMAD.IADD R0, R13, 0x1, -R0 ;  /* 0x000000010d007824 */ /* 0x000fe200078e0a00 */
[----:B------:R-:W-:Y:S01]  /*0460*/  SHF.R.S32.HI R6, RZ, 0x7, R6 ;  /* 0x00000007ff067819 */ /* 0x000fe20000011406 */
[C---:B------:R-:W-:Y:S01]  /*0470*/  IMAD.SHL.U32 R5, R3.reuse, 0x8, RZ ;  /* 0x0000000803057824 */ /* 0x040fe200078e00ff */
[----:B------:R-:W-:Y:S01]  /*0480*/  LOP3.LUT R2, R2, 0x1c0, RZ, 0xc0, !PT ;  /* 0x000001c002027812 */ /* 0x000fe200078ec0ff */
[----:B------:R-:W-:Y:S01]  /*0490*/  ULOP3.LUT UR59, UR37, UR59, URZ, 0x3c, !UPT ;  /* 0x0000003b253b7292 */ /* 0x000fe2000f8e3c3f */
[----:B------:R-:W-:Y:S01]  /*04a0*/  SHF.R.S32.HI R4, RZ, 0x1f, R0 ;  /* 0x0000001fff047819 */ /* 0x000fe20000011400 */
[----:B------:R-:W-:Y:S01]  /*04b0*/  UISETP.NE.AND UP3, UPT, UR10, URZ, UPT ;  /* 0x0000003f0a00728c */ /* 0x000fe2000bf65270 */
[----:B------:R-:W-:Y:S01]  /*04c0*/  LOP3.LUT R5, R2, 0x38, R5, 0xf8, !PT ;  /* 0x0000003802057812 */ /* 0x000fe200078ef805 */
[----:B------:R-:W-:Y:S01]  /*04d0*/  USHF.R.S32.HI UR61, URZ, 0x1f, UR32 ;  /* 0x0000001f3f3d7899 */ /* 0x000fe20008011420 */
[----:B------:R-:W-:Y:S01]  /*04e0*/  LEA.HI R8, R4, R0, RZ, 0x2 ;  /* 0x0000000004087211 */ /* 0x000fe200078f10ff */
[----:B------:R-:W-:Y:S01]  /*04f0*/  USHF.R.S32.HI UR60, URZ, 0x1f, UR37 ;  /* 0x0000001f3f3c7899 */ /* 0x000fe20008011425 */
[----:B------:R-:W-:Y:S01]  /*0500*/  LOP3.LUT R0, R10, 0xfffffff0, RZ, 0xc0, !PT ;  /* 0xfffffff00a007812 */ /* 0x000fe200078ec0ff */
[----:B------:R-:W-:Y:S01]  /*0510*/  UIMAD.WIDE.U32 UR42, UR38, UR46, URZ ;  /* 0x0000002e262a72a5 */ /* 0x000fe2000f8e003f */
[----:B------:R-:W-:Y:S01]  /*0520*/  SHF.R.U32.HI R4, RZ, 0x3, R2 ;  /* 0x00000003ff047819 */ /* 0x000fe20000011602 */
[----:B------:R-:W-:Y:S01]  /*0530*/  UIMAD UR54, UR39, UR46, URZ ;  /* 0x0000002e273672a4 */ /* 0x000fe2000f8e023f */
[----:B------:R-:W-:Y:S01]  /*0540*/  LOP3.LUT P4, RZ, R3, 0x2, RZ, 0xc0, !PT ;  /* 0x0000000203ff7812 */ /* 0x000fe2000788c0ff */
[----:B------:R-:W-:Y:S01]  /*0550*/  IMAD.IADD R0, R13, 0x1, -R0 ;  /* 0x000000010d007824 */ /* 0x000fe200078e0a00 */
[----:B------:R-:W-:Y:S01]  /*0560*/  LOP3.LUT R4, R5, R4, RZ, 0x3c, !PT ;  /* 0x0000000405047212 */ /* 0x000fe200078e3cff */
[----:B------:R-:W-:Y:S01]  /*0570*/  USHF.R.S32.HI UR56, URZ, 0x1f, UR50 ;  /* 0x0000001f3f387899 */ /* 0x000fe20008011432 */
[----:B------:R-:W-:Y:S01]  /*0580*/  LEA.HI R5, R11, R13, RZ, 0x6 ;  /* 0x0000000d0b057211 */ /* 0x000fe200078f30ff */
[----:B------:R-:W-:Y:S01]  /*0590*/  UIMAD UR53, UR4, UR53, URZ ;  /* 0x00000035043572a4 */ /* 0x000fe2000f8e023f */
[----:B------:R-:W-:Y:S01]  /*05a0*/  SHF.R.S32.HI R2, RZ, 0x1f, R0 ;  /* 0x0000001fff027819 */ /* 0x000fe20000011400 */
[----:B------:R-:W-:Y:S01]  /*05b0*/  USHF.R.S32.HI UR51, URZ, 0x1f, UR48 ;  /* 0x0000001f3f337899 */ /* 0x000fe20008011430 */
[----:B------:R-:W-:Y:S01]  /*05c0*/  LOP3.LUT P3, RZ, R3, 0x4, RZ, 0xc0, !PT ;  /* 0x0000000403ff7812 */ /* 0x000fe2000786c0ff */
[----:B------:R-:W-:Y:S01]  /*05d0*/  IMAD.SHL.U32 R5, R5, 0x8, RZ ;  /* 0x0000000805057824 */ /* 0x000fe200078e00ff */
[----:B------:R-:W-:Y:S01]  /*05e0*/  LEA.HI R10, R2, R0, RZ, 0x3 ;  /* 0x00000000020a7211 */ /* 0x000fe200078f18ff */
[----:B------:R-:W-:Y:S01]  /*05f0*/  ULDC.64 UR44, c[0x0][0x118] ;  /* 0x00004600002c7ab9 */ /* 0x000fe20000000a00 */
[----:B------:R-:W-:-:S02]  /*0600*/  SEL R180, R197, 0xffffffe0, !P4 ;  /* 0xffffffe0c5b47807 */ /* 0x000fc40006000000 */
[----:B------:R-:W-:-:S05]  /*0610*/  LOP3.LUT R2, R10, 0xfffffff8, RZ, 0xc0, !PT ;  /* 0xfffffff80a027812 */ /* 0x000fca00078ec0ff */
[----:B------:R-:W-:Y:S01]  /*0620*/  IMAD.IADD R12, R0, 0x1, -R2 ;  /* 0x00000001000c7824 */ /* 0x000fe200078e0a02 */
[----:B------:R-:W-:Y:S01]  /*0630*/  LOP3.LUT R0, R4, 0xfffffe00, R5, 0xf8, !PT ;  /* 0xfffffe0004007812 */ /* 0x000fe200078ef805 */
[----:B------:R-:W-:Y:S02]  /*0640*/  IMAD.SHL.U32 R2, R3, 0x40, RZ ;  /* 0x0000004003027824 */ /* 0x000fe400078e00ff */
[----:B------:R-:W-:Y:S01]  /*0650*/  IMAD.U32 R4, RZ, RZ, UR5 ;  /* 0x00000005ff047e24 */ /* 0x000fe2000f8e00ff */
[----:B------:R-:W-:Y:S01]  /*0660*/  USHF.R.S32.HI UR5, URZ, 0x1f, UR14 ;  /* 0x0000001f3f057899 */ /* 0x000fe2000801140e */
[----:B------:R1:W-:Y:S01]  /*0670*/  STL [R1+0x18], R0 ;  /* 0x0000180001007387 */ /* 0x0003e20000100800 */
[----:B------:R-:W-:Y:S01]  /*0680*/  IMAD.SHL.U32 R5, R188, 0x200, RZ ;  /* 0x00000200bc057824 */ /* 0x000fe200078e00ff */
[----:B------:R-:W-:Y:S02]  /*0690*/  USHF.L.U32 UR14, UR32, 0x7, URZ ;  /* 0x00000007200e7899 */ /* 0x000fe4000800063f */
[----:B------:R-:W-:-:S02]  /*06a0*/  UIMAD UR55, UR5, UR32, URZ ;  /* 0x00000020053772a4 */ /* 0x000fc4000f8e023f */
[----:B------:R-:W-:-:S04]  /*06b0*/  @!UP2 UIMAD UR5, UR32, UR13, UR37 ;  /* 0x0000000d2005a2a4 */ /* 0x000fc8000f8e0225 */
[----:B------:R-:W-:Y:S01]  /*06c0*/  @!UP2 UIMAD UR52, UR5, UR52, URZ ;  /* 0x000000340534a2a4 */ /* 0x000fe2000f8e023f */
[----:B-1----:R-:W-:-:S04]  /*06d0*/  LOP3.LUT R0, R7, 0x1, RZ, 0xc0, !PT ;  /* 0x0000000107007812 */ /* 0x002fc800078ec0ff */
[----:B------:R-:W-:Y:S02]  /*06e0*/  ISETP.NE.U32.AND P0, PT, R0, 0x1, PT ;  /* 0x000000010000780c */ /* 0x000fe40003f05070 */
[----:B------:R-:W-:Y:S01]  /*06f0*/  LOP3.LUT R0, R2, 0x1c0, RZ, 0xc0, !PT ;  /* 0x000001c002007812 */ /* 0x000fe200078ec0ff */
[----:B------:R-:W-:Y:S01]  /*0700*/  IMAD.SHL.U32 R2, R9, 0x10, RZ ;  /* 0x0000001009027824 */ /* 0x000fe200078e00ff */
[----:B------:R-:W-:Y:S02]  /*0710*/  R2P PR, R7, 0x6 ;  /* 0x0000000607007804 */ /* 0x000fe40000000000 */
[C---:B------:R-:W-:Y:S02]  /*0720*/  LOP3.LUT R178, R0.reuse, 0x8, R14, 0xf8, !PT ;  /* 0x0000000800b27812 */ /* 0x040fe400078ef80e */
[----:B------:R-:W-:Y:S02]  /*0730*/  SHF.R.U32.HI R4, RZ, 0x3, R0 ;  /* 0x00000003ff047819 */ /* 0x000fe40000011600 */
[----:B------:R-:W-:Y:S01]  /*0740*/  LOP3.LUT R3, R0, 0x30, R2, 0xf8, !PT ;  /* 0x0000003000037812 */ /* 0x000fe200078ef802 */
[----:B------:R-:W-:Y:S01]  /*0750*/  IMAD R0, R6, 0x1000, R5 ;  /* 0x0000100006007824 */ /* 0x000fe200078e0205 */
[----:B------:R-:W-:-:S02]  /*0760*/  LOP3.LUT R178, R178, R4, RZ, 0x3c, !PT ;  /* 0x00000004b2b27212 */ /* 0x000fc400078e3cff */
[----:B------:R-:W-:Y:S02]  /*0770*/  LOP3.LUT R3, R3, 0x8, R14, 0xf8, !PT ;  /* 0x0000000803037812 */ /* 0x000fe400078ef80e */
[----:B------:R-:W-:Y:S01]  /*0780*/  LEA.HI.SX32 R16, R8, R2, 0x1e ;  /* 0x0000000208107211 */ /* 0x000fe200078ff2ff */
[----:B------:R-:W-:Y:S01]  /*0790*/  IMAD.IADD R178, R0, 0x1, R178 ;  /* 0x0000000100b27824 */ /* 0x000fe200078e02b2 */
[----:B------:R-:W-:Y:S01]  /*07a0*/  LOP3.LUT R0, R15, 0x7ffffffc, RZ, 0xc0, !PT ;  /* 0x7ffffffc0f007812 */ /* 0x000fe200078ec0ff */
[----:B------:R-:W-:Y:S01]  /*07b0*/  IMAD.SHL.U32 R8, R13, 0x2, RZ ;  /* 0x000000020d087824 */ /* 0x000fe200078e00ff */
[----:B------:R-:W-:Y:S01]  /*07c0*/  LOP3.LUT R3, R5, R3, R4, 0xf6, !PT ;  /* 0x0000000305037212 */ /* 0x000fe200078ef604 */
[----:B------:R-:W-:Y:S01]  /*07d0*/  IMAD.U32 R2, RZ, RZ, UR14 ;  /* 0x0000000eff027e24 */ /* 0x000fe2000f8e00ff */
[----:B------:R-:W-:Y:S01]  /*07e0*/  SEL R197, R197, 0xffffffe0, !P1 ;  /* 0xffffffe0c5c57807 */ /* 0x000fe20004800000 */
[----:B------:R-:W-:Y:S01]  /*07f0*/  IMAD.IADD R5, R13, 0x1, -R0 ;  /* 0x000000010d057824 */ /* 0x000fe200078e0a00 */
[----:B------:R-:W-:Y:S01]  /*0800*/  LOP3.LUT R8, R8, 0x6, RZ, 0xc0, !PT ;  /* 0x0000000608087812 */ /* 0x000fe200078ec0ff */
[----:B------:R-:W-:Y:S01]  /*0810*/  IMAD.SHL.U32 R0, R7, 0x40, RZ ;  /* 0x0000004007007824 */ /* 0x000fe200078e00ff */
[----:B------:R-:W-:Y:S01]  /*0820*/  STL [R1+0x24], R16 ;  /* 0x0000241001007387 */ /* 0x000fe20000100800 */
[----:B------:R-:W-:Y:S01]  /*0830*/  IMAD.SHL.U32 R2, R6, 0x8, RZ ;  /* 0x0000000806027824 */ /* 0x000fe200078e00ff */
[----:B------:R-:W-:Y:S01]  /*0840*/  SEL R195, R195, 0x10, !P0 ;  /* 0x00000010c3c37807 */ /* 0x000fe20004000000 */
[----:B------:R-:W-:Y:S01]  /*0850*/  IMAD.SHL.U32 R5, R5, 0x2, RZ ;  /* 0x0000000205057824 */ /* 0x000fe200078e00ff */
[----:B------:R-:W-:Y:S01]  /*0860*/  LOP3.LUT R0, R0, 0x1c0, RZ, 0xc0, !PT ;  /* 0x000001c000007812 */ /* 0x000fe200078ec0ff */
[----:B------:R-:W-:Y:S01]  /*0870*/  IMAD.SHL.U32 R7, R188, 0x10, RZ ;  /* 0x00000010bc077824 */ /* 0x000fe200078e00ff */
[----:B------:R-:W-:Y:S01]  /*0880*/  LOP3.LUT R2, R2, 0x8, RZ, 0xc0, !PT ;  /* 0x0000000802027812 */ /* 0x000fe200078ec0ff */
[C---:B------:R-:W-:Y:S01]  /*0890*/  IMAD R11, R6.reuse, 0x40, R8 ;  /* 0x00000040060b7824 */ /* 0x040fe200078e0208 */
[----:B------:R-:W-:Y:S01]  /*08a0*/  SHF.R.U32.HI R4, RZ, 0x3, R0 ;  /* 0x00000003ff047819 */ /* 0x000fe20000011600 */
[----:B------:R-:W-:Y:S01]  /*08b0*/  IMAD R8, R6, 0x2000, R5 ;  /* 0x0000200006087824 */ /* 0x000fe200078e0205 */
[----:B------:R-:W-:Y:S01]  /*08c0*/  LOP3.LUT R7, R2, 0x10, R7, 0xf8, !PT ;  /* 0x0000001002077812 */ /* 0x000fe200078ef807 */
[----:B------:R-:W-:Y:S01]  /*08d0*/  IMAD.SHL.U32 R188, R188, 0x8, RZ ;  /* 0x00000008bcbc7824 */ /* 0x000fe200078e00ff */
[CC--:B------:R-:W-:Y:S01]  /*08e0*/  LOP3.LUT R6, R4.reuse, R0.reuse, R2, 0x1e, !PT ;  /* 0x0000000004067212 */ /* 0x0c0fe200078e1e02 */
[C---:B------:R-:W-:Y:S01]  /*08f0*/  IMAD R2, R9.reuse, 0x400, R8 ;  /* 0x0000040009027824 */ /* 0x040fe200078e0208 */
[----:B------:R-:W-:Y:S01]  /*0900*/  LOP3.LUT R4, R4, R0, RZ, 0xfc, !PT ;  /* 0x0000000004047212 */ /* 0x000fe200078efcff */
[----:B------:R-:W-:Y:S01]  /*0910*/  IMAD R0, R9, 0x400, R5 ;  /* 0x0000040009007824 */ /* 0x000fe200078e0205 */
[----:B------:R-:W-:Y:S01]  /*0920*/  IADD3 R5, R16, -0x80, RZ ;  /* 0xffffff8010057810 */ /* 0x000fe20007ffe0ff */
[----:B------:R1:W-:Y:S01]  /*0930*/  STL [R1+0x20], R11 ;  /* 0x0000200b01007387 */ /* 0x0003e20000100800 */
[----:B------:R-:W-:-:S02]  /*0940*/  IMAD.SHL.U32 R178, R178, 0x2, RZ ;  /* 0x00000002b2b27824 */ /* 0x000fc400078e00ff */
[----:B------:R-:W-:Y:S02]  /*0950*/  IMAD.IADD R193, R4, 0x1, R2 ;  /* 0x0000000104c17824 */ /* 0x000fe400078e0202 */
[----:B------:R-:W-:Y:S02]  /*0960*/  IMAD.U32 R2, RZ, RZ, UR9 ;  /* 0x00000009ff027e24 */ /* 0x000fe4000f8e00ff */
[----:B------:R-:W-:Y:S02]  /*0970*/  IMAD.SHL.U32 R2, R12, 0x40, RZ ;  /* 0x000000400c027824 */ /* 0x000fe400078e00ff */
[----:B------:R-:W-:Y:S01]  /*0980*/  IMAD.IADD R8, R0, 0x1, R6 ;  /* 0x0000000100087824 */ /* 0x000fe200078e0206 */
[----:B------:R-:W-:Y:S01]  /*0990*/  SHF.R.S32.HI R6, RZ, 0x1f, R5 ;  /* 0x0000001fff067819 */ /* 0x000fe20000011405 */
[----:B------:R-:W-:Y:S01]  /*09a0*/  IMAD.SHL.U32 R0, R10, 0x40, RZ ;  /* 0x000000400a007824 */ /* 0x000fe200078e00ff */
[----:B------:R-:W-:Y:S01]  /*09b0*/  LOP3.LUT R2, R2, 0x1c0, RZ, 0xc0, !PT ;  /* 0x000001c002027812 */ /* 0x000fe200078ec0ff */
[----:B------:R-:W-:Y:S01]  /*09c0*/  IMAD.U32 R4, RZ, RZ, UR8 ;  /* 0x00000008ff047e24 */ /* 0x000fe2000f8e00ff */
[----:B------:R-:W-:Y:S01]  /*09d0*/  SHF.L.U64.HI R6, R5, 0x2, R6 ;  /* 0x0000000205067819 */ /* 0x000fe20000010206 */
[----:B------:R-:W-:Y:S01]  /*09e0*/  IMAD.SHL.U32 R193, R193, 0x2, RZ ;  /* 0x00000002c1c17824 */ /* 0x000fe200078e00ff */
[----:B------:R-:W-:Y:S01]  /*09f0*/  SHF.R.U32.HI R4, RZ, 0x3, R2 ;  /* 0x00000003ff047819 */ /* 0x000fe20000011602 */
[----:B------:R-:W-:Y:S01]  /*0a00*/  IMAD.IADD R181, R178, 0x1, R180 ;  /* 0x00000001b2b57824 */ /* 0x000fe200078e02b4 */
[----:B------:R-:W-:Y:S01]  /*0a10*/  LOP3.LUT R0, R0, 0xfffffe00, RZ, 0xc0, !PT ;  /* 0xfffffe0000007812 */ /* 0x000fe200078ec0ff */
[----:B------:R2:W-:Y:S01]  /*0a20*/  STL [R1+0x1c], R6 ;  /* 0x00001c0601007387 */ /* 0x0005e20000100800 */
[----:B------:R-:W-:Y:S01]  /*0a30*/  LOP3.LUT R188, R2, 0x8, R188, 0xf8, !PT ;  /* 0x0000000802bc7812 */ /* 0x000fe200078ef8bc */
[----:B------:R-:W-:Y:S01]  /*0a40*/  IMAD.IADD R196, R193, 0x1, R195 ;  /* 0x00000001c1c47824 */ /* 0x000fe200078e02c3 */
[----:B------:R-:W-:Y:S01]  /*0a50*/  LOP3.LUT R2, R4, R7, R2, 0x1e, !PT ;  /* 0x0000000704027212 */ /* 0x000fe200078e1e02 */
[----:B------:R-:W-:Y:S01]  /*0a60*/  IMAD R5, R9, 0x400, R0 ;  /* 0x0000040009057824 */ /* 0x000fe200078e0200 */
[----:B------:R-:W-:Y:S01]  /*0a70*/  LOP3.LUT R188, R188, R4, RZ, 0x3c, !PT ;  /* 0x00000004bcbc7212 */ /* 0x000fe200078e3cff */
[----:B------:R-:W-:Y:S01]  /*0a80*/  IMAD.IADD R200, R193, 0x1, R197 ;  /* 0x00000001c1c87824 */ /* 0x000fe200078e02c5 */
[----:B------:R-:W-:Y:S01]  /*0a90*/  LOP3.LUT R187, R2, R0, RZ, 0xfc, !PT ;  /* 0x0000000002bb7212 */ /* 0x000fe200078efcff */
[----:B------:R-:W-:Y:S01]  /*0aa0*/  IMAD.MOV.U32 R0, RZ, RZ, 0x40 ;  /* 0x00000040ff007424 */ /* 0x000fe200078e00ff */
[----:B------:R-:W-:Y:S01]  /*0ab0*/  LEA R8, R8, 0xc000, 0x1 ;  /* 0x0000c00008087811 */ /* 0x000fe200078e08ff */
[----:B------:R-:W-:-:S02]  /*0ac0*/  IMAD.MOV.U32 R2, RZ, RZ, 0x440 ;  /* 0x00000440ff027424 */ /* 0x000fc400078e00ff */
[----:B------:R-:W-:Y:S01]  /*0ad0*/  IMAD.IADD R188, R5, 0x1, R188 ;  /* 0x0000000105bc7824 */ /* 0x000fe200078e02bc */
[C---:B------:R-:W-:Y:S01]  /*0ae0*/  SEL R179, R0.reuse, 0xffffffc0, !P3 ;  /* 0xffffffc000b37807 */ /* 0x040fe20005800000 */
[--C-:B------:R-:W-:Y:S01]  /*0af0*/  IMAD.IADD R5, R197, 0x1, R8.reuse ;  /* 0x00000001c5057824 */ /* 0x100fe200078e0208 */
[----:B------:R-:W-:Y:S01]  /*0b00*/  SEL R0, R0, 0xffffffc0, !P2 ;  /* 0xffffffc000007807 */ /* 0x000fe20005000000 */
[----:B------:R-:W-:Y:S01]  /*0b10*/  STL [R1+0x28], R8 ;  /* 0x0000280801007387 */ /* 0x000fe20000100800 */
[----:B------:R-:W-:Y:S01]  /*0b20*/  SEL R2, R2, 0x3c0, !P2 ;  /* 0x000003c002027807 */ /* 0x000fe20005000000 */
[----:B------:R-:W-:Y:S01]  /*0b30*/  IMAD.IADD R179, R178, 0x1, R179 ;  /* 0x00000001b2b37824 */ /* 0x000fe200078e02b3 */
[----:B------:R-:W-:Y:S01]  /*0b40*/  IADD3 R13, R8, 0x420, RZ ;  /* 0x00000420080d7810 */ /* 0x000fe20007ffe0ff */
[----:B-1----:R-:W-:Y:S01]  /*0b50*/  IMAD.IADD R11, R0, 0x1, R8 ;  /* 0x00000001000b7824 */ /* 0x002fe200078e0208 */
[C---:B------:R-:W-:Y:S01]  /*0b60*/  IADD3 R10, R8.reuse, 0x2020, RZ ;  /* 0x00002020080a7810 */ /* 0x040fe20007ffe0ff */
[C---:B------:R-:W-:Y:S01]  /*0b70*/  IMAD.IADD R4, R8.reuse, 0x1, R2 ;  /* 0x0000000108047824 */ /* 0x040fe200078e0202 */
[C---:B------:R-:W-:Y:S01]  /*0b80*/  @P1 IADD3 R13, R8.reuse, 0x3e0, RZ ;  /* 0x000003e0080d1810 */ /* 0x040fe20007ffe0ff */
[----:B------:R-:W-:Y:S01]  /*0b90*/  IMAD.IADD R194, R193, 0x1, R0 ;  /* 0x00000001c1c27824 */ /* 0x000fe200078e0200 */
[C---:B------:R-:W-:Y:S01]  /*0ba0*/  IADD3 R12, R8.reuse, 0x2420, RZ ;  /* 0x00002420080c7810 */ /* 0x040fe20007ffe0ff */
[----:B------:R-:W-:Y:S01]  /*0bb0*/  STL [R1+0x3c], R11 ;  /* 0x00003c0b01007387 */ /* 0x000fe20000100800 */
[C---:B------:R-:W-:Y:S01]  /*0bc0*/  @P1 IADD3 R10, R8.reuse, 0x1fe0, RZ ;  /* 0x00001fe0080a1810 */ /* 0x040fe20007ffe0ff */
[--C-:B------:R-:W-:Y:S01]  /*0bd0*/  IMAD.IADD R195, R195, 0x1, R194.reuse ;  /* 0x00000001c3c37824 */ /* 0x100fe200078e02c2 */
[C---:B--2---:R-:W-:Y:S01]  /*0be0*/  IADD3 R6, R8.reuse, 0x2040, RZ ;  /* 0x0000204008067810 */ /* 0x044fe20007ffe0ff */
[----:B------:R1:W-:Y:S01]  /*0bf0*/  STL [R1+0x58], R5 ;  /* 0x0000580501007387 */ /* 0x0003e20000100800 */
[----:B------:R-:W-:Y:S01]  /*0c00*/  @P1 IADD3 R12, R8, 0x23e0, RZ ;  /* 0x000023e0080c1810 */ /* 0x000fe20007ffe0ff */
[----:B------:R-:W-:Y:S01]  /*0c10*/  IMAD.IADD R199, R196, 0x1, R197 ;  /* 0x00000001c4c77824 */ /* 0x000fe200078e02c5 */
[----:B------:R-:W-:Y:S01]  /*0c20*/  @P2 IADD3 R6, R8, 0x1fc0, RZ ;  /* 0x00001fc008062810 */ /* 0x000fe20007ffe0ff */
[----:B------:R-:W-:Y:S01]  /*0c30*/  STL [R1+0x38], R4 ;  /* 0x0000380401007387 */ /* 0x000fe20000100800 */
[----:B------:R-:W-:-:S02]  /*0c40*/  IMAD.IADD R198, R197, 0x1, R194 ;  /* 0x00000001c5c67824 */ /* 0x000fc400078e02c2 */
[----:B------:R-:W-:Y:S01]  /*0c50*/  IMAD.SHL.U32 R3, R3, 0x2, RZ ;  /* 0x0000000203037824 */ /* 0x000fe200078e00ff */
[----:B------:R-:W-:Y:S01]  /*0c60*/  STL [R1+0x44], R13 ;  /* 0x0000440d01007387 */ /* 0x000fe20000100800 */
[----:B------:R-:W-:-:S03]  /*0c70*/  IMAD.IADD R180, R180, 0x1, R179 ;  /* 0x00000001b4b47824 */ /* 0x000fc600078e02b3 */
[----:B------:R-:W-:Y:S04]  /*0c80*/  STL [R1+0x2c], R10 ;  /* 0x00002c0a01007387 */ /* 0x000fe80000100800 */
[----:B------:R-:W-:Y:S04]  /*0c90*/  STL [R1+0x40], R12 ;  /* 0x0000400c01007387 */ /* 0x000fe80000100800 */
[----:B------:R2:W-:Y:S01]  /*0ca0*/  STL [R1+0x34], R6 ;  /* 0x0000340601007387 */ /* 0x0005e20000100800 */
[C---:B-1----:R-:W-:Y:S02]  /*0cb0*/  IADD3 R5, R8.reuse, 0x2440, RZ ;  /* 0x0000244008057810 */ /* 0x042fe40007ffe0ff */
[----:B------:R-:W-:-:S05]  /*0cc0*/  @P2 IADD3 R5, R8, 0x23c0, RZ ;  /* 0x000023c008052810 */ /* 0x000fca0007ffe0ff */
[----:B------:R1:W-:Y:S01]  /*0cd0*/  STL [R1+0x30], R5 ;  /* 0x0000300501007387 */ /* 0x0003e20000100800 */
[----:B--2---:R-:W-:-:S05]  /*0ce0*/  IMAD.IADD R6, R197, 0x1, R11 ;  /* 0x00000001c5067824 */ /* 0x004fca00078e020b */
[----:B------:R2:W-:Y:S01]  /*0cf0*/  STL [R1+0x54], R6 ;  /* 0x0000540601007387 */ /* 0x0005e20000100800 */
[C---:B-1----:R-:W-:Y:S02]  /*0d00*/  IMAD.IADD R5, R197.reuse, 0x1, R4 ;  /* 0x00000001c5057824 */ /* 0x042fe400078e0204 */
[--C-:B------:R-:W-:Y:S02]  /*0d10*/  IMAD.IADD R4, R0, 0x1, R10.reuse ;  /* 0x0000000100047824 */ /* 0x100fe400078e020a */
[----:B------:R-:W-:Y:S01]  /*0d20*/  IMAD.IADD R0, R2, 0x1, R10 ;  /* 0x0000000102007824 */ /* 0x000fe200078e020a */
[----:B------:R2:W-:Y:S01]  /*0d30*/  STL [R1+0x50], R5 ;  /* 0x0000500501007387 */ /* 0x0005e20000100800 */
[----:B------:R-:W-:-:S03]  /*0d40*/  IMAD.IADD R197, R197, 0x1, R195 ;  /* 0x00000001c5c57824 */ /* 0x000fc600078e02c3 */
[----:B------:R2:W-:Y:S04]  /*0d50*/  STL [R1+0x4c], R4 ;  /* 0x00004c0401007387 */ /* 0x0005e80000100800 */
[----:B------:R2:W-:Y:S02]  /*0d60*/  STL [R1+0x48], R0 ;  /* 0x0000480001007387 */ /* 0x0005e40000100800 */
.L_x_432:
[----:B------:R-:W-:Y:S02]  /*0d70*/  ULDC.64 UR4, c[0x0][0x240] ;  /* 0x0000900000047ab9 */ /* 0x000fe40000000a00 */
[----:B------:R-:W-:Y:S02]  /*0d80*/  UISETP.NE.U32.AND UP6, UPT, URZ, UR4, UPT ;  /* 0x000000043f00728c */ /* 0x000fe4000bfc5070 */
[----:B------:R-:W-:Y:S02]  /*0d90*/  USHF.R.S32.HI UR25, URZ, 0x1f, UR32 ;  /* 0x0000001f3f197899 */ /* 0x000fe40008011420 */
[----:B------:R-:W-:-:S02]  /*0da0*/  USHF.L.U32 UR16, UR32, 0x2, URZ ;  /* 0x0000000220107899 */ /* 0x000fc4000800063f */
[----:B------:R-:W-:Y:S02]  /*0db0*/  UISETP.NE.AND.EX UP6, UPT, URZ, UR5, UPT, UP6 ;  /* 0x000000053f00728c */ /* 0x000fe4000bfc5360 */
[----:B------:R-:W-:Y:S02]  /*0dc0*/  ULDC.64 UR10, c[0x0][0x250] ;  /* 0x00009400000a7ab9 */ /* 0x000fe40000000a00 */
[----:B------:R-:W-:Y:S02]  /*0dd0*/  UISETP.NE.U32.AND UP4, UPT, URZ, UR10, UPT ;  /* 0x0000000a3f00728c */ /* 0x000fe4000bf85070 */
[----:B------:R-:W-:Y:S01]  /*0de0*/  USHF.L.U64.HI UR12, UR32, 0x2, UR25 ;  /* 0x00000002200c7899 */ /* 0x000fe20008010219 */
[----:B------:R-:W-:Y:S01]  /*0df0*/  PLOP3.LUT P2, PT, PT, PT, UP6, 0x80, 0x0 ;  /* 0x000000000000781c */ /* 0x000fe20003f4f068 */
[----:B------:R-:W-:Y:S02]  /*0e00*/  UIADD3 UR13, UP0, UR16, UR4, URZ ;  /* 0x00000004100d7290 */ /* 0x000fe4000ff1e03f */
[----:B------:R-:W-:-:S02]  /*0e10*/  UISETP.NE.AND.EX UP4, UPT, URZ, UR11, UPT, UP4 ;  /* 0x0000000b3f00728c */ /* 0x000fc4000bf85340 */
[----:B------:R-:W-:Y:S02]  /*0e20*/  UIADD3.X UR5, UR12, UR5, URZ, UP0, !UPT ;  /* 0x000000050c057290 */ /* 0x000fe400087fe43f */
[----:B-12---:R-:W-:Y:S01]  /*0e30*/  IMAD.U32 R4, RZ, RZ, UR13 ;  /* 0x0000000dff047e24 */ /* 0x006fe2000f8e00ff */
[----:B------:R-:W-:Y:S02]  /*0e40*/  ULDC.U8 UR4, c[0x0][0x312] ;  /* 0x0000c48000047ab9 */ /* 0x000fe40000000000 */
[----:B------:R-:W-:Y:S01]  /*0e50*/  UISETP.NE.AND UP5, UPT, UR4, URZ, UPT ;  /* 0x0000003f0400728c */ /* 0x000fe2000bfa5270 */
[----:B------:R-:W-:Y:S01]  /*0e60*/  IMAD.U32 R5, RZ, RZ, UR5 ;  /* 0x00000005ff057e24 */ /* 0x000fe2000f8e00ff */
[----:B------:R-:W-:Y:S02]  /*0e70*/  ULDC.64 UR18, c[0x0][0x118] ;  /* 0x0000460000127ab9 */ /* 0x000fe40000000a00 */
[----:B------:R-:W-:Y:S01]  /*0e80*/  @UP4 UIADD3 UR4, UP0, UR16, UR10, URZ ;  /* 0x0000000a10044290 */ /* 0x000fe2000ff1e03f */
[----:B------:R-:W-:Y:S01]  /*0e90*/  PLOP3.LUT P0, PT, PT, PT, UP4, 0x80, 0x0 ;  /* 0x000000000000781c */ /* 0x000fe20003f0f048 */
[----:B------:R1:W2:Y:S01]  /*0ea0*/  @P2 LDG.E R8, [R4.64] ;  /* 0x0000001204082981 */ /* 0x0002a2000c1e1900 */
[----:B------:R-:W-:-:S02]  /*0eb0*/  ULDC.64 UR8, c[0x0][0x248] ;  /* 0x0000920000087ab9 */ /* 0x000fc40000000a00 */
[----:B------:R-:W-:Y:S01]  /*0ec0*/  @UP4 UIADD3.X UR5, UR12, UR11, URZ, UP0, !UPT ;  /* 0x0000000b0c054290 */ /* 0x000fe200087fe43f */
[----:B------:R1:W3:Y:S01]  /*0ed0*/  @P2 LDG.E R2, [R4.64+0x4] ;  /* 0x0000041204022981 */ /* 0x0002e2000c1e1900 */
[----:B------:R-:W-:Y:S01]  /*0ee0*/  UISETP.EQ.U32.AND UP1, UPT, URZ, UR8, UPT ;  /* 0x000000083f00728c */ /* 0x000fe2000bf22070 */
[----:B------:R-:W-:-:S03]  /*0ef0*/  MOV R6, UR4 ;  /* 0x0000000400067c02 */ /* 0x000fc60008000f00 */
[----:B------:R-:W-:Y:S01]  /*0f00*/  IMAD.U32 R7, RZ, RZ, UR5 ;  /* 0x00000005ff077e24 */ /* 0x000fe2000f8e00ff */
[----:B------:R-:W-:Y:S02]  /*0f10*/  UISETP.EQ.OR.EX UP1, UPT, URZ, UR9, !UP5, UP1 ;  /* 0x000000093f00728c */ /* 0x000fe4000ef22710 */
[----:B------:R-:W-:Y:S02]  /*0f20*/  UIADD3 UR8, UP0, UR16, UR8, URZ ;  /* 0x0000000810087290 */ /* 0x000fe4000ff1e03f */
[----:B------:R-:W4:Y:S02]  /*0f30*/  @P0 LDG.E R6, [R6.64] ;  /* 0x0000001206060981 */ /* 0x000f24000c1e1900 */
[----:B------:R-:W-:Y:S01]  /*0f40*/  PLOP3.LUT P1, PT, PT, PT, UP1, 0x80, 0x0 ;  /* 0x000000000000781c */ /* 0x000fe20003f2f018 */
[----:B------:R-:W-:Y:S01]  /*0f50*/  UIADD3.X UR9, UR12, UR9, URZ, UP0, !UPT ;  /* 0x000000090c097290 */ /* 0x000fe200087fe43f */
[----:B-1----:R-:W-:-:S05]  /*0f60*/  IMAD.U32 R4, RZ, RZ, UR8 ;  /* 0x00000008ff047e24 */ /* 0x002fca000f8e00ff */
[----:B------:R-:W-:-:S06]  /*0f70*/  MOV R5, UR9 ;  /* 0x0000000900057c02 */ /* 0x000fcc0008000f00 */
[----:B-----5:R-:W5:Y:S01]  /*0f80*/  @!P1 LDG.E R0, [R4.64] ;  /* 0x0000001204009981 */ /* 0x020f62000c1e1900 */
[----:B------:R-:W-:Y:S02]  /*0f90*/  UMOV UR15, 0xffffffff ;  /* 0xffffffff000f7882 */ /* 0x000fe40000000000 */
[----:B------:R-:W-:Y:S02]  /*0fa0*/  UMOV UR14, URZ ;  /* 0x0000003f000e7c82 */ /* 0x000fe40008000000 */
[----:B------:R-:W-:Y:S02]  /*0fb0*/  UMOV UR22, 0xffffffff ;  /* 0xffffffff00167882 */ /* 0x000fe40000000000 */
[----:B------:R-:W-:Y:S01]  /*0fc0*/  ULDC UR8, c[0x0][0x218] ;  /* 0x0000860000087ab9 */ /* 0x000fe20000000800 */
[----:B--2---:R-:W1:Y:S08]  /*0fd0*/  @P2 R2UR UR15, R8 ;  /* 0x00000000080f23c2 */ /* 0x004e7000000e0000 */
[----:B---3--:R-:W1:Y:S08]  /*0fe0*/  @P2 R2UR UR4, R2 ;  /* 0x00000000020423c2 */ /* 0x008e7000000e0000 */
[----:B----4-:R2:W3:Y:S01]  /*0ff0*/  @P0 R2UR UR14, R6 ;  /* 0x00000000060e03c2 */ /* 0x0104e200000e0000 */
[----:B------:R-:W-:-:S04]  /*1000*/  ISETP.NE.U32.AND P0, PT, RZ, c[0x0][0x248], PT ;  /* 0x00009200ff007a0c */ /* 0x000fc80003f05070 */
[----:B------:R-:W-:Y:S01]  /*1010*/  ISETP.NE.AND.EX P0, PT, RZ, c[0x0][0x24c], PT, P0 ;  /* 0x00009300ff007a0c */ /* 0x000fe20003f05300 */
[----:B-1----:R-:W-:Y:S02]  /*1020*/  @UP6 UIADD3 UR28, UR4, -UR15, URZ ;  /* 0x8000000f041c6290 */ /* 0x002fe4000fffe03f */
[----:B-----5:R2:W1:Y:S05]  /*1030*/  @!P1 R2UR UR22, R0 ;  /* 0x00000000001693c2 */ /* 0x02046a00000e0000 */
[----:B------:R-:W-:-:S05]  /*1040*/  @!UP6 ULDC UR28, c[0x0][0x214] ;  /* 0x00008500001ceab9 */ /* 0x000fca0000000800 */
[----:B------:R-:W-:Y:S05]  /*1050*/  @!P0 BRA `(.L_x_388) ;  /* 0x0000007000008947 */ /* 0x000fea0003800000 */
[----:B---3--:R-:W-:-:S13]  /*1060*/  PLOP3.LUT P0, PT, PT, PT, UP5, 0x80, 0x0 ;  /* 0x000000000000781c */ /* 0x008fda0003f0f058 */
[----:B--2---:R-:W2:Y:S04]  /*1070*/  @P0 LDG.E R0, [R4.64+0x4] ;  /* 0x0000041204000981 */ /* 0x004ea8000c1e1900 */
[----:B------:R-:W3:Y:S01]  /*1080*/  @!P0 LDG.E R4, [R4.64] ;  /* 0x0000001204048981 */ /* 0x000ee2000c1e1900 */
[----:B--2---:R-:W2:Y:S02]  /*1090*/  @P0 R2UR UR4, R0 ;  /* 0x00000000000403c2 */ /* 0x004ea400000e0000 */
[----:B-12---:R-:W-:-:S11]  /*10a0*/  @UP5 UIADD3 UR8, UR4, -UR22, URZ ;  /* 0x8000001604085290 */ /* 0x006fd6000fffe03f */
[----:B---3--:R1:W2:Y:S01]  /*10b0*/  @!P0 R2UR UR8, R4 ;  /* 0x00000000040883c2 */ /* 0x0082a200000e0000 */
[----:B------:R-:W-:-:S07]  /*10c0*/  DEPBAR.LE SB1, 0x0, {2} ;  /* 0x000090040000791a */ /* 0x000fce0000000000 */
.L_x_388:
[----:B---3--:R-:W-:Y:S02]  /*10d0*/  ULDC.64 UR4, c[0x0][0x258] ;  /* 0x0000960000047ab9 */ /* 0x008fe40000000a00 */
[----:B------:R-:W-:-:S04]  /*10e0*/  UISETP.NE.U32.AND UP1, UPT, URZ, UR4, UPT ;  /* 0x000000043f00728c */ /* 0x000fc8000bf25070 */
[----:B------:R-:W-:-:S06]  /*10f0*/  UISETP.NE.AND.EX UP1, UPT, URZ, UR5, UPT, UP1 ;  /* 0x000000053f00728c */ /* 0x000fcc000bf25310 */
[----:B------:R-:W-:-:S05]  /*1100*/  PLOP3.LUT P0, PT, PT, PT, UP1, 0x80, 0x0 ;  /* 0x000000000000781c */ /* 0x000fca0003f0f018 */
[----:B------:R-:W-:-:S04]  /*1110*/  @UP1 UIADD3 UR4, UP0, UR16, UR4, URZ ;  /* 0x0000000410041290 */ /* 0x000fc8000ff1e03f */
[----:B------:R-:W-:Y:S02]  /*1120*/  @UP1 UIADD3.X UR5, UR12, UR5, URZ, UP0, !UPT ;  /* 0x000000050c051290 */ /* 0x000fe400087fe43f */
[----:B------:R-:W-:-:S04]  /*1130*/  IMAD.U32 R4, RZ, RZ, UR4 ;  /* 0x00000004ff047e24 */ /* 0x000fc8000f8e00ff */
[----:B------:R-:W-:Y:S01]  /*1140*/  IMAD.U32 R5, RZ, RZ, UR5 ;  /* 0x00000005ff057e24 */ /* 0x000fe2000f8e00ff */
[----:B------:R-:W-:-:S04]  /*1150*/  ULDC.64 UR4, c[0x0][0x268] ;  /* 0x00009a0000047ab9 */ /* 0x000fc80000000a00 */
[----:B--2---:R-:W2:Y:S01]  /*1160*/  @P0 LDG.E R0, [R4.64] ;  /* 0x0000001204000981 */ /* 0x004ea2000c1e1900 */
[----:B------:R-:W-:Y:S02]  /*1170*/  @!UP1 UISETP.NE.U32.AND UP0, UPT, URZ, UR4, UPT ;  /* 0x000000043f00928c */ /* 0x000fe4000bf05070 */
[----:B------:R-:W-:Y:S02]  /*1180*/  ULDC UR10, c[0x0][0x21c] ;  /* 0x00008700000a7ab9 */ /* 0x000fe40000000800 */
[----:B------:R-:W-:Y:S02]  /*1190*/  @!UP1 UISETP.NE.AND.EX UP0, UPT, URZ, UR5, UPT, UP0 ;  /* 0x000000053f00928c */ /* 0x000fe4000bf05300 */
[----:B------:R-:W-:Y:S02]  /*11a0*/  USHF.L.U32 UR24, UR20, 0x7, URZ ;  /* 0x0000000714187899 */ /* 0x000fe4000800063f */
[----:B------:R-:W-:Y:S01]  /*11b0*/  @!UP1 USEL UR5, URZ, UR10, !UP0 ;  /* 0x0000000a3f059287 */ /* 0x000fe2000c000000 */
[----:B--2---:R-:W2:Y:S02]  /*11c0*/  @P0 R2UR UR9, R0 ;  /* 0x00000000000903c2 */ /* 0x004ea400000e0000 */
[----:B--2---:R-:W-:-:S02]  /*11d0*/  @UP1 UIADD3 UR4, UR9, -UR14, URZ ;  /* 0x8000000e09041290 */ /* 0x004fc4000fffe03f */
[----:B------:R-:W-:-:S04]  /*11e0*/  @!UP1 UIADD3 UR4, UR5, UR8, -UR14 ;  /* 0x0000000805049290 */ /* 0x000fc8000fffe80e */
[----:B------:R-:W-:-:S06]  /*11f0*/  UISETP.GT.AND UP0, UPT, UR4, UR24, UPT ;  /* 0x000000180400728c */ /* 0x000fcc000bf04270 */
[----:B------:R-:W-:-:S13]  /*1200*/  PLOP3.LUT P0, PT, PT, PT, UP0, 0x80, 0x0 ;  /* 0x000000000000781c */ /* 0x000fda0003f0f008 */
[----:B------:R-:W-:Y:S05]  /*1210*/  @!P0 BRA `(.L_x_389) ;  /* 0x0000945000008947 */ /* 0x000fea0003800000 */
[----:B------:R-:W-:Y:S02]  /*1220*/  ULDC.64 UR8, c[0x0][0x178] ;  /* 0x00005e0000087ab9 */ /* 0x000fe40000000a00 */
[----:B------:R-:W-:Y:S02]  /*1230*/  UIMAD UR5, UR25, UR8, URZ ;  /* 0x00000008190572a4 */ /* 0x000fe4000f8e023f */
[----:B-1----:R-:W-:Y:S02]  /*1240*/  UISETP.NE.AND UP0, UPT, UR22, -0x1, UPT ;  /* 0xffffffff1600788c */ /* 0x002fe4000bf05270 */
[----:B------:R-:W-:Y:S02]  /*1250*/  UISETP.NE.AND UP1, UPT, UR15, -0x1, UPT ;  /* 0xffffffff0f00788c */ /* 0x000fe4000bf25270 */
[----:B------:R-:W-:Y:S02]  /*1260*/  ULDC.64 UR12, c[0x0][0x190] ;  /* 0x00006400000c7ab9 */ /* 0x000fe40000000a00 */
[----:B------:R-:W-:Y:S01]  /*1270*/  UIMAD.WIDE.U32 UR10, UR32, UR8, URZ ;  /* 0x00000008200a72a5 */ /* 0x000fe2000f8e003f */
[----:B------:R-:W-:Y:S01]  /*1280*/  PLOP3.LUT P0, PT, PT, PT, UP0, 0x80, 0x0 ;  /* 0x000000000000781c */ /* 0x000fe20003f0f008 */
[----:B------:R-:W-:-:S02]  /*1290*/  UIMAD UR5, UR32, UR9, UR5 ;  /* 0x00000009200572a4 */ /* 0x000fc4000f8e0205 */
[----:B------:R-:W-:Y:S02]  /*12a0*/  UIMAD.WIDE.U32 UR8, UR15, UR12, URZ ;  /* 0x0000000c0f0872a5 */ /* 0x000fe4000f8e003f */
[----:B------:R-:W-:Y:S02]  /*12b0*/  UIADD3 UR12, UR28, 0x7f, URZ ;  /* 0x0000007f1c0c7890 */ /* 0x000fe4000fffe03f */
[----:B------:R-:W-:Y:S02]  /*12c0*/  USEL UR40, UR10, UR8, !UP1 ;  /* 0x000000080a287287 */ /* 0x000fe4000c800000 */
[----:B------:R-:W-:Y:S02]  /*12d0*/  UIMAD UR13, UR15, UR13, URZ ;  /* 0x0000000d0f0d72a4 */ /* 0x000fe4000f8e023f */
[----:B------:R-:W-:Y:S02]  /*12e0*/  UIADD3 UR36, UR11, UR5, URZ ;  /* 0x000000050b247290 */ /* 0x000fe4000fffe03f */
[----:B------:R-:W-:-:S02]  /*12f0*/  USHF.R.S32.HI UR8, URZ, 0x1f, UR12 ;  /* 0x0000001f3f087899 */ /* 0x000fc4000801140c */
[----:B------:R-:W-:Y:S02]  /*1300*/  @UP0 UIADD3 UR5, UR14, UR22, URZ ;  /* 0x000000160e050290 */ /* 0x000fe4000fffe03f */
[----:B------:R-:W-:Y:S02]  /*1310*/  ULDC.64 UR10, c[0x0][0x198] ;  /* 0x00006600000a7ab9 */ /* 0x000fe40000000a00 */
[----:B------:R-:W-:Y:S02]  /*1320*/  @UP1 UIADD3 UR36, UR9, UR13, URZ ;  /* 0x0000000d09241290 */ /* 0x000fe4000fffe03f */
[----:B------:R-:W-:Y:S02]  /*1330*/  ULEA.HI UR34, UR8, UR12, URZ, 0x7 ;  /* 0x0000000c08227291 */ /* 0x000fe4000f8f383f */
[----:B------:R-:W-:-:S04]  /*1340*/  @UP0 UIMAD.WIDE.U32 UR8, UR5, UR10, URZ ;  /* 0x0000000a050802a5 */ /* 0x000fc8000f8e003f */
[----:B------:R-:W-:Y:S02]  /*1350*/  @UP0 UIMAD UR35, UR5, UR11, UR9 ;  /* 0x0000000b052302a4 */ /* 0x000fe4000f8e0209 */
[----:B------:R-:W-:Y:S02]  /*1360*/  ULOP3.LUT UR5, UR34, 0xffffff80, URZ, 0xc0, !UPT ;  /* 0xffffff8022057892 */ /* 0x000fe4000f8ec03f */
[----:B------:R-:W-:Y:S02]  /*1370*/  @UP0 UMOV UR33, UR8 ;  /* 0x0000000800210c82 */ /* 0x000fe40008000000 */
[----:B------:R-:W-:-:S04]  /*1380*/  UIADD3 UR17, UR5, -0x80, URZ ;  /* 0xffffff8005117890 */ /* 0x000fc8000fffe03f */
[----:B------:R-:W-:Y:S01]  /*1390*/  USHF.R.S32.HI UR29, URZ, 0x1f, UR17 ;  /* 0x0000001f3f1d7899 */ /* 0x000fe20008011411 */
[----:B------:R-:W-:Y:S05]  /*13a0*/  @P0 BRA `(.L_x_390) ;  /* 0x000000c000000947 */ /* 0x000fea0003800000 */
[----:B------:R-:W-:Y:S02]  /*13b0*/  USHF.R.S32.HI UR5, URZ, 0x1f, UR14 ;  /* 0x0000001f3f057899 */ /* 0x000fe4000801140e */
[----:B------:R-:W-:Y:S02]  /*13c0*/  ULDC.64 UR8, c[0x0][0x198] ;  /* 0x0000660000087ab9 */ /* 0x000fe40000000a00 */
[----:B------:R-:W-:Y:S02]  /*13d0*/  UIMAD UR5, UR5, UR8, URZ ;  /* 0x00000008050572a4 */ /* 0x000fe4000f8e023f */
[----:B------:R-:W-:Y:S02]  /*13e0*/  ULDC.64 UR10, c[0x0][0x180] ;  /* 0x00006000000a7ab9 */ /* 0x000fe40000000a00 */
[----:B------:R-:W-:Y:S02]  /*13f0*/  UIMAD UR12, UR14, UR9, UR5 ;  /* 0x000000090e0c72a4 */ /* 0x000fe4000f8e0205 */
[----:B------:R-:W-:-:S02]  /*1400*/  UIMAD.WIDE.U32 UR8, UR14, UR8, URZ ;  /* 0x000000080e0872a5 */ /* 0x000fc4000f8e003f */
[----:B------:R-:W-:Y:S02]  /*1410*/  UIMAD UR5, UR25, UR10, URZ ;  /* 0x0000000a190572a4 */ /* 0x000fe4000f8e023f */
[----:B------:R-:W-:Y:S02]  /*1420*/  UIADD3 UR9, UR9, UR12, URZ ;  /* 0x0000000c09097290 */ /* 0x000fe4000fffe03f */
[----:B------:R-:W-:Y:S02]  /*1430*/  UIMAD UR5, UR32, UR11, UR5 ;  /* 0x0000000b200572a4 */ /* 0x000fe4000f8e0205 */
[----:B------:R-:W-:-:S04]  /*1440*/  UIMAD.WIDE.U32 UR8, UR32, UR10, UR8 ;  /* 0x0000000a200872a5 */ /* 0x000fc8000f8e0008 */
[----:B------:R-:W-:-:S03]  /*1450*/  UIADD3 UR35, UR9, UR5, URZ ;  /* 0x0000000509237290 */ /* 0x000fc6000fffe03f */
[----:B------:R-:W-:Y:S02]  /*1460*/  UMOV UR33, UR8 ;  /* 0x0000000800217c82 */ /* 0x000fe40008000000 */
.L_x_390:
[----:B------:R-:W-:Y:S02]  /*1470*/  @UP0 UIADD3 UR5, UR14, UR22, URZ ;  /* 0x000000160e050290 */ /* 0x000fe4000fffe03f */
[----:B------:R-:W-:Y:S02]  /*1480*/  ULDC.64 UR10, c[0x0][0x1a0] ;  /* 0x00006800000a7ab9 */ /* 0x000fe40000000a00 */
[----:B------:R-:W-:-:S04]  /*1490*/  @UP0 UIMAD.WIDE.U32 UR8, UR5, UR10, URZ ;  /* 0x0000000a050802a5 */ /* 0x000fc8000f8e003f */
[----:B------:R-:W-:-:S03]  /*14a0*/  @UP0 UIMAD UR31, UR5, UR11, UR9 ;  /* 0x0000000b051f02a4 */ /* 0x000fc6000f8e0209 */
[----:B------:R-:W-:Y:S01]  /*14b0*/  @UP0 UMOV UR30, UR8 ;  /* 0x00000008001e0c82 */ /* 0x000fe20008000000 */
        /* <DEDUP_REMOVED lines=13> */
.L_x_391:
[----:B------:R-:W-:Y:S01]  /*1590*/  IABS R6, c[0x0][0x1c8] ;  /* 0x0000720000067a13 */ /* 0x000fe20000000000 */
[----:B------:R-:W-:Y:S01]  /*15a0*/  ULDC.64 UR10, c[0x0][0x370] ;  /* 0x0000dc00000a7ab9 */ /* 0x000fe20000000a00 */
[----:B------:R-:W-:Y:S01]  /*15b0*/  IABS R2, UR37 ;  /* 0x0000002500027c13 */ /* 0x000fe20008000000 */
[----:B------:R-:W-:Y:S01]  /*15c0*/  @UP1 UIMAD.WIDE.U32 UR8, UR15, UR10, URZ ;  /* 0x0000000a0f0812a5 */ /* 0x000fe2000f8e003f */
[----:B------:R-:W1:Y:S01]  /*15d0*/  I2F.RP R4, R6 ;  /* 0x0000000600047306 */ /* 0x000e620000209400 */
[----:B------:R-:W-:Y:S01]  /*15e0*/  ULDC UR12, c[0x0][0x224] ;  /* 0x00008900000c7ab9 */ /* 0x000fe20000000800 */
[----:B------:R-:W-:Y:S01]  /*15f0*/  ISETP.NE.AND P1, PT, RZ, c[0x0][0x1c8], PT ;  /* 0x00007200ff007a0c */ /* 0x000fe20003f25270 */
[----:B------:R-:W-:-:S03]  /*1600*/  @UP1 UIMAD UR27, UR15, UR11, UR9 ;  /* 0x0000000b0f1b12a4 */ /* 0x000fc6000f8e0209 */
[----:B------:R-:W-:Y:S02]  /*1610*/  @UP1 UMOV UR26, UR8 ;  /* 0x00000008001a1c82 */ /* 0x000fe40008000000 */
[----:B------:R-:W-:Y:S02]  /*1620*/  ULDC.64 UR8, c[0x0][0x368] ;  /* 0x0000da0000087ab9 */ /* 0x000fe40000000a00 */
[----:B------:R-:W-:Y:S02]  /*1630*/  @!UP1 UIMAD UR5, UR25, UR8, URZ ;  /* 0x00000008190592a4 */ /* 0x000fe4000f8e023f */
[----:B------:R-:W-:Y:S02]  /*1640*/  ULDC.64 UR10, c[0x0][0x3d8] ;  /* 0x0000f600000a7ab9 */ /* 0x000fe40000000a00 */
[----:B------:R-:W-:Y:S01]  /*1650*/  @!UP1 UIMAD UR5, UR32, UR9, UR5 ;  /* 0x00000009200592a4 */ /* 0x000fe2000f8e0205 */
[----:B-1----:R-:W1:Y:S01]  /*1660*/  MUFU.RCP R4, R4 ;  /* 0x0000000400047308 */ /* 0x002e620000001000 */
[----:B------:R-:W-:-:S04]  /*1670*/  @!UP1 UIMAD.WIDE.U32 UR8, UR32, UR8, URZ ;  /* 0x00000008200892a5 */ /* 0x000fc8000f8e003f */
[----:B------:R-:W-:Y:S02]  /*1680*/  @!UP1 UIADD3 UR27, UR9, UR5, URZ ;  /* 0x00000005091b9290 */ /* 0x000fe4000fffe03f */
[----:B------:R-:W-:Y:S01]  /*1690*/  UIMAD UR5, UR25, UR12, UR55 ;  /* 0x0000000c190572a4 */ /* 0x000fe2000f8e0237 */
[----:B------:R-:W2:Y:S01]  /*16a0*/  S2UR UR12, SR_CTAID.X ;  /* 0x00000000000c79c3 */ /* 0x000ea20000002500 */
[----:B------:R-:W-:Y:S02]  /*16b0*/  @!UP1 UMOV UR26, UR8 ;  /* 0x00000008001a9c82 */ /* 0x000fe40008000000 */
[----:B------:R-:W-:Y:S02]  /*16c0*/  UIADD3 UR5, UR47, UR5, URZ ;  /* 0x000000052f057290 */ /* 0x000fe4000fffe03f */
[----:B------:R-:W-:Y:S02]  /*16d0*/  UIMAD.WIDE.U32 UR8, UR38, UR15, URZ ;  /* 0x0000000f260872a5 */ /* 0x000fe4000f8e003f */
[----:B------:R-:W-:Y:S01]  /*16e0*/  UIMAD UR5, UR38, UR5, UR54 ;  /* 0x00000005260572a4 */ /* 0x000fe2000f8e0236 */
[----:B-1----:R-:W-:Y:S01]  /*16f0*/  IADD3 R4, R4, 0xffffffe, RZ ;  /* 0x0ffffffe04047810 */ /* 0x002fe20007ffe0ff */
[----:B------:R-:W-:-:S02]  /*1700*/  USEL UR23, UR42, UR8, !UP1 ;  /* 0x000000082a177287 */ /* 0x000fc4000c800000 */
[----:B------:R-:W-:Y:S01]  /*1710*/  UIADD3 UR13, UR43, UR5, URZ ;  /* 0x000000052b0d7290 */ /* 0x000fe2000fffe03f */
[----:B------:R-:W1:Y:S01]  /*1720*/  F2I.FTZ.U32.TRUNC.NTZ R5, R4 ;  /* 0x0000000400057305 */ /* 0x000e62000021f000 */
[----:B------:R-:W-:-:S04]  /*1730*/  UIMAD UR5, UR39, UR15, URZ ;  /* 0x0000000f270572a4 */ /* 0x000fc8000f8e023f */
[----:B------:R-:W-:Y:S02]  /*1740*/  @UP1 UIADD3 UR13, UR9, UR5, URZ ;  /* 0x00000005090d1290 */ /* 0x000fe4000fffe03f */
[----:B------:R-:W-:Y:S02]  /*1750*/  USHF.L.U64.HI UR5, UR32, 0x7, UR25 ;  /* 0x0000000720057899 */ /* 0x000fe40008010219 */
[----:B------:R-:W-:Y:S02]  /*1760*/  USHF.R.S32.HI UR25, URZ, 0x1f, UR24 ;  /* 0x0000001f3f197899 */ /* 0x000fe40008011418 */
[----:B------:R-:W-:Y:S02]  /*1770*/  USEL UR5, UR5, URZ, UP6 ;  /* 0x0000003f05057287 */ /* 0x000fe4000b000000 */
[----:B--2---:R-:W-:Y:S01]  /*1780*/  UIMAD.WIDE.U32 UR8, UR12, UR10, URZ ;  /* 0x0000000a0c0872a5 */ /* 0x004fe2000f8e003f */
[----:B-1----:R-:W-:-:S03]  /*1790*/  IMAD.MOV R0, RZ, RZ, -R5 ;  /* 0x000000ffff007224 */ /* 0x002fc600078e0a05 */
[----:B------:R-:W-:Y:S01]  /*17a0*/  UIMAD UR11, UR12, UR11, UR9 ;  /* 0x0000000b0c0b72a4 */ /* 0x000fe2000f8e0209 */
[----:B------:R-:W-:Y:S01]  /*17b0*/  IMAD.MOV.U32 R4, RZ, RZ, RZ ;  /* 0x000000ffff047224 */ /* 0x000fe200078e00ff */
[----:B------:R-:W-:Y:S01]  /*17c0*/  USHF.L.U32 UR12, UR32, 0x7, URZ ;  /* 0x00000007200c7899 */ /* 0x000fe2000800063f */
[----:B------:R-:W-:Y:S01]  /*17d0*/  IMAD R0, R0, R6, RZ ;  /* 0x0000000600007224 */ /* 0x000fe200078e02ff */
[----:B------:R-:W-:Y:S02]  /*17e0*/  USEL UR21, UR8, URZ, UP3 ;  /* 0x0000003f08157287 */ /* 0x000fe40009800000 */
[----:B------:R-:W-:Y:S01]  /*17f0*/  USEL UR8, UR12, URZ, UP6 ;  /* 0x0000003f0c087287 */ /* 0x000fe2000b000000 */
[----:B------:R-:W-:Y:S01]  /*1800*/  IMAD.HI.U32 R0, R5, R0, R4 ;  /* 0x0000000005007227 */ /* 0x000fe200078e0004 */
[----:B------:R-:W-:Y:S02]  /*1810*/  USEL UR11, UR11, URZ, UP3 ;  /* 0x0000003f0b0b7287 */ /* 0x000fe40009800000 */
[----:B------:R-:W-:-:S02]  /*1820*/  UIADD3 UR8, UP0, UR17, UR8, URZ ;  /* 0x0000000811087290 */ /* 0x000fc4000ff1e03f */
[----:B------:R-:W-:Y:S01]  /*1830*/  ULDC UR12, c[0x0][0x234] ;  /* 0x00008d00000c7ab9 */ /* 0x000fe20000000800 */
[----:B------:R-:W-:Y:S01]  /*1840*/  IMAD.HI.U32 R0, R0, R2, RZ ;  /* 0x0000000200007227 */ /* 0x000fe200078e00ff */
[----:B------:R-:W-:Y:S02]  /*1850*/  UIADD3.X UR9, UR29, UR5, URZ, UP0, !UPT ;  /* 0x000000051d097290 */ /* 0x000fe400087fe43f */
[----:B------:R-:W-:Y:S01]  /*1860*/  UIMAD UR5, UR39, UR8, URZ ;  /* 0x00000008270572a4 */ /* 0x000fe2000f8e023f */
[----:B------:R-:W-:-:S03]  /*1870*/  IMAD.MOV R4, RZ, RZ, -R0 ;  /* 0x000000ffff047224 */ /* 0x000fc600078e0a00 */
[----:B------:R-:W-:Y:S01]  /*1880*/  UIMAD UR10, UR38, UR9, UR5 ;  /* 0x00000009260a72a4 */ /* 0x000fe2000f8e0205 */
[C---:B------:R-:W-:Y:S01]  /*1890*/  IMAD R2, R6.reuse, R4, R2 ;  /* 0x0000000406027224 */ /* 0x040fe200078e0202 */
[----:B------:R-:W-:Y:S02]  /*18a0*/  @UP2 USEL UR5, UR57, UR15, !UP1 ;  /* 0x0000000f39052287 */ /* 0x000fe4000c800000 */
[----:B------:R-:W-:Y:S02]  /*18b0*/  UIMAD.WIDE.U32 UR8, UR38, UR8, URZ ;  /* 0x00000008260872a5 */ /* 0x000fe4000f8e003f */
[----:B------:R-:W-:Y:S01]  /*18c0*/  ISETP.GT.U32.AND P0, PT, R6, R2, PT ;  /* 0x000000020600720c */ /* 0x000fe20003f04070 */
[----:B------:R-:W-:Y:S02]  /*18d0*/  @UP2 UIMAD UR16, UR37, UR12, UR5 ;  /* 0x0000000c251022a4 */ /* 0x000fe4000f8e0205 */
[----:B------:R-:W-:-:S05]  /*18e0*/  UIADD3 UR10, UR9, UR10, URZ ;  /* 0x0000000a090a7290 */ /* 0x000fca000fffe03f */
[----:B------:R-:W-:-:S05]  /*18f0*/  @!UP2 UMOV UR16, UR52 ;  /* 0x000000340010ac82 */ /* 0x000fca0008000000 */
[----:B------:R-:W-:Y:S01]  /*1900*/  @!P0 IMAD.IADD R2, R2, 0x1, -R6 ;  /* 0x0000000102028824 */ /* 0x000fe200078e0a06 */
[----:B------:R-:W-:Y:S02]  /*1910*/  @!P0 IADD3 R0, R0, 0x1, RZ ;  /* 0x0000000100008810 */ /* 0x000fe40007ffe0ff */
[----:B------:R-:W-:Y:S02]  /*1920*/  ISETP.LE.AND P0, PT, RZ, UR59, PT ;  /* 0x0000003bff007c0c */ /* 0x000fe4000bf03270 */
[----:B------:R-:W-:-:S13]  /*1930*/  ISETP.GE.U32.AND P2, PT, R2, R6, PT ;  /* 0x000000060200720c */ /* 0x000fda0003f46070 */
[----:B------:R-:W-:-:S05]  /*1940*/  @P2 IADD3 R0, R0, 0x1, RZ ;  /* 0x0000000100002810 */ /* 0x000fca0007ffe0ff */
[----:B------:R-:W-:-:S04]  /*1950*/  IMAD.MOV.U32 R18, RZ, RZ, R0 ;  /* 0x000000ffff127224 */ /* 0x000fc800078e0000 */
[----:B------:R-:W-:Y:S01]  /*1960*/  @!P0 IMAD.MOV R18, RZ, RZ, -R18 ;  /* 0x000000ffff128224 */ /* 0x000fe200078e0a12 */
[----:B------:R-:W-:Y:S02]  /*1970*/  PLOP3.LUT P0, PT, PT, PT, UP2, 0x80, 0x0 ;  /* 0x000000000000781c */ /* 0x000fe40003f0f028 */
[----:B------:R-:W-:-:S04]  /*1980*/  @!P1 LOP3.LUT R18, RZ, c[0x0][0x1c8], RZ, 0x33, !PT ;  /* 0x00007200ff129a12 */ /* 0x000fc800078e33ff */
[----:B------:R-:W-:-:S07]  /*1990*/  SHF.R.S32.HI R22, RZ, 0x1f, R18 ;  /* 0x0000001fff167819 */ /* 0x000fce0000011412 */
[----:B------:R-:W-:Y:S05]  /*19a0*/  @!P0 BRA `(.L_x_392) ;  /* 0x0000005000008947 */ /* 0x000fea0003800000 */
[----:B------:R-:W-:Y:S02]  /*19b0*/  ULDC UR5, c[0x0][0x224] ;  /* 0x0000890000057ab9 */ /* 0x000fe40000000800 */
[----:B------:R-:W-:-:S04]  /*19c0*/  @!UP1 UIMAD UR15, UR32, UR5, URZ ;  /* 0x00000005200f92a4 */ /* 0x000fc8000f8e023f */
[----:B------:R-:W-:-:S04]  /*19d0*/  ULEA UR5, UR32, UR15, 0x7 ;  /* 0x0000000f20057291 */ /* 0x000fc8000f8e383f */
[----:B------:R-:W-:Y:S01]  /*19e0*/  UIMAD UR12, UR58, UR37, UR5 ;  /* 0x000000253a0c72a4 */ /* 0x000fe2000f8e0205 */
[----:B------:R-:W-:Y:S05]  /*19f0*/  BRA `(.L_x_393) ;  /* 0x0000001000007947 */ /* 0x000fea0003800000 */
.L_x_392:
[----:B------:R-:W-:Y:S02]  /*1a00*/  UMOV UR12, UR53 ;  /* 0x00000035000c7c82 */ /* 0x000fe40008000000 */
.L_x_393:
[----:B------:R-:W1:Y:S01]  /*1a10*/  S2R R29, SR_TID.X ;  /* 0x00000000001d7919 */ /* 0x000e620000002100 */
[----:B------:R-:W-:Y:S01]  /*1a20*/  UIADD3 UR8, UP5, UP4, UR8, UR48, UR50 ;  /* 0x0000003008087290 */ /* 0x000fe2000fcbe032 */
[----:B------:R-:W-:Y:S01]  /*1a30*/  IMAD.U32 R10, RZ, RZ, UR17 ;  /* 0x00000011ff0a7e24 */ /* 0x000fe2000f8e00ff */
[----:B------:R-:W-:Y:S01]  /*1a40*/  USHF.R.S32.HI UR15, URZ, 0x1f, UR37 ;  /* 0x0000001f3f0f7899 */ /* 0x000fe20008011425 */
[----:B------:R-:W-:Y:S01]  /*1a50*/  BSSY B1, `(.L_x_389) ;  /* 0x00008c1000017945 */ /* 0x000fe20003800000 */
[----:B------:R-:W-:Y:S02]  /*1a60*/  UIADD3 UR21, UP1, UP0, UR21, UR8, UR23 ;  /* 0x0000000815157290 */ /* 0x000fe4000f83e017 */
[----:B------:R-:W-:Y:S02]  /*1a70*/  UIADD3.X UR5, UR10, UR51, UR56, UP5, UP4 ;  /* 0x000000330a057290 */ /* 0x000fe4000afe8438 */
[----:B------:R-:W-:-:S02]  /*1a80*/  ULDC.64 UR8, c[0x0][0x1a8] ;  /* 0x00006a0000087ab9 */ /* 0x000fc40000000a00 */
[----:B------:R-:W-:Y:S02]  /*1a90*/  UIADD3.X UR13, UR11, UR5, UR13, UP1, UP0 ;  /* 0x000000050b0d7290 */ /* 0x000fe40008fe040d */
[----:B------:R-:W-:Y:S02]  /*1aa0*/  UIMAD UR5, UR15, UR8, URZ ;  /* 0x000000080f0572a4 */ /* 0x000fe4000f8e023f */
[----:B------:R-:W-:Y:S02]  /*1ab0*/  UISETP.GE.AND UP0, UPT, UR28, 0x1, UPT ;  /* 0x000000011c00788c */ /* 0x000fe4000bf06270 */
[----:B------:R-:W-:-:S03]  /*1ac0*/  UIMAD UR11, UR37, UR9, UR5 ;  /* 0x00000009250b72a4 */ /* 0x000fc6000f8e0205 */
[----:B------:R-:W-:Y:S02]  /*1ad0*/  ULDC.64 UR8, c[0x0][0x378] ;  /* 0x0000de0000087ab9 */ /* 0x000fe40000000a00 */
[----:B------:R-:W-:Y:S01]  /*1ae0*/  UIMAD UR5, UR15, UR8, URZ ;  /* 0x000000080f0572a4 */ /* 0x000fe2000f8e023f */
[----:B-1----:R-:W-:Y:S02]  /*1af0*/  SHF.R.S32.HI R30, RZ, 0x1f, R29 ;  /* 0x0000001fff1e7819 */ /* 0x002fe4000001141d */
[----:B------:R-:W-:Y:S02]  /*1b00*/  UMOV UR15, 0x4 ;  /* 0x00000004000f7882 */ /* 0x000fe40000000000 */
[----:B------:R-:W-:Y:S01]  /*1b10*/  UIMAD UR10, UR37, UR9, UR5 ;  /* 0x00000009250a72a4 */ /* 0x000fe2000f8e0205 */
[CC--:B------:R-:W-:Y:S02]  /*1b20*/  LEA.HI R4, R30.reuse, R29.reuse, RZ, 0x3 ;  /* 0x0000001d1e047211 */ /* 0x0c0fe400078f18ff */
[----:B------:R-:W-:Y:S01]  /*1b30*/  LEA.HI R11, R30, R29, RZ, 0x5 ;  /* 0x0000001d1e0b7211 */ /* 0x000fe200078f28ff */
[----:B------:R-:W-:Y:S01]  /*1b40*/  ULDC.64 UR8, c[0x0][0x370] ;  /* 0x0000dc0000087ab9 */ /* 0x000fe20000000a00 */
[----:B------:R-:W-:Y:S01]  /*1b50*/  SHF.R.S32.HI R2, RZ, 0x3, R4 ;  /* 0x00000003ff027819 */ /* 0x000fe20000011404 */
[----:B------:R-:W-:Y:S01]  /*1b60*/  UIMAD UR5, UR29, UR8, URZ ;  /* 0x000000081d0572a4 */ /* 0x000fe2000f8e023f */
[----:B------:R-:W-:Y:S01]  /*1b70*/  LOP3.LUT R4, R4, 0xfffffff8, RZ, 0xc0, !PT ;  /* 0xfffffff804047812 */ /* 0x000fe200078ec0ff */
[----:B------:R-:W-:Y:S01]  /*1b80*/  UIADD3 UR8, UR17, UR16, URZ ;  /* 0x0000001011087290 */ /* 0x000fe2000fffe03f */
[----:B------:R-:W-:Y:S01]  /*1b90*/  SHF.R.S32.HI R28, RZ, 0x1f, R2 ;  /* 0x0000001fff1c7819 */ /* 0x000fe20000011402 */
[----:B------:R-:W-:Y:S01]  /*1ba0*/  UIMAD UR5, UR17, UR9, UR5 ;  /* 0x00000009110572a4 */ /* 0x000fe2000f8e0205 */
[----:B------:R-:W-:Y:S01]  /*1bb0*/  IADD3 R0, P0, R2, UR17, RZ ;  /* 0x0000001102007c10 */ /* 0x000fe2000ff1e0ff */
[----:B------:R-:W-:Y:S01]  /*1bc0*/  IMAD.IADD R4, R29, 0x1, -R4 ;  /* 0x000000011d047824 */ /* 0x000fe200078e0a04 */
[----:B------:R-:W-:-:S02]  /*1bd0*/  UIADD3 UR9, UR17, UR12, URZ ;  /* 0x0000000c11097290 */ /* 0x000fc4000fffe03f */
[----:B------:R-:W-:Y:S01]  /*1be0*/  IADD3.X R9, R28, UR29, RZ, P0, !PT ;  /* 0x0000001d1c097c10 */ /* 0x000fe200087fe4ff */
[----:B------:R-:W-:Y:S01]  /*1bf0*/  IMAD.SHL.U32 R4, R4, 0x8, RZ ;  /* 0x0000000804047824 */ /* 0x000fe200078e00ff */
[----:B------:R-:W-:Y:S02]  /*1c00*/  ULDC.64 UR16, c[0x0][0x3c8] ;  /* 0x0000f20000107ab9 */ /* 0x000fe40000000a00 */
[----:B------:R-:W-:Y:S01]  /*1c10*/  UIMAD.WIDE UR16, UR9, UR15, UR16 ;  /* 0x0000000f091072a5 */ /* 0x000fe2000f8e0210 */
[----:B------:R-:W-:Y:S01]  /*1c20*/  IMAD R9, R9, c[0x0][0x190], RZ ;  /* 0x0000640009097a24 */ /* 0x000fe200078e02ff */
[----:B------:R-:W-:-:S05]  /*1c30*/  SHF.R.S32.HI R5, RZ, 0x1f, R4 ;  /* 0x0000001fff057819 */ /* 0x000fca0000011404 */
[----:B------:R-:W-:-:S04]  /*1c40*/  IMAD.WIDE.U32 R6, R0, c[0x0][0x190], R4 ;  /* 0x0000640000067a25 */ /* 0x000fc800078e0004 */
[----:B------:R-:W-:Y:S01]  /*1c50*/  IMAD R0, R0, c[0x0][0x194], R9 ;  /* 0x0000650000007a24 */ /* 0x000fe200078e0209 */
[----:B------:R-:W-:-:S04]  /*1c60*/  IADD3 R8, P0, R6, UR40, RZ ;  /* 0x0000002806087c10 */ /* 0x000fc8000ff1e0ff */
[----:B------:R-:W-:Y:S02]  /*1c70*/  IADD3.X R9, R7, UR36, R0, P0, !PT ;  /* 0x0000002407097c10 */ /* 0x000fe400087fe400 */
[----:B------:R-:W-:Y:S02]  /*1c80*/  LOP3.LUT R0, R11, 0xffffffe0, RZ, 0xc0, !PT ;  /* 0xffffffe00b007812 */ /* 0x000fe400078ec0ff */
[----:B------:R-:W-:Y:S02]  /*1c90*/  IADD3 R6, P0, R4, UR26, RZ ;  /* 0x0000001a04067c10 */ /* 0x000fe4000ff1e0ff */
[----:B------:R-:W-:Y:S01]  /*1ca0*/  SHF.R.S32.HI R11, RZ, 0x5, R11 ;  /* 0x00000005ff0b7819 */ /* 0x000fe2000001140b */
[----:B------:R-:W-:Y:S01]  /*1cb0*/  IMAD.IADD R0, R29, 0x1, -R0 ;  /* 0x000000011d007824 */ /* 0x000fe200078e0a00 */
[----:B------:R-:W-:Y:S01]  /*1cc0*/  IADD3.X R7, R5, UR27, RZ, P0, !PT ;  /* 0x0000001b05077c10 */ /* 0x000fe200087fe4ff */
[----:B------:R-:W-:Y:S02]  /*1cd0*/  ULDC.64 UR26, c[0x0][0x200] ;  /* 0x00008000001a7ab9 */ /* 0x000fe40000000a00 */
[----:B------:R-:W-:-:S02]  /*1ce0*/  IMAD R11, R11, UR49, R0 ;  /* 0x000000310b0b7c24 */ /* 0x000fc4000f8e0200 */
[----:B------:R-:W-:Y:S02]  /*1cf0*/  IMAD.U32 R0, RZ, RZ, UR37 ;  /* 0x00000025ff007e24 */ /* 0x000fe4000f8e00ff */
[----:B------:R-:W-:Y:S01]  /*1d00*/  IMAD.WIDE.U32 R6, R10, c[0x0][0x370], R6 ;  /* 0x0000dc000a067a25 */ /* 0x000fe200078e0006 */
[----:B------:R-:W-:-:S03]  /*1d10*/  IADD3 R12, P0, R11, UR21, RZ ;  /* 0x000000150b0c7c10 */ /* 0x000fc6000ff1e0ff */
[----:B------:R-:W-:Y:S01]  /*1d20*/  IMAD.WIDE.U32 R8, R0, c[0x0][0x1a8], R8 ;  /* 0x00006a0000087a25 */ /* 0x000fe200078e0008 */
[----:B------:R-:W-:-:S04]  /*1d30*/  IADD3 R7, R7, UR5, RZ ;  /* 0x0000000507077c10 */ /* 0x000fc8000fffe0ff */
[----:B------:R-:W-:Y:S01]  /*1d40*/  IADD3 R13, R9, UR11, RZ ;  /* 0x0000000b090d7c10 */ /* 0x000fe2000fffe0ff */
[----:B------:R-:W-:Y:S01]  /*1d50*/  IMAD.WIDE.U32 R6, R0, c[0x0][0x378], R6 ;  /* 0x0000de0000067a25 */ /* 0x000fe200078e0006 */
[----:B------:R-:W-:Y:S01]  /*1d60*/  LEA.HI.X.SX32 R9, R11, UR13, 0x1, P0 ;  /* 0x0000000d0b097c11 */ /* 0x000fe200080f0eff */
[----:B------:R-:W-:Y:S01]  /*1d70*/  UIMAD.WIDE UR12, UR8, UR15, UR26 ;  /* 0x0000000f080c72a5 */ /* 0x000fe2000f8e021a */
[----:B------:R-:W-:Y:S01]  /*1d80*/  LEA R190, P0, R12, c[0x0][0x350], 0x2 ;  /* 0x0000d4000cbe7a11 */ /* 0x000fe200078010ff */
[----:B------:R-:W-:Y:S01]  /*1d90*/  IMAD R0, R28, c[0x0][0x370], RZ ;  /* 0x0000dc001c007a24 */ /* 0x000fe200078e02ff */
[----:B------:R-:W-:Y:S01]  /*1da0*/  IADD3 R7, R7, UR10, RZ ;  /* 0x0000000a07077c10 */ /* 0x000fe2000fffe0ff */
[----:B------:R-:W-:Y:S01]  /*1db0*/  ULEA.HI.SX32 UR10, UR34, 0xffffffff, 0x19 ;  /* 0xffffffff220a7891 */ /* 0x000fe2000f8fca3f */
[----:B------:R-:W-:Y:S01]  /*1dc0*/  LEA.HI.X R189, R12, c[0x0][0x354], R9, 0x2, P0 ;  /* 0x0000d5000cbd7a11 */ /* 0x000fe200000f1409 */
[C---:B------:R-:W-:Y:S01]  /*1dd0*/  IMAD R0, R2.reuse, c[0x0][0x374], R0 ;  /* 0x0000dd0002007a24 */ /* 0x040fe200078e0200 */
[----:B------:R-:W-:Y:S01]  /*1de0*/  PLOP3.LUT P0, PT, PT, PT, UP0, 0x80, 0x0 ;  /* 0x000000000000781c */ /* 0x000fe20003f0f008 */
[----:B------:R-:W-:Y:S01]  /*1df0*/  IMAD.WIDE.U32 R6, R2, c[0x0][0x370], R6 ;  /* 0x0000dc0002067a25 */ /* 0x000fe200078e0006 */
[----:B------:R-:W-:-:S03]  /*1e00*/  LEA R15, P2, R8, c[0x0][0x160], 0x1 ;  /* 0x00005800080f7a11 */ /* 0x000fc600078408ff */
[----:B------:R-:W-:Y:S01]  /*1e10*/  IMAD.IADD R0, R7, 0x1, R0 ;  /* 0x0000000107007824 */ /* 0x000fe200078e0200 */
[----:B------:R-:W-:Y:S02]  /*1e20*/  LEA R10, P1, R6, c[0x0][0x330], 0x1 ;  /* 0x0000cc00060a7a11 */ /* 0x000fe400078208ff */
[----:B------:R-:W-:Y:S02]  /*1e30*/  LEA.HI.X R14, R8, c[0x0][0x164], R13, 0x1, P2 ;  /* 0x00005900080e7a11 */ /* 0x000fe400010f0c0d */
[----:B------:R-:W-:-:S03]  /*1e40*/  LEA.HI.X R0, R6, c[0x0][0x334], R0, 0x1, P1 ;  /* 0x0000cd0006007a11 */ /* 0x000fc600008f0c00 */
[----:B------:R-:W-:Y:S05]  /*1e50*/  @!P0 BRA `(.L_x_394) ;  /* 0x00007c8000008947 */ /* 0x000fea0003800000 */
[----:B------:R-:W2:Y:S01]  /*1e60*/  LDL R26, [R1+0x18] ;  /* 0x00001800011a7983 */ /* 0x000ea20000100800 */
[----:B------:R-:W-:Y:S01]  /*1e70*/  ULDC.64 UR8, c[0x0][0x198] ;  /* 0x0000660000087ab9 */ /* 0x000fe20000000a00 */
[----:B------:R-:W-:Y:S01]  /*1e80*/  IMAD.U32 R20, RZ, RZ, UR24 ;  /* 0x00000018ff147e24 */ /* 0x000fe2000f8e00ff */
[----:B------:R-:W-:Y:S01]  /*1e90*/  UIMAD UR5, UR25, UR8, URZ ;  /* 0x00000008190572a4 */ /* 0x000fe2000f8e023f */
[----:B------:R-:W3:Y:S01]  /*1ea0*/  LDL R33, [R1+0x24] ;  /* 0x0000240001217983 */ /* 0x000ee20000100800 */
[----:B------:R-:W-:Y:S01]  /*1eb0*/  IADD3 R16, R2, 0x20, RZ ;  /* 0x0000002002107810 */ /* 0x000fe20007ffe0ff */
[----:B------:R-:W-:Y:S01]  /*1ec0*/  IMAD.WIDE.U32 R6, R20, c[0x0][0x198], R4 ;  /* 0x0000660014067a25 */ /* 0x000fe200078e0004 */
[----:B------:R-:W-:Y:S01]  /*1ed0*/  UIMAD UR9, UR24, UR9, UR5 ;  /* 0x00000009180972a4 */ /* 0x000fe2000f8e0205 */
[----:B------:R-:W-:Y:S02]  /*1ee0*/  IADD3 R24, R2, 0x40, RZ ;  /* 0x0000004002187810 */ /* 0x000fe40007ffe0ff */
[----:B------:R-:W-:Y:S01]  /*1ef0*/  UMOV UR5, UR10 ;  /* 0x0000000a00057c82 */ /* 0x000fe20008000000 */
[----:B------:R-:W-:Y:S01]  /*1f00*/  IADD3 R8, P2, R6, UR33, RZ ;  /* 0x0000002106087c10 */ /* 0x000fe2000ff5e0ff */
[----:B------:R-:W-:Y:S01]  /*1f10*/  ULEA.HI UR8, UR5, UR5, URZ, 0x1 ;  /* 0x0000000505087291 */ /* 0x000fe2000f8f083f */
[----:B------:R-:W-:Y:S01]  /*1f20*/  IMAD.U32 R6, RZ, RZ, UR9 ;  /* 0x00000009ff067e24 */ /* 0x000fe2000f8e00ff */
[----:B------:R-:W-:Y:S01]  /*1f30*/  IADD3 R23, R2, 0x60, RZ ;  /* 0x0000006002177810 */ /* 0x000fe20007ffe0ff */
[----:B------:R-:W-:Y:S01]  /*1f40*/  IMAD.MOV.U32 R17, RZ, RZ, c[0x0][0x370] ;  /* 0x0000dc00ff117624 */ /* 0x000fe200078e00ff */
[----:B------:R-:W-:Y:S01]  /*1f50*/  ULOP3.LUT UR8, UR8, 0xfffffffe, URZ, 0xc0, !UPT ;  /* 0xfffffffe08087892 */ /* 0x000fe2000f8ec03f */
[----:B------:R-:W-:Y:S01]  /*1f60*/  IMAD.MOV.U32 R246, RZ, RZ, R10 ;  /* 0x000000fffff67224 */ /* 0x000fe200078e000a */
[----:B------:R-:W-:Y:S01]  /*1f70*/  IADD3.X R9, R7, UR35, R6, P2, !PT ;  /* 0x0000002307097c10 */ /* 0x000fe200097fe406 */
[C---:B------:R-:W-:Y:S01]  /*1f80*/  IMAD.SHL.U32 R7, R17.reuse, 0x20, RZ ;  /* 0x0000002011077824 */ /* 0x040fe200078e00ff */
[----:B------:R-:W-:Y:S01]  /*1f90*/  UIADD3 UR8, UR5, -UR8, URZ ;  /* 0x8000000805087290 */ /* 0x000fe2000fffe03f */
[----:B------:R-:W-:Y:S01]  /*1fa0*/  PLOP3.LUT P2, PT, PT, PT, UP3, 0x80, 0x0 ;  /* 0x000000000000781c */ /* 0x000fe20003f4f038 */
[----:B------:R-:W-:Y:S01]  /*1fb0*/  IMAD.MOV.U32 R245, RZ, RZ, R0 ;  /* 0x000000fffff57224 */ /* 0x000fe200078e0000 */
[----:B------:R-:W-:Y:S01]  /*1fc0*/  MOV R21, 0x5 ;  /* 0x0000000500157802 */ /* 0x000fe20000000f00 */
[----:B------:R-:W-:Y:S01]  /*1fd0*/  UISETP.NE.AND UP0, UPT, UR8, 0x1, UPT ;  /* 0x000000010800788c */ /* 0x000fe2000bf05270 */
[----:B------:R-:W-:Y:S01]  /*1fe0*/  IMAD.MOV.U32 R31, RZ, RZ, c[0x0][0x190] ;  /* 0x00006400ff1f7624 */ /* 0x000fe200078e00ff */
[----:B------:R-:W-:Y:S01]  /*1ff0*/  UIMAD UR8, UR5, -0x80, UR28 ;  /* 0xffffff80050878a4 */ /* 0x000fe2000f8e021c */
[----:B------:R-:W-:Y:S01]  /*2000*/  SHF.L.U64.HI R6, R17, R21, c[0x0][0x374] ;  /* 0x0000dd0011067619 */ /* 0x000fe20000010215 */
[----:B------:R-:W-:Y:S01]  /*2010*/  UIMAD UR9, UR20, -0x80, UR4 ;  /* 0xffffff80140978a4 */ /* 0x000fe2000f8e0204 */
[----:B------:R-:W-:Y:S01]  /*2020*/  IMAD.MOV.U32 R244, RZ, RZ, R15 ;  /* 0x000000fffff47224 */ /* 0x000fe200078e000f */
[----:B------:R-:W-:Y:S01]  /*2030*/  MOV R239, R14 ;  /* 0x0000000e00ef7202 */ /* 0x000fe20000000f00 */
[----:B------:R-:W-:Y:S01]  /*2040*/  IMAD.SHL.U32 R25, R31, 0x20, RZ ;  /* 0x000000201f197824 */ /* 0x000fe200078e00ff */
[----:B------:R-:W-:Y:S01]  /*2050*/  ISETP.GE.AND P1, PT, R16, UR8, PT ;  /* 0x0000000810007c0c */ /* 0x000fe2000bf26270 */
[----:B------:R-:W-:Y:S01]  /*2060*/  ULDC.64 UR10, c[0x0][0x1a0] ;  /* 0x00006800000a7ab9 */ /* 0x000fe20000000a00 */
[----:B------:R-:W-:Y:S01]  /*2070*/  ISETP.GE.AND P0, PT, R24, UR8, PT ;  /* 0x0000000818007c0c */ /* 0x000fe2000bf06270 */
[----:B------:R-:W-:Y:S01]  /*2080*/  @P2 BAR.SYNC.DEFER_BLOCKING 0x0 ;  /* 0x0000000000002b1d */ /* 0x000fe20000010000 */
[----:B------:R-:W-:-:S02]  /*2090*/  ISETP.GE.AND P6, PT, R23, UR8, PT ;  /* 0x0000000817007c0c */ /* 0x000fc4000bfc6270 */
[----:B------:R-:W-:-:S07]  /*20a0*/  SHF.L.U64.HI R21, R31, R21, c[0x0][0x194] ;  /* 0x000065001f157619 */ /* 0x000fce0000010215 */
[-C--:B------:R-:W-:Y:S02]  /*20b0*/  @!P1 LEA R12, P3, R7, R246.reuse, 0x1 ;  /* 0x000000f6070c9211 */ /* 0x080fe400078608ff */
[----:B------:R-:W-:Y:S01]  /*20c0*/  @!P0 IMAD.MOV.U32 R0, RZ, RZ, c[0x0][0x374] ;  /* 0x0000dd00ff008624 */ /* 0x000fe200078e00ff */
[-C--:B------:R-:W-:Y:S01]  /*20d0*/  @!P0 LEA R10, P4, R17, R246.reuse, 0x7 ;  /* 0x000000f6110a8211 */ /* 0x080fe200078838ff */
[----:B------:R-:W-:Y:S01]  /*20e0*/  @!P6 IMAD.MOV.U32 R15, RZ, RZ, c[0x0][0x374] ;  /* 0x0000dd00ff0fe624 */ /* 0x000fe200078e00ff */
[-C--:B------:R-:W-:Y:S01]  /*20f0*/  @!P1 LEA.HI.X R13, R7, R245.reuse, R6, 0x1, P3 ;  /* 0x000000f5070d9211 */ /* 0x080fe200018f0c06 */
[----:B------:R-:W-:Y:S01]  /*2100*/  @!P6 IMAD.MOV.U32 R7, RZ, RZ, R245 ;  /* 0x000000ffff07e224 */ /* 0x000fe200078e00f5 */
[----:B------:R-:W-:Y:S01]  /*2110*/  ISETP.GE.AND P3, PT, R2, UR8, PT ;  /* 0x0000000802007c0c */ /* 0x000fe2000bf66270 */
[----:B------:R-:W-:Y:S01]  /*2120*/  @!P6 IMAD R19, R15, 0xc0, RZ ;  /* 0x000000c00f13e824 */ /* 0x000fe200078e02ff */
[----:B------:R-:W-:Y:S02]  /*2130*/  @!P6 MOV R6, R246 ;  /* 0x000000f60006e202 */ /* 0x000fe40000000f00 */
[----:B------:R-:W-:-:S02]  /*2140*/  @!P0 LEA.HI.X R11, R17, R245, R0, 0x7, P4 ;  /* 0x000000f5110b8211 */ /* 0x000fc400020f3c00 */
[----:B------:R-:W-:Y:S01]  /*2150*/  ISETP.GE.AND P4, PT, R16, UR9, PT ;  /* 0x0000000910007c0c */ /* 0x000fe2000bf86270 */
[----:B------:R-:W-:Y:S01]  /*2160*/  @!P6 IMAD.WIDE.U32 R6, R17, 0xc0, R6 ;  /* 0x000000c01106e825 */ /* 0x000fe200078e0006 */
[----:B------:R-:W-:-:S03]  /*2170*/  @!P1 LEA R14, P2, R25, R244, 0x1 ;  /* 0x000000f4190e9211 */ /* 0x000fc600078408ff */
[----:B------:R-:W-:Y:S01]  /*2180*/  @!P6 IMAD.IADD R7, R7, 0x1, R19 ;  /* 0x000000010707e824 */ /* 0x000fe200078e0213 */
[----:B------:R-:W-:Y:S01]  /*2190*/  @!P1 LEA.HI.X R15, R25, R239, R21, 0x1, P2 ;  /* 0x000000ef190f9211 */ /* 0x000fe200010f0c15 */
[----:B------:R-:W-:Y:S01]  /*21a0*/  @!P3 IMAD.MOV.U32 R17, RZ, RZ, R245 ;  /* 0x000000ffff11b224 */ /* 0x000fe200078e00f5 */
[----:B------:R-:W-:Y:S02]  /*21b0*/  @!P3 MOV R16, R246 ;  /* 0x000000f60010b202 */ /* 0x000fe40000000f00 */
[----:B------:R-:W-:Y:S02]  /*21c0*/  PLOP3.LUT P2, PT, PT, PT, UP0, 0x80, 0x0 ;  /* 0x000000000000781c */ /* 0x000fe40003f4f008 */
[----:B------:R-:W-:Y:S01]  /*21d0*/  ISETP.GE.AND P5, PT, R2, UR9, PT ;  /* 0x0000000902007c0c */ /* 0x000fe2000bfa6270 */
[----:B------:R-:W-:Y:S01]  /*21e0*/  IMAD.WIDE.U32 R4, R20, c[0x0][0x1a0], R4 ;  /* 0x0000680014047a25 */ /* 0x000fe200078e0004 */
[----:B------:R-:W-:-:S03]  /*21f0*/  MOV R241, 0x7f800000 ;  /* 0x7f80000000f17802 */ /* 0x000fc60000000f00 */
[----:B--2---:R-:W-:-:S05]  /*2200*/  IMAD.SHL.U32 R0, R26, 0x2, RZ ;  /* 0x000000021a007824 */ /* 0x004fca00078e00ff */
[----:B------:R-:W-:Y:S04]  /*2210*/  @P3 STS.128 [R0+0x8000], RZ ;  /* 0x008000ff00003388 */ /* 0x000fe80000000c00 */
[----:B------:R-:W-:Y:S01]  /*2220*/  @!PT LDS RZ, [RZ] ;  /* 0x00000000fffff984 */ /* 0x000fe20000000800 */
[----:B------:R-:W-:Y:S01]  /*2230*/  @!PT LDS RZ, [RZ] ;  /* 0x00000000fffff984 */ /* 0x000fe20000000800 */
[----:B------:R-:W-:Y:S01]  /*2240*/  @!PT LDS RZ, [RZ] ;  /* 0x00000000fffff984 */ /* 0x000fe20000000800 */
[----:B------:R1:W-:Y:S04]  /*2250*/  @!P3 LDGSTS.E.BYPASS.LTC128B.128 [R0+0x8000], [R16.64] ;  /* 0x080000001000bfae */ /* 0x0003e8000b901d52 */
        /* <DEDUP_REMOVED lines=9> */
[----:B------:R4:W-:Y:S01]  /*22f0*/  @!P0 LDGSTS.E.BYPASS.LTC128B.128 [R0+0xa000], [R10.64] ;  /* 0x0a0000000a008fae */ /* 0x0009e2000b901d52 */
[----:B-1----:R-:W-:-:S03]  /*2300*/  IADD3 R16, R26, 0x2000, RZ ;  /* 0x000020001a107810 */ /* 0x002fc60007ffe0ff */
[----:B------:R-:W-:Y:S04]  /*2310*/  @P6 STS.128 [R0+0xb000], RZ ;  /* 0x00b000ff00006388 */ /* 0x000fe80000000c00 */
[----:B------:R-:W-:Y:S01]  /*2320*/  @!PT LDS RZ, [RZ] ;  /* 0x00000000fffff984 */ /* 0x000fe20000000800 */
[----:B------:R-:W-:Y:S01]  /*2330*/  @!PT LDS RZ, [RZ] ;  /* 0x00000000fffff984 */ /* 0x000fe20000000800 */
[----:B------:R-:W-:Y:S01]  /*2340*/  @!PT LDS RZ, [RZ] ;  /* 0x00000000fffff984 */ /* 0x000fe20000000800 */
[----:B------:R1:W-:Y:S01]  /*2350*/  @!P6 LDGSTS.E.BYPASS.LTC128B.128 [R0+0xb000], [R6.64] ;  /* 0x0b0000000600efae */ /* 0x0003e2000b901d52 */
[----:B--2---:R-:W-:-:S05]  /*2360*/  SEL R12, R16, R26, !P2 ;  /* 0x0000001a100c7207 */ /* 0x004fca0005000000 */
[----:B------:R-:W-:-:S05]  /*2370*/  IMAD.SHL.U32 R192, R12, 0x2, RZ ;  /* 0x000000020cc07824 */ /* 0x000fca00078e00ff */
[----:B------:R-:W-:Y:S04]  /*2380*/  @P3 STS [R192], RZ ;  /* 0x000000ffc0003388 */ /* 0x000fe80000000800 */
[----:B------:R-:W-:Y:S04]  /*2390*/  @P3 STS [R192+0x4], RZ ;  /* 0x000004ffc0003388 */ /* 0x000fe80000000800 */
[----:B------:R-:W-:Y:S01]  /*23a0*/  @P3 STS [R192+0x8], RZ ;  /* 0x000008ffc0003388 */ /* 0x000fe20000000800 */
[----:B-1----:R-:W-:Y:S01]  /*23b0*/  @!P3 MOV R6, R244 ;  /* 0x000000f40006b202 */ /* 0x002fe20000000f00 */
[----:B------:R-:W-:-:S02]  /*23c0*/  @!P3 IMAD.MOV.U32 R7, RZ, RZ, R239 ;  /* 0x000000ffff07b224 */ /* 0x000fc400078e00ef */
[----:B------:R-:W-:Y:S04]  /*23d0*/  @P3 STS [R192+0xc], RZ ;  /* 0x00000cffc0003388 */ /* 0x000fe80000000800 */
[----:B------:R-:W-:Y:S01]  /*23e0*/  @!PT LDS RZ, [RZ] ;  /* 0x00000000fffff984 */ /* 0x000fe20000000800 */
[----:B------:R-:W-:Y:S01]  /*23f0*/  @!PT LDS RZ, [RZ] ;  /* 0x00000000fffff984 */ /* 0x000fe20000000800 */
[----:B------:R-:W-:Y:S01]  /*2400*/  @!PT LDS RZ, [RZ] ;  /* 0x00000000fffff984 */ /* 0x000fe20000000800 */
[----:B------:R1:W-:Y:S01]  /*2410*/  @!P3 LDGSTS.E.BYPASS.LTC128B.128 [R192], [R6.64] ;  /* 0x0000000006c0bfae */ /* 0x0003e2000b901d52 */
[----:B------:R-:W-:-:S03]  /*2420*/  @!P0 LEA R12, P3, R31, R244, 0x7 ;  /* 0x000000f41f0c8211 */ /* 0x000fc600078638ff */
[----:B------:R-:W-:Y:S04]  /*2430*/  @P1 STS [R192+0x1000], RZ ;  /* 0x001000ffc0001388 */ /* 0x000fe80000000800 */
[----:B------:R-:W-:Y:S04]  /*2440*/  @P1 STS [R192+0x1004], RZ ;  /* 0x001004ffc0001388 */ /* 0x000fe80000000800 */
[----:B------:R-:W-:Y:S04]  /*2450*/  @P1 STS [R192+0x1008], RZ ;  /* 0x001008ffc0001388 */ /* 0x000fe80000000800 */
[----:B------:R-:W-:Y:S04]  /*2460*/  @P1 STS [R192+0x100c], RZ ;  /* 0x00100cffc0001388 */ /* 0x000fe80000000800 */
[----:B------:R-:W-:Y:S01]  /*2470*/  @!PT LDS RZ, [RZ] ;  /* 0x00000000fffff984 */ /* 0x000fe20000000800 */
[----:B------:R-:W-:Y:S01]  /*2480*/  @!PT LDS RZ, [RZ] ;  /* 0x00000000fffff984 */ /* 0x000fe20000000800 */
[----:B------:R-:W-:Y:S01]  /*2490*/  @!PT LDS RZ, [RZ] ;  /* 0x00000000fffff984 */ /* 0x000fe20000000800 */
[----:B------:R2:W-:Y:S01]  /*24a0*/  @!P1 LDGSTS.E.BYPASS.LTC128B.128 [R192+0x1000], [R14.64] ;  /* 0x010000000ec09fae */ /* 0x0005e2000b901d52 */
[----:B-1----:R-:W-:Y:S01]  /*24b0*/  @!P0 IMAD.MOV.U32 R6, RZ, RZ, c[0x0][0x194] ;  /* 0x00006500ff068624 */ /* 0x002fe200078e00ff */
[----:B----4-:R-:W-:-:S04]  /*24c0*/  @!P4 IADD3 R10, P1, R2, 0x20, RZ ;  /* 0x00000020020ac810 */ /* 0x010fc80007f3e0ff */
[----:B------:R-:W-:Y:S01]  /*24d0*/  @!P0 LEA.HI.X R13, R31, R239, R6, 0x7, P3 ;  /* 0x000000ef1f0d8211 */ /* 0x000fe200018f3c06 */
[----:B------:R-:W-:-:S04]  /*24e0*/  IMAD R6, R22, c[0x0][0x1b0], RZ ;  /* 0x00006c0016067a24 */ /* 0x000fc800078e02ff */
[C---:B------:R-:W-:Y:S02]  /*24f0*/  IMAD R11, R18.reuse, c[0x0][0x1b4], R6 ;  /* 0x00006d00120b7a24 */ /* 0x040fe400078e0206 */
[----:B------:R-:W-:-:S04]  /*2500*/  IMAD.WIDE.U32 R6, R18, c[0x0][0x1b0], R8 ;  /* 0x00006c0012067a25 */ /* 0x000fc800078e0008 */
[----:B--2---:R-:W-:Y:S01]  /*2510*/  @!P4 IMAD.X R14, RZ, RZ, R28, P1 ;  /* 0x000000ffff0ec224 */ /* 0x004fe200008e061c */
[----:B------:R-:W-:Y:S01]  /*2520*/  IADD3 R7, R7, R11, RZ ;  /* 0x0000000b07077210 */ /* 0x000fe20007ffe0ff */
[----:B------:R-:W-:Y:S02]  /*2530*/  @!P5 IMAD R11, R28, c[0x0][0x198], RZ ;  /* 0x000066001c0bda24 */ /* 0x000fe400078e02ff */
[----:B------:R-:W-:Y:S02]  /*2540*/  @!P4 IMAD R8, R14, c[0x0][0x198], RZ ;  /* 0x000066000e08ca24 */ /* 0x000fe400078e02ff */
[----:B------:R-:W-:Y:S02]  /*2550*/  @!P5 IMAD R14, R2, c[0x0][0x19c], R11 ;  /* 0x00006700020eda24 */ /* 0x000fe400078e020b */
[C---:B------:R-:W-:Y:S02]  /*2560*/  @!P4 IMAD R15, R10.reuse, c[0x0][0x19c], R8 ;  /* 0x000067000a0fca24 */ /* 0x040fe400078e0208 */
[----:B------:R-:W-:-:S04]  /*2570*/  @!P4 IMAD.WIDE.U32 R8, R10, c[0x0][0x198], R6 ;  /* 0x000066000a08ca25 */ /* 0x000fc800078e0006 */
[----:B------:R-:W-:Y:S02]  /*2580*/  @!P5 IMAD.MOV.U32 R10, RZ, RZ, R6 ;  /* 0x000000ffff0ad224 */ /* 0x000fe400078e0006 */
[----:B------:R-:W-:Y:S01]  /*2590*/  @!P5 IMAD.MOV.U32 R11, RZ, RZ, R7 ;  /* 0x000000ffff0bd224 */ /* 0x000fe200078e0007 */
[----:B------:R-:W-:-:S03]  /*25a0*/  ISETP.GE.AND P3, PT, R24, UR9, PT ;  /* 0x0000000918007c0c */ /* 0x000fc6000bf66270 */
[----:B------:R-:W-:Y:S01]  /*25b0*/  @!P5 IMAD.WIDE.U32 R10, R2, c[0x0][0x198], R10 ;  /* 0x00006600020ada25 */ /* 0x000fe200078e000a */
[----:B------:R-:W-:Y:S03]  /*25c0*/  @P0 STS [R192+0x2000], RZ ;  /* 0x002000ffc0000388 */ /* 0x000fe60000000800 */
[----:B------:R-:W-:Y:S01]  /*25d0*/  @!P5 IMAD.IADD R11, R11, 0x1, R14 ;  /* 0x000000010b0bd824 */ /* 0x000fe200078e020e */
[----:B------:R-:W-:Y:S04]  /*25e0*/  @P0 STS [R192+0x2004], RZ ;  /* 0x002004ffc0000388 */ /* 0x000fe80000000800 */
[----:B------:R-:W-:Y:S04]  /*25f0*/  @P0 STS [R192+0x2008], RZ ;  /* 0x002008ffc0000388 */ /* 0x000fe80000000800 */
[----:B------:R-:W-:Y:S04]  /*2600*/  @P0 STS [R192+0x200c], RZ ;  /* 0x00200cffc0000388 */ /* 0x000fe80000000800 */
[----:B------:R-:W-:Y:S01]  /*2610*/  @!PT LDS RZ, [RZ] ;  /* 0x00000000fffff984 */ /* 0x000fe20000000800 */
[----:B------:R-:W-:Y:S01]  /*2620*/  @!PT LDS RZ, [RZ] ;  /* 0x00000000fffff984 */ /* 0x000fe20000000800 */
[----:B------:R-:W-:Y:S01]  /*2630*/  @!PT LDS RZ, [RZ] ;  /* 0x00000000fffff984 */ /* 0x000fe20000000800 */
[----:B------:R1:W-:Y:S01]  /*2640*/  @!P0 LDGSTS.E.BYPASS.LTC128B.128 [R192+0x2000], [R12.64] ;  /* 0x020000000cc08fae */ /* 0x0003e2000b901d52 */
[----:B------:R-:W-:-:S02]  /*2650*/  @!P5 LEA R26, P0, R10, c[0x0][0x168], 0x1 ;  /* 0x00005a000a1ada11 */ /* 0x000fc400078008ff */
[----:B------:R-:W-:Y:S02]  /*2660*/  ISETP.GE.AND P1, PT, R23, UR9, PT ;  /* 0x0000000917007c0c */ /* 0x000fe4000bf26270 */
[----:B------:R-:W-:Y:S02]  /*2670*/  @!P5 LEA.HI.X R27, R10, c[0x0][0x16c], R11, 0x1, P0 ;  /* 0x00005b000a1bda11 */ /* 0x000fe400000f0c0b */
[----:B------:R-:W-:Y:S02]  /*2680*/  @!P4 IADD3 R9, R9, R15, RZ ;  /* 0x0000000f0909c210 */ /* 0x000fe40007ffe0ff */
[----:B------:R-:W-:Y:S01]  /*2690*/  @!P4 LEA R24, P0, R8, c[0x0][0x168], 0x1 ;  /* 0x00005a000818ca11 */ /* 0x000fe200078008ff */
[----:B------:R-:W-:-:S03]  /*26a0*/  UIMAD UR9, UR25, UR10, URZ ;  /* 0x0000000a190972a4 */ /* 0x000fc6000f8e023f */
[----:B------:R-:W-:Y:S02]  /*26b0*/  @!P4 LEA.HI.X R25, R8, c[0x0][0x16c], R9, 0x1, P0 ;  /* 0x00005b000819ca11 */ /* 0x000fe400000f0c09 */
[----:B------:R-:W-:Y:S01]  /*26c0*/  @!P3 IADD3 R8, P0, R2, 0x40, RZ ;  /* 0x000000400208b810 */ /* 0x000fe20007f1e0ff */
[----:B------:R-:W-:-:S04]  /*26d0*/  UIMAD UR9, UR24, UR11, UR9 ;  /* 0x0000000b180972a4 */ /* 0x000fc8000f8e0209 */
[----:B------:R-:W-:Y:S02]  /*26e0*/  @!P3 IMAD.X R9, RZ, RZ, R28, P0 ;  /* 0x000000ffff09b224 */ /* 0x000fe400000e061c */
[----:B------:R-:W-:Y:S01]  /*26f0*/  IMAD.U32 R10, RZ, RZ, UR9 ;  /* 0x00000009ff0a7e24 */ /* 0x000fe2000f8e00ff */
[----:B-1----:R-:W-:-:S05]  /*2700*/  @!P1 IADD3 R13, P0, R2, 0x60, RZ ;  /* 0x00000060020d9810 */ /* 0x002fca0007f1e0ff */
[----:B------:R-:W-:Y:S01]  /*2710*/  @!P1 IMAD.X R15, RZ, RZ, R28, P0 ;  /* 0x000000ffff0f9224 */ /* 0x000fe200000e061c */
[----:B------:R-:W-:Y:S01]  /*2720*/  IADD3 R4, P0, R4, UR30, RZ ;  /* 0x0000001e04047c10 */ /* 0x000fe2000ff1e0ff */
[----:B------:R-:W-:-:S03]  /*2730*/  @!P3 IMAD R9, R9, c[0x0][0x198], RZ ;  /* 0x000066000909ba24 */ /* 0x000fc600078e02ff */
[----:B------:R-:W-:Y:S01]  /*2740*/  IADD3.X R5, R5, UR31, R10, P0, !PT ;  /* 0x0000001f05057c10 */ /* 0x000fe200087fe40a */
[----:B------:R-:W-:Y:S01]  /*2750*/  @!P3 IMAD.MOV.U32 R11, RZ, RZ, R7 ;  /* 0x000000ffff0bb224 */ /* 0x000fe200078e0007 */
[----:B------:R-:W-:Y:S01]  /*2760*/  @!P3 MOV R10, R6 ;  /* 0x00000006000ab202 */ /* 0x000fe20000000f00 */
[----:B------:R-:W-:Y:S02]  /*2770*/  IMAD R12, R22, c[0x0][0x1b8], RZ ;  /* 0x00006e00160c7a24 */ /* 0x000fe400078e02ff */
[C---:B------:R-:W-:Y:S02]  /*2780*/  @!P3 IMAD R14, R8.reuse, c[0x0][0x19c], R9 ;  /* 0x00006700080eba24 */ /* 0x040fe400078e0209 */
[----:B------:R-:W-:-:S04]  /*2790*/  @!P3 IMAD.WIDE.U32 R10, R8, c[0x0][0x198], R10 ;  /* 0x00006600080aba25 */ /* 0x000fc800078e000a */
[C---:B------:R-:W-:Y:S02]  /*27a0*/  IMAD R9, R18.reuse, c[0x0][0x1bc], R12 ;  /* 0x00006f0012097a24 */ /* 0x040fe400078e020c */
[----:B------:R-:W-:-:S04]  /*27b0*/  IMAD.WIDE.U32 R4, R18, c[0x0][0x1b8], R4 ;  /* 0x00006e0012047a25 */ /* 0x000fc800078e0004 */
[----:B------:R-:W-:Y:S02]  /*27c0*/  @!P1 IMAD R8, R15, c[0x0][0x198], RZ ;  /* 0x000066000f089a24 */ /* 0x000fe400078e02ff */
[----:B------:R-:W-:Y:S01]  /*27d0*/  @!P3 IMAD.IADD R11, R11, 0x1, R14 ;  /* 0x000000010b0bb824 */ /* 0x000fe200078e020e */
[C---:B------:R-:W-:Y:S01]  /*27e0*/  @!P3 LEA R20, P0, R10.reuse, c[0x0][0x168], 0x1 ;  /* 0x00005a000a14ba11 */ /* 0x040fe200078008ff */
[----:B------:R-:W-:Y:S02]  /*27f0*/  IMAD.IADD R5, R5, 0x1, R9 ;  /* 0x0000000105057824 */ /* 0x000fe400078e0209 */
[C---:B------:R-:W-:Y:S02]  /*2800*/  @!P1 IMAD R14, R13.reuse, c[0x0][0x19c], R8 ;  /* 0x000067000d0e9a24 */ /* 0x040fe400078e0208 */
[----:B------:R-:W-:Y:S01]  /*2810*/  @!P1 IMAD.WIDE.U32 R8, R13, c[0x0][0x198], R6 ;  /* 0x000066000d089a25 */ /* 0x000fe200078e0006 */
[----:B------:R-:W-:-:S03]  /*2820*/  @!P3 LEA.HI.X R21, R10, c[0x0][0x16c], R11, 0x1, P0 ;  /* 0x00005b000a15ba11 */ /* 0x000fc600000f0c0b */
[----:B------:R-:W-:Y:S01]  /*2830*/  @!P5 IMAD R12, R28, c[0x0][0x1a0], RZ ;  /* 0x000068001c0cda24 */ /* 0x000fe200078e02ff */
[----:B------:R-:W-:Y:S01]  /*2840*/  @!P1 IADD3 R9, R9, R14, RZ ;  /* 0x0000000e09099210 */ /* 0x000fe20007ffe0ff */
[----:B------:R-:W-:Y:S01]  /*2850*/  @!P5 IMAD.WIDE.U32 R6, R2, c[0x0][0x1a0], R4 ;  /* 0x000068000206da25 */ /* 0x000fe200078e0004 */
[----:B------:R-:W-:-:S03]  /*2860*/  @!P1 LEA R16, P0, R8, c[0x0][0x168], 0x1 ;  /* 0x00005a0008109a11 */ /* 0x000fc600078008ff */
[----:B------:R-:W-:Y:S01]  /*2870*/  @!P5 IMAD R10, R2, c[0x0][0x1a4], R12 ;  /* 0x00006900020ada24 */ /* 0x000fe200078e020c */
[----:B------:R-:W-:Y:S02]  /*2880*/  @!P1 LEA.HI.X R17, R8, c[0x0][0x16c], R9, 0x1, P0 ;  /* 0x00005b0008119a11 */ /* 0x000fe400000f0c09 */
[----:B------:R-:W-:Y:S01]  /*2890*/  @!P5 LEA R14, P0, R6, c[0x0][0x170], 0x1 ;  /* 0x00005c00060eda11 */ /* 0x000fe200078008ff */
[----:B------:R-:W-:Y:S01]  /*28a0*/  @!P5 IMAD.IADD R10, R7, 0x1, R10 ;  /* 0x00000001070ad824 */ /* 0x000fe200078e020a */
[----:B------:R-:W-:-:S04]  /*28b0*/  @!P6 MOV R7, R239 ;  /* 0x000000ef0007e202 */ /* 0x000fc80000000f00 */
[----:B------:R-:W-:Y:S01]  /*28c0*/  @!P5 LEA.HI.X R15, R6, c[0x0][0x174], R10, 0x1, P0 ;  /* 0x00005d00060fda11 */ /* 0x000fe200000f0c0a */
[----:B------:R-:W-:Y:S01]  /*28d0*/  @!P6 IMAD.MOV.U32 R6, RZ, RZ, R244 ;  /* 0x000000ffff06e224 */ /* 0x000fe200078e00f4 */
[----:B------:R-:W-:Y:S01]  /*28e0*/  @!P4 IADD3 R12, P0, R2, 0x20, RZ ;  /* 0x00000020020cc810 */ /* 0x000fe20007f1e0ff */
[----:B------:R-:W-:Y:S02]  /*28f0*/  @!P6 IMAD.MOV.U32 R8, RZ, RZ, c[0x0][0x194] ;  /* 0x00006500ff08e624 */ /* 0x000fe400078e00ff */
[----:B------:R-:W-:-:S04]  /*2900*/  @!P6 IMAD.WIDE.U32 R10, R31, 0xc0, R6 ;  /* 0x000000c01f0ae825 */ /* 0x000fc800078e0006 */
[----:B------:R-:W-:Y:S01]  /*2910*/  @!P4 IMAD.X R7, RZ, RZ, R28, P0 ;  /* 0x000000ffff07c224 */ /* 0x000fe200000e061c */
[----:B------:R-:W-:Y:S01]  /*2920*/  @!P3 IADD3 R13, P0, R2, 0x40, RZ ;  /* 0x00000040020db810 */ /* 0x000fe20007f1e0ff */
[----:B------:R-:W-:-:S04]  /*2930*/  @!P6 IMAD R6, R8, 0xc0, RZ ;  /* 0x000000c00806e824 */ /* 0x000fc800078e02ff */
[----:B------:R-:W-:Y:S01]  /*2940*/  @!P3 IMAD.X R18, RZ, RZ, R28, P0 ;  /* 0x000000ffff12b224 */ /* 0x000fe200000e061c */
[----:B------:R-:W-:Y:S01]  /*2950*/  @!P1 IADD3 R2, P0, R2, 0x60, RZ ;  /* 0x0000006002029810 */ /* 0x000fe20007f1e0ff */
[----:B------:R-:W-:Y:S02]  /*2960*/  @!P6 IMAD.IADD R11, R11, 0x1, R6 ;  /* 0x000000010b0be824 */ /* 0x000fe400078e0206 */
[----:B------:R-:W-:Y:S02]  /*2970*/  @!P4 IMAD R6, R7, c[0x0][0x1a0], RZ ;  /* 0x000068000706ca24 */ /* 0x000fe400078e02ff */
[----:B------:R-:W-:Y:S02]  /*2980*/  @!P4 IMAD.MOV.U32 R8, RZ, RZ, R4 ;  /* 0x000000ffff08c224 */ /* 0x000fe400078e0004 */
[----:B------:R-:W-:Y:S01]  /*2990*/  @!P4 IMAD.MOV.U32 R9, RZ, RZ, R5 ;  /* 0x000000ffff09c224 */ /* 0x000fe200078e0005 */
[----:B------:R-:W-:Y:S01]  /*29a0*/  @!P1 IADD3.X R19, RZ, R28, RZ, P0, !PT ;  /* 0x0000001cff139210 */ /* 0x000fe200007fe4ff */
[----:B------:R-:W-:Y:S01]  /*29b0*/  @P6 STS [R192+0x3000], RZ ;  /* 0x003000ffc0006388 */ /* 0x000fe20000000800 */
[----:B------:R-:W-:Y:S01]  /*29c0*/  @!P4 IMAD R22, R12, c[0x0][0x1a4], R6 ;  /* 0x000069000c16ca24 */ /* 0x000fe200078e0206 */
[----:B------:R-:W-:-:S02]  /*29d0*/  @!P3 MOV R7, R5 ;  /* 0x000000050007b202 */ /* 0x000fc40000000f00 */
[----:B------:R-:W-:Y:S01]  /*29e0*/  @P6 STS [R192+0x3004], RZ ;  /* 0x003004ffc0006388 */ /* 0x000fe20000000800 */
[----:B------:R-:W-:-:S03]  /*29f0*/  @!P4 IMAD.WIDE.U32 R8, R12, c[0x0][0x1a0], R8 ;  /* 0x000068000c08ca25 */ /* 0x000fc600078e0008 */
[----:B------:R-:W-:Y:S01]  /*2a00*/  @P6 STS [R192+0x3008], RZ ;  /* 0x003008ffc0006388 */ /* 0x000fe20000000800 */
[----:B------:R-:W-:-:S03]  /*2a10*/  @!P3 IMAD R12, R18, c[0x0][0x1a0], RZ ;  /* 0x00006800120cba24 */ /* 0x000fc600078e02ff */
[----:B------:R-:W-:Y:S01]  /*2a20*/  @P6 STS [R192+0x300c], RZ ;  /* 0x00300cffc0006388 */ /* 0x000fe20000000800 */
[----:B------:R-:W-:-:S03]  /*2a30*/  @!P3 IMAD.MOV.U32 R6, RZ, RZ, R4 ;  /* 0x000000ffff06b224 */ /* 0x000fc600078e0004 */
[----:B------:R-:W-:Y:S01]  /*2a40*/  @!PT LDS RZ, [RZ] ;  /* 0x00000000fffff984 */ /* 0x000fe20000000800 */
[----:B------:R-:W-:Y:S01]  /*2a50*/  @!PT LDS RZ, [RZ] ;  /* 0x00000000fffff984 */ /* 0x000fe20000000800 */
[----:B------:R-:W-:Y:S01]  /*2a60*/  @!PT LDS RZ, [RZ] ;  /* 0x00000000fffff984 */ /* 0x000fe20000000800 */
[----:B------:R1:W-:Y:S01]  /*2a70*/  @!P6 LDGSTS.E.BYPASS.LTC128B.128 [R192+0x3000], [R10.64] ;  /* 0x030000000ac0efae */ /* 0x0003e2000b901d52 */
[----:B------:R-:W-:-:S03]  /*2a80*/  @!P1 IMAD R18, R19, c[0x0][0x1a0], RZ ;  /* 0x0000680013129a24 */ /* 0x000fc600078e02ff */
[----:B------:R-:W-:Y:S04]  /*2a90*/  @P5 STS.128 [R0+0xc000], RZ ;  /* 0x00c000ff00005388 */ /* 0x000fe80000000c00 */
[----:B------:R-:W-:Y:S01]  /*2aa0*/  @!PT LDS RZ, [RZ] ;  /* 0x00000000fffff984 */ /* 0x000fe20000000800 */
[----:B------:R-:W-:Y:S01]  /*2ab0*/  @!PT LDS RZ, [RZ] ;  /* 0x00000000fffff984 */ /* 0x000fe20000000800 */
[----:B------:R-:W-:Y:S01]  /*2ac0*/  @!PT LDS RZ, [RZ] ;  /* 0x00000000fffff984 */ /* 0x000fe20000000800 */
[----:B------:R2:W-:Y:S01]  /*2ad0*/  @!P5 LDGSTS.E.BYPASS.LTC128B.128 [R0+0xc000], [R26.64] ;  /* 0x0c0000001a00dfae */ /* 0x0005e2000b901d52 */
[----:B------:R-:W-:-:S03]  /*2ae0*/  @!P3 IMAD R19, R13, c[0x0][0x1a4], R12 ;  /* 0x000069000d13ba24 */ /* 0x000fc600078e020c */
[----:B------:R-:W-:Y:S01]  /*2af0*/  @P4 STS.128 [R0+0xd000], RZ ;  /* 0x00d000ff00004388 */ /* 0x000fe20000000c00 */
[----:B------:R-:W-:-:S03]  /*2b00*/  @!P4 IMAD.IADD R9, R9, 0x1, R22 ;  /* 0x000000010909c824 */ /* 0x000fc600078e0216 */
[----:B------:R-:W-:Y:S01]  /*2b10*/  @!PT LDS RZ, [RZ] ;  /* 0x00000000fffff984 */ /* 0x000fe20000000800 */
[----:B------:R-:W-:Y:S01]  /*2b20*/  @!PT LDS RZ, [RZ] ;  /* 0x00000000fffff984 */ /* 0x000fe20000000800 */
[----:B------:R-:W-:Y:S01]  /*2b30*/  @!PT LDS RZ, [RZ] ;  /* 0x00000000fffff984 */ /* 0x000fe20000000800 */
[----:B------:R2:W-:Y:S01]  /*2b40*/  @!P4 LDGSTS.E.BYPASS.LTC128B.128 [R0+0xd000], [R24.64] ;  /* 0x0d0000001800cfae */ /* 0x0005e2000b901d52 */
[----:B------:R-:W-:Y:S01]  /*2b50*/  @!P3 IMAD.WIDE.U32 R6, R13, c[0x0][0x1a0], R6 ;  /* 0x000068000d06ba25 */ /* 0x000fe200078e0006 */
[----:B------:R-:W-:Y:S02]  /*2b60*/  @!P4 LEA R12, P0, R8, c[0x0][0x170], 0x1 ;  /* 0x00005c00080cca11 */ /* 0x000fe400078008ff */
[----:B------:R-:W-:Y:S01]  /*2b70*/  @P3 STS.128 [R0+0xe000], RZ ;  /* 0x00e000ff00003388 */ /* 0x000fe20000000c00 */
[----:B------:R-:W-:-:S03]  /*2b80*/  @!P1 IMAD R18, R2, c[0x0][0x1a4], R18 ;  /* 0x0000690002129a24 */ /* 0x000fc600078e0212 */
[----:B------:R-:W-:Y:S01]  /*2b90*/  @!PT LDS RZ, [RZ] ;  /* 0x00000000fffff984 */ /* 0x000fe20000000800 */
[----:B------:R-:W-:Y:S01]  /*2ba0*/  @!PT LDS RZ, [RZ] ;  /* 0x00000000fffff984 */ /* 0x000fe20000000800 */
[----:B------:R-:W-:Y:S01]  /*2bb0*/  @!PT LDS RZ, [RZ] ;  /* 0x00000000fffff984 */ /* 0x000fe20000000800 */
[----:B------:R2:W-:Y:S01]  /*2bc0*/  @!P3 LDGSTS.E.BYPASS.LTC128B.128 [R0+0xe000], [R20.64] ;  /* 0x0e0000001400bfae */ /* 0x0005e2000b901d52 */
[----:B------:R-:W-:Y:S01]  /*2bd0*/  @!P1 IMAD.WIDE.U32 R4, R2, c[0x0][0x1a0], R4 ;  /* 0x0000680002049a25 */ /* 0x000fe200078e0004 */
[----:B---3--:R-:W-:Y:S02]  /*2be0*/  IADD3 R2, R33, 0x8, RZ ;  /* 0x0000000821027810 */ /* 0x008fe40007ffe0ff */
[----:B------:R-:W-:Y:S01]  /*2bf0*/  @P1 STS.128 [R0+0xf000], RZ ;  /* 0x00f000ff00001388 */ /* 0x000fe20000000c00 */
[----:B------:R-:W-:-:S03]  /*2c00*/  @!P3 IMAD.IADD R7, R7, 0x1, R19 ;  /* 0x000000010707b824 */ /* 0x000fc600078e0213 */
[----:B------:R-:W-:Y:S01]  /*2c10*/  @!PT LDS RZ, [RZ] ;  /* 0x00000000fffff984 */ /* 0x000fe20000000800 */
[----:B------:R-:W-:Y:S01]  /*2c20*/  @!PT LDS RZ, [RZ] ;  /* 0x00000000fffff984 */ /* 0x000fe20000000800 */
[----:B------:R-:W-:Y:S01]  /*2c30*/  @!PT LDS RZ, [RZ] ;  /* 0x00000000fffff984 */ /* 0x000fe20000000800 */
[----:B------:R2:W-:Y:S01]  /*2c40*/  @!P1 LDGSTS.E.BYPASS.LTC128B.128 [R0+0xf000], [R16.64] ;  /* 0x0f00000010009fae */ /* 0x0005e2000b901d52 */
[----:B------:R-:W-:-:S03]  /*2c50*/  @!P4 LEA.HI.X R13, R8, c[0x0][0x174], R9, 0x1, P0 ;  /* 0x00005d00080dca11 */ /* 0x000fc600000f0c09 */
[----:B------:R-:W-:Y:S01]  /*2c60*/  @P5 STS.128 [R0+0x10000], RZ ;  /* 0x010000ff00005388 */ /* 0x000fe20000000c00 */
[----:B------:R-:W-:Y:S01]  /*2c70*/  IADD3 R9, R33, 0x40, RZ ;  /* 0x0000004021097810 */ /* 0x000fe20007ffe0ff */
[----:B------:R-:W-:Y:S02]  /*2c80*/  @!P1 IMAD.IADD R5, R5, 0x1, R18 ;  /* 0x0000000105059824 */ /* 0x000fe400078e0212 */
[----:B------:R-:W-:Y:S01]  /*2c90*/  @!PT LDS RZ, [RZ] ;  /* 0x00000000fffff984 */ /* 0x000fe20000000800 */
[----:B------:R-:W-:Y:S01]  /*2ca0*/  @!PT LDS RZ, [RZ] ;  /* 0x00000000fffff984 */ /* 0x000fe20000000800 */
[----:B------:R-:W-:Y:S01]  /*2cb0*/  @!PT LDS RZ, [RZ] ;  /* 0x00000000fffff984 */ /* 0x000fe20000000800 */
[----:B------:R2:W-:Y:S01]  /*2cc0*/  @!P5 LDGSTS.E.BYPASS.LTC128B.128 [R0+0x10000], [R14.64] ;  /* 0x100000000e00dfae */ /* 0x0005e2000b901d52 */
[----:B-1----:R-:W-:Y:S02]  /*2cd0*/  @!P3 LEA R10, P5, R6, c[0x0][0x170], 0x1 ;  /* 0x00005c00060aba11 */ /* 0x002fe400078a08ff */
[----:B------:R-:W-:Y:S02]  /*2ce0*/  @!P1 LEA R8, P0, R4, c[0x0][0x170], 0x1 ;  /* 0x00005c0004089a11 */ /* 0x000fe400078008ff */
[----:B------:R-:W-:Y:S02]  /*2cf0*/  ISETP.GE.AND P6, PT, R2, UR8, PT ;  /* 0x0000000802007c0c */ /* 0x000fe4000bfc6270 */
[----:B------:R-:W-:-:S02]  /*2d00*/  IADD3 R2, R33, 0x48, RZ ;  /* 0x0000004821027810 */ /* 0x000fc40007ffe0ff */
[----:B------:R-:W-:Y:S02]  /*2d10*/  @!P3 LEA.HI.X R11, R6, c[0x0][0x174], R7, 0x1, P5 ;  /* 0x00005d00060bba11 */ /* 0x000fe400028f0c07 */
[----:B------:R-:W-:Y:S02]  /*2d20*/  ISETP.GE.AND P5, PT, R9, UR8, PT ;  /* 0x0000000809007c0c */ /* 0x000fe4000bfa6270 */
[----:B------:R-:W-:Y:S02]  /*2d30*/  @!P1 LEA.HI.X R9, R4, c[0x0][0x174], R5, 0x1, P0 ;  /* 0x00005d0004099a11 */ /* 0x000fe400000f0c05 */
[----:B------:R-:W-:Y:S01]  /*2d40*/  ISETP.GE.AND P0, PT, R2, UR8, PT ;  /* 0x0000000802007c0c */ /* 0x000fe2000bf06270 */
[----:B------:R-:W-:Y:S01]  /*2d50*/  @P4 STS.128 [R0+0x11000], RZ ;  /* 0x011000ff00004388 */ /* 0x000fe20000000c00 */
[----:B------:R-:W-:-:S03]  /*2d60*/  UMOV UR9, UR12 ;  /* 0x0000000c00097c82 */ /* 0x000fc60008000000 */
        /* <DEDUP_REMOVED lines=9> */
[----:B------:R-:W-:-:S03]  /*2e00*/  ISETP.GE.AND P4, PT, R33, UR8, PT ;  /* 0x0000000821007c0c */ /* 0x000fc6000bf86270 */
[----:B------:R2:W-:Y:S01]  /*2e10*/  @P1 STS.128 [R0+0x13000], RZ ;  /* 0x013000ff00001388 */ /* 0x0005e20000000c00 */
[----:B------:R-:W-:-:S03]  /*2e20*/  UMOV UR8, UR13 ;  /* 0x0000000d00087c82 */ /* 0x000fc60008000000 */
[----:B------:R-:W-:Y:S01]  /*2e30*/  @!PT LDS RZ, [RZ] ;  /* 0x00000000fffff984 */ /* 0x000fe20000000800 */
[----:B------:R-:W-:Y:S01]  /*2e40*/  @!PT LDS RZ, [RZ] ;  /* 0x00000000fffff984 */ /* 0x000fe20000000800 */
[----:B------:R-:W-:Y:S01]  /*2e50*/  @!PT LDS RZ, [RZ] ;  /* 0x00000000fffff984 */ /* 0x000fe20000000800 */
[----:B------:R2:W-:Y:S01]  /*2e60*/  @!P1 LDGSTS.E.BYPASS.LTC128B.128 [R0+0x13000], [R8.64] ;  /* 0x1300000008009fae */ /* 0x0005e2000b901d52 */
[----:B------:R-:W-:Y:S02]  /*2e70*/  @!P0 LEA R6, P1, R2, UR9, 0x2 ;  /* 0x0000000902068c11 */ /* 0x000fe4000f8210ff */
[----:B------:R-:W-:Y:S01]  /*2e80*/  SHF.L.U32 R4, R33, 0x2, RZ ;  /* 0x0000000221047819 */ /* 0x000fe200000006ff */
[----:B------:R-:W-:Y:S01]  /*2e90*/  IMAD.MOV.U32 R242, RZ, RZ, 0x7f800000 ;  /* 0x7f800000fff27424 */ /* 0x000fe200078e00ff */
[----:B------:R-:W0:Y:S01]  /*2ea0*/  LDGDEPBAR ;  /* 0x00000000000079af */ /* 0x000e220000000000 */
[----:B--2---:R-:W-:-:S04]  /*2eb0*/  SHF.R.S32.HI R0, RZ, 0x1f, R2 ;  /* 0x0000001fff007819 */ /* 0x004fc80000011402 */
[----:B------:R-:W-:Y:S02]  /*2ec0*/  @!P0 LEA.HI.X R7, R2, UR8, R0, 0x2, P1 ;  /* 0x0000000802078c11 */ /* 0x000fe400088f1400 */
[----:B------:R-:W-:-:S03]  /*2ed0*/  LEA.HI R0, R30, R29, RZ, 0x4 ;  /* 0x0000001d1e007211 */ /* 0x000fc600078f20ff */
[----:B------:R1:W5:Y:S01]  /*2ee0*/  @!P0 LDG.E R241, [R6.64] ;  /* 0x0000001206f18981 */ /* 0x000362000c1e1900 */
[----:B------:R-:W-:-:S05]  /*2ef0*/  LOP3.LUT R0, R0, 0xfffffff0, RZ, 0xc0, !PT ;  /* 0xfffffff000007812 */ /* 0x000fca00078ec0ff */
[----:B------:R-:W-:-:S05]  /*2f00*/  IMAD.IADD R0, R29, 0x1, -R0 ;  /* 0x000000011d007824 */ /* 0x000fca00078e0a00 */
[----:B------:R-:W-:-:S04]  /*2f10*/  SHF.R.S32.HI R2, RZ, 0x1f, R0 ;  /* 0x0000001fff027819 */ /* 0x000fc80000011400 */
[----:B------:R-:W-:-:S04]  /*2f20*/  LEA.HI R2, R2, R0, RZ, 0x3 ;  /* 0x0000000002027211 */ /* 0x000fc800078f18ff */
[----:B------:R-:W-:-:S05]  /*2f30*/  LOP3.LUT R2, R2, 0xfffffff8, RZ, 0xc0, !PT ;  /* 0xfffffff802027812 */ /* 0x000fca00078ec0ff */
[----:B------:R-:W-:Y:S01]  /*2f40*/  IMAD.IADD R0, R0, 0x1, -R2 ;  /* 0x0000000100007824 */ /* 0x000fe200078e0a02 */
[----:B------:R-:W-:-:S04]  /*2f50*/  IADD3 R2, R188, 0x2000, RZ ;  /* 0x00002000bc027810 */ /* 0x000fc80007ffe0ff */
[----:B------:R-:W-:Y:S02]  /*2f60*/  SEL R2, R2, R188, !P2 ;  /* 0x000000bc02027207 */ /* 0x000fe40005000000 */
[----:B------:R-:W-:-:S03]  /*2f70*/  LOP3.LUT P0, RZ, R0, 0x2, RZ, 0xc0, !PT ;  /* 0x0000000200ff7812 */ /* 0x000fc6000780c0ff */
[----:B------:R-:W-:Y:S02]  /*2f80*/  IMAD.SHL.U32 R183, R2, 0x2, RZ ;  /* 0x0000000202b77824 */ /* 0x000fe400078e00ff */
[----:B------:R-:W-:Y:S01]  /*2f90*/  IMAD.MOV.U32 R2, RZ, RZ, c[0x0][0x22c] ;  /* 0x00008b00ff027624 */ /* 0x000fe200078e00ff */
[----:B------:R-:W-:Y:S02]  /*2fa0*/  LOP3.LUT P1, RZ, R0, 0x4, RZ, 0xc0, !PT ;  /* 0x0000000400ff7812 */ /* 0x000fe4000782c0ff */
[----:B------:R-:W-:Y:S01]  /*2fb0*/  IADD3 R0, R187, 0x2000, RZ ;  /* 0x00002000bb007810 */ /* 0x000fe20007ffe0ff */
[----:B------:R-:W-:-:S03]  /*2fc0*/  IMAD R2, R2, c[0x0][0x1c0], RZ ;  /* 0x0000700002027a24 */ /* 0x000fc600078e02ff */
[----:B------:R-:W-:Y:S02]  /*2fd0*/  SEL R0, R0, R187, !P2 ;  /* 0x000000bb00007207 */ /* 0x000fe40005000000 */
[C---:B------:R-:W-:Y:S01]  /*2fe0*/  SHF.L.U32 R34, R2.reuse, 0x4, RZ ;  /* 0x0000000402227819 */ /* 0x040fe200000006ff */
[----:B------:R-:W-:Y:S02]  /*2ff0*/  IMAD.SHL.U32 R32, R2, 0x8, RZ ;  /* 0x0000000802207824 */ /* 0x000fe400078e00ff */
[----:B------:R-:W-:Y:S01]  /*3000*/  IMAD.SHL.U32 R176, R0, 0x2, RZ ;  /* 0x0000000200b07824 */ /* 0x000fe200078e00ff */
[----:B------:R-:W-:-:S05]  /*3010*/  IADD3 R0, R34, 0x20, RZ ;  /* 0x0000002022007810 */ /* 0x000fca0007ffe0ff */
[----:B------:R-:W-:-:S04]  /*3020*/  IMAD.IADD R0, R32, 0x1, R0 ;  /* 0x0000000120007824 */ /* 0x000fc800078e0200 */
[----:B------:R-:W-:-:S05]  /*3030*/  IMAD.IADD R0, R32, 0x1, R0 ;  /* 0x0000000120007824 */ /* 0x000fca00078e0200 */
[----:B------:R-:W-:-:S05]  /*3040*/  IADD3 R0, R32, R0, RZ ;  /* 0x0000000020007210 */ /* 0x000fca0007ffe0ff */
[----:B------:R-:W-:-:S05]  /*3050*/  IMAD.IADD R0, R32, 0x1, R0 ;  /* 0x0000000120007824 */ /* 0x000fca00078e0200 */
[----:B------:R2:W-:Y:S01]  /*3060*/  STL [R1+0x8], R0 ;  /* 0x0000080001007387 */ /* 0x0005e20000100800 */
[----:B------:R-:W-:Y:S02]  /*3070*/  SHF.R.S32.HI R8, RZ, 0x1f, R33 ;  /* 0x0000001fff087819 */ /* 0x000fe40000011421 */
[----:B------:R-:W-:Y:S02]  /*3080*/  IADD3 R4, P3, R4, UR9, RZ ;  /* 0x0000000904047c10 */ /* 0x000fe4000ff7e0ff */
[----:B------:R-:W-:Y:S01]  /*3090*/  SHF.L.U64.HI R5, R33, 0x2, R8 ;  /* 0x0000000221057819 */ /* 0x000fe20000010208 */
[----:B------:R-:W-:Y:S02]  /*30a0*/  IMAD.MOV.U32 R243, RZ, RZ, 0x7f800000 ;  /* 0x7f800000fff37424 */ /* 0x000fe400078e00ff */
[----:B------:R-:W-:Y:S02]  /*30b0*/  IMAD.MOV.U32 R240, RZ, RZ, 0x7f800000 ;  /* 0x7f800000fff07424 */ /* 0x000fe400078e00ff */
[----:B--2---:R-:W-:-:S04]  /*30c0*/  IMAD.IADD R0, R32, 0x1, R0 ;  /* 0x0000000120007824 */ /* 0x004fc800078e0200 */
[----:B------:R-:W-:-:S04]  /*30d0*/  IMAD.IADD R2, R32, 0x1, R0 ;  /* 0x0000000120027824 */ /* 0x000fc800078e0200 */
[----:B------:R-:W-:-:S04]  /*30e0*/  IMAD.IADD R252, R32, 0x1, R2 ;  /* 0x0000000120fc7824 */ /* 0x000fc800078e0202 */
[----:B------:R-:W-:Y:S01]  /*30f0*/  IMAD.IADD R251, R32, 0x1, R252 ;  /* 0x0000000120fb7824 */ /* 0x000fe200078e02fc */
[----:B------:R-:W-:-:S04]  /*3100*/  IADD3.X R5, R5, UR8, RZ, P3, !PT ;  /* 0x0000000805057c10 */ /* 0x000fc80009ffe4ff */
[C---:B------:R-:W-:Y:S01]  /*3110*/  IADD3 R250, R32.reuse, R251, RZ ;  /* 0x000000fb20fa7210 */ /* 0x040fe20007ffe0ff */
[----:B------:R2:W5:Y:S04]  /*3120*/  @!P4 LDG.E R242, [R4.64] ;  /* 0x0000001204f2c981 */ /* 0x000568000c1e1900 */
[----:B------:R2:W5:Y:S01]  /*3130*/  @!P6 LDG.E R243, [R4.64+0x20] ;  /* 0x0000201204f3e981 */ /* 0x000562000c1e1900 */
[----:B------:R-:W-:-:S03]  /*3140*/  IMAD.IADD R249, R32, 0x1, R250 ;  /* 0x0000000120f97824 */ /* 0x000fc600078e02fa */
[----:B------:R2:W5:Y:S01]  /*3150*/  @!P5 LDG.E R240, [R4.64+0x100] ;  /* 0x0001001204f0d981 */ /* 0x000562000c1e1900 */
[----:B------:R-:W-:Y:S02]  /*3160*/  IMAD.MOV.U32 R186, RZ, RZ, 0x20 ;  /* 0x00000020ffba7424 */ /* 0x000fe400078e00ff */
[----:B------:R-:W-:Y:S01]  /*3170*/  IMAD.IADD R248, R32, 0x1, R249 ;  /* 0x0000000120f87824 */ /* 0x000fe200078e02f9 */
[----:B------:R3:W-:Y:S01]  /*3180*/  STL [R1+0x4], R0 ;  /* 0x0000040001007387 */ /* 0x0007e20000100800 */
[----:B------:R-:W-:Y:S01]  /*3190*/  UIADD3 UR10, UR24, 0x80, URZ ;  /* 0x00000080180a7890 */ /* 0x000fe2000fffe03f */
[----:B------:R-:W-:Y:S01]  /*31a0*/  SEL R186, R186, 0xffffffe0, !P0 ;  /* 0xffffffe0baba7807 */ /* 0x000fe20004000000 */
[----:B------:R-:W-:Y:S01]  /*31b0*/  IMAD.SHL.U32 R185, R188, 0x2, RZ ;  /* 0x00000002bcb97824 */ /* 0x000fe200078e00ff */
[----:B------:R-:W-:Y:S02]  /*31c0*/  IADD3 R247, R32, R248, RZ ;  /* 0x000000f820f77210 */ /* 0x000fe40007ffe0ff */
[----:B------:R-:W-:Y:S01]  /*31d0*/  MOV R177, 0x40 ;  /* 0x0000004000b17802 */ /* 0x000fe20000000f00 */
[----:B------:R-:W-:Y:S01]  /*31e0*/  CS2R R126, SRZ ;  /* 0x00000000007e7805 */ /* 0x000fe2000001ff00 */
[----:B------:R-:W-:Y:S01]  /*31f0*/  CS2R R124, SRZ ;  /* 0x00000000007c7805 */ /* 0x000fe2000001ff00 */
[----:B--2---:R-:W-:-:S02]  /*3200*/  SHF.L.U64.HI R4, R33, 0x2, R8 ;  /* 0x0000000221047819 */ /* 0x004fc40000010208 */
[----:B---3--:R-:W-:-:S03]  /*3210*/  IADD3 R0, R33, -0x80, RZ ;  /* 0xffffff8021007810 */ /* 0x008fc60007ffe0ff */
[----:B------:R2:W-:Y:S01]  /*3220*/  STL [R1+0x14], R4 ;  /* 0x0000140401007387 */ /* 0x0005e20000100800 */
[----:B------:R-:W-:-:S03]  /*3230*/  SHF.L.U32 R0, R0, 0x2, RZ ;  /* 0x0000000200007819 */ /* 0x000fc600000006ff */
[----:B------:R-:W-:Y:S01]  /*3240*/  STL [R1], R2 ;  /* 0x0000000201007387 */ /* 0x000fe20000100800 */
        /* <DEDUP_REMOVED lines=14> */
[----:B--2---:R-:W-:Y:S01]  /*3330*/  SHF.L.U32 R4, R33, 0x2, RZ ;  /* 0x0000000221047819 */ /* 0x004fe200000006ff */
[----:B------:R-:W-:Y:S01]  /*3340*/  CS2R R94, SRZ ;  /* 0x00000000005e7805 */ /* 0x000fe2000001ff00 */
[----:B------:R-:W-:Y:S01]  /*3350*/  CS2R R92, SRZ ;  /* 0x00000000005c7805 */ /* 0x000fe2000001ff00 */
[----:B------:R-:W-:-:S02]  /*3360*/  CS2R R98, SRZ ;  /* 0x0000000000627805 */ /* 0x000fc4000001ff00 */
[----:B------:R-:W-:Y:S01]  /*3370*/  STL [R1+0x10], R4 ;  /* 0x0000100401007387 */ /* 0x000fe20000100800 */
[----:B------:R-:W-:Y:S01]  /*3380*/  CS2R R96, SRZ ;  /* 0x0000000000607805 */ /* 0x000fe2000001ff00 */
[----:B------:R-:W-:Y:S01]  /*3390*/  CS2R R90, SRZ ;  /* 0x00000000005a7805 */ /* 0x000fe2000001ff00 */
[----:B------:R-:W-:Y:S01]  /*33a0*/  CS2R R88, SRZ ;  /* 0x0000000000587805 */ /* 0x000fe2000001ff00 */
[----:B------:R2:W-:Y:S01]  /*33b0*/  STL [R1+0xc], R0 ;  /* 0x00000c0001007387 */ /* 0x0005e20000100800 */
        /* <DEDUP_REMOVED lines=10> */
[----:B------:R-:W-:Y:S01]  /*3460*/  SEL R177, R177, 0xffffffc0, !P1 ;  /* 0xffffffc0b1b17807 */ /* 0x000fe20004800000 */
[----:B------:R-:W-:-:S02]  /*3470*/  IMAD.SHL.U32 R184, R188, 0x2, RZ ;  /* 0x00000002bcb87824 */ /* 0x000fc400078e00ff */
[----:B------:R-:W-:Y:S01]  /*3480*/  IMAD.IADD R182, R186, 0x1, R185 ;  /* 0x00000001bab67824 */ /* 0x000fe200078e02b9 */
[----:B------:R-:W-:Y:S02]  /*3490*/  UISETP.GE.AND UP0, UPT, UR10, UR4, UPT ;  /* 0x000000040a00728c */ /* 0x000fe4000bf06270 */
[----:B------:R-:W-:Y:S02]  /*34a0*/  UMOV UR11, UR16 ;  /* 0x00000010000b7c82 */ /* 0x000fe40008000000 */
[----:B------:R-:W-:Y:S01]  /*34b0*/  UMOV UR10, UR17 ;  /* 0x00000011000a7c82 */ /* 0x000fe20008000000 */
[----:B-12---:R-:W-:Y:S02]  /*34c0*/  IMAD.IADD R0, R32, 0x1, R247 ;  /* 0x0000000120007824 */ /* 0x006fe400078e02f7 */
.L_x_397:
[----:B------:R-:W0:Y:S01]  /*34d0*/  LDGDEPBAR ;  /* 0x00000000000079af */ /* 0x000e220000000000 */
[C---:B------:R-:W-:Y:S01]  /*34e0*/  IMAD.IADD R0, R183.reuse, 0x1, R186 ;  /* 0x00000001b7007824 */ /* 0x040fe200078e02ba */
[----:B------:R-:W-:Y:S01]  /*34f0*/  PLOP3.LUT P0, PT, PT, PT, UP0, 0x80, 0x0 ;  /* 0x000000000000781c */ /* 0x000fe20003f0f008 */
[--C-:B------:R-:W-:Y:S01]  /*3500*/  IMAD.IADD R156, R183, 0x1, R177.reuse ;  /* 0x00000001b79c7824 */ /* 0x100fe200078e02b1 */
[----:B------:R-:W-:Y:S01]  /*3510*/  PLOP3.LUT P2, PT, PT, PT, UP0, 0x80, 0x0 ;  /* 0x000000000000781c */ /* 0x000fe20003f4f008 */
[----:B------:R-:W-:Y:S01]  /*3520*/  UISETP.GE.AND UP5, UPT, UR5, 0x1, UPT ;  /* 0x000000010500788c */ /* 0x000fe2000bfa6270 */
[----:B------:R-:W-:Y:S02]  /*3530*/  PLOP3.LUT P3, PT, PT, PT, UP0, 0x80, 0x0 ;  /* 0x000000000000781c */ /* 0x000fe40003f6f008 */
[----:B------:R-:W2:Y:S01]  /*3540*/  LDL R2, [R1+0x20] ;  /* 0x0000200001027983 */ /* 0x000ea20000100800 */
[----:B------:R-:W-:Y:S02]  /*3550*/  PLOP3.LUT P6, PT, PT, PT, UP0, 0x80, 0x0 ;  /* 0x000000000000781c */ /* 0x000fe40003fcf008 */
[----:B-----5:R-:W-:Y:S02]  /*3560*/  FSETP.NEU.FTZ.AND P4, PT, R242, -INF , PT ;  /* 0xff800000f200780b */ /* 0x020fe40003f9d000 */
[----:B------:R-:W-:Y:S01]  /*3570*/  FSETP.NEU.FTZ.AND P5, PT, R241, -INF , PT ;  /* 0xff800000f100780b */ /* 0x000fe20003fbd000 */
[----:B------:R-:W-:Y:S04]  /*3580*/  DEPBAR.LE SB0, 0x0 ;  /* 0x000080000000791a */ /* 0x000fe80000000000 */
[----:B------:R-:W-:Y:S08]  /*3590*/  BAR.SYNC.DEFER_BLOCKING 0x0 ;  /* 0x0000000000007b1d */ /* 0x000ff00000010000 */
[----:B------:R-:W-:Y:S08]  /*35a0*/  LDSM.16.M88.4 R64, [R183] ;  /* 0x00000000b740783b */ /* 0x000ff00000000200 */
[----:B------:R-:W1:Y:S08]  /*35b0*/  LDSM.16.M88.4 R16, [R178+0xc000] ;  /* 0x00c00000b210783b */ /* 0x000e700000000200 */
[----:B------:R-:W3:Y:S08]  /*35c0*/  LDSM.16.M88.4 R60, [R183+0x2000] ;  /* 0x00200000b73c783b */ /* 0x000ef00000000200 */
[----:B------:R-:W4:Y:S08]  /*35d0*/  LDSM.16.M88.4 R32, [R178+0xc800] ;  /* 0x00c80000b220783b */ /* 0x000f300000000200 */
[----:B------:R-:W4:Y:S08]  /*35e0*/  LDSM.16.M88.4 R48, [R178+0xd000] ;  /* 0x00d00000b230783b */ /* 0x000f300000000200 */
[----:B------:R-:W4:Y:S01]  /*35f0*/  LDSM.16.M88.4 R132, [R178+0xd800] ;  /* 0x00d80000b284783b */ /* 0x000f220000000200 */
[-C--:B-1----:R-:W-:Y:S07]  /*3600*/  HMMA.16816.F32.BF16 R4, R64, R16.reuse, RZ ;  /* 0x000000104004723c */ /* 0x082fee00000418ff */
[----:B------:R-:W-:Y:S01]  /*3610*/  LDSM.16.M88.4 R136, [R0] ;  /* 0x000000000088783b */ /* 0x000fe20000000200 */
[C---:B---3--:R-:W-:Y:S07]  /*3620*/  HMMA.16816.F32.BF16 R8, R60.reuse, R16, RZ ;  /* 0x000000103c08723c */ /* 0x048fee00000418ff */
[----:B------:R-:W1:Y:S01]  /*3630*/  LDSM.16.M88.4 R140, [R181+0xc000] ;  /* 0x00c00000b58c783b */ /* 0x000e620000000200 */
[-C--:B------:R-:W-:Y:S07]  /*3640*/  HMMA.16816.F32.BF16 R12, R60, R18.reuse, RZ ;  /* 0x000000123c0c723c */ /* 0x080fee00000418ff */
[----:B------:R3:W1:Y:S01]  /*3650*/  LDSM.16.M88.4 R144, [R0+0x2000] ;  /* 0x002000000090783b */ /* 0x0006620000000200 */
[C---:B------:R-:W-:Y:S07]  /*3660*/  HMMA.16816.F32.BF16 R16, R64.reuse, R18, RZ ;  /* 0x000000124010723c */ /* 0x040fee00000418ff */
[----:B------:R-:W1:Y:S01]  /*3670*/  LDSM.16.M88.4 R148, [R181+0xc800] ;  /* 0x00c80000b594783b */ /* 0x000e620000000200 */
[-C--:B----4-:R-:W-:Y:S07]  /*3680*/  HMMA.16816.F32.BF16 R20, R64, R32.reuse, RZ ;  /* 0x000000204014723c */ /* 0x090fee00000418ff */
[----:B------:R-:W4:Y:S01]  /*3690*/  LDSM.16.M88.4 R152, [R181+0xd000] ;  /* 0x00d00000b598783b */ /* 0x000f220000000200 */
[C---:B------:R-:W-:Y:S07]  /*36a0*/  HMMA.16816.F32.BF16 R24, R60.reuse, R32, RZ ;  /* 0x000000203c18723c */ /* 0x040fee00000418ff */
[----:B------:R-:W-:Y:S01]  /*36b0*/  LDSM.16.M88.4 R160, [R179+0xc800] ;  /* 0x00c80000b3a0783b */ /* 0x000fe20000000200 */
[----:B---3--:R-:W-:Y:S01]  /*36c0*/  IMAD.IADD R0, R0, 0x1, R177 ;  /* 0x0000000100007824 */ /* 0x008fe200078e02b1 */
[-C--:B------:R-:W-:Y:S06]  /*36d0*/  HMMA.16816.F32.BF16 R28, R60, R34.reuse, RZ ;  /* 0x000000223c1c723c */ /* 0x080fec00000418ff */
[----:B------:R-:W-:Y:S02]  /*36e0*/  LDSM.16.M88.4 R164, [R179+0xd800] ;  /* 0x00d80000b3a4783b */ /* 0x000fe40000000200 */
[C---:B------:R-:W-:Y:S06]  /*36f0*/  HMMA.16816.F32.BF16 R32, R64.reuse, R34, RZ ;  /* 0x000000224020723c */ /* 0x040fec00000418ff */
[----:B------:R-:W-:Y:S02]  /*3700*/  LDSM.16.M88.4 R168, [R0] ;  /* 0x0000000000a8783b */ /* 0x000fe40000000200 */
[-C--:B------:R-:W-:Y:S06]  /*3710*/  HMMA.16816.F32.BF16 R36, R64, R48.reuse, RZ ;  /* 0x000000304024723c */ /* 0x080fec00000418ff */
[----:B------:R-:W-:Y:S02]  /*3720*/  LDSM.16.M88.4 R172, [R180+0xc000] ;  /* 0x00c00000b4ac783b */ /* 0x000fe40000000200 */
[C---:B------:R-:W-:Y:S08]  /*3730*/  HMMA.16816.F32.BF16 R40, R60.reuse, R48, RZ ;  /* 0x000000303c28723c */ /* 0x040ff000000418ff */
[-C--:B------:R-:W-:Y:S08]  /*3740*/  HMMA.16816.F32.BF16 R44, R60, R50.reuse, RZ ;  /* 0x000000323c2c723c */ /* 0x080ff000000418ff */
[C---:B------:R-:W-:Y:S08]  /*3750*/  HMMA.16816.F32.BF16 R48, R64.reuse, R50, RZ ;  /* 0x000000324030723c */ /* 0x040ff000000418ff */
[-C--:B------:R-:W-:Y:S08]  /*3760*/  HMMA.16816.F32.BF16 R52, R64, R132.reuse, RZ ;  /* 0x000000844034723c */ /* 0x080ff000000418ff */
[C---:B------:R-:W-:Y:S08]  /*3770*/  HMMA.16816.F32.BF16 R56, R60.reuse, R132, RZ ;  /* 0x000000843c38723c */ /* 0x040ff000000418ff */
[-C--:B------:R-:W-:Y:S08]  /*3780*/  HMMA.16816.F32.BF16 R60, R60, R134.reuse, RZ ;  /* 0x000000863c3c723c */ /* 0x080ff000000418ff */
[----:B------:R-:W-:Y:S01]  /*3790*/  HMMA.16816.F32.BF16 R64, R64, R134, RZ ;  /* 0x000000864040723c */ /* 0x000fe200000418ff */
[----:B------:R-:W3:Y:S07]  /*37a0*/  LDSM.16.M88.4 R132, [R181+0xd800] ;  /* 0x00d80000b584783b */ /* 0x000eee0000000200 */
[-C--:B-1----:R-:W-:Y:S08]  /*37b0*/  HMMA.16816.F32.BF16 R4, R136, R140.reuse, R4 ;  /* 0x0000008c8804723c */ /* 0x082ff00000041804 */
[C---:B------:R-:W-:Y:S08]  /*37c0*/  HMMA.16816.F32.BF16 R8, R144.reuse, R140, R8 ;  /* 0x0000008c9008723c */ /* 0x040ff00000041808 */
[-C--:B------:R-:W-:Y:S08]  /*37d0*/  HMMA.16816.F32.BF16 R12, R144, R142.reuse, R12 ;  /* 0x0000008e900c723c */ /* 0x080ff0000004180c */
[C---:B------:R-:W-:Y:S01]  /*37e0*/  HMMA.16816.F32.BF16 R16, R136.reuse, R142, R16 ;  /* 0x0000008e8810723c */ /* 0x040fe20000041810 */
[----:B------:R-:W-:Y:S07]  /*37f0*/  LDSM.16.M88.4 R140, [R156] ;  /* 0x000000009c8c783b */ /* 0x000fee0000000200 */
[-C--:B------:R-:W-:Y:S01]  /*3800*/  HMMA.16816.F32.BF16 R20, R136, R148.reuse, R20 ;  /* 0x000000948814723c */ /* 0x080fe20000041814 */
[----:B------:R-:W-:Y:S07]  /*3810*/  LDSM.16.M88.4 R156, [R156+0x2000] ;  /* 0x002000009c9c783b */ /* 0x000fee0000000200 */
[C---:B------:R-:W-:Y:S08]  /*3820*/  HMMA.16816.F32.BF16 R24, R144.reuse, R148, R24 ;  /* 0x000000949018723c */ /* 0x040ff00000041818 */
[-C--:B------:R-:W-:Y:S08]  /*3830*/  HMMA.16816.F32.BF16 R28, R144, R150.reuse, R28 ;  /* 0x00000096901c723c */ /* 0x080ff0000004181c */
[C---:B------:R-:W-:Y:S01]  /*3840*/  HMMA.16816.F32.BF16 R32, R136.reuse, R150, R32 ;  /* 0x000000968820723c */ /* 0x040fe20000041820 */
[----:B------:R-:W1:Y:S07]  /*3850*/  LDSM.16.M88.4 R148, [R179+0xc000] ;  /* 0x00c00000b394783b */ /* 0x000e6e0000000200 */
[-C--:B----4-:R-:W-:Y:S08]  /*3860*/  HMMA.16816.F32.BF16 R36, R136, R152.reuse, R36 ;  /* 0x000000988824723c */ /* 0x090ff00000041824 */
[C---:B------:R-:W-:Y:S08]  /*3870*/  HMMA.16816.F32.BF16 R40, R144.reuse, R152, R40 ;  /* 0x000000989028723c */ /* 0x040ff00000041828 */
[-C--:B------:R-:W-:Y:S08]  /*3880*/  HMMA.16816.F32.BF16 R44, R144, R154.reuse, R44 ;  /* 0x0000009a902c723c */ /* 0x080ff0000004182c */
[C---:B------:R-:W-:Y:S01]  /*3890*/  HMMA.16816.F32.BF16 R48, R136.reuse, R154, R48 ;  /* 0x0000009a8830723c */ /* 0x040fe20000041830 */
[----:B------:R-:W4:Y:S07]  /*38a0*/  LDSM.16.M88.4 R152, [R179+0xd000] ;  /* 0x00d00000b398783b */ /* 0x000f2e0000000200 */
[-C--:B---3--:R-:W-:Y:S08]  /*38b0*/  HMMA.16816.F32.BF16 R52, R136, R132.reuse, R52 ;  /* 0x000000848834723c */ /* 0x088ff00000041834 */
[C---:B------:R-:W-:Y:S08]  /*38c0*/  HMMA.16816.F32.BF16 R56, R144.reuse, R132, R56 ;  /* 0x000000849038723c */ /* 0x040ff00000041838 */
[-C--:B------:R-:W-:Y:S08]  /*38d0*/  HMMA.16816.F32.BF16 R60, R144, R134.reuse, R60 ;  /* 0x00000086903c723c */ /* 0x080ff0000004183c */
[----:B------:R-:W-:Y:S01]  /*38e0*/  HMMA.16816.F32.BF16 R64, R136, R134, R64 ;  /* 0x000000868840723c */ /* 0x000fe20000041840 */
[----:B------:R3:W4:Y:S06]  /*38f0*/  LDSM.16.M88.4 R132, [R0+0x2000] ;  /* 0x002000000084783b */ /* 0x00072c0000000200 */
[----:B------:R-:W-:Y:S01]  /*3900*/  IMAD.U32 R137, RZ, RZ, UR20 ;  /* 0x00000014ff897e24 */ /* 0x000fe2000f8e00ff */
[-C--:B-1----:R-:W-:Y:S05]  /*3910*/  HMMA.16816.F32.BF16 R4, R140, R148.reuse, R4 ;  /* 0x000000948c04723c */ /* 0x082fea0000041804 */
[----:B--2---:R-:W-:Y:S01]  /*3920*/  @P0 IMAD R137, R137, 0x80, R2 ;  /* 0x0000008089890824 */ /* 0x004fe200078e0202 */
[----:B------:R-:W-:Y:S01]  /*3930*/  PLOP3.LUT P0, PT, PT, PT, UP0, 0x80, 0x0 ;  /* 0x000000000000781c */ /* 0x000fe20003f0f008 */
[----:B------:R-:W-:Y:S01]  /*3940*/  FMUL.FTZ R138, R242, 1.4426950216293334961 ;  /* 0x3fb8aa3bf28a7820 */ /* 0x000fe20000410000 */
[C---:B------:R-:W-:Y:S01]  /*3950*/  HMMA.16816.F32.BF16 R8, R156.reuse, R148, R8 ;  /* 0x000000949c08723c */ /* 0x040fe20000041808 */
[----:B------:R-:W2:Y:S03]  /*3960*/  LDL R148, [R1+0x10] ;  /* 0x0000100001947983 */ /* 0x000ea60000100800 */
[----:B------:R-:W-:Y:S01]  /*3970*/  @P3 ISETP.GE.AND P3, PT, R137, UR4, PT ;  /* 0x0000000489003c0c */ /* 0x000fe2000bf66270 */
[C---:B------:R-:W-:Y:S01]  /*3980*/  FMUL.FTZ R136, R243.reuse, 1.4426950216293334961 ;  /* 0x3fb8aa3bf3887820 */ /* 0x040fe20000410000 */
[----:B------:R-:W-:Y:S01]  /*3990*/  FSEL R138, R138, RZ, P4 ;  /* 0x000000ff8a8a7208 */ /* 0x000fe20002000000 */
[----:B------:R-:W-:Y:S01]  /*39a0*/  FMUL.FTZ R2, R240, 1.4426950216293334961 ;  /* 0x3fb8aa3bf0027820 */ /* 0x000fe20000410000 */
[-C--:B------:R-:W-:Y:S03]  /*39b0*/  HMMA.16816.F32.BF16 R12, R156, R150.reuse, R12 ;  /* 0x000000969c0c723c */ /* 0x080fe6000004180c */
[----:B------:R-:W-:Y:S02]  /*39c0*/  FSETP.NEU.FTZ.AND P4, PT, R243, -INF , PT ;  /* 0xff800000f300780b */ /* 0x000fe40003f9d000 */
[----:B---3--:R-:W-:Y:S02]  /*39d0*/  @P2 IADD3 R0, R137, 0x1, RZ ;  /* 0x0000000189002810 */ /* 0x008fe40007ffe0ff */
[----:B------:R-:W-:Y:S01]  /*39e0*/  FSEL R136, R136, RZ, P4 ;  /* 0x000000ff88887208 */ /* 0x000fe20002000000 */
[C---:B------:R-:W-:Y:S01]  /*39f0*/  HMMA.16816.F32.BF16 R16, R140.reuse, R150, R16 ;  /* 0x000000968c10723c */ /* 0x040fe20000041810 */
[----:B------:R-:W-:Y:S02]  /*3a00*/  PLOP3.LUT P2, PT, PT, PT, UP0, 0x80, 0x0 ;  /* 0x000000000000781c */ /* 0x000fe40003f4f008 */
[----:B------:R-:W-:Y:S02]  /*3a10*/  PLOP3.LUT P4, PT, PT, PT, UP0, 0x80, 0x0 ;  /* 0x000000000000781c */ /* 0x000fe40003f8f008 */
[----:B------:R-:W-:Y:S01]  /*3a20*/  @P6 ISETP.GE.AND P6, PT, R0, UR4, PT ;  /* 0x0000000400006c0c */ /* 0x000fe2000bfc6270 */
[----:B------:R-:W-:Y:S02]  /*3a30*/  FMUL.FTZ R0, R241, 1.4426950216293334961 ;  /* 0x3fb8aa3bf1007820 */ /* 0x000fe40000410000 */
[-C--:B------:R-:W-:Y:S04]  /*3a40*/  HMMA.16816.F32.BF16 R20, R140, R160.reuse, R20 ;  /* 0x000000a08c14723c */ /* 0x080fe80000041814 */
[----:B------:R-:W-:Y:S02]  /*3a50*/  FSEL R0, R0, RZ, P5 ;  /* 0x000000ff00007208 */ /* 0x000fe40002800000 */
[----:B------:R-:W-:Y:S02]  /*3a60*/  PLOP3.LUT P5, PT, PT, PT, UP0, 0x80, 0x0 ;  /* 0x000000000000781c */ /* 0x000fe40003faf008 */
[C---:B------:R-:W-:Y:S08]  /*3a70*/  HMMA.16816.F32.BF16 R24, R156.reuse, R160, R24 ;  /* 0x000000a09c18723c */ /* 0x040ff00000041818 */
[-C--:B------:R-:W-:Y:S08]  /*3a80*/  HMMA.16816.F32.BF16 R28, R156, R162.reuse, R28 ;  /* 0x000000a29c1c723c */ /* 0x080ff0000004181c */
[C---:B------:R-:W-:Y:S08]  /*3a90*/  HMMA.16816.F32.BF16 R32, R140.reuse, R162, R32 ;  /* 0x000000a28c20723c */ /* 0x040ff00000041820 */
[-C--:B----4-:R-:W-:Y:S08]  /*3aa0*/  HMMA.16816.F32.BF16 R36, R140, R152.reuse, R36 ;  /* 0x000000988c24723c */ /* 0x090ff00000041824 */
[C---:B------:R-:W-:Y:S08]  /*3ab0*/  HMMA.16816.F32.BF16 R40, R156.reuse, R152, R40 ;  /* 0x000000989c28723c */ /* 0x040ff00000041828 */
[-C--:B------:R-:W-:Y:S08]  /*3ac0*/  HMMA.16816.F32.BF16 R44, R156, R154.reuse, R44 ;  /* 0x0000009a9c2c723c */ /* 0x080ff0000004182c */
[C---:B------:R-:W-:Y:S08]  /*3ad0*/  HMMA.16816.F32.BF16 R48, R140.reuse, R154, R48 ;  /* 0x0000009a8c30723c */ /* 0x040ff00000041830 */
[-C--:B------:R-:W-:Y:S08]  /*3ae0*/  HMMA.16816.F32.BF16 R52, R140, R164.reuse, R52 ;  /* 0x000000a48c34723c */ /* 0x080ff00000041834 */
[C---:B------:R-:W-:Y:S08]  /*3af0*/  HMMA.16816.F32.BF16 R56, R156.reuse, R164, R56 ;  /* 0x000000a49c38723c */ /* 0x040ff00000041838 */
[-C--:B------:R-:W-:Y:S08]  /*3b00*/  HMMA.16816.F32.BF16 R60, R156, R166.reuse, R60 ;  /* 0x000000a69c3c723c */ /* 0x080ff0000004183c */
[----:B------:R-:W-:Y:S08]  /*3b10*/  HMMA.16816.F32.BF16 R64, R140, R166, R64 ;  /* 0x000000a68c40723c */ /* 0x000ff00000041840 */
[-C--:B------:R-:W-:Y:S08]  /*3b20*/  HMMA.16816.F32.BF16 R4, R168, R172.reuse, R4 ;  /* 0x000000aca804723c */ /* 0x080ff00000041804 */
[C---:B------:R-:W-:Y:S08]  /*3b30*/  HMMA.16816.F32.BF16 R8, R132.reuse, R172, R8 ;  /* 0x000000ac8408723c */ /* 0x040ff00000041808 */
[-C--:B------:R-:W-:Y:S08]  /*3b40*/  HMMA.16816.F32.BF16 R12, R132, R174.reuse, R12 ;  /* 0x000000ae840c723c */ /* 0x080ff0000004180c */
[----:B------:R-:W-:Y:S01]  /*3b50*/  @P2 FSEL R5, R5, -INF , !P6 ;  /* 0xff80000005052808 */ /* 0x000fe20007000000 */
[C---:B------:R-:W-:Y:S01]  /*3b60*/  HMMA.16816.F32.BF16 R16, R168.reuse, R174, R16 ;  /* 0x000000aea810723c */ /* 0x040fe20000041810 */
[----:B------:R-:W-:Y:S03]  /*3b70*/  PLOP3.LUT P2, PT, PT, PT, UP0, 0x80, 0x0 ;  /* 0x000000000000781c */ /* 0x000fe60003f4f008 */
[----:B------:R-:W-:Y:S01]  /*3b80*/  @P0 FSEL R4, R4, -INF , !P3 ;  /* 0xff80000004040808 */ /* 0x000fe20005800000 */
[--C-:B------:R-:W-:Y:S01]  /*3b90*/  FFMA.FTZ R5, R5, c[0x0][0x23c], -R138.reuse ;  /* 0x00008f0005057a23 */ /* 0x100fe2000001088a */
[----:B------:R-:W-:Y:S02]  /*3ba0*/  PLOP3.LUT P0, PT, PT, PT, UP0, 0x80, 0x0 ;  /* 0x000000000000781c */ /* 0x000fe40003f0f008 */
[----:B------:R-:W-:Y:S01]  /*3bb0*/  @P4 FSEL R9, R9, -INF , !P6 ;  /* 0xff80000009094808 */ /* 0x000fe20007000000 */
[----:B------:R-:W-:Y:S01]  /*3bc0*/  MUFU.EX2 R157, R5 ;  /* 0x00000005009d7308 */ /* 0x000fe20000000800 */
[----:B------:R-:W-:Y:S02]  /*3bd0*/  PLOP3.LUT P4, PT, PT, PT, UP0, 0x80, 0x0 ;  /* 0x000000000000781c */ /* 0x000fe40003f8f008 */
[----:B------:R-:W-:Y:S02]  /*3be0*/  FFMA.FTZ R4, R4, c[0x0][0x23c], -R138 ;  /* 0x00008f0004047a23 */ /* 0x000fe4000001088a */
[----:B------:R-:W-:Y:S02]  /*3bf0*/  @P2 FSEL R7, R7, -INF , !P6 ;  /* 0xff80000007072808 */ /* 0x000fe40007000000 */
[----:B------:R-:W-:Y:S03]  /*3c00*/  FSETP.NEU.FTZ.AND P2, PT, R240, -INF , PT ;  /* 0xff800000f000780b */ /* 0x000fe60003f5d000 */
[----:B------:R1:W-:Y:S01]  /*3c10*/  MUFU.EX2 R158, R4 ;  /* 0x00000004009e7308 */ /* 0x0003e20000000800 */
[----:B------:R-:W-:Y:S01]  /*3c20*/  @P0 FSEL R6, R6, -INF , !P3 ;  /* 0xff80000006060808 */ /* 0x000fe20005800000 */
[--C-:B------:R-:W-:Y:S01]  /*3c30*/  FFMA.FTZ R7, R7, c[0x0][0x23c], -R136.reuse ;  /* 0x00008f0007077a23 */ /* 0x100fe20000010888 */
[----:B------:R-:W-:Y:S02]  /*3c40*/  PLOP3.LUT P0, PT, PT, PT, UP0, 0x80, 0x0 ;  /* 0x000000000000781c */ /* 0x000fe40003f0f008 */
[----:B------:R-:W-:Y:S01]  /*3c50*/  FSEL R2, R2, RZ, P2 ;  /* 0x000000ff02027208 */ /* 0x000fe20001000000 */
[----:B------:R-:W-:Y:S01]  /*3c60*/  FFMA.FTZ R6, R6, c[0x0][0x23c], -R136 ;  /* 0x00008f0006067a23 */ /* 0x000fe20000010888 */
[----:B------:R-:W-:Y:S03]  /*3c70*/  PLOP3.LUT P2, PT, PT, PT, UP0, 0x80, 0x0 ;  /* 0x000000000000781c */ /* 0x000fe60003f4f008 */
[----:B------:R-:W-:Y:S01]  /*3c80*/  MUFU.EX2 R156, R6 ;  /* 0x00000006009c7308 */ /* 0x000fe20000000800 */
[--C-:B------:R-:W-:Y:S05]  /*3c90*/  FFMA.FTZ R9, R9, c[0x0][0x23c], -R2.reuse ;  /* 0x00008f0009097a23 */ /* 0x100fea0000010802 */
[----:B------:R-:W-:Y:S02]  /*3ca0*/  @P0 FSEL R8, R8, -INF , !P3 ;  /* 0xff80000008080808 */ /* 0x000fe40005800000 */
[----:B------:R-:W-:Y:S02]  /*3cb0*/  PLOP3.LUT P0, PT, PT, PT, UP0, 0x80, 0x0 ;  /* 0x000000000000781c */ /* 0x000fe40003f0f008 */
[----:B------:R3:W-:Y:S01]  /*3cc0*/  MUFU.EX2 R228, R7 ;  /* 0x0000000700e47308 */ /* 0x0007e20000000800 */
[----:B------:R-:W-:Y:S01]  /*3cd0*/  @P2 FSEL R10, R10, -INF , !P3 ;  /* 0xff8000000a0a2808 */ /* 0x000fe20005800000 */
[----:B------:R-:W-:Y:S01]  /*3ce0*/  FFMA.FTZ R8, R8, c[0x0][0x23c], -R2 ;  /* 0x00008f0008087a23 */ /* 0x000fe20000010802 */
[----:B------:R-:W-:Y:S02]  /*3cf0*/  PLOP3.LUT P3, PT, PT, PT, UP0, 0x80, 0x0 ;  /* 0x000000000000781c */ /* 0x000fe40003f6f008 */
[----:B------:R-:W-:Y:S01]  /*3d00*/  PLOP3.LUT P2, PT, PT, PT, UP0, 0x80, 0x0 ;  /* 0x000000000000781c */ /* 0x000fe20003f4f008 */
[--C-:B------:R-:W-:Y:S04]  /*3d10*/  FFMA.FTZ R10, R10, c[0x0][0x23c], -R0.reuse ;  /* 0x00008f000a0a7a23 */ /* 0x100fe80000010800 */
[----:B------:R4:W-:Y:S01]  /*3d20*/  MUFU.EX2 R234, R8 ;  /* 0x0000000800ea7308 */ /* 0x0009e20000000800 */
[C---:B-1----:R-:W-:Y:S02]  /*3d30*/  @P0 IADD3 R4, R137.reuse, 0x8, RZ ;  /* 0x0000000889040810 */ /* 0x042fe40007ffe0ff */
[----:B------:R-:W-:Y:S02]  /*3d40*/  PLOP3.LUT P0, PT, PT, PT, UP0, 0x80, 0x0 ;  /* 0x000000000000781c */ /* 0x000fe40003f0f008 */
[----:B------:R-:W-:Y:S02]  /*3d50*/  @P4 ISETP.GE.AND P4, PT, R4, UR4, PT ;  /* 0x0000000404004c0c */ /* 0x000fe4000bf86270 */
[----:B------:R-:W-:Y:S02]  /*3d60*/  @P3 IADD3 R4, R137, 0x9, RZ ;  /* 0x0000000989043810 */ /* 0x000fe40007ffe0ff */
[----:B------:R-:W-:Y:S01]  /*3d70*/  @P2 FSEL R11, R11, -INF , !P6 ;  /* 0xff8000000b0b2808 */ /* 0x000fe20007000000 */
[----:B------:R-:W-:Y:S01]  /*3d80*/  MUFU.EX2 R233, R9 ;  /* 0x0000000900e97308 */ /* 0x000fe20000000800 */
[----:B------:R-:W-:Y:S02]  /*3d90*/  @P5 ISETP.GE.AND P5, PT, R4, UR4, PT ;  /* 0x0000000404005c0c */ /* 0x000fe4000bfa6270 */
[----:B------:R-:W-:Y:S01]  /*3da0*/  PLOP3.LUT P2, PT, PT, PT, UP0, 0x80, 0x0 ;  /* 0x000000000000781c */ /* 0x000fe20003f4f008 */
[----:B---3--:R-:W1:Y:S01]  /*3db0*/  LDSM.16.M88.4 R4, [R180+0xc800] ;  /* 0x00c80000b404783b */ /* 0x008e620000000200 */
[----:B------:R-:W-:Y:S01]  /*3dc0*/  PLOP3.LUT P6, PT, PT, PT, UP0, 0x80, 0x0 ;  /* 0x000000000000781c */ /* 0x000fe20003fcf008 */
[----:B------:R-:W-:Y:S01]  /*3dd0*/  FFMA.FTZ R11, R11, c[0x0][0x23c], -R0 ;  /* 0x00008f000b0b7a23 */ /* 0x000fe20000010800 */
[----:B------:R-:W-:Y:S02]  /*3de0*/  PLOP3.LUT P3, PT, PT, PT, UP0, 0x80, 0x0 ;  /* 0x000000000000781c */ /* 0x000fe40003f6f008 */
[----:B------:R-:W-:Y:S01]  /*3df0*/  @P0 FSEL R12, R12, -INF , !P4 ;  /* 0xff8000000c0c0808 */ /* 0x000fe20006000000 */
[----:B------:R-:W-:Y:S01]  /*3e00*/  MUFU.EX2 R238, R10 ;  /* 0x0000000a00ee7308 */ /* 0x000fe20000000800 */
[----:B------:R-:W-:Y:S03]  /*3e10*/  PLOP3.LUT P0, PT, PT, PT, UP0, 0x80, 0x0 ;  /* 0x000000000000781c */ /* 0x000fe60003f0f008 */
[--C-:B------:R-:W-:Y:S02]  /*3e20*/  FFMA.FTZ R12, R12, c[0x0][0x23c], -R2.reuse ;  /* 0x00008f000c0c7a23 */ /* 0x100fe40000010802 */
[----:B------:R-:W-:Y:S02]  /*3e30*/  @P2 FSEL R13, R13, -INF , !P5 ;  /* 0xff8000000d0d2808 */ /* 0x000fe40006800000 */
[----:B------:R-:W-:Y:S02]  /*3e40*/  PLOP3.LUT P2, PT, PT, PT, UP0, 0x80, 0x0 ;  /* 0x000000000000781c */ /* 0x000fe40003f4f008 */
[----:B------:R3:W-:Y:S01]  /*3e50*/  MUFU.EX2 R237, R11 ;  /* 0x0000000b00ed7308 */ /* 0x0007e20000000800 */
[----:B------:R-:W-:Y:S01]  /*3e60*/  @P3 FSEL R18, R18, -INF , !P4 ;  /* 0xff80000012123808 */ /* 0x000fe20006000000 */
[----:B------:R-:W-:Y:S01]  /*3e70*/  FFMA.FTZ R13, R13, c[0x0][0x23c], -R2 ;  /* 0x00008f000d0d7a23 */ /* 0x000fe20000010802 */
[----:B------:R-:W-:Y:S02]  /*3e80*/  PLOP3.LUT P3, PT, PT, PT, UP0, 0x80, 0x0 ;  /* 0x000000000000781c */ /* 0x000fe40003f6f008 */
[----:B------:R-:W-:Y:S01]  /*3e90*/  @P0 FSEL R14, R14, -INF , !P4 ;  /* 0xff8000000e0e0808 */ /* 0x000fe20006000000 */
[----:B------:R-:W-:Y:S01]  /*3ea0*/  FFMA.FTZ R18, R18, c[0x0][0x23c], -R136 ;  /* 0x00008f0012127a23 */ /* 0x000fe20000010888 */
[----:B------:R-:W-:Y:S03]  /*3eb0*/  PLOP3.LUT P0, PT, PT, PT, UP0, 0x80, 0x0 ;  /* 0x000000000000781c */ /* 0x000fe60003f0f008 */
[----:B------:R-:W-:Y:S01]  /*3ec0*/  MUFU.EX2 R222, R18 ;  /* 0x0000001200de7308 */ /* 0x000fe20000000800 */
[--C-:B------:R-:W-:Y:S01]  /*3ed0*/  FFMA.FTZ R14, R14, c[0x0][0x23c], -R0.reuse ;  /* 0x00008f000e0e7a23 */ /* 0x100fe20000010800 */
[----:B------:R-:W-:Y:S02]  /*3ee0*/  @P2 FSEL R15, R15, -INF , !P5 ;  /* 0xff8000000f0f2808 */ /* 0x000fe40006800000 */
[----:B------:R-:W-:Y:S03]  /*3ef0*/  PLOP3.LUT P2, PT, PT, PT, UP0, 0x80, 0x0 ;  /* 0x000000000000781c */ /* 0x000fe60003f4f008 */
[----:B------:R-:W-:Y:S03]  /*3f00*/  FFMA.FTZ R15, R15, c[0x0][0x23c], -R0 ;  /* 0x00008f000f0f7a23 */ /* 0x000fe60000010800 */
[----:B------:R-:W-:Y:S01]  /*3f10*/  @P0 FSEL R16, R16, -INF , !P4 ;  /* 0xff80000010100808 */ /* 0x000fe20006000000 */
[----:B------:R-:W-:Y:S01]  /*3f20*/  MUFU.EX2 R232, R12 ;  /* 0x0000000c00e87308 */ /* 0x000fe20000000800 */
[----:B------:R-:W-:Y:S01]  /*3f30*/  PLOP3.LUT P0, PT, PT, PT, UP0, 0x80, 0x0 ;  /* 0x000000000000781c */ /* 0x000fe20003f0f008 */
[-C--:B-1----:R-:W-:Y:S01]  /*3f40*/  HMMA.16816.F32.BF16 R20, R168, R4.reuse, R20 ;  /* 0x00000004a814723c */ /* 0x082fe20000041814 */
[----:B------:R-:W-:Y:S03]  /*3f50*/  PLOP3.LUT P4, PT, PT, PT, UP0, 0x80, 0x0 ;  /* 0x000000000000781c */ /* 0x000fe60003f8f008 */
[----:B------:R-:W-:Y:S01]  /*3f60*/  @P2 FSEL R17, R17, -INF , !P5 ;  /* 0xff80000011112808 */ /* 0x000fe20006800000 */
[--C-:B------:R-:W-:Y:S01]  /*3f70*/  FFMA.FTZ R16, R16, c[0x0][0x23c], -R138.reuse ;  /* 0x00008f0010107a23 */ /* 0x100fe2000001088a */
[----:B------:R-:W-:Y:S02]  /*3f80*/  PLOP3.LUT P2, PT, PT, PT, UP0, 0x80, 0x0 ;  /* 0x000000000000781c */ /* 0x000fe40003f4f008 */
[----:B------:R-:W-:Y:S01]  /*3f90*/  MUFU.EX2 R231, R13 ;  /* 0x0000000d00e77308 */ /* 0x000fe20000000800 */
[C---:B------:R-:W-:Y:S04]  /*3fa0*/  HMMA.16816.F32.BF16 R24, R132.reuse, R4, R24 ;  /* 0x000000048418723c */ /* 0x040fe80000041818 */
[----:B----4-:R-:W-:Y:S01]  /*3fb0*/  @P0 IADD3 R8, R137, 0x10, RZ ;  /* 0x0000001089080810 */ /* 0x010fe20007ffe0ff */
[----:B------:R-:W-:Y:S01]  /*3fc0*/  FFMA.FTZ R17, R17, c[0x0][0x23c], -R138 ;  /* 0x00008f0011117a23 */ /* 0x000fe2000001088a */
[----:B------:R-:W-:Y:S02]  /*3fd0*/  PLOP3.LUT P0, PT, PT, PT, UP0, 0x80, 0x0 ;  /* 0x000000000000781c */ /* 0x000fe40003f0f008 */
[-C--:B------:R-:W-:Y:S01]  /*3fe0*/  HMMA.16816.F32.BF16 R28, R132, R6.reuse, R28 ;  /* 0x00000006841c723c */ /* 0x080fe2000004181c */
[----:B------:R-:W-:Y:S02]  /*3ff0*/  MUFU.EX2 R152, R16 ;  /* 0x0000001000987308 */ /* 0x000fe40000000800 */
[----:B------:R-:W-:Y:S02]  /*4000*/  @P6 ISETP.GE.AND P6, PT, R8, UR4, PT ;  /* 0x0000000408006c0c */ /* 0x000fe4000bfc6270 */
[----:B------:R-:W-:Y:S02]  /*4010*/  @P3 IADD3 R8, R137, 0x11, RZ ;  /* 0x0000001189083810 */ /* 0x000fe40007ffe0ff */
[----:B------:R-:W-:Y:S01]  /*4020*/  @P2 FSEL R19, R19, -INF , !P5 ;  /* 0xff80000013132808 */ /* 0x000fe20006800000 */
[C---:B------:R-:W-:Y:S01]  /*4030*/  HMMA.16816.F32.BF16 R32, R168.reuse, R6, R32 ;  /* 0x00000006a820723c */ /* 0x040fe20000041820 */
[----:B------:R-:W-:Y:S02]  /*4040*/  PLOP3.LUT P2, PT, PT, PT, UP0, 0x80, 0x0 ;  /* 0x000000000000781c */ /* 0x000fe40003f4f008 */
[----:B------:R-:W-:Y:S01]  /*4050*/  PLOP3.LUT P3, PT, PT, PT, UP0, 0x80, 0x0 ;  /* 0x000000000000781c */ /* 0x000fe20003f6f008 */
[----:B------:R-:W-:Y:S01]  /*4060*/  FFMA.FTZ R19, R19, c[0x0][0x23c], -R136 ;  /* 0x00008f0013137a23 */ /* 0x000fe20000010888 */
[----:B------:R-:W-:Y:S01]  /*4070*/  @P4 ISETP.GE.AND P4, PT, R8, UR4, PT ;  /* 0x0000000408004c0c */ /* 0x000fe2000bf86270 */
[----:B------:R-:W1:Y:S01]  /*4080*/  MUFU.EX2 R213, R17 ;  /* 0x0000001100d57308 */ /* 0x000e620000000800 */
[----:B------:R-:W-:Y:S01]  /*4090*/  PLOP3.LUT P5, PT, PT, PT, UP0, 0x80, 0x0 ;  /* 0x000000000000781c */ /* 0x000fe20003faf008 */
[----:B---3--:R-:W3:Y:S01]  /*40a0*/  LDSM.16.M88.4 R8, [R180+0xd000] ;  /* 0x00d00000b408783b */ /* 0x008ee20000000200 */
[----:B------:R-:W-:Y:S02]  /*40b0*/  @P0 FSEL R20, R20, -INF , !P6 ;  /* 0xff80000014140808 */ /* 0x000fe40007000000 */
[----:B------:R-:W-:Y:S03]  /*40c0*/  PLOP3.LUT P0, PT, PT, PT, UP0, 0x80, 0x0 ;  /* 0x000000000000781c */ /* 0x000fe60003f0f008 */
[----:B------:R-:W-:Y:S02]  /*40d0*/  FFMA.FTZ R20, R20, c[0x0][0x23c], -R138 ;  /* 0x00008f0014147a23 */ /* 0x000fe4000001088a */
[----:B------:R-:W-:Y:S01]  /*40e0*/  @P3 FSEL R26, R26, -INF , !P6 ;  /* 0xff8000001a1a3808 */ /* 0x000fe20007000000 */
[----:B------:R-:W4:Y:S01]  /*40f0*/  MUFU.EX2 R220, R19 ;  /* 0x0000001300dc7308 */ /* 0x000f220000000800 */
[----:B------:R-:W-:Y:S02]  /*4100*/  @P2 FSEL R21, R21, -INF , !P4 ;  /* 0xff80000015152808 */ /* 0x000fe40006000000 */
[----:B------:R-:W-:Y:S01]  /*4110*/  PLOP3.LUT P2, PT, PT, PT, UP0, 0x80, 0x0 ;  /* 0x000000000000781c */ /* 0x000fe20003f4f008 */
[----:B------:R-:W-:Y:S01]  /*4120*/  FFMA.FTZ R26, R26, c[0x0][0x23c], -R0 ;  /* 0x00008f001a1a7a23 */ /* 0x000fe20000010800 */
[----:B------:R-:W-:Y:S01]  /*4130*/  PLOP3.LUT P3, PT, PT, PT, UP0, 0x80, 0x0 ;  /* 0x000000000000781c */ /* 0x000fe20003f6f008 */
[----:B------:R-:W-:Y:S01]  /*4140*/  FFMA.FTZ R21, R21, c[0x0][0x23c], -R138 ;  /* 0x00008f0015157a23 */ /* 0x000fe2000001088a */
[----:B------:R-:W-:Y:S02]  /*4150*/  @P0 FSEL R22, R22, -INF , !P6 ;  /* 0xff80000016160808 */ /* 0x000fe40007000000 */
[----:B------:R-:W-:Y:S01]  /*4160*/  PLOP3.LUT P0, PT, PT, PT, UP0, 0x80, 0x0 ;  /* 0x000000000000781c */ /* 0x000fe20003f0f008 */
[----:B------:R-:W-:Y:S02]  /*4170*/  MUFU.EX2 R236, R14 ;  /* 0x0000000e00ec7308 */ /* 0x000fe40000000800 */
[--C-:B------:R-:W-:Y:S04]  /*4180*/  FFMA.FTZ R22, R22, c[0x0][0x23c], -R136.reuse ;  /* 0x00008f0016167a23 */ /* 0x100fe80000010888 */
[----:B------:R-:W-:Y:S02]  /*4190*/  @P2 FSEL R23, R23, -INF , !P4 ;  /* 0xff80000017172808 */ /* 0x000fe40006000000 */
[----:B------:R-:W-:Y:S02]  /*41a0*/  PLOP3.LUT P2, PT, PT, PT, UP0, 0x80, 0x0 ;  /* 0x000000000000781c */ /* 0x000fe40003f4f008 */
[----:B------:R-:W-:Y:S01]  /*41b0*/  MUFU.EX2 R155, R20 ;  /* 0x00000014009b7308 */ /* 0x000fe20000000800 */
[----:B------:R-:W-:Y:S01]  /*41c0*/  FFMA.FTZ R23, R23, c[0x0][0x23c], -R136 ;  /* 0x00008f0017177a23 */ /* 0x000fe20000010888 */
[----:B------:R-:W-:Y:S02]  /*41d0*/  @P0 FSEL R24, R24, -INF , !P6 ;  /* 0xff80000018180808 */ /* 0x000fe40007000000 */
[----:B------:R-:W-:Y:S02]  /*41e0*/  PLOP3.LUT P0, PT, PT, PT, UP0, 0x80, 0x0 ;  /* 0x000000000000781c */ /* 0x000fe40003f0f008 */
[----:B------:R-:W-:Y:S01]  /*41f0*/  PLOP3.LUT P6, PT, PT, PT, UP0, 0x80, 0x0 ;  /* 0x000000000000781c */ /* 0x000fe20003fcf008 */
[--C-:B------:R-:W-:Y:S03]  /*4200*/  FFMA.FTZ R24, R24, c[0x0][0x23c], -R2.reuse ;  /* 0x00008f0018187a23 */ /* 0x100fe60000010802 */
[----:B------:R-:W-:Y:S01]  /*4210*/  MUFU.EX2 R235, R15 ;  /* 0x0000000f00eb7308 */ /* 0x000fe20000000800 */
[-C--:B---3--:R-:W-:Y:S03]  /*4220*/  HMMA.16816.F32.BF16 R36, R168, R8.reuse, R36 ;  /* 0x00000008a824723c */ /* 0x088fe60000041824 */
[----:B------:R-:W-:Y:S02]  /*4230*/  @P2 FSEL R25, R25, -INF , !P4 ;  /* 0xff80000019192808 */ /* 0x000fe40006000000 */
[----:B------:R-:W-:Y:S02]  /*4240*/  PLOP3.LUT P2, PT, PT, PT, UP0, 0x80, 0x0 ;  /* 0x000000000000781c */ /* 0x000fe40003f4f008 */
[----:B------:R-:W-:Y:S01]  /*4250*/  @P0 IADD3 R4, R137, 0x18, RZ ;  /* 0x0000001889040810 */ /* 0x000fe20007ffe0ff */
[C---:B------:R-:W-:Y:S01]  /*4260*/  HMMA.16816.F32.BF16 R40, R132.reuse, R8, R40 ;  /* 0x000000088428723c */ /* 0x040fe20000041828 */
[----:B------:R-:W-:Y:S01]  /*4270*/  PLOP3.LUT P0, PT, PT, PT, UP0, 0x80, 0x0 ;  /* 0x000000000000781c */ /* 0x000fe20003f0f008 */
[----:B------:R-:W-:Y:S02]  /*4280*/  MUFU.EX2 R151, R21 ;  /* 0x0000001500977308 */ /* 0x000fe40000000800 */
[----:B------:R-:W-:Y:S01]  /*4290*/  @P5 ISETP.GE.AND P5, PT, R4, UR4, PT ;  /* 0x0000000404005c0c */ /* 0x000fe2000bfa6270 */
[----:B------:R-:W-:Y:S01]  /*42a0*/  FFMA.FTZ R25, R25, c[0x0][0x23c], -R2 ;  /* 0x00008f0019197a23 */ /* 0x000fe20000010802 */
[----:B------:R-:W-:Y:S02]  /*42b0*/  @P3 IADD3 R4, R137, 0x19, RZ ;  /* 0x0000001989043810 */ /* 0x000fe40007ffe0ff */
[-C--:B------:R-:W-:Y:S01]  /*42c0*/  HMMA.16816.F32.BF16 R44, R132, R10.reuse, R44 ;  /* 0x0000000a842c723c */ /* 0x080fe2000004182c */
[----:B------:R-:W-:Y:S02]  /*42d0*/  PLOP3.LUT P3, PT, PT, PT, UP0, 0x80, 0x0 ;  /* 0x000000000000781c */ /* 0x000fe40003f6f008 */
[----:B------:R-:W-:Y:S01]  /*42e0*/  @P6 ISETP.GE.AND P6, PT, R4, UR4, PT ;  /* 0x0000000404006c0c */ /* 0x000fe2000bfc6270 */
[----:B------:R-:W-:Y:S01]  /*42f0*/  MUFU.EX2 R225, R24 ;  /* 0x0000001800e17308 */ /* 0x000fe20000000800 */
[----:B------:R-:W-:Y:S02]  /*4300*/  @P2 FSEL R27, R27, -INF , !P4 ;  /* 0xff8000001b1b2808 */ /* 0x000fe40006000000 */
[----:B------:R-:W-:Y:S01]  /*4310*/  PLOP3.LUT P2, PT, PT, PT, UP0, 0x80, 0x0 ;  /* 0x000000000000781c */ /* 0x000fe20003f4f008 */
[C---:B------:R-:W-:Y:S01]  /*4320*/  HMMA.16816.F32.BF16 R48, R168.reuse, R10, R48 ;  /* 0x0000000aa830723c */ /* 0x040fe20000041830 */
[----:B------:R-:W-:Y:S03]  /*4330*/  PLOP3.LUT P4, PT, PT, PT, UP0, 0x80, 0x0 ;  /* 0x000000000000781c */ /* 0x000fe60003f8f008 */
[----:B------:R-:W-:Y:S01]  /*4340*/  @P0 FSEL R28, R28, -INF , !P5 ;  /* 0xff8000001c1c0808 */ /* 0x000fe20006800000 */
[----:B------:R-:W-:Y:S01]  /*4350*/  FFMA.FTZ R27, R27, c[0x0][0x23c], -R0 ;  /* 0x00008f001b1b7a23 */ /* 0x000fe20000010800 */
[----:B------:R-:W-:Y:S01]  /*4360*/  PLOP3.LUT P0, PT, PT, PT, UP0, 0x80, 0x0 ;  /* 0x000000000000781c */ /* 0x000fe20003f0f008 */
[----:B------:R-:W-:Y:S01]  /*4370*/  MUFU.EX2 R217, R22 ;  /* 0x0000001600d97308 */ /* 0x000fe20000000800 */
[----:B------:R-:W-:Y:S01]  /*4380*/  @P3 FSEL R34, R34, -INF , !P5 ;  /* 0xff80000022223808 */ /* 0x000fe20006800000 */
[----:B------:R-:W-:Y:S01]  /*4390*/  FFMA.FTZ R28, R28, c[0x0][0x23c], -R2 ;  /* 0x00008f001c1c7a23 */ /* 0x000fe20000010802 */
[----:B------:R-:W-:Y:S02]  /*43a0*/  PLOP3.LUT P3, PT, PT, PT, UP0, 0x80, 0x0 ;  /* 0x000000000000781c */ /* 0x000fe40003f6f008 */
[----:B------:R-:W-:Y:S01]  /*43b0*/  @P2 FSEL R29, R29, -INF , !P6 ;  /* 0xff8000001d1d2808 */ /* 0x000fe20007000000 */
[----:B------:R-:W-:Y:S01]  /*43c0*/  FFMA.FTZ R34, R34, c[0x0][0x23c], -R136 ;  /* 0x00008f0022227a23 */ /* 0x000fe20000010888 */
[----:B------:R-:W-:Y:S03]  /*43d0*/  PLOP3.LUT P2, PT, PT, PT, UP0, 0x80, 0x0 ;  /* 0x000000000000781c */ /* 0x000fe60003f4f008 */
[----:B------:R-:W-:Y:S01]  /*43e0*/  FFMA.FTZ R29, R29, c[0x0][0x23c], -R2 ;  /* 0x00008f001d1d7a23 */ /* 0x000fe20000010802 */
[----:B------:R-:W-:Y:S01]  /*43f0*/  MUFU.EX2 R216, R23 ;  /* 0x0000001700d87308 */ /* 0x000fe20000000800 */
[----:B------:R-:W-:Y:S02]  /*4400*/  @P0 FSEL R30, R30, -INF , !P5 ;  /* 0xff8000001e1e0808 */ /* 0x000fe40006800000 */
[----:B------:R-:W-:Y:S03]  /*4410*/  PLOP3.LUT P0, PT, PT, PT, UP0, 0x80, 0x0 ;  /* 0x000000000000781c */ /* 0x000fe60003f0f008 */
[--C-:B------:R-:W-:Y:S03]  /*4420*/  FFMA.FTZ R30, R30, c[0x0][0x23c], -R0.reuse ;  /* 0x00008f001e1e7a23 */ /* 0x100fe60000010800 */
[----:B------:R-:W-:Y:S01]  /*4430*/  @P2 FSEL R31, R31, -INF , !P6 ;  /* 0xff8000001f1f2808 */ /* 0x000fe20007000000 */
[----:B------:R-:W-:Y:S01]  /*4440*/  MUFU.EX2 R209, R34 ;  /* 0x0000002200d17308 */ /* 0x000fe20000000800 */
[----:B------:R-:W-:Y:S03]  /*4450*/  PLOP3.LUT P2, PT, PT, PT, UP0, 0x80, 0x0 ;  /* 0x000000000000781c */ /* 0x000fe60003f4f008 */
[----:B------:R-:W-:Y:S02]  /*4460*/  FFMA.FTZ R31, R31, c[0x0][0x23c], -R0 ;  /* 0x00008f001f1f7a23 */ /* 0x000fe40000010800 */
[----:B------:R-:W-:Y:S02]  /*4470*/  @P0 FSEL R32, R32, -INF , !P5 ;  /* 0xff80000020200808 */ /* 0x000fe40006800000 */
[----:B------:R-:W-:Y:S02]  /*4480*/  PLOP3.LUT P0, PT, PT, PT, UP0, 0x80, 0x0 ;  /* 0x000000000000781c */ /* 0x000fe40003f0f008 */
[----:B------:R-:W-:Y:S01]  /*4490*/  PLOP3.LUT P5, PT, PT, PT, UP0, 0x80, 0x0 ;  /* 0x000000000000781c */ /* 0x000fe20003faf008 */
[--C-:B------:R-:W-:Y:S01]  /*44a0*/  FFMA.FTZ R32, R32, c[0x0][0x23c], -R138.reuse ;  /* 0x00008f0020207a23 */ /* 0x100fe2000001088a */
[----:B------:R-:W-:Y:S02]  /*44b0*/  MUFU.EX2 R224, R25 ;  /* 0x0000001900e07308 */ /* 0x000fe40000000800 */
[----:B------:R-:W-:Y:S02]  /*44c0*/  @P2 FSEL R33, R33, -INF , !P6 ;  /* 0xff80000021212808 */ /* 0x000fe40007000000 */
[----:B------:R-:W-:Y:S03]  /*44d0*/  PLOP3.LUT P2, PT, PT, PT, UP0, 0x80, 0x0 ;  /* 0x000000000000781c */ /* 0x000fe60003f4f008 */
[----:B------:R-:W-:Y:S02]  /*44e0*/  FFMA.FTZ R33, R33, c[0x0][0x23c], -R138 ;  /* 0x00008f0021217a23 */ /* 0x000fe4000001088a */
[C---:B------:R-:W-:Y:S01]  /*44f0*/  @P0 IADD3 R4, R137.reuse, 0x20, RZ ;  /* 0x0000002089040810 */ /* 0x040fe20007ffe0ff */
[----:B------:R-:W-:Y:S01]  /*4500*/  MUFU.EX2 R150, R32 ;  /* 0x0000002000967308 */ /* 0x000fe20000000800 */
[----:B------:R-:W-:Y:S02]  /*4510*/  PLOP3.LUT P0, PT, PT, PT, UP0, 0x80, 0x0 ;  /* 0x000000000000781c */ /* 0x000fe40003f0f008 */
[----:B------:R-:W-:Y:S02]  /*4520*/  @P4 ISETP.GE.AND P4, PT, R4, UR4, PT ;  /* 0x0000000404004c0c */ /* 0x000fe4000bf86270 */
[----:B------:R-:W-:Y:S02]  /*4530*/  @P3 IADD3 R4, R137, 0x21, RZ ;  /* 0x0000002189043810 */ /* 0x000fe40007ffe0ff */
[----:B------:R-:W-:Y:S02]  /*4540*/  @P2 FSEL R35, R35, -INF , !P6 ;  /* 0xff80000023232808 */ /* 0x000fe40007000000 */
[----:B------:R-:W-:Y:S01]  /*4550*/  @P5 ISETP.GE.AND P5, PT, R4, UR4, PT ;  /* 0x0000000404005c0c */ /* 0x000fe2000bfa6270 */
[----:B------:R-:W-:Y:S01]  /*4560*/  MUFU.EX2 R202, R33 ;  /* 0x0000002100ca7308 */ /* 0x000fe20000000800 */
[----:B------:R-:W-:Y:S01]  /*4570*/  PLOP3.LUT P2, PT, PT, PT, UP0, 0x80, 0x0 ;  /* 0x000000000000781c */ /* 0x000fe20003f4f008 */
[----:B------:R-:W-:Y:S01]  /*4580*/  FFMA.FTZ R35, R35, c[0x0][0x23c], -R136 ;  /* 0x00008f0023237a23 */ /* 0x000fe20000010888 */
[----:B------:R-:W-:Y:S02]  /*4590*/  PLOP3.LUT P3, PT, PT, PT, UP0, 0x80, 0x0 ;  /* 0x000000000000781c */ /* 0x000fe40003f6f008 */
[----:B------:R-:W-:Y:S02]  /*45a0*/  PLOP3.LUT P6, PT, PT, PT, UP0, 0x80, 0x0 ;  /* 0x000000000000781c */ /* 0x000fe40003fcf008 */
[----:B------:R-:W-:Y:S02]  /*45b0*/  @P0 FSEL R36, R36, -INF , !P4 ;  /* 0xff80000024240808 */ /* 0x000fe40006000000 */
[----:B------:R-:W-:Y:S01]  /*45c0*/  PLOP3.LUT P0, PT, PT, PT, UP0, 0x80, 0x0 ;  /* 0x000000000000781c */ /* 0x000fe20003f0f008 */
[----:B------:R-:W-:Y:S02]  /*45d0*/  MUFU.EX2 R207, R35 ;  /* 0x0000002300cf7308 */ /* 0x000fe40000000800 */
[--C-:B------:R-:W-:Y:S02]  /*45e0*/  FFMA.FTZ R36, R36, c[0x0][0x23c], -R138.reuse ;  /* 0x00008f0024247a23 */ /* 0x100fe4000001088a */
[----:B------:R-:W-:Y:S02]  /*45f0*/  @P2 FSEL R37, R37, -INF , !P5 ;  /* 0xff80000025252808 */ /* 0x000fe40006800000 */
[----:B------:R-:W-:Y:S02]  /*4600*/  PLOP3.LUT P2, PT, PT, PT, UP0, 0x80, 0x0 ;  /* 0x000000000000781c */ /* 0x000fe40003f4f008 */
[----:B------:R-:W-:Y:S01]  /*4610*/  @P3 FSEL R42, R42, -INF , !P4 ;  /* 0xff8000002a2a3808 */ /* 0x000fe20006000000 */
[----:B------:R-:W-:Y:S01]  /*4620*/  FFMA.FTZ R37, R37, c[0x0][0x23c], -R138 ;  /* 0x00008f0025257a23 */ /* 0x000fe2000001088a */
[----:B------:R-:W-:Y:S01]  /*4630*/  PLOP3.LUT P3, PT, PT, PT, UP0, 0x80, 0x0 ;  /* 0x000000000000781c */ /* 0x000fe20003f6f008 */
[----:B------:R-:W-:Y:S01]  /*4640*/  MUFU.EX2 R230, R26 ;  /* 0x0000001a00e67308 */ /* 0x000fe20000000800 */
[----:B------:R-:W-:Y:S01]  /*4650*/  @P0 FSEL R38, R38, -INF , !P4 ;  /* 0xff80000026260808 */ /* 0x000fe20006000000 */
[----:B------:R-:W-:Y:S01]  /*4660*/  FFMA.FTZ R42, R42, c[0x0][0x23c], -R0 ;  /* 0x00008f002a2a7a23 */ /* 0x000fe20000010800 */
[----:B------:R-:W-:Y:S03]  /*4670*/  PLOP3.LUT P0, PT, PT, PT, UP0, 0x80, 0x0 ;  /* 0x000000000000781c */ /* 0x000fe60003f0f008 */
[--C-:B------:R-:W-:Y:S02]  /*4680*/  FFMA.FTZ R38, R38, c[0x0][0x23c], -R136.reuse ;  /* 0x00008f0026267a23 */ /* 0x100fe40000010888 */
[----:B------:R-:W-:Y:S02]  /*4690*/  @P2 FSEL R39, R39, -INF , !P5 ;  /* 0xff80000027272808 */ /* 0x000fe40006800000 */
[----:B------:R-:W-:Y:S01]  /*46a0*/  PLOP3.LUT P2, PT, PT, PT, UP0, 0x80, 0x0 ;  /* 0x000000000000781c */ /* 0x000fe20003f4f008 */
[----:B------:R-:W-:Y:S02]  /*46b0*/  MUFU.EX2 R229, R27 ;  /* 0x0000001b00e57308 */ /* 0x000fe40000000800 */
[----:B------:R-:W-:Y:S03]  /*46c0*/  FFMA.FTZ R39, R39, c[0x0][0x23c], -R136 ;  /* 0x00008f0027277a23 */ /* 0x000fe60000010888 */
[----:B------:R-:W-:Y:S02]  /*46d0*/  @P0 FSEL R40, R40, -INF , !P4 ;  /* 0xff80000028280808 */ /* 0x000fe40006000000 */
[----:B------:R-:W-:Y:S02]  /*46e0*/  PLOP3.LUT P0, PT, PT, PT, UP0, 0x80, 0x0 ;  /* 0x000000000000781c */ /* 0x000fe40003f0f008 */
[----:B------:R-:W-:Y:S01]  /*46f0*/  PLOP3.LUT P4, PT, PT, PT, UP0, 0x80, 0x0 ;  /* 0x000000000000781c */ /* 0x000fe20003f8f008 */
[--C-:B------:R-:W-:Y:S01]  /*4700*/  FFMA.FTZ R40, R40, c[0x0][0x23c], -R2.reuse ;  /* 0x00008f0028287a23 */ /* 0x100fe20000010802 */
[----:B------:R-:W-:Y:S01]  /*4710*/  MUFU.EX2 R223, R28 ;  /* 0x0000001c00df7308 */ /* 0x000fe20000000800 */
[----:B------:R-:W-:Y:S02]  /*4720*/  @P2 FSEL R41, R41, -INF , !P5 ;  /* 0xff80000029292808 */ /* 0x000fe40006800000 */
[----:B------:R-:W-:Y:S03]  /*4730*/  PLOP3.LUT P2, PT, PT, PT, UP0, 0x80, 0x0 ;  /* 0x000000000000781c */ /* 0x000fe60003f4f008 */
[----:B------:R-:W-:Y:S03]  /*4740*/  FFMA.FTZ R41, R41, c[0x0][0x23c], -R2 ;  /* 0x00008f0029297a23 */ /* 0x000fe60000010802 */
        /* <DEDUP_REMOVED lines=9> */
[----:B------:R-:W3:Y:S01]  /*47e0*/  LDSM.16.M88.4 R4, [R180+0xd800] ;  /* 0x00d80000b404783b */ /* 0x000ee20000000200 */
[----:B------:R-:W-:Y:S01]  /*47f0*/  PLOP3.LUT P3, PT, PT, PT, UP0, 0x80, 0x0 ;  /* 0x000000000000781c */ /* 0x000fe20003f6f008 */
[----:B------:R-:W-:Y:S01]  /*4800*/  FFMA.FTZ R43, R43, c[0x0][0x23c], -R0 ;  /* 0x00008f002b2b7a23 */ /* 0x000fe20000010800 */
        /* <DEDUP_REMOVED lines=22> */
[-C--:B---3--:R-:W-:Y:S01]  /*4970*/  HMMA.16816.F32.BF16 R52, R168, R4.reuse, R52 ;  /* 0x00000004a834723c */ /* 0x088fe20000041834 */
[----:B------:R-:W-:Y:S02]  /*4980*/  MUFU.EX2 R212, R40 ;  /* 0x0000002800d47308 */ /* 0x000fe40000000800 */
[----:B------:R-:W-:Y:S01]  /*4990*/  @P2 FSEL R49, R49, -INF , !P4 ;  /* 0xff80000031312808 */ /* 0x000fe20006000000 */
[--C-:B------:R-:W-:Y:S01]  /*49a0*/  FFMA.FTZ R48, R48, c[0x0][0x23c], -R138.reuse ;  /* 0x00008f0030307a23 */ /* 0x100fe2000001088a */
[----:B------:R-:W-:Y:S03]  /*49b0*/  PLOP3.LUT P2, PT, PT, PT, UP0, 0x80, 0x0 ;  /* 0x000000000000781c */ /* 0x000fe60003f4f008 */
[C---:B------:R-:W-:Y:S03]  /*49c0*/  HMMA.16816.F32.BF16 R56, R132.reuse, R4, R56 ;  /* 0x000000048438723c */ /* 0x040fe60000041838 */
[----:B------:R-:W-:Y:S01]  /*49d0*/  MUFU.EX2 R165, R48 ;  /* 0x0000003000a57308 */ /* 0x000fe20000000800 */
[----:B------:R-:W-:Y:S01]  /*49e0*/  @P0 IADD3 R8, R137, 0x30, RZ ;  /* 0x0000003089080810 */ /* 0x000fe20007ffe0ff */
[----:B------:R-:W-:Y:S01]  /*49f0*/  FFMA.FTZ R49, R49, c[0x0][0x23c], -R138 ;  /* 0x00008f0031317a23 */ /* 0x000fe2000001088a */
[----:B------:R-:W-:Y:S02]  /*4a00*/  PLOP3.LUT P0, PT, PT, PT, UP0, 0x80, 0x0 ;  /* 0x000000000000781c */ /* 0x000fe40003f0f008 */
[-C--:B------:R-:W-:Y:S03]  /*4a10*/  HMMA.16816.F32.BF16 R60, R132, R6.reuse, R60 ;  /* 0x00000006843c723c */ /* 0x080fe6000004183c */
[----:B------:R-:W-:Y:S02]  /*4a20*/  @P5 ISETP.GE.AND P5, PT, R8, UR4, PT ;  /* 0x0000000408005c0c */ /* 0x000fe4000bfa6270 */
[----:B------:R-:W-:Y:S01]  /*4a30*/  @P3 IADD3 R8, R137, 0x31, RZ ;  /* 0x0000003189083810 */ /* 0x000fe20007ffe0ff */
[----:B------:R-:W-:Y:S01]  /*4a40*/  MUFU.EX2 R164, R49 ;  /* 0x0000003100a47308 */ /* 0x000fe20000000800 */
[----:B------:R-:W-:Y:S01]  /*4a50*/  @P2 FSEL R51, R51, -INF , !P4 ;  /* 0xff80000033332808 */ /* 0x000fe20006000000 */
[----:B------:R-:W-:Y:S01]  /*4a60*/  HMMA.16816.F32.BF16 R64, R168, R6, R64 ;  /* 0x00000006a840723c */ /* 0x000fe20000041840 */
[----:B------:R-:W-:Y:S01]  /*4a70*/  PLOP3.LUT P2, PT, PT, PT, UP0, 0x80, 0x0 ;  /* 0x000000000000781c */ /* 0x000fe20003f4f008 */
[----:B------:R-:W3:Y:S01]  /*4a80*/  LDL R171, [R1+0x14] ;  /* 0x0000140001ab7983 */ /* 0x000ee20000100800 */
[----:B------:R-:W-:Y:S01]  /*4a90*/  PLOP3.LUT P4, PT, PT, PT, UP0, 0x80, 0x0 ;  /* 0x000000000000781c */ /* 0x000fe20003f8f008 */
[----:B------:R-:W-:Y:S01]  /*4aa0*/  FFMA.FTZ R51, R51, c[0x0][0x23c], -R136 ;  /* 0x00008f0033337a23 */ /* 0x000fe20000010888 */
[----:B------:R-:W-:Y:S02]  /*4ab0*/  @P6 ISETP.GE.AND P6, PT, R8, UR4, PT ;  /* 0x0000000408006c0c */ /* 0x000fe4000bfc6270 */
[----:B------:R-:W-:Y:S01]  /*4ac0*/  PLOP3.LUT P3, PT, PT, PT, UP0, 0x80, 0x0 ;  /* 0x000000000000781c */ /* 0x000fe20003f6f008 */
[----:B------:R-:W-:Y:S01]  /*4ad0*/  MUFU.EX2 R191, R37 ;  /* 0x0000002500bf7308 */ /* 0x000fe20000000800 */
[----:B------:R-:W-:Y:S02]  /*4ae0*/  @P0 FSEL R52, R52, -INF , !P5 ;  /* 0xff80000034340808 */ /* 0x000fe40006800000 */
[----:B------:R-:W-:Y:S02]  /*4af0*/  PLOP3.LUT P0, PT, PT, PT, UP0, 0x80, 0x0 ;  /* 0x000000000000781c */ /* 0x000fe40003f0f008 */
[----:B-1----:R-:W-:Y:S01]  /*4b00*/  F2FP.BF16.PACK_AB R5, R213, R152 ;  /* 0x00000098d505723e */ /* 0x002fe200000010ff */
[--C-:B------:R-:W-:Y:S01]  /*4b10*/  FFMA.FTZ R52, R52, c[0x0][0x23c], -R138.reuse ;  /* 0x00008f0034347a23 */ /* 0x100fe2000001088a */
[----:B------:R-:W-:Y:S02]  /*4b20*/  F2FP.BF16.PACK_AB R6, R233, R234 ;  /* 0x000000eae906723e */ /* 0x000fe400000010ff */
[----:B------:R-:W-:Y:S01]  /*4b30*/  @P4 IADD3 R4, R137, 0x38, RZ ;  /* 0x0000003889044810 */ /* 0x000fe20007ffe0ff */
[----:B------:R-:W-:Y:S01]  /*4b40*/  MUFU.EX2 R206, R38 ;  /* 0x0000002600ce7308 */ /* 0x000fe20000000800 */
[----:B------:R-:W-:Y:S02]  /*4b50*/  @P2 FSEL R53, R53, -INF , !P6 ;  /* 0xff80000035352808 */ /* 0x000fe40007000000 */
[----:B------:R-:W-:Y:S02]  /*4b60*/  PLOP3.LUT P2, PT, PT, PT, UP0, 0x80, 0x0 ;  /* 0x000000000000781c */ /* 0x000fe40003f4f008 */
[----:B------:R-:W-:Y:S01]  /*4b70*/  PLOP3.LUT P4, PT, PT, PT, UP0, 0x80, 0x0 ;  /* 0x000000000000781c */ /* 0x000fe20003f8f008 */
[----:B------:R-:W-:Y:S01]  /*4b80*/  FFMA.FTZ R53, R53, c[0x0][0x23c], -R138 ;  /* 0x00008f0035357a23 */ /* 0x000fe2000001088a */
[----:B------:R-:W-:Y:S02]  /*4b90*/  @P0 FSEL R54, R54, -INF , !P5 ;  /* 0xff80000036360808 */ /* 0x000fe40006800000 */
[----:B------:R-:W-:Y:S01]  /*4ba0*/  PLOP3.LUT P0, PT, PT, PT, UP0, 0x80, 0x0 ;  /* 0x000000000000781c */ /* 0x000fe20003f0f008 */
[----:B------:R-:W-:Y:S01]  /*4bb0*/  MUFU.EX2 R205, R39 ;  /* 0x0000002700cd7308 */ /* 0x000fe20000000800 */
[----:B------:R-:W-:Y:S01]  /*4bc0*/  @P3 FSEL R56, R56, -INF , !P5 ;  /* 0xff80000038383808 */ /* 0x000fe20006800000 */
[----:B------:R-:W-:Y:S01]  /*4bd0*/  FFMA.FTZ R54, R54, c[0x0][0x23c], -R136 ;  /* 0x00008f0036367a23 */ /* 0x000fe20000010888 */
[----:B------:R-:W-:Y:S03]  /*4be0*/  PLOP3.LUT P3, PT, PT, PT, UP0, 0x80, 0x0 ;  /* 0x000000000000781c */ /* 0x000fe60003f6f008 */
[----:B------:R-:W-:Y:S01]  /*4bf0*/  @P2 FSEL R55, R55, -INF , !P6 ;  /* 0xff80000037372808 */ /* 0x000fe20007000000 */
[----:B------:R-:W-:Y:S01]  /*4c00*/  FFMA.FTZ R56, R56, c[0x0][0x23c], -R2 ;  /* 0x00008f0038387a23 */ /* 0x000fe20000010802 */
[----:B------:R-:W-:Y:S02]  /*4c10*/  PLOP3.LUT P2, PT, PT, PT, UP0, 0x80, 0x0 ;  /* 0x000000000000781c */ /* 0x000fe40003f4f008 */
[----:B------:R-:W1:Y:S01]  /*4c20*/  MUFU.EX2 R173, R51 ;  /* 0x0000003300ad7308 */ /* 0x000e620000000800 */
[----:B------:R-:W-:Y:S01]  /*4c30*/  FFMA.FTZ R55, R55, c[0x0][0x23c], -R136 ;  /* 0x00008f0037377a23 */ /* 0x000fe20000010888 */
[----:B------:R-:W-:Y:S02]  /*4c40*/  @P0 FSEL R57, R57, -INF , !P6 ;  /* 0xff80000039390808 */ /* 0x000fe40007000000 */
[----:B------:R-:W-:Y:S03]  /*4c50*/  PLOP3.LUT P0, PT, PT, PT, UP0, 0x80, 0x0 ;  /* 0x000000000000781c */ /* 0x000fe60003f0f008 */
[----:B------:R-:W-:Y:S03]  /*4c60*/  FFMA.FTZ R57, R57, c[0x0][0x23c], -R2 ;  /* 0x00008f0039397a23 */ /* 0x000fe60000010802 */
[----:B------:R-:W-:Y:S01]  /*4c70*/  MUFU.EX2 R211, R41 ;  /* 0x0000002900d37308 */ /* 0x000fe20000000800 */
[----:B------:R-:W-:Y:S02]  /*4c80*/  @P2 FSEL R58, R58, -INF , !P5 ;  /* 0xff8000003a3a2808 */ /* 0x000fe40006800000 */
[----:B------:R-:W-:Y:S02]  /*4c90*/  PLOP3.LUT P2, PT, PT, PT, UP0, 0x80, 0x0 ;  /* 0x000000000000781c */ /* 0x000fe40003f4f008 */
[----:B------:R-:W-:Y:S01]  /*4ca0*/  @P3 ISETP.GE.AND P5, PT, R4, UR4, PT ;  /* 0x0000000404003c0c */ /* 0x000fe2000bfa6270 */
[--C-:B------:R-:W-:Y:S01]  /*4cb0*/  FFMA.FTZ R58, R58, c[0x0][0x23c], -R0.reuse ;  /* 0x00008f003a3a7a23 */ /* 0x100fe20000010800 */
[----:B------:R-:W-:Y:S02]  /*4cc0*/  PLOP3.LUT P3, PT, PT, PT, UP0, 0x80, 0x0 ;  /* 0x000000000000781c */ /* 0x000fe40003f6f008 */
[----:B------:R-:W-:Y:S01]  /*4cd0*/  @P0 FSEL R59, R59, -INF , !P6 ;  /* 0xff8000003b3b0808 */ /* 0x000fe20007000000 */
[----:B------:R-:W-:Y:S01]  /*4ce0*/  MUFU.EX2 R219, R42 ;  /* 0x0000002a00db7308 */ /* 0x000fe20000000800 */
[----:B------:R-:W-:Y:S02]  /*4cf0*/  PLOP3.LUT P0, PT, PT, PT, UP0, 0x80, 0x0 ;  /* 0x000000000000781c */ /* 0x000fe40003f0f008 */
[----:B------:R-:W-:Y:S01]  /*4d00*/  F2FP.BF16.PACK_AB R4, R157, R158 ;  /* 0x0000009e9d04723e */ /* 0x000fe200000010ff */
[----:B------:R-:W-:Y:S02]  /*4d10*/  FFMA.FTZ R59, R59, c[0x0][0x23c], -R0 ;  /* 0x00008f003b3b7a23 */ /* 0x000fe40000010800 */
[----:B------:R-:W-:Y:S02]  /*4d20*/  @P2 IADD3 R137, R137, 0x39, RZ ;  /* 0x0000003989892810 */ /* 0x000fe40007ffe0ff */
[----:B------:R1:W-:Y:S01]  /*4d30*/  STS [R193+0x1c000], R4 ;  /* 0x01c00004c1007388 */ /* 0x0003e20000000800 */
[----:B------:R-:W-:Y:S01]  /*4d40*/  PLOP3.LUT P2, PT, PT, PT, UP0, 0x80, 0x0 ;  /* 0x000000000000781c */ /* 0x000fe20003f4f008 */
[----:B------:R-:W2:Y:S01]  /*4d50*/  MUFU.EX2 R218, R43 ;  /* 0x0000002b00da7308 */ /* 0x000ea20000000800 */
[----:B------:R-:W-:Y:S02]  /*4d60*/  @P4 ISETP.GE.AND P4, PT, R137, UR4, PT ;  /* 0x0000000489004c0c */ /* 0x000fe4000bf86270 */
[----:B------:R-:W-:Y:S05]  /*4d70*/  @P3 FSEL R60, R60, -INF , !P5 ;  /* 0xff8000003c3c3808 */ /* 0x000fea0006800000 */
[----:B------:R-:W-:Y:S02]  /*4d80*/  FFMA.FTZ R60, R60, c[0x0][0x23c], -R2 ;  /* 0x00008f003c3c7a23 */ /* 0x000fe40000010802 */
[----:B------:R-:W-:Y:S02]  /*4d90*/  MUFU.EX2 R210, R44 ;  /* 0x0000002c00d27308 */ /* 0x000fe40000000800 */
[----:B------:R-:W-:Y:S02]  /*4da0*/  @P2 FSEL R62, R62, -INF , !P5 ;  /* 0xff8000003e3e2808 */ /* 0x000fe40006800000 */
[----:B------:R-:W-:Y:S02]  /*4db0*/  @P0 FSEL R61, R61, -INF , !P4 ;  /* 0xff8000003d3d0808 */ /* 0x000fe40006000000 */
[----:B------:R-:W-:Y:S01]  /*4dc0*/  PLOP3.LUT P0, PT, PT, PT, UP0, 0x80, 0x0 ;  /* 0x000000000000781c */ /* 0x000fe20003f0f008 */
[----:B------:R-:W-:Y:S01]  /*4dd0*/  FFMA.FTZ R62, R62, c[0x0][0x23c], -R0 ;  /* 0x00008f003e3e7a23 */ /* 0x000fe20000010800 */
[----:B------:R-:W-:Y:S01]  /*4de0*/  PLOP3.LUT P2, PT, PT, PT, UP0, 0x80, 0x0 ;  /* 0x000000000000781c */ /* 0x000fe20003f4f008 */
[----:B------:R-:W-:Y:S01]  /*4df0*/  FFMA.FTZ R2, R61, c[0x0][0x23c], -R2 ;  /* 0x00008f003d027a23 */ /* 0x000fe20000010802 */
[----:B------:R-:W2:Y:S01]  /*4e00*/  MUFU.EX2 R208, R45 ;  /* 0x0000002d00d07308 */ /* 0x000ea20000000800 */
[----:B-1----:R-:W-:Y:S08]  /*4e10*/  F2FP.BF16.PACK_AB R4, R237, R238 ;  /* 0x000000eeed04723e */ /* 0x002ff000000010ff */
[----:B------:R-:W-:Y:S01]  /*4e20*/  @P0 FSEL R64, R64, -INF , !P5 ;  /* 0xff80000040400808 */ /* 0x000fe20006800000 */
[----:B------:R1:W-:Y:S01]  /*4e30*/  MUFU.EX2 R168, R2 ;  /* 0x0000000200a87308 */ /* 0x0003e20000000800 */
[----:B------:R-:W-:Y:S02]  /*4e40*/  PLOP3.LUT P0, PT, PT, PT, UP0, 0x80, 0x0 ;  /* 0x000000000000781c */ /* 0x000fe40003f0f008 */
[----:B------:R-:W-:Y:S01]  /*4e50*/  @P2 FSEL R65, R65, -INF , !P4 ;  /* 0xff80000041412808 */ /* 0x000fe20006000000 */
[--C-:B------:R-:W-:Y:S01]  /*4e60*/  FFMA.FTZ R64, R64, c[0x0][0x23c], -R138.reuse ;  /* 0x00008f0040407a23 */ /* 0x100fe2000001088a */
[----:B------:R-:W-:Y:S03]  /*4e70*/  PLOP3.LUT P2, PT, PT, PT, UP0, 0x80, 0x0 ;  /* 0x000000000000781c */ /* 0x000fe60003f4f008 */
[----:B------:R-:W-:Y:S02]  /*4e80*/  FFMA.FTZ R138, R65, c[0x0][0x23c], -R138 ;  /* 0x00008f00418a7a23 */ /* 0x000fe4000001088a */
[----:B------:R-:W-:Y:S04]  /*4e90*/  MUFU.EX2 R215, R46 ;  /* 0x0000002e00d77308 */ /* 0x000fe80000000800 */
[----:B------:R-:W-:Y:S02]  /*4ea0*/  @P0 FSEL R66, R66, -INF , !P5 ;  /* 0xff80000042420808 */ /* 0x000fe40006800000 */
[----:B------:R-:W-:Y:S02]  /*4eb0*/  PLOP3.LUT P0, PT, PT, PT, UP0, 0x80, 0x0 ;  /* 0x000000000000781c */ /* 0x000fe40003f0f008 */
[----:B------:R-:W-:Y:S01]  /*4ec0*/  @P2 FSEL R67, R67, -INF , !P4 ;  /* 0xff80000043432808 */ /* 0x000fe20006000000 */
[--C-:B------:R-:W-:Y:S01]  /*4ed0*/  FFMA.FTZ R66, R66, c[0x0][0x23c], -R136.reuse ;  /* 0x00008f0042427a23 */ /* 0x100fe20000010888 */
[----:B------:R-:W-:Y:S03]  /*4ee0*/  MUFU.EX2 R214, R47 ;  /* 0x0000002f00d67308 */ /* 0x000fe60000000800 */
[----:B------:R-:W-:Y:S01]  /*4ef0*/  FFMA.FTZ R136, R67, c[0x0][0x23c], -R136 ;  /* 0x00008f0043887a23 */ /* 0x000fe20000010888 */
[----:B-1----:R-:W-:Y:S05]  /*4f00*/  F2FP.BF16.PACK_AB R2, R228, R156 ;  /* 0x0000009ce402723e */ /* 0x002fea00000010ff */
[----:B------:R4:W-:Y:S01]  /*4f10*/  STS [R193+0x1c400], R2 ;  /* 0x01c40002c1007388 */ /* 0x0009e20000000800 */
[----:B------:R-:W-:Y:S01]  /*4f20*/  @P0 FSEL R63, R63, -INF , !P4 ;  /* 0xff8000003f3f0808 */ /* 0x000fe20006000000 */
[----:B------:R-:W-:Y:S01]  /*4f30*/  MUFU.EX2 R153, R52 ;  /* 0x0000003400997308 */ /* 0x000fe20000000800 */
[----:B--2---:R-:W-:Y:S01]  /*4f40*/  IADD3 R148, P0, R148, UR11, RZ ;  /* 0x0000000b94947c10 */ /* 0x004fe2000ff1e0ff */
[----:B------:R1:W-:Y:S02]  /*4f50*/  STS [R196+0x1c000], R5 ;  /* 0x01c00005c4007388 */ /* 0x0003e40000000800 */
[----:B------:R-:W-:Y:S06]  /*4f60*/  FFMA.FTZ R0, R63, c[0x0][0x23c], -R0 ;  /* 0x00008f003f007a23 */ /* 0x000fec0000010800 */
[----:B------:R2:W-:Y:S10]  /*4f70*/  MUFU.EX2 R166, R0 ;  /* 0x0000000000a67308 */ /* 0x0005f40000000800 */
[----:B------:R-:W-:Y:S01]  /*4f80*/  MUFU.EX2 R163, R53 ;  /* 0x0000003500a37308 */ /* 0x000fe20000000800 */
[----:B----4-:R-:W-:Y:S02]  /*4f90*/  F2FP.BF16.PACK_AB R2, R220, R222 ;  /* 0x000000dedc02723e */ /* 0x010fe400000010ff */
[----:B-1----:R-:W-:Y:S03]  /*4fa0*/  F2FP.BF16.PACK_AB R5, R231, R232 ;  /* 0x000000e8e705723e */ /* 0x002fe600000010ff */
[----:B------:R1:W-:Y:S04]  /*4fb0*/  STS [R196+0x1c400], R2 ;  /* 0x01c40002c4007388 */ /* 0x0003e80000000800 */
[----:B------:R-:W-:Y:S01]  /*4fc0*/  MUFU.EX2 R172, R54 ;  /* 0x0000003600ac7308 */ /* 0x000fe20000000800 */
[----:B------:R4:W-:Y:S01]  /*4fd0*/  STS [R193+0x1e400], R4 ;  /* 0x01e40004c1007388 */ /* 0x0009e20000000800 */
[----:B--2---:R-:W-:Y:S03]  /*4fe0*/  F2FP.BF16.PACK_AB R0, R173, R174 ;  /* 0x000000aead00723e */ /* 0x004fe600000010ff */
[----:B------:R2:W-:Y:S04]  /*4ff0*/  STS [R193+0x1e000], R6 ;  /* 0x01e00006c1007388 */ /* 0x0005e80000000800 */
[----:B------:R2:W-:Y:S01]  /*5000*/  STS [R196+0x1e000], R5 ;  /* 0x01e00005c4007388 */ /* 0x0005e20000000800 */
[----:B------:R-:W-:Y:S10]  /*5010*/  MUFU.EX2 R167, R55 ;  /* 0x0000003700a77308 */ /* 0x000ff40000000800 */
[----:B------:R-:W-:Y:S01]  /*5020*/  MUFU.EX2 R160, R64 ;  /* 0x0000004000a07308 */ /* 0x000fe20000000800 */
[----:B-1----:R-:W-:Y:S02]  /*5030*/  F2FP.BF16.PACK_AB R2, R151, R155 ;  /* 0x0000009b9702723e */ /* 0x002fe400000010ff */
[----:B----4-:R-:W-:Y:S02]  /*5040*/  F2FP.BF16.PACK_AB R4, R235, R236 ;  /* 0x000000eceb04723e */ /* 0x010fe400000010ff */
[----:B--2---:R-:W-:Y:S03]  /*5050*/  F2FP.BF16.PACK_AB R6, R216, R217 ;  /* 0x000000d9d806723e */ /* 0x004fe600000010ff */
[----:B------:R1:W-:Y:S02]  /*5060*/  STS [R196+0x1e400], R4 ;  /* 0x01e40004c4007388 */ /* 0x0003e40000000800 */
[----:B------:R-:W2:Y:S01]  /*5070*/  MUFU.EX2 R159, R138 ;  /* 0x0000008a009f7308 */ /* 0x000ea20000000800 */
[----:B------:R-:W-:Y:S01]  /*5080*/  F2FP.BF16.PACK_AB R5, R224, R225 ;  /* 0x000000e1e005723e */ /* 0x000fe200000010ff */
[----:B------:R4:W-:Y:S04]  /*5090*/  STS [R200+0x1c000], R2 ;  /* 0x01c00002c8007388 */ /* 0x0009e80000000800 */
[----:B------:R2:W-:Y:S04]  /*50a0*/  STS [R200+0x1c400], R6 ;  /* 0x01c40006c8007388 */ /* 0x0005e80000000800 */
[----:B------:R-:W-:Y:S10]  /*50b0*/  MUFU.EX2 R162, R66 ;  /* 0x0000004200a27308 */ /* 0x000ff40000000800 */
[----:B------:R-:W-:Y:S01]  /*50c0*/  MUFU.EX2 R161, R136 ;  /* 0x0000008800a17308 */ /* 0x000fe20000000800 */
[----:B-1----:R-:W-:Y:S02]  /*50d0*/  F2FP.BF16.PACK_AB R4, R202, R150 ;  /* 0x00000096ca04723e */ /* 0x002fe400000010ff */
[----:B----4-:R-:W-:Y:S03]  /*50e0*/  F2FP.BF16.PACK_AB R2, R207, R209 ;  /* 0x000000d1cf02723e */ /* 0x010fe600000010ff */
[----:B------:R1:W-:Y:S04]  /*50f0*/  STS [R199+0x1c000], R4 ;  /* 0x01c00004c7007388 */ /* 0x0003e80000000800 */
[----:B------:R-:W-:Y:S01]  /*5100*/  MUFU.EX2 R201, R56 ;  /* 0x0000003800c97308 */ /* 0x000fe20000000800 */
[----:B--2---:R-:W-:Y:S01]  /*5110*/  F2FP.BF16.PACK_AB R6, R229, R230 ;  /* 0x000000e6e506723e */ /* 0x004fe200000010ff */
[----:B------:R2:W-:Y:S04]  /*5120*/  STS [R199+0x1c400], R2 ;  /* 0x01c40002c7007388 */ /* 0x0005e80000000800 */
[----:B------:R4:W-:Y:S04]  /*5130*/  STS [R200+0x1e000], R5 ;  /* 0x01e00005c8007388 */ /* 0x0009e80000000800 */
[----:B------:R-:W3:Y:S01]  /*5140*/  MUFU.EX2 R175, R57 ;  /* 0x0000003900af7308 */ /* 0x000ee20000000800 */
[----:B------:R4:W-:Y:S09]  /*5150*/  STS [R200+0x1e400], R6 ;  /* 0x01e40006c8007388 */ /* 0x0009f20000000800 */
[----:B------:R-:W-:Y:S01]  /*5160*/  MUFU.EX2 R204, R58 ;  /* 0x0000003a00cc7308 */ /* 0x000fe20000000800 */
[----:B-1----:R-:W-:Y:S02]  /*5170*/  F2FP.BF16.PACK_AB R4, R226, R227 ;  /* 0x000000e3e204723e */ /* 0x002fe400000010ff */
[----:B--2---:R-:W-:Y:S03]  /*5180*/  F2FP.BF16.PACK_AB R2, R191, R154 ;  /* 0x0000009abf02723e */ /* 0x004fe600000010ff */
[----:B------:R1:W-:Y:S04]  /*5190*/  STS [R199+0x1e400], R4 ;  /* 0x01e40004c7007388 */ /* 0x0003e80000000800 */
[----:B------:R-:W2:Y:S01]  /*51a0*/  MUFU.EX2 R203, R59 ;  /* 0x0000003b00cb7308 */ /* 0x000ea20000000800 */
[----:B----4-:R-:W-:Y:S02]  /*51b0*/  F2FP.BF16.PACK_AB R5, R221, R223 ;  /* 0x000000dfdd05723e */ /* 0x010fe400000010ff */
[----:B------:R-:W-:Y:S03]  /*51c0*/  F2FP.BF16.PACK_AB R6, R205, R206 ;  /* 0x000000cecd06723e */ /* 0x000fe600000010ff */
[----:B------:R4:W-:Y:S04]  /*51d0*/  STS [R199+0x1e000], R5 ;  /* 0x01e00005c7007388 */ /* 0x0009e80000000800 */
[----:B------:R-:W2:Y:S01]  /*51e0*/  MUFU.EX2 R169, R60 ;  /* 0x0000003c00a97308 */ /* 0x000ea20000000800 */
[----:B------:R2:W-:Y:S04]  /*51f0*/  STS [R194+0x1c000], R2 ;  /* 0x01c00002c2007388 */ /* 0x0005e80000000800 */
[----:B------:R2:W-:Y:S04]  /*5200*/  STS [R194+0x1c400], R6 ;  /* 0x01c40006c2007388 */ /* 0x0005e80000000800 */
[----:B------:R2:W-:Y:S01]  /*5210*/  STS [R195+0x1c400], R0 ;  /* 0x01c40000c3007388 */ /* 0x0005e20000000800 */
[----:B------:R-:W2:Y:S01]  /*5220*/  MUFU.EX2 R170, R62 ;  /* 0x0000003e00aa7308 */ /* 0x000ea20000000800 */
[----:B-1----:R-:W-:Y:S02]  /*5230*/  F2FP.BF16.PACK_AB R4, R218, R219 ;  /* 0x000000dbda04723e */ /* 0x002fe400000010ff */
[----:B----4-:R-:W-:Y:S02]  /*5240*/  F2FP.BF16.PACK_AB R5, R211, R212 ;  /* 0x000000d4d305723e */ /* 0x010fe400000010ff */
[----:B--2---:R-:W-:Y:S02]  /*5250*/  F2FP.BF16.PACK_AB R2, R164, R165 ;  /* 0x000000a5a402723e */ /* 0x004fe400000010ff */
[----:B------:R-:W-:Y:S03]  /*5260*/  F2FP.BF16.PACK_AB R6, R208, R210 ;  /* 0x000000d2d006723e */ /* 0x000fe600000010ff */
[----:B------:R1:W-:Y:S01]  /*5270*/  STS [R195+0x1c000], R2 ;  /* 0x01c00002c3007388 */ /* 0x0003e20000000800 */
[----:B------:R-:W-:Y:S03]  /*5280*/  F2FP.BF16.PACK_AB R0, R159, R160 ;  /* 0x000000a09f00723e */ /* 0x000fe600000010ff */
[----:B------:R2:W-:Y:S04]  /*5290*/  STS [R194+0x1e000], R5 ;  /* 0x01e00005c2007388 */ /* 0x0005e80000000800 */
[----:B------:R4:W-:Y:S01]  /*52a0*/  STS [R194+0x1e400], R4 ;  /* 0x01e40004c2007388 */ /* 0x0009e20000000800 */
[----:B---3--:R-:W-:Y:S02]  /*52b0*/  IADD3.X R149, R171, UR10, RZ, P0, !PT ;  /* 0x0000000aab957c10 */ /* 0x008fe400087fe4ff */
[----:B------:R-:W-:Y:S01]  /*52c0*/  PLOP3.LUT P0, PT, PT, PT, UP5, 0x80, 0x0 ;  /* 0x000000000000781c */ /* 0x000fe20003f0f058 */
[----:B------:R3:W-:Y:S01]  /*52d0*/  STS [R195+0x1e000], R6 ;  /* 0x01e00006c3007388 */ /* 0x0007e20000000800 */
[----:B-1----:R-:W-:Y:S02]  /*52e0*/  F2FP.BF16.PACK_AB R2, R167, R172 ;  /* 0x000000aca702723e */ /* 0x002fe400000010ff */
[----:B--2---:R-:W-:Y:S02]  /*52f0*/  F2FP.BF16.PACK_AB R5, R214, R215 ;  /* 0x000000d7d605723e */ /* 0x004fe400000010ff */
[----:B----4-:R-:W-:Y:S03]  /*5300*/  F2FP.BF16.PACK_AB R4, R163, R153 ;  /* 0x00000099a304723e */ /* 0x010fe600000010ff */
[----:B------:R1:W-:Y:S01]  /*5310*/  STS [R195+0x1e400], R5 ;  /* 0x01e40005c3007388 */ /* 0x0003e20000000800 */
[----:B---3--:R-:W-:Y:S03]  /*5320*/  F2FP.BF16.PACK_AB R6, R175, R201 ;  /* 0x000000c9af06723e */ /* 0x008fe600000010ff */
[----:B------:R2:W-:Y:S04]  /*5330*/  STS [R198+0x1c000], R4 ;  /* 0x01c00004c6007388 */ /* 0x0005e80000000800 */
[----:B------:R3:W-:Y:S04]  /*5340*/  STS [R198+0x1c400], R2 ;  /* 0x01c40002c6007388 */ /* 0x0007e80000000800 */
[----:B------:R4:W-:Y:S01]  /*5350*/  STS [R197+0x1c000], R0 ;  /* 0x01c00000c5007388 */ /* 0x0009e20000000800 */
[----:B-1----:R-:W-:Y:S02]  /*5360*/  F2FP.BF16.PACK_AB R5, R203, R204 ;  /* 0x000000cccb05723e */ /* 0x002fe400000010ff */
[----:B--2---:R-:W-:Y:S02]  /*5370*/  F2FP.BF16.PACK_AB R4, R161, R162 ;  /* 0x000000a2a104723e */ /* 0x004fe400000010ff */
[----:B---3--:R-:W-:Y:S03]  /*5380*/  F2FP.BF16.PACK_AB R2, R168, R169 ;  /* 0x000000a9a802723e */ /* 0x008fe600000010ff */
[----:B------:R-:W-:Y:S01]  /*5390*/  STS [R197+0x1c400], R4 ;  /* 0x01c40004c5007388 */ /* 0x000fe20000000800 */
[----:B----4-:R-:W-:Y:S03]  /*53a0*/  F2FP.BF16.PACK_AB R0, R166, R170 ;  /* 0x000000aaa600723e */ /* 0x010fe600000010ff */
[----:B------:R-:W-:Y:S04]  /*53b0*/  STS [R198+0x1e000], R6 ;  /* 0x01e00006c6007388 */ /* 0x000fe80000000800 */
[----:B------:R-:W-:Y:S04]  /*53c0*/  STS [R198+0x1e400], R5 ;  /* 0x01e40005c6007388 */ /* 0x000fe80000000800 */
[----:B------:R1:W-:Y:S04]  /*53d0*/  STS [R197+0x1e000], R2 ;  /* 0x01e00002c5007388 */ /* 0x0003e80000000800 */
[----:B------:R-:W-:Y:S04]  /*53e0*/  STS [R197+0x1e400], R0 ;  /* 0x01e40000c5007388 */ /* 0x000fe80000000800 */
[----:B------:R-:W-:Y:S08]  /*53f0*/  LDSM.16.M88.4 R64, [R185+0x8000] ;  /* 0x00800000b940783b */ /* 0x000ff00000000200 */
[----:B------:R-:W2:Y:S08]  /*5400*/  LDSM.16.M88.4 R16, [R178+0x10000] ;  /* 0x01000000b210783b */ /* 0x000eb00000000200 */
[----:B------:R-:W3:Y:S08]  /*5410*/  LDSM.16.M88.4 R60, [R185+0xa000] ;  /* 0x00a00000b93c783b */ /* 0x000ef00000000200 */
[----:B------:R-:W3:Y:S08]  /*5420*/  LDSM.16.M88.4 R32, [R178+0x10800] ;  /* 0x01080000b220783b */ /* 0x000ef00000000200 */
[----:B-1----:R-:W4:Y:S04]  /*5430*/  LDG.E R2, [R148.64+0x120] ;  /* 0x0001201294027981 */ /* 0x002f28000c1e1900 */
[----:B------:R-:W1:Y:S08]  /*5440*/  LDSM.16.M88.4 R48, [R178+0x11000] ;  /* 0x01100000b230783b */ /* 0x000e700000000200 */
[----:B------:R-:W1:Y:S01]  /*5450*/  LDSM.16.M88.4 R132, [R178+0x11800] ;  /* 0x01180000b284783b */ /* 0x000e620000000200 */
[-C--:B--2---:R-:W-:Y:S07]  /*5460*/  HMMA.16816.F32.BF16 R4, R64, R16.reuse, RZ ;  /* 0x000000104004723c */ /* 0x084fee00000418ff */
[----:B------:R-:W-:Y:S01]  /*5470*/  LDSM.16.M88.4 R136, [R182+0x8000] ;  /* 0x00800000b688783b */ /* 0x000fe20000000200 */
[C---:B---3--:R-:W-:Y:S07]  /*5480*/  HMMA.16816.F32.BF16 R8, R60.reuse, R16, RZ ;  /* 0x000000103c08723c */ /* 0x048fee00000418ff */
[----:B------:R-:W2:Y:S01]  /*5490*/  LDSM.16.M88.4 R140, [R181+0x10000] ;  /* 0x01000000b58c783b */ /* 0x000ea20000000200 */
[-C--:B------:R-:W-:Y:S07]  /*54a0*/  HMMA.16816.F32.BF16 R12, R60, R18.reuse, RZ ;  /* 0x000000123c0c723c */ /* 0x080fee00000418ff */
[----:B------:R-:W3:Y:S01]  /*54b0*/  LDSM.16.M88.4 R144, [R182+0xa000] ;  /* 0x00a00000b690783b */ /* 0x000ee20000000200 */
[C---:B------:R-:W-:Y:S08]  /*54c0*/  HMMA.16816.F32.BF16 R16, R64.reuse, R18, RZ ;  /* 0x000000124010723c */ /* 0x040ff000000418ff */
[-C--:B------:R-:W-:Y:S08]  /*54d0*/  HMMA.16816.F32.BF16 R20, R64, R32.reuse, RZ ;  /* 0x000000204014723c */ /* 0x080ff000000418ff */
[C---:B------:R-:W-:Y:S08]  /*54e0*/  HMMA.16816.F32.BF16 R24, R60.reuse, R32, RZ ;  /* 0x000000203c18723c */ /* 0x040ff000000418ff */
[-C--:B------:R-:W-:Y:S08]  /*54f0*/  HMMA.16816.F32.BF16 R28, R60, R34.reuse, RZ ;  /* 0x000000223c1c723c */ /* 0x080ff000000418ff */
[C---:B------:R-:W-:Y:S08]  /*5500*/  HMMA.16816.F32.BF16 R32, R64.reuse, R34, RZ ;  /* 0x000000224020723c */ /* 0x040ff000000418ff */
[-C--:B-1----:R-:W-:Y:S08]  /*5510*/  HMMA.16816.F32.BF16 R36, R64, R48.reuse, RZ ;  /* 0x000000304024723c */ /* 0x082ff000000418ff */
[C---:B------:R-:W-:Y:S08]  /*5520*/  HMMA.16816.F32.BF16 R40, R60.reuse, R48, RZ ;  /* 0x000000303c28723c */ /* 0x040ff000000418ff */
[-C--:B------:R-:W-:Y:S08]  /*5530*/  HMMA.16816.F32.BF16 R44, R60, R50.reuse, RZ ;  /* 0x000000323c2c723c */ /* 0x080ff000000418ff */
[C---:B------:R-:W-:Y:S08]  /*5540*/  HMMA.16816.F32.BF16 R48, R64.reuse, R50, RZ ;  /* 0x000000324030723c */ /* 0x040ff000000418ff */
[-C--:B------:R-:W-:Y:S08]  /*5550*/  HMMA.16816.F32.BF16 R52, R64, R132.reuse, RZ ;  /* 0x000000844034723c */ /* 0x080ff000000418ff */
[C---:B------:R-:W-:Y:S08]  /*5560*/  HMMA.16816.F32.BF16 R56, R60.reuse, R132, RZ ;  /* 0x000000843c38723c */ /* 0x040ff000000418ff */
[-C--:B------:R-:W-:Y:S08]  /*5570*/  HMMA.16816.F32.BF16 R60, R60, R134.reuse, RZ ;  /* 0x000000863c3c723c */ /* 0x080ff000000418ff */
[----:B------:R-:W-:Y:S01]  /*5580*/  HMMA.16816.F32.BF16 R64, R64, R134, RZ ;  /* 0x000000864040723c */ /* 0x000fe200000418ff */
[----:B------:R-:W1:Y:S07]  /*5590*/  LDSM.16.M88.4 R132, [R181+0x10800] ;  /* 0x01080000b584783b */ /* 0x000e6e0000000200 */
[-C--:B--2---:R-:W-:Y:S08]  /*55a0*/  HMMA.16816.F32.BF16 R4, R136, R140.reuse, R4 ;  /* 0x0000008c8804723c */ /* 0x084ff00000041804 */
[C---:B---3--:R-:W-:Y:S08]  /*55b0*/  HMMA.16816.F32.BF16 R8, R144.reuse, R140, R8 ;  /* 0x0000008c9008723c */ /* 0x048ff00000041808 */
[-C--:B------:R-:W-:Y:S08]  /*55c0*/  HMMA.16816.F32.BF16 R12, R144, R142.reuse, R12 ;  /* 0x0000008e900c723c */ /* 0x080ff0000004180c */
[C---:B------:R-:W-:Y:S01]  /*55d0*/  HMMA.16816.F32.BF16 R16, R136.reuse, R142, R16 ;  /* 0x0000008e8810723c */ /* 0x040fe20000041810 */
[----:B------:R-:W2:Y:S07]  /*55e0*/  LDSM.16.M88.4 R140, [R181+0x11000] ;  /* 0x01100000b58c783b */ /* 0x000eae0000000200 */
[-C--:B-1----:R-:W-:Y:S08]  /*55f0*/  HMMA.16816.F32.BF16 R20, R136, R132.reuse, R20 ;  /* 0x000000848814723c */ /* 0x082ff00000041814 */
[C---:B------:R-:W-:Y:S08]  /*5600*/  HMMA.16816.F32.BF16 R24, R144.reuse, R132, R24 ;  /* 0x000000849018723c */ /* 0x040ff00000041818 */
[-C--:B------:R-:W-:Y:S08]  /*5610*/  HMMA.16816.F32.BF16 R28, R144, R134.reuse, R28 ;  /* 0x00000086901c723c */ /* 0x080ff0000004181c */
[C---:B------:R-:W-:Y:S01]  /*5620*/  HMMA.16816.F32.BF16 R32, R136.reuse, R134, R32 ;  /* 0x000000868820723c */ /* 0x040fe20000041820 */
[----:B------:R-:W1:Y:S07]  /*5630*/  LDSM.16.M88.4 R132, [R181+0x11800] ;  /* 0x01180000b584783b */ /* 0x000e6e0000000200 */
[-C--:B--2---:R-:W-:Y:S08]  /*5640*/  HMMA.16816.F32.BF16 R36, R136, R140.reuse, R36 ;  /* 0x0000008c8824723c */ /* 0x084ff00000041824 */
[C---:B------:R-:W-:Y:S08]  /*5650*/  HMMA.16816.F32.BF16 R40, R144.reuse, R140, R40 ;  /* 0x0000008c9028723c */ /* 0x040ff00000041828 */
[-C--:B------:R-:W-:Y:S08]  /*5660*/  HMMA.16816.F32.BF16 R44, R144, R142.reuse, R44 ;  /* 0x0000008e902c723c */ /* 0x080ff0000004182c */
[C---:B------:R-:W-:Y:S08]  /*5670*/  HMMA.16816.F32.BF16 R48, R136.reuse, R142, R48 ;  /* 0x0000008e8830723c */ /* 0x040ff00000041830 */
[-C--:B-1----:R-:W-:Y:S08]  /*5680*/  HMMA.16816.F32.BF16 R52, R136, R132.reuse, R52 ;  /* 0x000000848834723c */ /* 0x082ff00000041834 */
[C---:B------:R-:W-:Y:S08]  /*5690*/  HMMA.16816.F32.BF16 R56, R144.reuse, R132, R56 ;  /* 0x000000849038723c */ /* 0x040ff00000041838 */
[-C--:B------:R-:W-:Y:S01]  /*56a0*/  HMMA.16816.F32.BF16 R60, R144, R134.reuse, R60 ;  /* 0x00000086903c723c */ /* 0x080fe2000004183c */
[----:B------:R-:W2:Y:S04]  /*56b0*/  LDG.E R146, [R148.64] ;  /* 0x0000001294927981 */ /* 0x000ea8000c1e1900 */
[----:B------:R-:W3:Y:S02]  /*56c0*/  LDG.E R144, [R148.64+0x20] ;  /* 0x0000201294907981 */ /* 0x000ee4000c1e1900 */
[----:B------:R-:W-:Y:S01]  /*56d0*/  IMAD.IADD R145, R177, 0x1, R185 ;  /* 0x00000001b1917824 */ /* 0x000fe200078e02b9 */
[----:B------:R-:W-:Y:S01]  /*56e0*/  HMMA.16816.F32.BF16 R64, R136, R134, R64 ;  /* 0x000000868840723c */ /* 0x000fe20000041840 */
[----:B------:R-:W-:Y:S03]  /*56f0*/  LDSM.16.M88.4 R132, [R179+0x10000] ;  /* 0x01000000b384783b */ /* 0x000fe60000000200 */
[----:B------:R-:W-:Y:S05]  /*5700*/  IMAD.IADD R0, R186, 0x1, R145 ;  /* 0x00000001ba007824 */ /* 0x000fea00078e0291 */
[----:B------:R-:W1:Y:S08]  /*5710*/  LDSM.16.M88.4 R140, [R145+0x8000] ;  /* 0x00800000918c783b */ /* 0x000e700000000200 */
[----:B------:R-:W4:Y:S01]  /*5720*/  LDSM.16.M88.4 R136, [R145+0xa000] ;  /* 0x00a000009188783b */ /* 0x000f220000000200 */
[-C--:B-1----:R-:W-:Y:S08]  /*5730*/  HMMA.16816.F32.BF16 R4, R140, R132.reuse, R4 ;  /* 0x000000848c04723c */ /* 0x082ff00000041804 */
[C---:B----4-:R-:W-:Y:S08]  /*5740*/  HMMA.16816.F32.BF16 R8, R136.reuse, R132, R8 ;  /* 0x000000848808723c */ /* 0x050ff00000041808 */
[-C--:B------:R-:W-:Y:S08]  /*5750*/  HMMA.16816.F32.BF16 R12, R136, R134.reuse, R12 ;  /* 0x00000086880c723c */ /* 0x080ff0000004180c */
[C---:B------:R-:W-:Y:S01]  /*5760*/  HMMA.16816.F32.BF16 R16, R140.reuse, R134, R16 ;  /* 0x000000868c10723c */ /* 0x040fe20000041810 */
[----:B------:R-:W1:Y:S07]  /*5770*/  LDSM.16.M88.4 R132, [R179+0x10800] ;  /* 0x01080000b384783b */ /* 0x000e6e0000000200 */
[-C--:B-1----:R-:W-:Y:S08]  /*5780*/  HMMA.16816.F32.BF16 R20, R140, R132.reuse, R20 ;  /* 0x000000848c14723c */ /* 0x082ff00000041814 */
[C---:B------:R-:W-:Y:S08]  /*5790*/  HMMA.16816.F32.BF16 R24, R136.reuse, R132, R24 ;  /* 0x000000848818723c */ /* 0x040ff00000041818 */
        /* <DEDUP_REMOVED lines=10> */
[-C--:B------:R-:W-:Y:S01]  /*5840*/  HMMA.16816.F32.BF16 R60, R136, R134.reuse, R60 ;  /* 0x00000086883c723c */ /* 0x080fe2000004183c */
[----:B------:R-:W-:Y:S07]  /*5850*/  LDSM.16.M88.4 R136, [R180+0x10000] ;  /* 0x01000000b488783b */ /* 0x000fee0000000200 */
[----:B------:R-:W-:Y:S01]  /*5860*/  HMMA.16816.F32.BF16 R64, R140, R134, R64 ;  /* 0x000000868c40723c */ /* 0x000fe20000041840 */
[----:B------:R-:W1:Y:S08]  /*5870*/  LDSM.16.M88.4 R132, [R0+0x8000] ;  /* 0x008000000084783b */ /* 0x000e700000000200 */
[----:B------:R-:W4:Y:S01]  /*5880*/  LDSM.16.M88.4 R140, [R0+0xa000] ;  /* 0x00a00000008c783b */ /* 0x000f220000000200 */
[-C--:B-1----:R-:W-:Y:S08]  /*5890*/  HMMA.16816.F32.BF16 R4, R132, R136.reuse, R4 ;  /* 0x000000888404723c */ /* 0x082ff00000041804 */
[C---:B----4-:R-:W-:Y:S08]  /*58a0*/  HMMA.16816.F32.BF16 R8, R140.reuse, R136, R8 ;  /* 0x000000888c08723c */ /* 0x050ff00000041808 */
[-C--:B------:R-:W-:Y:S08]  /*58b0*/  HMMA.16816.F32.BF16 R12, R140, R138.reuse, R12 ;  /* 0x0000008a8c0c723c */ /* 0x080ff0000004180c */
[----:B--2---:R-:W-:Y:S01]  /*58c0*/  FADD.FTZ R4, -R146, R4 ;  /* 0x0000000492047221 */ /* 0x004fe20000010100 */
[C---:B------:R-:W-:Y:S01]  /*58d0*/  HMMA.16816.F32.BF16 R16, R132.reuse, R138, R16 ;  /* 0x0000008a8410723c */ /* 0x040fe20000041810 */
[----:B------:R-:W1:Y:S03]  /*58e0*/  LDSM.16.M88.4 R136, [R180+0x10800] ;  /* 0x01080000b488783b */ /* 0x000e660000000200 */
[----:B------:R-:W-:Y:S02]  /*58f0*/  FMUL.FTZ R158, R158, R4 ;  /* 0x000000049e9e7220 */ /* 0x000fe40000410000 */
[----:B------:R-:W-:Y:S02]  /*5900*/  FADD.FTZ R5, -R146, R5 ;  /* 0x0000000592057221 */ /* 0x000fe40000010100 */
[C---:B---3--:R-:W-:Y:S01]  /*5910*/  FADD.FTZ R6, -R144.reuse, R6 ;  /* 0x0000000690067221 */ /* 0x048fe20000010100 */
[----:B------:R2:W3:Y:S03]  /*5920*/  LDG.E R4, [R148.64+0x100] ;  /* 0x0001001294047981 */ /* 0x0004e6000c1e1900 */
[----:B------:R-:W-:Y:S02]  /*5930*/  FMUL.FTZ R157, R157, R5 ;  /* 0x000000059d9d7220 */ /* 0x000fe40000410000 */
[----:B------:R-:W-:Y:S02]  /*5940*/  FADD.FTZ R7, -R144, R7 ;  /* 0x0000000790077221 */ /* 0x000fe40000010100 */
[C---:B------:R-:W-:Y:S02]  /*5950*/  FADD.FTZ R10, -R2.reuse, R10 ;  /* 0x0000000a020a7221 */ /* 0x040fe40000010100 */
[C---:B------:R-:W-:Y:S02]  /*5960*/  FADD.FTZ R11, -R2.reuse, R11 ;  /* 0x0000000b020b7221 */ /* 0x040fe40000010100 */
[----:B------:R-:W-:Y:S02]  /*5970*/  FADD.FTZ R15, -R2, R15 ;  /* 0x0000000f020f7221 */ /* 0x000fe40000010100 */
[----:B------:R-:W-:Y:S02]  /*5980*/  FMUL.FTZ R156, R156, R6 ;  /* 0x000000069c9c7220 */ /* 0x000fe40000410000 */
[C---:B------:R-:W-:Y:S02]  /*5990*/  FADD.FTZ R17, -R146.reuse, R17 ;  /* 0x0000001192117221 */ /* 0x040fe40000010100 */
[----:B------:R-:W-:Y:S02]  /*59a0*/  FADD.FTZ R16, -R146, R16 ;  /* 0x0000001092107221 */ /* 0x000fe40000010100 */
[C---:B------:R-:W-:Y:S02]  /*59b0*/  FADD.FTZ R18, -R144.reuse, R18 ;  /* 0x0000001290127221 */ /* 0x040fe40000010100 */
[----:B------:R-:W-:Y:S02]  /*59c0*/  FADD.FTZ R19, -R144, R19 ;  /* 0x0000001390137221 */ /* 0x000fe40000010100 */
[----:B------:R-:W-:Y:S01]  /*59d0*/  FMUL.FTZ R152, R152, R16 ;  /* 0x0000001098987220 */ /* 0x000fe20000410000 */
[-C--:B-1----:R-:W-:Y:S08]  /*59e0*/  HMMA.16816.F32.BF16 R20, R132, R136.reuse, R20 ;  /* 0x000000888414723c */ /* 0x082ff00000041814 */
[C---:B------:R-:W-:Y:S08]  /*59f0*/  HMMA.16816.F32.BF16 R24, R140.reuse, R136, R24 ;  /* 0x000000888c18723c */ /* 0x040ff00000041818 */
[-C--:B------:R-:W-:Y:S08]  /*5a00*/  HMMA.16816.F32.BF16 R28, R140, R138.reuse, R28 ;  /* 0x0000008a8c1c723c */ /* 0x080ff0000004181c */
[----:B------:R-:W-:Y:S01]  /*5a10*/  FADD.FTZ R22, -R144, R22 ;  /* 0x0000001690167221 */ /* 0x000fe20000010100 */
[C---:B------:R-:W-:Y:S01]  /*5a20*/  HMMA.16816.F32.BF16 R32, R132.reuse, R138, R32 ;  /* 0x0000008a8420723c */ /* 0x040fe20000041820 */
[----:B------:R-:W1:Y:S03]  /*5a30*/  LDSM.16.M88.4 R136, [R180+0x11000] ;  /* 0x01100000b488783b */ /* 0x000e660000000200 */
[C---:B------:R-:W-:Y:S02]  /*5a40*/  FADD.FTZ R20, -R146.reuse, R20 ;  /* 0x0000001492147221 */ /* 0x040fe40000010100 */
[----:B------:R-:W-:Y:S02]  /*5a50*/  FADD.FTZ R21, -R146, R21 ;  /* 0x0000001592157221 */ /* 0x000fe40000010100 */
[----:B------:R-:W-:Y:S04]  /*5a60*/  FADD.FTZ R23, -R144, R23 ;  /* 0x0000001790177221 */ /* 0x000fe80000010100 */
[----:B------:R-:W-:Y:S02]  /*5a70*/  FMUL.FTZ R155, R155, R20 ;  /* 0x000000149b9b7220 */ /* 0x000fe40000410000 */
[----:B------:R-:W-:Y:S02]  /*5a80*/  FMUL.FTZ R151, R151, R21 ;  /* 0x0000001597977220 */ /* 0x000fe40000410000 */
[----:B------:R-:W-:Y:S02]  /*5a90*/  FMUL.FTZ R20, R220, R19 ;  /* 0x00000013dc147220 */ /* 0x000fe40000410000 */
[----:B------:R-:W-:Y:S06]  /*5aa0*/  FMUL.FTZ R21, R235, R15 ;  /* 0x0000000feb157220 */ /* 0x000fec0000410000 */
        /* <DEDUP_REMOVED lines=8> */
[C---:B------:R-:W-:Y:S01]  /*5b30*/  FADD.FTZ R36, -R146.reuse, R36 ;  /* 0x0000002492247221 */ /* 0x040fe20000010100 */
[C---:B------:R-:W-:Y:S01]  /*5b40*/  HMMA.16816.F32.BF16 R48, R132.reuse, R138, R48 ;  /* 0x0000008a8430723c */ /* 0x040fe20000041830 */
[----:B------:R-:W1:Y:S03]  /*5b50*/  LDSM.16.M88.4 R136, [R180+0x11800] ;  /* 0x01180000b488783b */ /* 0x000e660000000200 */
[----:B------:R-:W-:Y:S02]  /*5b60*/  FADD.FTZ R37, -R146, R37 ;  /* 0x0000002592257221 */ /* 0x000fe40000010100 */
[----:B------:R-:W-:Y:S02]  /*5b70*/  FMUL.FTZ R154, R154, R36 ;  /* 0x000000249a9a7220 */ /* 0x000fe40000410000 */
[----:B--2---:R-:W-:Y:S04]  /*5b80*/  FMUL.FTZ R149, R191, R37 ;  /* 0x00000025bf957220 */ /* 0x004fe80000410000 */
[C---:B------:R-:W-:Y:S02]  /*5b90*/  FADD.FTZ R38, -R144.reuse, R38 ;  /* 0x0000002690267221 */ /* 0x040fe40000010100 */
[----:B------:R-:W-:Y:S02]  /*5ba0*/  FADD.FTZ R39, -R144, R39 ;  /* 0x0000002790277221 */ /* 0x000fe40000010100 */
[----:B------:R-:W-:Y:S02]  /*5bb0*/  FADD.FTZ R32, -R2, R46 ;  /* 0x0000002e02207221 */ /* 0x000fe40000010100 */
[----:B------:R-:W-:Y:S02]  /*5bc0*/  IMAD.MOV.U32 R191, RZ, RZ, R189 ;  /* 0x000000ffffbf7224 */ /* 0x000fe400078e00bd */
[----:B------:R-:W-:Y:S04]  /*5bd0*/  FMUL.FTZ R32, R215, R32 ;  /* 0x00000020d7207220 */ /* 0x000fe80000410000 */
[----:B------:R-:W-:Y:S02]  /*5be0*/  FADD.FTZ R48, -R146, R48 ;  /* 0x0000003092307221 */ /* 0x000fe40000010100 */
[C---:B------:R-:W-:Y:S02]  /*5bf0*/  FADD.FTZ R50, -R144.reuse, R50 ;  /* 0x0000003290327221 */ /* 0x040fe40000010100 */
[----:B------:R-:W-:Y:S02]  /*5c00*/  FADD.FTZ R51, -R144, R51 ;  /* 0x0000003390337221 */ /* 0x000fe40000010100 */
[----:B------:R-:W-:Y:S02]  /*5c10*/  FADD.FTZ R49, -R146, R49 ;  /* 0x0000003192317221 */ /* 0x000fe40000010100 */
[----:B------:R-:W-:Y:S01]  /*5c20*/  FMUL.FTZ R148, R165, R48 ;  /* 0x00000030a5947220 */ /* 0x000fe20000410000 */
[-C--:B-1----:R-:W-:Y:S08]  /*5c30*/  HMMA.16816.F32.BF16 R52, R132, R136.reuse, R52 ;  /* 0x000000888434723c */ /* 0x082ff00000041834 */
[C---:B------:R-:W-:Y:S07]  /*5c40*/  HMMA.16816.F32.BF16 R56, R140.reuse, R136, R56 ;  /* 0x000000888c38723c */ /* 0x040fee0000041838 */
[----:B------:R-:W-:Y:S01]  /*5c50*/  FMUL.FTZ R137, R209, R34 ;  /* 0x00000022d1897220 */ /* 0x000fe20000410000 */
[-C--:B------:R-:W-:Y:S04]  /*5c60*/  HMMA.16816.F32.BF16 R60, R140, R138.reuse, R60 ;  /* 0x0000008a8c3c723c */ /* 0x080fe8000004183c */
[----:B------:R-:W-:Y:S03]  /*5c70*/  FMUL.FTZ R136, R206, R38 ;  /* 0x00000026ce887220 */ /* 0x000fe60000410000 */
[----:B------:R-:W-:Y:S01]  /*5c80*/  FMUL.FTZ R143, R213, R17 ;  /* 0x00000011d58f7220 */ /* 0x000fe20000410000 */
[----:B------:R-:W-:Y:S04]  /*5c90*/  HMMA.16816.F32.BF16 R64, R132, R138, R64 ;  /* 0x0000008a8440723c */ /* 0x000fe80000041840 */
[C---:B------:R-:W-:Y:S02]  /*5ca0*/  FADD.FTZ R52, -R146.reuse, R52 ;  /* 0x0000003492347221 */ /* 0x040fe40000010100 */
[----:B------:R-:W-:Y:S02]  /*5cb0*/  FADD.FTZ R53, -R146, R53 ;  /* 0x0000003592357221 */ /* 0x000fe40000010100 */
[----:B------:R-:W-:Y:S04]  /*5cc0*/  FMUL.FTZ R142, R202, R33 ;  /* 0x00000021ca8e7220 */ /* 0x000fe80000410000 */
[----:B------:R-:W-:Y:S02]  /*5cd0*/  FMUL.FTZ R153, R153, R52 ;  /* 0x0000003499997220 */ /* 0x000fe40000410000 */
[----:B------:R-:W-:Y:S02]  /*5ce0*/  FMUL.FTZ R147, R163, R53 ;  /* 0x00000035a3937220 */ /* 0x000fe40000410000 */
[----:B------:R-:W-:Y:S02]  /*5cf0*/  FMUL.FTZ R138, R217, R22 ;  /* 0x00000016d98a7220 */ /* 0x000fe40000410000 */
[----:B------:R-:W-:Y:S02]  /*5d00*/  FMUL.FTZ R132, R207, R35 ;  /* 0x00000023cf847220 */ /* 0x000fe40000410000 */
[----:B------:R-:W-:Y:S02]  /*5d10*/  FMUL.FTZ R135, R174, R50 ;  /* 0x00000032ae877220 */ /* 0x000fe40000410000 */
[----:B------:R-:W-:Y:S02]  /*5d20*/  FADD.FTZ R54, -R144, R54 ;  /* 0x0000003690367221 */ /* 0x000fe40000010100 */
[C---:B------:R-:W-:Y:S02]  /*5d30*/  FADD.FTZ R64, -R146.reuse, R64 ;  /* 0x0000004092407221 */ /* 0x040fe40000010100 */
[----:B------:R-:W-:Y:S02]  /*5d40*/  FADD.FTZ R65, -R146, R65 ;  /* 0x0000004192417221 */ /* 0x000fe40000010100 */
[----:B------:R-:W-:Y:S02]  /*5d50*/  FMUL.FTZ R146, R160, R64 ;  /* 0x00000040a0927220 */ /* 0x000fe40000410000 */
[----:B------:R-:W-:Y:S02]  /*5d60*/  FMUL.FTZ R64, R173, R51 ;  /* 0x00000033ad407220 */ /* 0x000fe40000410000 */
        /* <DEDUP_REMOVED lines=25> */
[C---:B---3--:R-:W-:Y:S02]  /*5f00*/  FADD.FTZ R13, -R4.reuse, R13 ;  /* 0x0000000d040d7221 */ /* 0x048fe40000010100 */
[C---:B------:R-:W-:Y:S02]  /*5f10*/  FADD.FTZ R29, -R4.reuse, R29 ;  /* 0x0000001d041d7221 */ /* 0x040fe40000010100 */
[C---:B------:R-:W-:Y:S02]  /*5f20*/  FADD.FTZ R0, -R4.reuse, R44 ;  /* 0x0000002c04007221 */ /* 0x040fe40000010100 */
[C---:B------:R-:W-:Y:S02]  /*5f30*/  FADD.FTZ R8, -R4.reuse, R8 ;  /* 0x0000000804087221 */ /* 0x040fe40000010100 */
[C---:B------:R-:W-:Y:S02]  /*5f40*/  FADD.FTZ R9, -R4.reuse, R9 ;  /* 0x0000000904097221 */ /* 0x040fe40000010100 */
[C---:B------:R-:W-:Y:S02]  /*5f50*/  FADD.FTZ R12, -R4.reuse, R12 ;  /* 0x0000000c040c7221 */ /* 0x040fe40000010100 */
[----:B------:R-:W-:Y:S02]  /*5f60*/  FMUL.FTZ R22, R231, R13 ;  /* 0x0000000de7167220 */ /* 0x000fe40000410000 */
[C---:B------:R-:W-:Y:S02]  /*5f70*/  FADD.FTZ R24, -R4.reuse, R24 ;  /* 0x0000001804187221 */ /* 0x040fe40000010100 */
[C---:B------:R-:W-:Y:S02]  /*5f80*/  FADD.FTZ R25, -R4.reuse, R25 ;  /* 0x0000001904197221 */ /* 0x040fe40000010100 */
[C---:B------:R-:W-:Y:S02]  /*5f90*/  FADD.FTZ R28, -R4.reuse, R28 ;  /* 0x0000001c041c7221 */ /* 0x040fe40000010100 */
        /* <DEDUP_REMOVED lines=37> */
[----:B------:R-:W-:Y:S01]  /*61f0*/  MOV R5, R239 ;  /* 0x000000ef00057202 */ /* 0x000fe20000000f00 */
[----:B------:R-:W-:Y:S01]  /*6200*/  IMAD.MOV.U32 R6, RZ, RZ, c[0x0][0x190] ;  /* 0x00006400ff067624 */ /* 0x000fe200078e00ff */
[----:B------:R-:W-:Y:S01]  /*6210*/  ULOP3.LUT UR12, UR5, 0x1, URZ, 0xc0, !UPT ;  /* 0x00000001050c7892 */ /* 0x000fe2000f8ec03f */
[----:B------:R-:W-:Y:S02]  /*6220*/  IMAD.MOV.U32 R4, RZ, RZ, R244 ;  /* 0x000000ffff047224 */ /* 0x000fe400078e00f4 */
[C---:B------:R-:W-:Y:S01]  /*6230*/  IMAD.U32 R2, R6.reuse, -0x80, RZ ;  /* 0xffffff8006027824 */ /* 0x040fe200078e00ff */
[----:B------:R-:W-:Y:S01]  /*6240*/  UISETP.NE.U32.AND UP1, UPT, UR12, 0x1, UPT ;  /* 0x000000010c00788c */ /* 0x000fe2000bf25070 */
[----:B------:R-:W-:Y:S03]  /*6250*/  IMAD.SHL.U32 R10, R6, 0x40, RZ ;  /* 0x00000040060a7824 */ /* 0x000fe600078e00ff */
[C---:B------:R-:W-:Y:S01]  /*6260*/  LEA R244, P2, R2.reuse, R4, 0x1 ;  /* 0x0000000402f47211 */ /* 0x040fe200078408ff */
[----:B------:R-:W-:Y:S01]  /*6270*/  IMAD.MOV.U32 R4, RZ, RZ, 0x6 ;  /* 0x00000006ff047424 */ /* 0x000fe200078e00ff */
[----:B------:R-:W-:Y:S02]  /*6280*/  USEL UR12, UR41, 0x4000, !UP1 ;  /* 0x00004000290c7887 */ /* 0x000fe4000c800000 */
[----:B------:R-:W-:Y:S02]  /*6290*/  MOV R8, R244 ;  /* 0x000000f400087202 */ /* 0x000fe40000000f00 */
[----:B------:R-:W-:Y:S02]  /*62a0*/  LEA.HI.X.SX32 R239, R2, R5, 0x1, P2 ;  /* 0x0000000502ef7211 */ /* 0x000fe400010f0eff */
[----:B------:R-:W-:Y:S02]  /*62b0*/  SHF.L.U64.HI R2, R6, R4, c[0x0][0x194] ;  /* 0x0000650006027619 */ /* 0x000fe40000010204 */
[-C--:B------:R-:W-:Y:S01]  /*62c0*/  IADD3 R6, P2, R8, R10.reuse, RZ ;  /* 0x0000000a08067210 */ /* 0x080fe20007f5e0ff */
[----:B------:R-:W-:Y:S01]  /*62d0*/  IMAD.MOV.U32 R9, RZ, RZ, R239 ;  /* 0x000000ffff097224 */ /* 0x000fe200078e00ef */
[----:B------:R-:W-:Y:S02]  /*62e0*/  IADD3 R192, R192, UR12, RZ ;  /* 0x0000000cc0c07c10 */ /* 0x000fe4000fffe0ff */
[-C--:B------:R-:W-:Y:S01]  /*62f0*/  IADD3 R4, P3, R6, R10.reuse, RZ ;  /* 0x0000000a06047210 */ /* 0x080fe20007f7e0ff */
[--C-:B------:R-:W-:Y:S01]  /*6300*/  IMAD.X R7, R9, 0x1, R2.reuse, P2 ;  /* 0x0000000109077824 */ /* 0x100fe200010e0602 */
[----:B------:R-:W-:Y:S01]  /*6310*/  IADD3 R183, R183, UR12, RZ ;  /* 0x0000000cb7b77c10 */ /* 0x000fe2000fffe0ff */
[----:B------:R-:W-:Y:S01]  /*6320*/  @!PT LDS RZ, [RZ] ;  /* 0x00000000fffff984 */ /* 0x000fe20000000800 */
[----:B------:R-:W-:Y:S01]  /*6330*/  @!PT LDS RZ, [RZ] ;  /* 0x00000000fffff984 */ /* 0x000fe20000000800 */
[----:B------:R-:W-:Y:S01]  /*6340*/  @!PT LDS RZ, [RZ] ;  /* 0x00000000fffff984 */ /* 0x000fe20000000800 */
[----:B------:R1:W-:Y:S01]  /*6350*/  LDGSTS.E.BYPASS.LTC128B.128 [R192], [R8.64] ;  /* 0x0000000008c07fae */ /* 0x0003e2000b901d46 */
[----:B------:R-:W-:Y:S02]  /*6360*/  IADD3 R10, P2, R4, R10, RZ ;  /* 0x0000000a040a7210 */ /* 0x000fe40007f5e0ff */
[----:B------:R-:W-:Y:S01]  /*6370*/  IADD3.X R5, R7, R2, RZ, P3, !PT ;  /* 0x0000000207057210 */ /* 0x000fe20001ffe4ff */
[----:B------:R1:W-:Y:S04]  /*6380*/  LDGSTS.E.BYPASS.LTC128B.128 [R192+0x1000], [R6.64] ;  /* 0x0100000006c07fae */ /* 0x0003e8000b901d46 */
[----:B------:R1:W-:Y:S01]  /*6390*/  LDGSTS.E.BYPASS.LTC128B.128 [R192+0x2000], [R4.64] ;  /* 0x0200000004c07fae */ /* 0x0003e2000b901d46 */
[----:B------:R-:W-:Y:S05]  /*63a0*/  IMAD.X R11, R5, 0x1, R2, P2 ;  /* 0x00000001050b7824 */ /* 0x000fea00010e0602 */
[----:B------:R1:W-:Y:S04]  /*63b0*/  LDGSTS.E.BYPASS.LTC128B.128 [R192+0x3000], [R10.64] ;  /* 0x030000000ac07fae */ /* 0x0003e8000b901d46 */
[----:B------:R-:W0:Y:S02]  /*63c0*/  LDGDEPBAR ;  /* 0x00000000000079af */ /* 0x000e240000000000 */
.L_x_395:
[----:B------:R-:W-:Y:S01]  /*63d0*/  F2FP.BF16.PACK_AB R28, R157, R158 ;  /* 0x0000009e9d1c723e */ /* 0x000fe200000010ff */
[----:B------:R-:W2:Y:S01]  /*63e0*/  LDL R42, [R1+0x18] ;  /* 0x00001800012a7983 */ /* 0x000ea20000100800 */
        /* <DEDUP_REMOVED lines=24> */
[----:B-1----:R-:W-:Y:S02]  /*6570*/  F2FP.BF16.PACK_AB R11, R65, R136 ;  /* 0x00000088410b723e */ /* 0x002fe400000010ff */
        /* <DEDUP_REMOVED lines=32> */
[----:B------:R1:W-:Y:S04]  /*6780*/  STS [R197+0x14000], R0 ;  /* 0x01400000c5007388 */ /* 0x0003e80000000800 */
[----:B------:R-:W-:Y:S04]  /*6790*/  STS [R197+0x14400], R29 ;  /* 0x0144001dc5007388 */ /* 0x000fe80000000800 */
[----:B------:R-:W-:Y:S04]  /*67a0*/  STS [R198+0x16000], R31 ;  /* 0x0160001fc6007388 */ /* 0x000fe80000000800 */
[----:B------:R-:W-:Y:S04]  /*67b0*/  STS [R198+0x16400], R30 ;  /* 0x0164001ec6007388 */ /* 0x000fe80000000800 */
[----:B------:R-:W-:Y:S04]  /*67c0*/  STS [R197+0x16000], R33 ;  /* 0x01600021c5007388 */ /* 0x000fe80000000800 */
[----:B------:R-:W-:Y:S04]  /*67d0*/  STS [R197+0x16400], R32 ;  /* 0x01640020c5007388 */ /* 0x000fe80000000800 */
[----:B------:R-:W-:Y:S01]  /*67e0*/  BAR.SYNC.DEFER_BLOCKING 0x0 ;  /* 0x0000000000007b1d */ /* 0x000fe20000010000 */
[----:B-1----:R-:W-:Y:S04]  /*67f0*/  IMAD.SHL.U32 R0, R187, 0x2, RZ ;  /* 0x00000002bb007824 */ /* 0x002fe800078e00ff */
[----:B------:R-:W-:Y:S01]  /*6800*/  IMAD.IADD R2, R0, 0x1, R177 ;  /* 0x0000000100027824 */ /* 0x000fe200078e02b1 */
[----:B------:R-:W-:Y:S04]  /*6810*/  LDSM.16.MT88.4 R4, [R3+0x1c000] ;  /* 0x01c000000304783b */ /* 0x000fe80000004200 */
[----:B------:R-:W1:Y:S04]  /*6820*/  LDSM.16.MT88.4 R8, [R0+0x8000] ;  /* 0x008000000008783b */ /* 0x000e680000004200 */
[----:B------:R-:W3:Y:S04]  /*6830*/  LDSM.16.MT88.4 R12, [R3+0x20000] ;  /* 0x02000000030c783b */ /* 0x000ee80000004200 */
[----:B------:R-:W4:Y:S04]  /*6840*/  LDSM.16.MT88.4 R16, [R2+0x8000] ;  /* 0x008000000210783b */ /* 0x000f280000004200 */
[----:B------:R-:W-:Y:S04]  /*6850*/  LDSM.16.MT88.4 R20, [R3+0x1c800] ;  /* 0x01c800000314783b */ /* 0x000fe80000004200 */
[----:B------:R-:W5:Y:S04]  /*6860*/  LDSM.16.MT88.4 R24, [R0+0x8800] ;  /* 0x008800000018783b */ /* 0x000f680000004200 */
[----:B------:R-:W4:Y:S04]  /*6870*/  LDSM.16.MT88.4 R28, [R3+0x20800] ;  /* 0x02080000031c783b */ /* 0x000f280000004200 */
[----:B------:R-:W4:Y:S01]  /*6880*/  LDSM.16.MT88.4 R32, [R2+0x8800] ;  /* 0x008800000220783b */ /* 0x000f220000004200 */
[-C--:B-1----:R-:W-:Y:S08]  /*6890*/  HMMA.16816.F32.BF16 R68, R4, R8.reuse, R68 ;  /* 0x000000080444723c */ /* 0x082ff00000041844 */
[C---:B---3--:R-:W-:Y:S08]  /*68a0*/  HMMA.16816.F32.BF16 R72, R12.reuse, R8, R72 ;  /* 0x000000080c48723c */ /* 0x048ff00000041848 */
[-C--:B------:R-:W-:Y:S08]  /*68b0*/  HMMA.16816.F32.BF16 R76, R12, R10.reuse, R76 ;  /* 0x0000000a0c4c723c */ /* 0x080ff0000004184c */
[C---:B------:R-:W-:Y:S01]  /*68c0*/  HMMA.16816.F32.BF16 R80, R4.reuse, R10, R80 ;  /* 0x0000000a0450723c */ /* 0x040fe20000041850 */
[----:B------:R-:W-:Y:S07]  /*68d0*/  LDSM.16.MT88.4 R8, [R0+0x9000] ;  /* 0x009000000008783b */ /* 0x000fee0000004200 */
[-C--:B----4-:R-:W-:Y:S08]  /*68e0*/  HMMA.16816.F32.BF16 R84, R4, R16.reuse, R84 ;  /* 0x000000100454723c */ /* 0x090ff00000041854 */
[C---:B------:R-:W-:Y:S08]  /*68f0*/  HMMA.16816.F32.BF16 R88, R12.reuse, R16, R88 ;  /* 0x000000100c58723c */ /* 0x040ff00000041858 */
[-C--:B------:R-:W-:Y:S01]  /*6900*/  HMMA.16816.F32.BF16 R92, R12, R18.reuse, R92 ;  /* 0x000000120c5c723c */ /* 0x080fe2000004185c */
[----:B------:R-:W-:Y:S07]  /*6910*/  LDSM.16.MT88.4 R12, [R3+0x21000] ;  /* 0x02100000030c783b */ /* 0x000fee0000004200 */
[----:B------:R-:W-:Y:S01]  /*6920*/  HMMA.16816.F32.BF16 R96, R4, R18, R96 ;  /* 0x000000120460723c */ /* 0x000fe20000041860 */
[----:B------:R-:W1:Y:S04]  /*6930*/  LDSM.16.MT88.4 R4, [R3+0x1d000] ;  /* 0x01d000000304783b */ /* 0x000e680000004200 */
[----:B------:R-:W3:Y:S03]  /*6940*/  LDSM.16.MT88.4 R16, [R2+0x9000] ;  /* 0x009000000210783b */ /* 0x000ee60000004200 */
[-C--:B-----5:R-:W-:Y:S08]  /*6950*/  HMMA.16816.F32.BF16 R68, R20, R24.reuse, R68 ;  /* 0x000000181444723c */ /* 0x0a0ff00000041844 */
[C---:B------:R-:W-:Y:S08]  /*6960*/  HMMA.16816.F32.BF16 R72, R28.reuse, R24, R72 ;  /* 0x000000181c48723c */ /* 0x040ff00000041848 */
[-C--:B------:R-:W-:Y:S08]  /*6970*/  HMMA.16816.F32.BF16 R76, R28, R26.reuse, R76 ;  /* 0x0000001a1c4c723c */ /* 0x080ff0000004184c */
[C---:B------:R-:W-:Y:S01]  /*6980*/  HMMA.16816.F32.BF16 R80, R20.reuse, R26, R80 ;  /* 0x0000001a1450723c */ /* 0x040fe20000041850 */
[----:B------:R-:W-:Y:S07]  /*6990*/  LDSM.16.MT88.4 R24, [R0+0x9800] ;  /* 0x009800000018783b */ /* 0x000fee0000004200 */
[-C--:B------:R-:W-:Y:S04]  /*69a0*/  HMMA.16816.F32.BF16 R84, R20, R32.reuse, R84 ;  /* 0x000000201454723c */ /* 0x080fe80000041854 */
[----:B--2---:R-:W-:Y:S04]  /*69b0*/  IMAD.SHL.U32 R146, R42, 0x2, RZ ;  /* 0x000000022a927824 */ /* 0x004fe800078e00ff */
[C---:B------:R-:W-:Y:S08]  /*69c0*/  HMMA.16816.F32.BF16 R88, R28.reuse, R32, R88 ;  /* 0x000000201c58723c */ /* 0x040ff00000041858 */
[-C--:B------:R-:W-:Y:S01]  /*69d0*/  HMMA.16816.F32.BF16 R92, R28, R34.reuse, R92 ;  /* 0x000000221c5c723c */ /* 0x080fe2000004185c */
[----:B------:R-:W-:Y:S07]  /*69e0*/  LDSM.16.MT88.4 R28, [R3+0x21800] ;  /* 0x02180000031c783b */ /* 0x000fee0000004200 */
[----:B------:R-:W-:Y:S01]  /*69f0*/  HMMA.16816.F32.BF16 R96, R20, R34, R96 ;  /* 0x000000221460723c */ /* 0x000fe20000041860 */
[----:B------:R-:W2:Y:S04]  /*6a00*/  LDSM.16.MT88.4 R20, [R3+0x1d800] ;  /* 0x01d800000314783b */ /* 0x000ea80000004200 */
[----:B------:R-:W4:Y:S03]  /*6a10*/  LDSM.16.MT88.4 R32, [R2+0x9800] ;  /* 0x009800000220783b */ /* 0x000f260000004200 */
[-C--:B-1----:R-:W-:Y:S08]  /*6a20*/  HMMA.16816.F32.BF16 R68, R4, R8.reuse, R68 ;  /* 0x000000080444723c */ /* 0x082ff00000041844 */
[C---:B------:R-:W-:Y:S08]  /*6a30*/  HMMA.16816.F32.BF16 R72, R12.reuse, R8, R72 ;  /* 0x000000080c48723c */ /* 0x040ff00000041848 */
        /* <DEDUP_REMOVED lines=9> */
[----:B------:R-:W3:Y:S03]  /*6ad0*/  LDSM.16.MT88.4 R16, [R2+0xa000] ;  /* 0x00a000000210783b */ /* 0x000ee60000004200 */
[-C--:B--2---:R-:W-:Y:S08]  /*6ae0*/  HMMA.16816.F32.BF16 R68, R20, R24.reuse, R68 ;  /* 0x000000181444723c */ /* 0x084ff00000041844 */
[C---:B------:R-:W-:Y:S08]  /*6af0*/  HMMA.16816.F32.BF16 R72, R28.reuse, R24, R72 ;  /* 0x000000181c48723c */ /* 0x040ff00000041848 */
        /* <DEDUP_REMOVED lines=34> */
[-C--:B-1----:R-:W-:Y:S01]  /*6d20*/  HMMA.16816.F32.BF16 R68, R4, R8.reuse, R68 ;  /* 0x000000080444723c */ /* 0x082fe20000041844 */
[----:B------:R-:W-:Y:S07]  /*6d30*/  BAR.SYNC.DEFER_BLOCKING 0x0 ;  /* 0x0000000000007b1d */ /* 0x000fee0000010000 */
[C---:B------:R-:W-:Y:S08]  /*6d40*/  HMMA.16816.F32.BF16 R72, R12.reuse, R8, R72 ;  /* 0x000000080c48723c */ /* 0x040ff00000041848 */
[-C--:B------:R-:W-:Y:S08]  /*6d50*/  HMMA.16816.F32.BF16 R76, R12, R10.reuse, R76 ;  /* 0x0000000a0c4c723c */ /* 0x080ff0000004184c */
[C---:B------:R-:W-:Y:S08]  /*6d60*/  HMMA.16816.F32.BF16 R80, R4.reuse, R10, R80 ;  /* 0x0000000a0450723c */ /* 0x040ff00000041850 */
[-C--:B---3--:R-:W-:Y:S08]  /*6d70*/  HMMA.16816.F32.BF16 R84, R4, R16.reuse, R84 ;  /* 0x000000100454723c */ /* 0x088ff00000041854 */
[C---:B------:R-:W-:Y:S08]  /*6d80*/  HMMA.16816.F32.BF16 R88, R12.reuse, R16, R88 ;  /* 0x000000100c58723c */ /* 0x040ff00000041858 */
[-C--:B------:R-:W-:Y:S08]  /*6d90*/  HMMA.16816.F32.BF16 R92, R12, R18.reuse, R92 ;  /* 0x000000120c5c723c */ /* 0x080ff0000004185c */
[----:B------:R-:W-:Y:S08]  /*6da0*/  HMMA.16816.F32.BF16 R96, R4, R18, R96 ;  /* 0x000000120460723c */ /* 0x000ff00000041860 */
[-C--:B--2---:R-:W-:Y:S08]  /*6db0*/  HMMA.16816.F32.BF16 R68, R20, R24.reuse, R68 ;  /* 0x000000181444723c */ /* 0x084ff00000041844 */
        /* <DEDUP_REMOVED lines=9> */
[----:B------:R-:W-:Y:S01]  /*6e50*/  MOV R4, R246 ;  /* 0x000000f600047202 */ /* 0x000fe20000000f00 */
[----:B------:R-:W-:Y:S02]  /*6e60*/  IMAD.MOV.U32 R5, RZ, RZ, R245 ;  /* 0x000000ffff057224 */ /* 0x000fe400078e00f5 */
[C---:B------:R-:W-:Y:S02]  /*6e70*/  IMAD.U32 R6, R11.reuse, -0x80, RZ ;  /* 0xffffff800b067824 */ /* 0x040fe400078e00ff */
[C---:B------:R-:W-:Y:S03]  /*6e80*/  IMAD.SHL.U32 R10, R11.reuse, 0x40, RZ ;  /* 0x000000400b0a7824 */ /* 0x040fe600078e00ff */
[C---:B------:R-:W-:Y:S02]  /*6e90*/  LEA R246, P2, R6.reuse, R4, 0x1 ;  /* 0x0000000406f67211 */ /* 0x040fe400078408ff */
[----:B------:R-:W-:Y:S02]  /*6ea0*/  MOV R4, 0x6 ;  /* 0x0000000600047802 */ /* 0x000fe40000000f00 */
[----:B------:R-:W-:Y:S01]  /*6eb0*/  LEA.HI.X.SX32 R245, R6, R5, 0x1, P2 ;  /* 0x0000000506f57211 */ /* 0x000fe200010f0eff */
[----:B------:R-:W-:Y:S01]  /*6ec0*/  IMAD.MOV.U32 R8, RZ, RZ, R246 ;  /* 0x000000ffff087224 */ /* 0x000fe200078e00f6 */
[----:B------:R-:W-:Y:S03]  /*6ed0*/  SHF.L.U64.HI R11, R11, R4, c[0x0][0x374] ;  /* 0x0000dd000b0b7619 */ /* 0x000fe60000010204 */
[----:B------:R-:W-:Y:S01]  /*6ee0*/  IMAD.MOV.U32 R9, RZ, RZ, R245 ;  /* 0x000000ffff097224 */ /* 0x000fe200078e00f5 */
[-C--:B------:R-:W-:Y:S04]  /*6ef0*/  IADD3 R6, P2, R8, R10.reuse, RZ ;  /* 0x0000000a08067210 */ /* 0x080fe80007f5e0ff */
[----:B------:R-:W-:Y:S01]  /*6f00*/  @!PT LDS RZ, [RZ] ;  /* 0x00000000fffff984 */ /* 0x000fe20000000800 */
[----:B------:R-:W-:Y:S01]  /*6f10*/  @!PT LDS RZ, [RZ] ;  /* 0x00000000fffff984 */ /* 0x000fe20000000800 */
[----:B------:R-:W-:Y:S01]  /*6f20*/  @!PT LDS RZ, [RZ] ;  /* 0x00000000fffff984 */ /* 0x000fe20000000800 */
[----:B------:R1:W-:Y:S01]  /*6f30*/  LDGSTS.E.BYPASS.LTC128B.128 [R146+0x8000], [R8.64] ;  /* 0x0800000008927fae */ /* 0x0003e2000b901d46 */
[-C--:B------:R-:W-:Y:S02]  /*6f40*/  IADD3 R4, P3, R6, R10.reuse, RZ ;  /* 0x0000000a06047210 */ /* 0x080fe40007f7e0ff */
[-C--:B------:R-:W-:Y:S02]  /*6f50*/  IADD3.X R7, R9, R11.reuse, RZ, P2, !PT ;  /* 0x0000000b09077210 */ /* 0x080fe400017fe4ff */
[----:B------:R-:W-:Y:S03]  /*6f60*/  IADD3 R10, P2, R4, R10, RZ ;  /* 0x0000000a040a7210 */ /* 0x000fe60007f5e0ff */
[----:B------:R1:W-:Y:S01]  /*6f70*/  LDGSTS.E.BYPASS.LTC128B.128 [R146+0x9000], [R6.64] ;  /* 0x0900000006927fae */ /* 0x0003e2000b901d46 */
[----:B------:R-:W-:Y:S05]  /*6f80*/  IMAD.X R5, R7, 0x1, R11, P3 ;  /* 0x0000000107057824 */ /* 0x000fea00018e060b */
[----:B------:R1:W-:Y:S01]  /*6f90*/  LDGSTS.E.BYPASS.LTC128B.128 [R146+0xa000], [R4.64] ;  /* 0x0a00000004927fae */ /* 0x0003e2000b901d46 */
[----:B------:R-:W-:Y:S05]  /*6fa0*/  IADD3.X R11, R5, R11, RZ, P2, !PT ;  /* 0x0000000b050b7210 */ /* 0x000fea00017fe4ff */
[----:B------:R1:W-:Y:S04]  /*6fb0*/  LDGSTS.E.BYPASS.LTC128B.128 [R146+0xb000], [R10.64] ;  /* 0x0b0000000a927fae */ /* 0x0003e8000b901d46 */
[----:B------:R-:W0:Y:S02]  /*6fc0*/  LDGDEPBAR ;  /* 0x00000000000079af */ /* 0x000e240000000000 */
.L_x_396:
[----:B------:R-:W-:Y:S01]  /*6fd0*/  LDSM.16.M88.4 R32, [R184+0x14000] ;  /* 0x01400000b820783b */ /* 0x000fe20000000200 */
[----:B------:R-:W-:Y:S01]  /*6fe0*/  IMAD.IADD R144, R177, 0x1, R182 ;  /* 0x00000001b1907824 */ /* 0x000fe200078e02b6 */
[----:B------:R-:W-:Y:S01]  /*6ff0*/  ULOP3.LUT UR12, UR5, 0x1, URZ, 0xc0, !UPT ;  /* 0x00000001050c7892 */ /* 0x000fe2000f8ec03f */
[----:B------:R-:W-:Y:S02]  /*7000*/  IMAD.MOV.U32 R150, RZ, RZ, c[0x0][0x22c] ;  /* 0x00008b00ff967624 */ /* 0x000fe400078e00ff */
[----:B------:R-:W2:Y:S01]  /*7010*/  LDSM.16.MT88.4 R16, [R0+0xc000] ;  /* 0x00c000000010783b */ /* 0x000ea20000004200 */
[----:B------:R-:W-:Y:S01]  /*7020*/  IMAD.MOV.U32 R147, RZ, RZ, c[0x0][0x22c] ;  /* 0x00008b00ff937624 */ /* 0x000fe200078e00ff */
[----:B------:R-:W-:Y:S01]  /*7030*/  UISETP.NE.U32.AND UP1, UPT, UR12, 0x1, UPT ;  /* 0x000000010c00788c */ /* 0x000fe2000bf25070 */
[----:B------:R-:W-:Y:S01]  /*7040*/  IMAD R150, R150, c[0x0][0x1c0], RZ ;  /* 0x0000700096967a24 */ /* 0x000fe200078e02ff */
[----:B------:R-:W-:Y:S01]  /*7050*/  UIADD3 UR12, UR5, -0x1, URZ ;  /* 0xffffffff050c7890 */ /* 0x000fe2000fffe03f */
[----:B------:R-:W3:Y:S01]  /*7060*/  LDSM.16.M88.4 R28, [R184+0x16000] ;  /* 0x01600000b81c783b */ /* 0x000ee20000000200 */
[----:B------:R-:W-:Y:S02]  /*7070*/  IMAD R147, R147, c[0x0][0x1c0], RZ ;  /* 0x0000700093937a24 */ /* 0x000fe400078e02ff */
[----:B------:R-:W-:Y:S02]  /*7080*/  IMAD R150, R150, 0x18, RZ ;  /* 0x0000001896967824 */ /* 0x000fe400078e02ff */
[----:B------:R-:W3:Y:S01]  /*7090*/  LDSM.16.MT88.4 R36, [R2+0xc000] ;  /* 0x00c000000224783b */ /* 0x000ee20000004200 */
[----:B------:R-:W-:Y:S04]  /*70a0*/  IMAD.U32 R147, R147, -0x80, RZ ;  /* 0xffffff8093937824 */ /* 0x000fe800078e00ff */
[----:B------:R-:W4:Y:S01]  /*70b0*/  LDL R149, [R1+0xc] ;  /* 0x00000c0001957983 */ /* 0x000f220000100800 */
[C---:B------:R-:W-:Y:S04]  /*70c0*/  LEA R190, P2, R147.reuse, R190, 0x2 ;  /* 0x000000be93be7211 */ /* 0x040fe800078410ff */
[----:B------:R-:W-:Y:S01]  /*70d0*/  LDSM.16.M88.4 R40, [R182+0x14000] ;  /* 0x01400000b628783b */ /* 0x000fe20000000200 */
[----:B------:R-:W-:Y:S01]  /*70e0*/  LEA.HI.X.SX32 R189, R147, R191, 0x2, P2 ;  /* 0x000000bf93bd7211 */ /* 0x000fe200010f16ff */
[----:B------:R-:W-:Y:S03]  /*70f0*/  IMAD.MOV.U32 R147, RZ, RZ, c[0x0][0x22c] ;  /* 0x00008b00ff937624 */ /* 0x000fe600078e00ff */
[----:B------:R-:W4:Y:S01]  /*7100*/  LDL R148, [R1+0x1c] ;  /* 0x00001c0001947983 */ /* 0x000f220000100800 */
[----:B------:R-:W-:Y:S04]  /*7110*/  IMAD R147, R147, c[0x0][0x1c0], RZ ;  /* 0x0000700093937a24 */ /* 0x000fe800078e02ff */
[----:B------:R-:W1:Y:S01]  /*7120*/  LDSM.16.MT88.4 R44, [R0+0xc800] ;  /* 0x00c80000002c783b */ /* 0x000e620000004200 */
[----:B------:R-:W-:Y:S04]  /*7130*/  IMAD.SHL.U32 R147, R147, 0x8, RZ ;  /* 0x0000000893937824 */ /* 0x000fe800078e00ff */
[----:B------:R-:W1:Y:S02]  /*7140*/  LDSM.16.M88.4 R48, [R182+0x16000] ;  /* 0x01600000b630783b */ /* 0x000e640000000200 */
[-C--:B-12---:R-:W-:Y:S03]  /*7150*/  HMMA.16816.F32.BF16 R4, R32, R16.reuse, RZ ;  /* 0x000000102004723c */ /* 0x086fe600000418ff */
[----:B------:R-:W1:Y:S05]  /*7160*/  LDSM.16.MT88.4 R52, [R2+0xc800] ;  /* 0x00c800000234783b */ /* 0x000e6a0000004200 */
[----:B------:R-:W-:Y:S01]  /*7170*/  LDSM.16.M88.4 R56, [R145+0x14000] ;  /* 0x014000009138783b */ /* 0x000fe20000000200 */
[C---:B---3--:R-:W-:Y:S04]  /*7180*/  HMMA.16816.F32.BF16 R8, R28.reuse, R16, RZ ;  /* 0x000000101c08723c */ /* 0x048fe800000418ff */
[----:B------:R-:W2:Y:S04]  /*7190*/  LDSM.16.MT88.4 R60, [R0+0xd000] ;  /* 0x00d00000003c783b */ /* 0x000ea80000004200 */
[-C--:B------:R-:W-:Y:S01]  /*71a0*/  HMMA.16816.F32.BF16 R12, R28, R18.reuse, RZ ;  /* 0x000000121c0c723c */ /* 0x080fe200000418ff */
[----:B------:R-:W3:Y:S05]  /*71b0*/  LDSM.16.M88.4 R64, [R145+0x16000] ;  /* 0x016000009140783b */ /* 0x000eea0000000200 */
[----:B------:R-:W1:Y:S02]  /*71c0*/  LDSM.16.MT88.4 R132, [R2+0xd000] ;  /* 0x00d000000284783b */ /* 0x000e640000004200 */
[C---:B------:R-:W-:Y:S03]  /*71d0*/  HMMA.16816.F32.BF16 R16, R32.reuse, R18, RZ ;  /* 0x000000122010723c */ /* 0x040fe600000418ff */
[----:B------:R-:W-:Y:S05]  /*71e0*/  LDSM.16.M88.4 R136, [R144+0x16000] ;  /* 0x016000009088783b */ /* 0x000fea0000000200 */
[-C--:B------:R-:W-:Y:S01]  /*71f0*/  HMMA.16816.F32.BF16 R20, R32, R36.reuse, RZ ;  /* 0x000000242014723c */ /* 0x080fe200000418ff */
[----:B------:R-:W-:Y:S07]  /*7200*/  LDSM.16.MT88.4 R140, [R2+0xd800] ;  /* 0x00d80000028c783b */ /* 0x000fee0000004200 */
[C---:B------:R-:W-:Y:S08]  /*7210*/  HMMA.16816.F32.BF16 R24, R28.reuse, R36, RZ ;  /* 0x000000241c18723c */ /* 0x040ff000000418ff */
[-C--:B------:R-:W-:Y:S08]  /*7220*/  HMMA.16816.F32.BF16 R28, R28, R38.reuse, RZ ;  /* 0x000000261c1c723c */ /* 0x080ff000000418ff */
[----:B------:R-:W-:Y:S01]  /*7230*/  HMMA.16816.F32.BF16 R32, R32, R38, RZ ;  /* 0x000000262020723c */ /* 0x000fe200000418ff */
[----:B------:R-:W-:Y:S07]  /*7240*/  LDSM.16.M88.4 R36, [R144+0x14000] ;  /* 0x014000009024783b */ /* 0x000fee0000000200 */
[-C--:B------:R-:W-:Y:S08]  /*7250*/  HMMA.16816.F32.BF16 R4, R40, R44.reuse, R4 ;  /* 0x0000002c2804723c */ /* 0x080ff00000041804 */
[C---:B------:R-:W-:Y:S08]  /*7260*/  HMMA.16816.F32.BF16 R8, R48.reuse, R44, R8 ;  /* 0x0000002c3008723c */ /* 0x040ff00000041808 */
[-C--:B------:R-:W-:Y:S08]  /*7270*/  HMMA.16816.F32.BF16 R12, R48, R46.reuse, R12 ;  /* 0x0000002e300c723c */ /* 0x080ff0000004180c */
[C---:B------:R-:W-:Y:S01]  /*7280*/  HMMA.16816.F32.BF16 R16, R40.reuse, R46, R16 ;  /* 0x0000002e2810723c */ /* 0x040fe20000041810 */
[----:B------:R-:W3:Y:S07]  /*7290*/  LDSM.16.MT88.4 R44, [R0+0xd800] ;  /* 0x00d80000002c783b */ /* 0x000eee0000004200 */
[-C--:B-1----:R-:W-:Y:S08]  /*72a0*/  HMMA.16816.F32.BF16 R20, R40, R52.reuse, R20 ;  /* 0x000000342814723c */ /* 0x082ff00000041814 */
[C---:B------:R-:W-:Y:S08]  /*72b0*/  HMMA.16816.F32.BF16 R24, R48.reuse, R52, R24 ;  /* 0x000000343018723c */ /* 0x040ff00000041818 */
[-C--:B------:R-:W-:Y:S01]  /*72c0*/  HMMA.16816.F32.BF16 R28, R48, R54.reuse, R28 ;  /* 0x00000036301c723c */ /* 0x080fe2000004181c */
[----:B------:R-:W-:Y:S07]  /*72d0*/  LDSM.16.MT88.4 R48, [R0+0xe000] ;  /* 0x00e000000030783b */ /* 0x000fee0000004200 */
[----:B------:R-:W-:Y:S01]  /*72e0*/  HMMA.16816.F32.BF16 R32, R40, R54, R32 ;  /* 0x000000362820723c */ /* 0x000fe20000041820 */
[----:B------:R-:W1:Y:S05]  /*72f0*/  LDSM.16.M88.4 R40, [R184+0x18000] ;  /* 0x01800000b828783b */ /* 0x000e6a0000000200 */
[----:B------:R-:W1:Y:S02]  /*7300*/  LDSM.16.M88.4 R52, [R184+0x1a000] ;  /* 0x01a00000b834783b */ /* 0x000e640000000200 */
[-C--:B--2---:R-:W-:Y:S08]  /*7310*/  HMMA.16816.F32.BF16 R4, R56, R60.reuse, R4 ;  /* 0x0000003c3804723c */ /* 0x084ff00000041804 */
[C---:B---3--:R-:W-:Y:S08]  /*7320*/  HMMA.16816.F32.BF16 R8, R64.reuse, R60, R8 ;  /* 0x0000003c4008723c */ /* 0x048ff00000041808 */
[-C--:B------:R-:W-:Y:S08]  /*7330*/  HMMA.16816.F32.BF16 R12, R64, R62.reuse, R12 ;  /* 0x0000003e400c723c */ /* 0x080ff0000004180c */
[C---:B------:R-:W-:Y:S01]  /*7340*/  HMMA.16816.F32.BF16 R16, R56.reuse, R62, R16 ;  /* 0x0000003e3810723c */ /* 0x040fe20000041810 */
[----:B------:R-:W2:Y:S07]  /*7350*/  LDSM.16.MT88.4 R60, [R2+0xe000] ;  /* 0x00e00000023c783b */ /* 0x000eae0000004200 */
[-C--:B------:R-:W-:Y:S08]  /*7360*/  HMMA.16816.F32.BF16 R20, R56, R132.reuse, R20 ;  /* 0x000000843814723c */ /* 0x080ff00000041814 */
[C---:B------:R-:W-:Y:S08]  /*7370*/  HMMA.16816.F32.BF16 R24, R64.reuse, R132, R24 ;  /* 0x000000844018723c */ /* 0x040ff00000041818 */
[-C--:B------:R-:W-:Y:S01]  /*7380*/  HMMA.16816.F32.BF16 R28, R64, R134.reuse, R28 ;  /* 0x00000086401c723c */ /* 0x080fe2000004181c */
[----:B------:R-:W-:Y:S07]  /*7390*/  LDSM.16.M88.4 R64, [R182+0x1a000] ;  /* 0x01a00000b640783b */ /* 0x000fee0000000200 */
[----:B------:R-:W-:Y:S01]  /*73a0*/  HMMA.16816.F32.BF16 R32, R56, R134, R32 ;  /* 0x000000863820723c */ /* 0x000fe20000041820 */
[----:B------:R-:W-:Y:S05]  /*73b0*/  LDSM.16.MT88.4 R56, [R0+0xe800] ;  /* 0x00e800000038783b */ /* 0x000fea0000004200 */
[----:B------:R-:W-:Y:S02]  /*73c0*/  LDSM.16.MT88.4 R132, [R2+0xe800] ;  /* 0x00e800000284783b */ /* 0x000fe40000004200 */
[-C--:B------:R-:W-:Y:S08]  /*73d0*/  HMMA.16816.F32.BF16 R4, R36, R44.reuse, R4 ;  /* 0x0000002c2404723c */ /* 0x080ff00000041804 */
[C---:B------:R-:W-:Y:S08]  /*73e0*/  HMMA.16816.F32.BF16 R8, R136.reuse, R44, R8 ;  /* 0x0000002c8808723c */ /* 0x040ff00000041808 */
[-C--:B------:R-:W-:Y:S08]  /*73f0*/  HMMA.16816.F32.BF16 R12, R136, R46.reuse, R12 ;  /* 0x0000002e880c723c */ /* 0x080ff0000004180c */
[C---:B------:R-:W-:Y:S01]  /*7400*/  HMMA.16816.F32.BF16 R16, R36.reuse, R46, R16 ;  /* 0x0000002e2410723c */ /* 0x040fe20000041810 */
[----:B------:R-:W3:Y:S07]  /*7410*/  LDSM.16.M88.4 R44, [R182+0x18000] ;  /* 0x01800000b62c783b */ /* 0x000eee0000000200 */
[-C--:B------:R-:W-:Y:S08]  /*7420*/  HMMA.16816.F32.BF16 R20, R36, R140.reuse, R20 ;  /* 0x0000008c2414723c */ /* 0x080ff00000041814 */
[C---:B------:R-:W-:Y:S08]  /*7430*/  HMMA.16816.F32.BF16 R24, R136.reuse, R140, R24 ;  /* 0x0000008c8818723c */ /* 0x040ff00000041818 */
[-C--:B------:R-:W-:Y:S01]  /*7440*/  HMMA.16816.F32.BF16 R28, R136, R142.reuse, R28 ;  /* 0x0000008e881c723c */ /* 0x080fe2000004181c */
[----:B------:R-:W-:Y:S07]  /*7450*/  LDSM.16.M88.4 R136, [R145+0x1a000] ;  /* 0x01a000009188783b */ /* 0x000fee0000000200 */
[----:B------:R-:W-:Y:S01]  /*7460*/  HMMA.16816.F32.BF16 R32, R36, R142, R32 ;  /* 0x0000008e2420723c */ /* 0x000fe20000041820 */
[----:B------:R-:W-:Y:S05]  /*7470*/  LDSM.16.M88.4 R36, [R145+0x18000] ;  /* 0x018000009124783b */ /* 0x000fea0000000200 */
[----:B------:R-:W-:Y:S02]  /*7480*/  LDSM.16.MT88.4 R140, [R2+0xf000] ;  /* 0x00f00000028c783b */ /* 0x000fe40000004200 */
        /* <DEDUP_REMOVED lines=8> */
[----:B------:R2:W-:Y:S07]  /*7510*/  LDSM.16.MT88.4 R52, [R0+0xf800] ;  /* 0x00f800000034783b */ /* 0x0005ee0000004200 */
[----:B------:R-:W-:Y:S01]  /*7520*/  HMMA.16816.F32.BF16 R32, R40, R62, R32 ;  /* 0x0000003e2820723c */ /* 0x000fe20000041820 */
[----:B------:R-:W1:Y:S05]  /*7530*/  LDSM.16.M88.4 R40, [R144+0x18000] ;  /* 0x018000009028783b */ /* 0x000e6a0000000200 */
[----:B------:R4:W-:Y:S02]  /*7540*/  LDSM.16.MT88.4 R60, [R2+0xf800] ;  /* 0x00f80000023c783b */ /* 0x0009e40000004200 */
[-C--:B---3--:R-:W-:Y:S08]  /*7550*/  HMMA.16816.F32.BF16 R4, R44, R56.reuse, R4 ;  /* 0x000000382c04723c */ /* 0x088ff00000041804 */
[C---:B------:R-:W-:Y:S01]  /*7560*/  HMMA.16816.F32.BF16 R8, R64.reuse, R56, R8 ;  /* 0x000000384008723c */ /* 0x040fe20000041808 */
[----:B--2---:R-:W-:Y:S04]  /*7570*/  IMAD.MOV.U32 R0, RZ, RZ, c[0x0][0x22c] ;  /* 0x00008b00ff007624 */ /* 0x004fe800078e00ff */
[----:B------:R-:W-:Y:S03]  /*7580*/  IMAD R0, R0, c[0x0][0x1c0], RZ ;  /* 0x0000700000007a24 */ /* 0x000fe600078e02ff */
[-C--:B------:R-:W-:Y:S04]  /*7590*/  HMMA.16816.F32.BF16 R12, R64, R58.reuse, R12 ;  /* 0x0000003a400c723c */ /* 0x080fe8000004180c */
[----:B------:R-:W-:Y:S02]  /*75a0*/  IMAD R0, R0, 0x28, RZ ;  /* 0x0000002800007824 */ /* 0x000fe400078e02ff */
[----:B----4-:R-:W-:Y:S02]  /*75b0*/  IMAD.MOV.U32 R2, RZ, RZ, c[0x0][0x22c] ;  /* 0x00008b00ff027624 */ /* 0x010fe400078e00ff */
[C---:B------:R-:W-:Y:S01]  /*75c0*/  HMMA.16816.F32.BF16 R16, R44.reuse, R58, R16 ;  /* 0x0000003a2c10723c */ /* 0x040fe20000041810 */
[----:B------:R-:W2:Y:S03]  /*75d0*/  LDSM.16.M88.4 R56, [R144+0x1a000] ;  /* 0x01a000009038783b */ /* 0x000ea60000000200 */
[----:B------:R-:W-:Y:S04]  /*75e0*/  IMAD R2, R2, c[0x0][0x1c0], RZ ;  /* 0x0000700002027a24 */ /* 0x000fe800078e02ff */
[-C--:B------:R-:W-:Y:S04]  /*75f0*/  HMMA.16816.F32.BF16 R20, R44, R132.reuse, R20 ;  /* 0x000000842c14723c */ /* 0x080fe80000041814 */
[----:B------:R-:W-:Y:S04]  /*7600*/  IMAD.SHL.U32 R2, R2, 0x40, RZ ;  /* 0x0000004002027824 */ /* 0x000fe800078e00ff */
[C---:B------:R-:W-:Y:S08]  /*7610*/  HMMA.16816.F32.BF16 R24, R64.reuse, R132, R24 ;  /* 0x000000844018723c */ /* 0x040ff00000041818 */
[-C--:B------:R-:W-:Y:S08]  /*7620*/  HMMA.16816.F32.BF16 R28, R64, R134.reuse, R28 ;  /* 0x00000086401c723c */ /* 0x080ff0000004181c */
[----:B------:R-:W-:Y:S08]  /*7630*/  HMMA.16816.F32.BF16 R32, R44, R134, R32 ;  /* 0x000000862c20723c */ /* 0x000ff00000041820 */
[-C--:B-1----:R-:W-:Y:S08]  /*7640*/  HMMA.16816.F32.BF16 R4, R36, R48.reuse, R4 ;  /* 0x000000302404723c */ /* 0x082ff00000041804 */
[C---:B------:R-:W-:Y:S07]  /*7650*/  HMMA.16816.F32.BF16 R8, R136.reuse, R48, R8 ;  /* 0x000000308808723c */ /* 0x040fee0000041808 */
[----:B------:R-:W-:Y:S01]  /*7660*/  IMAD.MOV.U32 R48, RZ, RZ, c[0x0][0x22c] ;  /* 0x00008b00ff307624 */ /* 0x000fe200078e00ff */
[-C--:B------:R-:W-:Y:S01]  /*7670*/  HMMA.16816.F32.BF16 R12, R136, R50.reuse, R12 ;  /* 0x00000032880c723c */ /* 0x080fe2000004180c */
[----:B------:R-:W-:Y:S03]  /*7680*/  IMAD.MOV.U32 R49, RZ, RZ, c[0x0][0x22c] ;  /* 0x00008b00ff317624 */ /* 0x000fe600078e00ff */
[----:B------:R-:W-:Y:S02]  /*7690*/  IMAD R48, R48, c[0x0][0x1c0], RZ ;  /* 0x0000700030307a24 */ /* 0x000fe400078e02ff */
[----:B------:R-:W-:Y:S02]  /*76a0*/  IMAD R49, R49, c[0x0][0x1c0], RZ ;  /* 0x0000700031317a24 */ /* 0x000fe400078e02ff */
[C---:B------:R-:W-:Y:S04]  /*76b0*/  HMMA.16816.F32.BF16 R16, R36.reuse, R50, R16 ;  /* 0x000000322410723c */ /* 0x040fe80000041810 */
[----:B------:R-:W-:Y:S02]  /*76c0*/  IMAD R48, R48, 0x30, RZ ;  /* 0x0000003030307824 */ /* 0x000fe400078e02ff */
[----:B------:R-:W-:Y:S02]  /*76d0*/  IMAD R49, R49, 0x48, RZ ;  /* 0x0000004831317824 */ /* 0x000fe400078e02ff */
[-C--:B------:R-:W-:Y:S01]  /*76e0*/  HMMA.16816.F32.BF16 R20, R36, R140.reuse, R20 ;  /* 0x0000008c2414723c */ /* 0x080fe20000041814 */
[----:B------:R-:W-:Y:S04]  /*76f0*/  IMAD.MOV.U32 R50, RZ, RZ, c[0x0][0x22c] ;  /* 0x00008b00ff327624 */ /* 0x000fe800078e00ff */
[----:B------:R-:W-:Y:S03]  /*7700*/  IMAD R50, R50, c[0x0][0x1c0], RZ ;  /* 0x0000700032327a24 */ /* 0x000fe600078e02ff */
[C---:B------:R-:W-:Y:S04]  /*7710*/  HMMA.16816.F32.BF16 R24, R136.reuse, R140, R24 ;  /* 0x0000008c8818723c */ /* 0x040fe80000041818 */
[----:B------:R-:W-:Y:S04]  /*7720*/  IMAD R50, R50, 0x58, RZ ;  /* 0x0000005832327824 */ /* 0x000fe800078e02ff */
[-C--:B------:R-:W-:Y:S08]  /*7730*/  HMMA.16816.F32.BF16 R28, R136, R142.reuse, R28 ;  /* 0x0000008e881c723c */ /* 0x080ff0000004181c */
[----:B------:R-:W-:Y:S07]  /*7740*/  HMMA.16816.F32.BF16 R32, R36, R142, R32 ;  /* 0x0000008e2420723c */ /* 0x000fee0000041820 */
[----:B------:R-:W-:Y:S01]  /*7750*/  @P0 IADD3 R38, P3, R149, UR9, RZ ;  /* 0x0000000995260c10 */ /* 0x000fe2000ff7e0ff */
[-C--:B------:R-:W-:Y:S01]  /*7760*/  HMMA.16816.F32.BF16 R4, R40, R52.reuse, R4 ;  /* 0x000000342804723c */ /* 0x080fe20000041804 */
[----:B------:R-:W-:Y:S01]  /*7770*/  IMAD.MOV.U32 R149, RZ, RZ, c[0x0][0x22c] ;  /* 0x00008b00ff957624 */ /* 0x000fe200078e00ff */
[----:B------:R-:W-:Y:S03]  /*7780*/  @UP5 UIADD3 UR9, UP4, UR9, -0x200, URZ ;  /* 0xfffffe0009095890 */ /* 0x000fe6000ff9e03f */
[----:B------:R-:W-:Y:S01]  /*7790*/  @P0 IADD3.X R39, R148, UR8, RZ, P3, !PT ;  /* 0x0000000894270c10 */ /* 0x000fe20009ffe4ff */
[----:B------:R-:W-:Y:S01]  /*77a0*/  IMAD.MOV.U32 R36, RZ, RZ, R190 ;  /* 0x000000ffff247224 */ /* 0x000fe200078e00be */
[----:B------:R-:W-:Y:S01]  /*77b0*/  @UP5 UIADD3.X UR8, UR8, -0x1, URZ, UP4, !UPT ;  /* 0xffffffff08085890 */ /* 0x000fe2000a7fe43f */
[C---:B--2---:R-:W-:Y:S01]  /*77c0*/  HMMA.16816.F32.BF16 R8, R56.reuse, R52, R8 ;  /* 0x000000343808723c */ /* 0x044fe20000041808 */
[----:B------:R-:W2:Y:S03]  /*77d0*/  LDL R52, [R1+0x8] ;  /* 0x0000080001347983 */ /* 0x000ea60000100800 */
[-C--:B------:R-:W-:Y:S01]  /*77e0*/  LEA R44, P2, R147, R36.reuse, 0x2 ;  /* 0x00000024932c7211 */ /* 0x080fe200078410ff */
[----:B------:R-:W-:Y:S01]  /*77f0*/  IMAD.MOV.U32 R37, RZ, RZ, R189 ;  /* 0x000000ffff257224 */ /* 0x000fe200078e00bd */
[----:B------:R1:W5:Y:S01]  /*7800*/  @P0 LDG.E R242, [R38.64] ;  /* 0x0000000626f20981 */ /* 0x000362000c1e1900 */
[----:B------:R-:W-:Y:S01]  /*7810*/  IMAD R149, R149, c[0x0][0x1c0], RZ ;  /* 0x0000700095957a24 */ /* 0x000fe200078e02ff */
[-C--:B------:R-:W-:Y:S01]  /*7820*/  HMMA.16816.F32.BF16 R12, R56, R54.reuse, R12 ;  /* 0x00000036380c723c */ /* 0x080fe2000004180c */
[----:B------:R-:W-:Y:S02]  /*7830*/  IMAD.MOV.U32 R148, RZ, RZ, c[0x0][0x22c] ;  /* 0x00008b00ff947624 */ /* 0x000fe400078e00ff */
[----:B------:R1:W5:Y:S01]  /*7840*/  @P0 LDG.E R243, [R38.64+0x20] ;  /* 0x0000200626f30981 */ /* 0x000362000c1e1900 */
[-C--:B------:R-:W-:Y:S01]  /*7850*/  LEA.HI.X.SX32 R45, R147, R37.reuse, 0x2, P2 ;  /* 0x00000025932d7211 */ /* 0x080fe200010f16ff */
[----:B------:R-:W-:Y:S02]  /*7860*/  IMAD.SHL.U32 R149, R149, 0x10, RZ ;  /* 0x0000001095957824 */ /* 0x000fe400078e00ff */
[----:B------:R-:W-:Y:S01]  /*7870*/  IMAD R148, R148, c[0x0][0x1c0], RZ ;  /* 0x0000700094947a24 */ /* 0x000fe200078e02ff */
[C---:B------:R-:W-:Y:S01]  /*7880*/  HMMA.16816.F32.BF16 R16, R40.reuse, R54, R16 ;  /* 0x000000362810723c */ /* 0x040fe20000041810 */
[----:B------:R1:W5:Y:S03]  /*7890*/  @P0 LDG.E R240, [R38.64+0x100] ;  /* 0x0001000626f00981 */ /* 0x000366000c1e1900 */
[----:B------:R-:W-:Y:S01]  /*78a0*/  IMAD.SHL.U32 R148, R148, 0x20, RZ ;  /* 0x0000002094947824 */ /* 0x000fe200078e00ff */
[C---:B------:R-:W-:Y:S01]  /*78b0*/  IADD3 R53, R149.reuse, 0x20, RZ ;  /* 0x0000002095357810 */ /* 0x040fe20007ffe0ff */
[----:B------:R1:W5:Y:S01]  /*78c0*/  @P0 LDG.E R241, [R38.64+0x120] ;  /* 0x0001200626f10981 */ /* 0x000362000c1e1900 */
[CC--:B------:R-:W-:Y:S01]  /*78d0*/  LEA R46, P0, R149.reuse, R36.reuse, 0x2 ;  /* 0x00000024952e7211 */ /* 0x0c0fe200078010ff */
[-C--:B------:R-:W-:Y:S03]  /*78e0*/  HMMA.16816.F32.BF16 R20, R40, R60.reuse, R20 ;  /* 0x0000003c2814723c */ /* 0x080fe60000041814 */
[----:B------:R3:W-:Y:S01]  /*78f0*/  RED.E.ADD.F32.FTZ.RN.STRONG.GPU [R36.64], R4 ;  /* 0x000000042400798e */ /* 0x0007e2000c10e786 */
[CC--:B------:R-:W-:Y:S02]  /*7900*/  LEA.HI.X.SX32 R47, R149.reuse, R37.reuse, 0x2, P0 ;  /* 0x00000025952f7211 */ /* 0x0c0fe400000f16ff */
[C---:B------:R-:W-:Y:S02]  /*7910*/  IADD3 R55, R149.reuse, 0x20, RZ ;  /* 0x0000002095377810 */ /* 0x040fe40007ffe0ff */
[C---:B------:R-:W-:Y:S01]  /*7920*/  HMMA.16816.F32.BF16 R24, R56.reuse, R60, R24 ;  /* 0x0000003c3818723c */ /* 0x040fe20000041818 */
[----:B------:R4:W-:Y:S03]  /*7930*/  RED.E.ADD.F32.FTZ.RN.STRONG.GPU [R44.64], R5 ;  /* 0x000000052c00798e */ /* 0x0009e6000c10e786 */
[C---:B------:R-:W-:Y:S02]  /*7940*/  IADD3 R54, R149.reuse, 0x20, RZ ;  /* 0x0000002095367810 */ /* 0x040fe40007ffe0ff */
[----:B------:R1:W-:Y:S02]  /*7950*/  RED.E.ADD.F32.FTZ.RN.STRONG.GPU [R46.64], R6 ;  /* 0x000000062e00798e */ /* 0x0003e4000c10e786 */
[-C--:B------:R-:W-:Y:S07]  /*7960*/  HMMA.16816.F32.BF16 R28, R56, R62.reuse, R28 ;  /* 0x0000003e381c723c */ /* 0x080fee000004181c */
[----:B------:R-:W-:Y:S01]  /*7970*/  IADD3 R56, R149, 0x20, RZ ;  /* 0x0000002095387810 */ /* 0x000fe20007ffe0ff */
[----:B------:R-:W-:Y:S04]  /*7980*/  HMMA.16816.F32.BF16 R32, R40, R62, R32 ;  /* 0x0000003e2820723c */ /* 0x000fe80000041820 */
[-C--:B---3--:R-:W-:Y:S03]  /*7990*/  LEA R4, P0, R148, R36.reuse, 0x2 ;  /* 0x0000002494047211 */ /* 0x088fe600078010ff */
[----:B------:R-:W-:Y:S01]  /*79a0*/  IMAD.MOV.U32 R43, RZ, RZ, c[0x0][0x22c] ;  /* 0x00008b00ff2b7624 */ /* 0x000fe200078e00ff */
[CC--:B------:R-:W-:Y:S01]  /*79b0*/  LEA R40, P2, R150.reuse, R36.reuse, 0x2 ;  /* 0x0000002496287211 */ /* 0x0c0fe200078410ff */
[----:B------:R-:W-:Y:S03]  /*79c0*/  IMAD.MOV.U32 R42, RZ, RZ, c[0x0][0x22c] ;  /* 0x00008b00ff2a7624 */ /* 0x000fe600078e00ff */
[-C--:B------:R-:W-:Y:S01]  /*79d0*/  LEA.HI.X.SX32 R41, R150, R37.reuse, 0x2, P2 ;  /* 0x0000002596297211 */ /* 0x080fe200010f16ff */
[----:B------:R-:W-:Y:S01]  /*79e0*/  IMAD R43, R43, c[0x0][0x1c0], RZ ;  /* 0x000070002b2b7a24 */ /* 0x000fe200078e02ff */
[-C--:B----4-:R-:W-:Y:S01]  /*79f0*/  LEA.HI.X.SX32 R5, R148, R37.reuse, 0x2, P0 ;  /* 0x0000002594057211 */ /* 0x090fe200000f16ff */
[----:B------:R-:W-:Y:S01]  /*7a00*/  IMAD R42, R42, c[0x0][0x1c0], RZ ;  /* 0x000070002a2a7a24 */ /* 0x000fe200078e02ff */
[-C--:B-1----:R-:W-:Y:S01]  /*7a10*/  LEA R38, P2, R0, R36.reuse, 0x2 ;  /* 0x0000002400267211 */ /* 0x082fe200078410ff */
[----:B------:R1:W-:Y:S01]  /*7a20*/  RED.E.ADD.F32.FTZ.RN.STRONG.GPU [R40.64], R7 ;  /* 0x000000072800798e */ /* 0x0003e2000c10e786 */
[-C--:B------:R-:W-:Y:S01]  /*7a30*/  LEA R6, P0, R48, R36.reuse, 0x2 ;  /* 0x0000002430067211 */ /* 0x080fe200078010ff */
[----:B------:R-:W-:Y:S01]  /*7a40*/  IMAD R43, R43, 0x70, RZ ;  /* 0x000000702b2b7824 */ /* 0x000fe200078e02ff */
[-C--:B------:R-:W-:Y:S01]  /*7a50*/  LEA.HI.X.SX32 R39, R0, R37.reuse, 0x2, P2 ;  /* 0x0000002500277211 */ /* 0x080fe200010f16ff */
[----:B------:R-:W-:Y:S01]  /*7a60*/  IMAD.MOV.U32 R0, RZ, RZ, c[0x0][0x22c] ;  /* 0x00008b00ff007624 */ /* 0x000fe200078e00ff */
[----:B------:R3:W-:Y:S01]  /*7a70*/  RED.E.ADD.F32.FTZ.RN.STRONG.GPU [R4.64], R8 ;  /* 0x000000080400798e */ /* 0x0007e2000c10e786 */
[----:B------:R-:W-:Y:S02]  /*7a80*/  IMAD R42, R42, 0x78, RZ ;  /* 0x000000782a2a7824 */ /* 0x000fe400078e02ff */
[----:B------:R-:W-:Y:S02]  /*7a90*/  IMAD R0, R0, c[0x0][0x1c0], RZ ;  /* 0x0000700000007a24 */ /* 0x000fe400078e02ff */
[----:B------:R4:W-:Y:S01]  /*7aa0*/  RED.E.ADD.F32.FTZ.RN.STRONG.GPU [R38.64], R9 ;  /* 0x000000092600798e */ /* 0x0009e2000c10e786 */
[----:B------:R-:W-:Y:S02]  /*7ab0*/  IMAD.MOV.U32 R148, RZ, RZ, c[0x0][0x22c] ;  /* 0x00008b00ff947624 */ /* 0x000fe400078e00ff */
[----:B------:R-:W-:Y:S02]  /*7ac0*/  IMAD R0, R0, 0x38, RZ ;  /* 0x0000003800007824 */ /* 0x000fe400078e02ff */
[----:B------:R-:W-:Y:S04]  /*7ad0*/  IMAD R148, R148, c[0x0][0x1c0], RZ ;  /* 0x0000700094947a24 */ /* 0x000fe800078e02ff */
[----:B------:R-:W-:Y:S04]  /*7ae0*/  IMAD.SHL.U32 R148, R148, 0x8, RZ ;  /* 0x0000000894947824 */ /* 0x000fe800078e00ff */
[C---:B------:R-:W-:Y:S02]  /*7af0*/  IMAD.IADD R55, R148.reuse, 0x1, R55 ;  /* 0x0000000194377824 */ /* 0x040fe400078e0237 */
[----:B------:R-:W-:Y:S01]  /*7b00*/  IMAD.IADD R54, R148, 0x1, R54 ;  /* 0x0000000194367824 */ /* 0x000fe200078e0236 */
[-C--:B-1----:R-:W-:Y:S01]  /*7b10*/  LEA.HI.X.SX32 R7, R48, R37.reuse, 0x2, P0 ;  /* 0x0000002530077211 */ /* 0x082fe200000f16ff */
[----:B------:R-:W-:Y:S02]  /*7b20*/  IMAD.MOV.U32 R48, RZ, RZ, c[0x0][0x22c] ;  /* 0x00008b00ff307624 */ /* 0x000fe400078e00ff */
[----:B------:R-:W-:Y:S01]  /*7b30*/  IMAD.IADD R53, R148, 0x1, R53 ;  /* 0x0000000194357824 */ /* 0x000fe200078e0235 */
[-C--:B---3--:R-:W-:Y:S01]  /*7b40*/  LEA R4, P2, R0, R36.reuse, 0x2 ;  /* 0x0000002400047211 */ /* 0x088fe200078410ff */
[----:B------:R1:W-:Y:S01]  /*7b50*/  RED.E.ADD.F32.FTZ.RN.STRONG.GPU [R6.64], R10 ;  /* 0x0000000a0600798e */ /* 0x0003e2000c10e786 */
[-C--:B------:R-:W-:Y:S01]  /*7b60*/  LEA R8, P0, R2, R36.reuse, 0x2 ;  /* 0x0000002402087211 */ /* 0x080fe200078010ff */
[----:B------:R-:W-:Y:S01]  /*7b70*/  IMAD R48, R48, c[0x0][0x1c0], RZ ;  /* 0x0000700030307a24 */ /* 0x000fe200078e02ff */
[-C--:B------:R-:W-:Y:S01]  /*7b80*/  LEA.HI.X.SX32 R5, R0, R37.reuse, 0x2, P2 ;  /* 0x0000002500057211 */ /* 0x080fe200010f16ff */
[----:B------:R-:W-:Y:S01]  /*7b90*/  IMAD.IADD R54, R148, 0x1, R54 ;  /* 0x0000000194367824 */ /* 0x000fe200078e0236 */
[----:B------:R-:W3:Y:S01]  /*7ba0*/  LDL R0, [R1+0x4] ;  /* 0x0000040001007983 */ /* 0x000ee20000100800 */
[-C--:B----4-:R-:W-:Y:S01]  /*7bb0*/  LEA.HI.X.SX32 R9, R2, R37.reuse, 0x2, P0 ;  /* 0x0000002502097211 */ /* 0x090fe200000f16ff */
[----:B------:R-:W-:Y:S02]  /*7bc0*/  IMAD R48, R48, 0x50, RZ ;  /* 0x0000005030307824 */ /* 0x000fe400078e02ff */
[----:B------:R-:W-:Y:S01]  /*7bd0*/  IMAD.IADD R53, R148, 0x1, R53 ;  /* 0x0000000194357824 */ /* 0x000fe200078e0235 */
[----:B------:R-:W4:Y:S01]  /*7be0*/  LDL R2, [R1] ;  /* 0x0000000001027983 */ /* 0x000f220000100800 */
[-C--:B------:R-:W-:Y:S02]  /*7bf0*/  LEA R46, P6, R54, R36.reuse, 0x2 ;  /* 0x00000024362e7211 */ /* 0x080fe400078c10ff */
[----:B------:R-:W-:Y:S02]  /*7c00*/  IMAD.IADD R53, R148, 0x1, R53 ;  /* 0x0000000194357824 */ /* 0x000fe400078e0235 */
[----:B------:R1:W-:Y:S01]  /*7c10*/  RED.E.ADD.F32.FTZ.RN.STRONG.GPU [R4.64], R11 ;  /* 0x0000000b0400798e */ /* 0x0003e2000c10e786 */
[-C--:B------:R-:W-:Y:S04]  /*7c20*/  LEA.HI.X.SX32 R47, R54, R37.reuse, 0x2, P6 ;  /* 0x00000025362f7211 */ /* 0x080fe800030f16ff */
[----:B------:R1:W-:Y:S02]  /*7c30*/  RED.E.ADD.F32.FTZ.RN.STRONG.GPU [R8.64], R16 ;  /* 0x000000100800798e */ /* 0x0003e4000c10e786 */
[CC--:B-1----:R-:W-:Y:S04]  /*7c40*/  LEA R6, P2, R49.reuse, R36.reuse, 0x2 ;  /* 0x0000002431067211 */ /* 0x0c2fe800078410ff */
[-C--:B------:R-:W-:Y:S01]  /*7c50*/  LEA.HI.X.SX32 R7, R49, R37.reuse, 0x2, P2 ;  /* 0x0000002531077211 */ /* 0x080fe200010f16ff */
[----:B------:R-:W-:Y:S04]  /*7c60*/  IMAD.MOV.U32 R49, RZ, RZ, c[0x0][0x22c] ;  /* 0x00008b00ff317624 */ /* 0x000fe800078e00ff */
[----:B------:R1:W-:Y:S01]  /*7c70*/  RED.E.ADD.F32.FTZ.RN.STRONG.GPU [R6.64], R17 ;  /* 0x000000110600798e */ /* 0x0003e2000c10e786 */
[----:B------:R-:W-:Y:S04]  /*7c80*/  IMAD R49, R49, c[0x0][0x1c0], RZ ;  /* 0x0000700031317a24 */ /* 0x000fe800078e02ff */
[----:B------:R-:W-:Y:S01]  /*7c90*/  IMAD R49, R49, 0x60, RZ ;  /* 0x0000006031317824 */ /* 0x000fe200078e02ff */
[CC--:B------:R-:W-:Y:S04]  /*7ca0*/  LEA R4, P0, R48.reuse, R36.reuse, 0x2 ;  /* 0x0000002430047211 */ /* 0x0c0fe800078010ff */
[-C--:B------:R-:W-:Y:S01]  /*7cb0*/  LEA.HI.X.SX32 R5, R48, R37.reuse, 0x2, P0 ;  /* 0x0000002530057211 */ /* 0x080fe200000f16ff */
[----:B------:R-:W-:Y:S01]  /*7cc0*/  IMAD.MOV.U32 R48, RZ, RZ, c[0x0][0x22c] ;  /* 0x00008b00ff307624 */ /* 0x000fe200078e00ff */
[-C--:B------:R-:W-:Y:S02]  /*7cd0*/  LEA R16, P2, R50, R36.reuse, 0x2 ;  /* 0x0000002432107211 */ /* 0x080fe400078410ff */
[CC--:B------:R-:W-:Y:S01]  /*7ce0*/  LEA R10, P0, R49.reuse, R36.reuse, 0x2 ;  /* 0x00000024310a7211 */ /* 0x0c0fe200078010ff */
[----:B------:R1:W-:Y:S01]  /*7cf0*/  RED.E.ADD.F32.FTZ.RN.STRONG.GPU [R4.64], R18 ;  /* 0x000000120400798e */ /* 0x0003e2000c10e786 */
[----:B------:R-:W-:Y:S02]  /*7d00*/  IMAD R48, R48, c[0x0][0x1c0], RZ ;  /* 0x0000700030307a24 */ /* 0x000fe400078e02ff */
[-C--:B------:R-:W-:Y:S02]  /*7d10*/  LEA.HI.X.SX32 R11, R49, R37.reuse, 0x2, P0 ;  /* 0x00000025310b7211 */ /* 0x080fe400000f16ff */
[----:B------:R-:W-:Y:S05]  /*7d20*/  IMAD R48, R48, 0x68, RZ ;  /* 0x0000006830307824 */ /* 0x000fea00078e02ff */
[-C--:B------:R-:W-:Y:S02]  /*7d30*/  LEA R8, P3, R48, R36.reuse, 0x2 ;  /* 0x0000002430087211 */ /* 0x080fe400078610ff */
[-C--:B-1----:R-:W-:Y:S02]  /*7d40*/  LEA.HI.X.SX32 R17, R50, R37.reuse, 0x2, P2 ;  /* 0x0000002532117211 */ /* 0x082fe400010f16ff */
[-C--:B------:R-:W-:Y:S02]  /*7d50*/  LEA.HI.X.SX32 R9, R48, R37.reuse, 0x2, P3 ;  /* 0x0000002530097211 */ /* 0x080fe400018f16ff */
[CC--:B------:R-:W-:Y:S01]  /*7d60*/  LEA R6, P2, R43.reuse, R36.reuse, 0x2 ;  /* 0x000000242b067211 */ /* 0x0c0fe200078410ff */
[----:B------:R1:W-:Y:S03]  /*7d70*/  RED.E.ADD.F32.FTZ.RN.STRONG.GPU [R16.64], R19 ;  /* 0x000000131000798e */ /* 0x0003e6000c10e786 */
[-C--:B------:R-:W-:Y:S02]  /*7d80*/  LEA.HI.X.SX32 R7, R43, R37.reuse, 0x2, P2 ;  /* 0x000000252b077211 */ /* 0x080fe400010f16ff */
[----:B------:R1:W-:Y:S01]  /*7d90*/  RED.E.ADD.F32.FTZ.RN.STRONG.GPU [R10.64], R12 ;  /* 0x0000000c0a00798e */ /* 0x0003e2000c10e786 */
[-C--:B------:R-:W-:Y:S04]  /*7da0*/  LEA R50, P2, R56, R36.reuse, 0x2 ;  /* 0x0000002438327211 */ /* 0x080fe800078410ff */
[----:B------:R1:W-:Y:S01]  /*7db0*/  RED.E.ADD.F32.FTZ.RN.STRONG.GPU [R8.64], R13 ;  /* 0x0000000d0800798e */ /* 0x0003e2000c10e786 */
[-C--:B------:R-:W-:Y:S02]  /*7dc0*/  LEA R4, P0, R42, R36.reuse, 0x2 ;  /* 0x000000242a047211 */ /* 0x080fe400078010ff */
[-C--:B------:R-:W-:Y:S02]  /*7dd0*/  LEA.HI.X.SX32 R51, R56, R37.reuse, 0x2, P2 ;  /* 0x0000002538337211 */ /* 0x080fe400010f16ff */
[----:B------:R1:W-:Y:S01]  /*7de0*/  RED.E.ADD.F32.FTZ.RN.STRONG.GPU [R6.64], R14 ;  /* 0x0000000e0600798e */ /* 0x0003e2000c10e786 */
[-C--:B------:R-:W-:Y:S02]  /*7df0*/  LEA.HI.X.SX32 R5, R42, R37.reuse, 0x2, P0 ;  /* 0x000000252a057211 */ /* 0x080fe400000f16ff */
[-C--:B------:R-:W-:Y:S02]  /*7e00*/  LEA R48, P0, R55, R36.reuse, 0x2 ;  /* 0x0000002437307211 */ /* 0x080fe400078010ff */
[-C--:B------:R-:W-:Y:S01]  /*7e10*/  LEA R42, P5, R53, R36.reuse, 0x2 ;  /* 0x00000024352a7211 */ /* 0x080fe200078a10ff */
[----:B------:R1:W-:Y:S01]  /*7e20*/  RED.E.ADD.F32.FTZ.RN.STRONG.GPU [R4.64], R15 ;  /* 0x0000000f0400798e */ /* 0x0003e2000c10e786 */
[-C--:B------:R-:W-:Y:S02]  /*7e30*/  LEA.HI.X.SX32 R49, R55, R37.reuse, 0x2, P0 ;  /* 0x0000002537317211 */ /* 0x080fe400000f16ff */
[-C--:B------:R-:W-:Y:S02]  /*7e40*/  LEA.HI.X.SX32 R43, R53, R37.reuse, 0x2, P5 ;  /* 0x00000025352b7211 */ /* 0x080fe400028f16ff */
[----:B------:R-:W-:Y:S01]  /*7e50*/  RED.E.ADD.F32.FTZ.RN.STRONG.GPU [R36.64+0x80], R20 ;  /* 0x000080142400798e */ /* 0x000fe2000c10e786 */
[CC--:B-1----:R-:W-:Y:S04]  /*7e60*/  LEA R16, P0, R252.reuse, R36.reuse, 0x2 ;  /* 0x00000024fc107211 */ /* 0x0c2fe800078010ff */
[----:B------:R-:W-:Y:S01]  /*7e70*/  RED.E.ADD.F32.FTZ.RN.STRONG.GPU [R44.64+0x80], R21 ;  /* 0x000080152c00798e */ /* 0x000fe2000c10e786 */
[-C--:B------:R-:W-:Y:S02]  /*7e80*/  LEA.HI.X.SX32 R17, R252, R37.reuse, 0x2, P0 ;  /* 0x00000025fc117211 */ /* 0x080fe400000f16ff */
[CC--:B------:R-:W-:Y:S02]  /*7e90*/  LEA R12, P5, R250.reuse, R36.reuse, 0x2 ;  /* 0x00000024fa0c7211 */ /* 0x0c0fe400078a10ff */
[----:B------:R-:W-:Y:S02]  /*7ea0*/  RED.E.ADD.F32.FTZ.RN.STRONG.GPU [R50.64], R22 ;  /* 0x000000163200798e */ /* 0x000fe4000c10e786 */
[-C--:B------:R-:W-:Y:S03]  /*7eb0*/  LEA.HI.X.SX32 R13, R250, R37.reuse, 0x2, P5 ;  /* 0x00000025fa0d7211 */ /* 0x080fe600028f16ff */
[----:B------:R-:W-:Y:S01]  /*7ec0*/  RED.E.ADD.F32.FTZ.RN.STRONG.GPU [R48.64], R23 ;  /* 0x000000173000798e */ /* 0x000fe2000c10e786 */
[CC--:B------:R-:W-:Y:S04]  /*7ed0*/  LEA R14, P6, R251.reuse, R36.reuse, 0x2 ;  /* 0x00000024fb0e7211 */ /* 0x0c0fe800078c10ff */
[----:B------:R-:W-:Y:S01]  /*7ee0*/  RED.E.ADD.F32.FTZ.RN.STRONG.GPU [R46.64], R24 ;  /* 0x000000182e00798e */ /* 0x000fe2000c10e786 */
[-C--:B------:R-:W-:Y:S04]  /*7ef0*/  LEA.HI.X.SX32 R15, R251, R37.reuse, 0x2, P6 ;  /* 0x00000025fb0f7211 */ /* 0x080fe800030f16ff */
[----:B------:R-:W-:Y:S05]  /*7f00*/  RED.E.ADD.F32.FTZ.RN.STRONG.GPU [R42.64], R25 ;  /* 0x000000192a00798e */ /* 0x000fea000c10e786 */
[----:B------:R-:W-:Y:S01]  /*7f10*/  LDSM.16.MT88.4 R20, [R3+0x14800] ;  /* 0x014800000314783b */ /* 0x000fe20000004200 */
[CC--:B--2---:R-:W-:Y:S04]  /*7f20*/  LEA R40, P4, R52.reuse, R36.reuse, 0x2 ;  /* 0x0000002434287211 */ /* 0x0c4fe800078810ff */
[-C--:B------:R-:W-:Y:S02]  /*7f30*/  LEA.HI.X.SX32 R41, R52, R37.reuse, 0x2, P4 ;  /* 0x0000002534297211 */ /* 0x080fe400020f16ff */
[CC--:B------:R-:W-:Y:S03]  /*7f40*/  LEA R10, P4, R249.reuse, R36.reuse, 0x2 ;  /* 0x00000024f90a7211 */ /* 0x0c0fe600078810ff */
[----:B------:R-:W-:Y:S01]  /*7f50*/  RED.E.ADD.F32.FTZ.RN.STRONG.GPU [R40.64], R26 ;  /* 0x0000001a2800798e */ /* 0x000fe2000c10e786 */
[-C--:B------:R-:W-:Y:S02]  /*7f60*/  LEA.HI.X.SX32 R11, R249, R37.reuse, 0x2, P4 ;  /* 0x00000025f90b7211 */ /* 0x080fe400020f16ff */
[CC--:B---3--:R-:W-:Y:S04]  /*7f70*/  LEA R38, P3, R0.reuse, R36.reuse, 0x2 ;  /* 0x0000002400267211 */ /* 0x0c8fe800078610ff */
[-C--:B------:R-:W-:Y:S01]  /*7f80*/  LEA.HI.X.SX32 R39, R0, R37.reuse, 0x2, P3 ;  /* 0x0000002500277211 */ /* 0x080fe200018f16ff */
[----:B------:R-:W-:Y:S01]  /*7f90*/  IMAD.IADD R0, R147, 0x1, R247 ;  /* 0x0000000193007824 */ /* 0x000fe200078e02f7 */
[-C--:B----4-:R-:W-:Y:S02]  /*7fa0*/  LEA R18, P2, R2, R36.reuse, 0x2 ;  /* 0x0000002402127211 */ /* 0x090fe400078410ff */
[-C--:B------:R-:W-:Y:S01]  /*7fb0*/  LEA R8, P3, R248, R36.reuse, 0x2 ;  /* 0x00000024f8087211 */ /* 0x080fe200078610ff */
[----:B------:R-:W-:Y:S01]  /*7fc0*/  RED.E.ADD.F32.FTZ.RN.STRONG.GPU [R38.64], R27 ;  /* 0x0000001b2600798e */ /* 0x000fe2000c10e786 */
[-C--:B------:R-:W-:Y:S02]  /*7fd0*/  LEA.HI.X.SX32 R19, R2, R37.reuse, 0x2, P2 ;  /* 0x0000002502137211 */ /* 0x080fe400010f16ff */
[-C--:B------:R-:W-:Y:S02]  /*7fe0*/  LEA.HI.X.SX32 R9, R248, R37.reuse, 0x2, P3 ;  /* 0x00000025f8097211 */ /* 0x080fe400018f16ff */
[CC--:B------:R-:W-:Y:S01]  /*7ff0*/  LEA R6, P2, R247.reuse, R36.reuse, 0x2 ;  /* 0x00000024f7067211 */ /* 0x0c0fe200078410ff */
[----:B------:R-:W-:Y:S01]  /*8000*/  RED.E.ADD.F32.FTZ.RN.STRONG.GPU [R18.64], R32 ;  /* 0x000000201200798e */ /* 0x000fe2000c10e786 */
[C---:B------:R-:W-:Y:S02]  /*8010*/  LEA R4, P0, R0.reuse, R36, 0x2 ;  /* 0x0000002400047211 */ /* 0x040fe400078010ff */
[-C--:B------:R-:W-:Y:S02]  /*8020*/  LEA.HI.X.SX32 R7, R247, R37.reuse, 0x2, P2 ;  /* 0x00000025f7077211 */ /* 0x080fe400010f16ff */
[----:B------:R-:W-:Y:S01]  /*8030*/  RED.E.ADD.F32.FTZ.RN.STRONG.GPU [R16.64], R33 ;  /* 0x000000211000798e */ /* 0x000fe2000c10e786 */
[----:B------:R-:W-:Y:S01]  /*8040*/  LEA.HI.X.SX32 R5, R0, R37, 0x2, P0 ;  /* 0x0000002500057211 */ /* 0x000fe200000f16ff */
[----:B------:R-:W-:Y:S01]  /*8050*/  IMAD.MOV.U32 R0, RZ, RZ, 0x40 ;  /* 0x00000040ff007424 */ /* 0x000fe200078e00ff */
[----:B------:R-:W-:Y:S01]  /*8060*/  PLOP3.LUT P0, PT, PT, PT, UP1, 0x80, 0x0 ;  /* 0x000000000000781c */ /* 0x000fe20003f0f018 */
[----:B------:R-:W-:Y:S01]  /*8070*/  @UP5 UIADD3 UR11, UP1, UR11, -0x200, URZ ;  /* 0xfffffe000b0b5890 */ /* 0x000fe2000ff3e03f */
[----:B------:R-:W-:Y:S01]  /*8080*/  RED.E.ADD.F32.FTZ.RN.STRONG.GPU [R14.64], R34 ;  /* 0x000000220e00798e */ /* 0x000fe2000c10e786 */
[----:B------:R-:W-:Y:S01]  /*8090*/  ISETP.LT.AND P2, PT, RZ, UR5, PT ;  /* 0x00000005ff007c0c */ /* 0x000fe2000bf41270 */
[----:B------:R-:W-:Y:S01]  /*80a0*/  UMOV UR5, UR12 ;  /* 0x0000000c00057c82 */ /* 0x000fe20008000000 */
[----:B------:R-:W-:Y:S01]  /*80b0*/  SEL R177, R0, 0xffffffc0, !P1 ;  /* 0xffffffc000b17807 */ /* 0x000fe20004800000 */
[----:B------:R-:W-:Y:S01]  /*80c0*/  @UP5 UIADD3.X UR10, UR10, -0x1, URZ, UP1, !UPT ;  /* 0xffffffff0a0a5890 */ /* 0x000fe20008ffe43f */
[----:B------:R-:W-:Y:S03]  /*80d0*/  RED.E.ADD.F32.FTZ.RN.STRONG.GPU [R12.64], R35 ;  /* 0x000000230c00798e */ /* 0x000fe6000c10e786 */
[----:B------:R-:W-:Y:S02]  /*80e0*/  IMAD.IADD R0, R177, 0x1, R176 ;  /* 0x00000001b1007824 */ /* 0x000fe400078e02b0 */
[----:B------:R-:W-:Y:S05]  /*80f0*/  RED.E.ADD.F32.FTZ.RN.STRONG.GPU [R10.64], R28 ;  /* 0x0000001c0a00798e */ /* 0x000fea000c10e786 */
[----:B------:R-:W-:Y:S05]  /*8100*/  RED.E.ADD.F32.FTZ.RN.STRONG.GPU [R8.64], R29 ;  /* 0x0000001d0800798e */ /* 0x000fea000c10e786 */
[----:B------:R-:W-:Y:S05]  /*8110*/  RED.E.ADD.F32.FTZ.RN.STRONG.GPU [R6.64], R30 ;  /* 0x0000001e0600798e */ /* 0x000fea000c10e786 */
[----:B------:R-:W-:Y:S05]  /*8120*/  LDSM.16.MT88.4 R8, [R176] ;  /* 0x00000000b008783b */ /* 0x000fea0000004200 */
[----:B------:R-:W-:Y:S05]  /*8130*/  RED.E.ADD.F32.FTZ.RN.STRONG.GPU [R4.64], R31 ;  /* 0x0000001f0400798e */ /* 0x000fea000c10e786 */
[----:B------:R-:W1:Y:S05]  /*8140*/  LDSM.16.MT88.4 R4, [R3+0x14000] ;  /* 0x014000000304783b */ /* 0x000e6a0000004200 */
[----:B------:R-:W2:Y:S05]  /*8150*/  LDSM.16.MT88.4 R12, [R3+0x18000] ;  /* 0x01800000030c783b */ /* 0x000eaa0000004200 */
[----:B------:R-:W3:Y:S05]  /*8160*/  LDSM.16.MT88.4 R16, [R0] ;  /* 0x000000000010783b */ /* 0x000eea0000004200 */
[----:B------:R-:W4:Y:S05]  /*8170*/  LDSM.16.MT88.4 R24, [R176+0x800] ;  /* 0x00080000b018783b */ /* 0x000f2a0000004200 */
[----:B------:R-:W3:Y:S05]  /*8180*/  LDSM.16.MT88.4 R32, [R3+0x18800] ;  /* 0x018800000320783b */ /* 0x000eea0000004200 */
[----:B------:R-:W3:Y:S05]  /*8190*/  LDSM.16.MT88.4 R28, [R0+0x800] ;  /* 0x00080000001c783b */ /* 0x000eea0000004200 */
[----:B------:R-:W-:Y:S05]  /*81a0*/  LDSM.16.MT88.4 R36, [R3+0x19000] ;  /* 0x019000000324783b */ /* 0x000fea0000004200 */
[----:B------:R-:W-:Y:S01]  /*81b0*/  LDSM.16.MT88.4 R40, [R0+0x1000] ;  /* 0x001000000028783b */ /* 0x000fe20000004200 */
        /* <DEDUP_REMOVED lines=10> */
[----:B------:R-:W-:Y:S05]  /*8260*/  LDSM.16.MT88.4 R4, [R3+0x15800] ;  /* 0x015800000304783b */ /* 0x000fea0000004200 */
[----:B------:R-:W2:Y:S02]  /*8270*/  LDSM.16.MT88.4 R16, [R176+0x1800] ;  /* 0x00180000b010783b */ /* 0x000ea40000004200 */
        /* <DEDUP_REMOVED lines=10> */
[----:B------:R-:W-:Y:S05]  /*8320*/  LDSM.16.MT88.4 R20, [R176+0x2000] ;  /* 0x00200000b014783b */ /* 0x000fea0000004200 */
[----:B------:R-:W-:Y:S02]  /*8330*/  LDSM.16.MT88.4 R28, [R3+0x1a000] ;  /* 0x01a00000031c783b */ /* 0x000fe40000004200 */
[-C--:B-1----:R-:W-:Y:S08]  /*8340*/  HMMA.16816.F32.BF16 R100, R8, R12.reuse, R100 ;  /* 0x0000000c0864723c */ /* 0x082ff00000041864 */
[C---:B------:R-:W-:Y:S08]  /*8350*/  HMMA.16816.F32.BF16 R104, R36.reuse, R12, R104 ;  /* 0x0000000c2468723c */ /* 0x040ff00000041868 */
[-C--:B------:R-:W-:Y:S08]  /*8360*/  HMMA.16816.F32.BF16 R108, R36, R14.reuse, R108 ;  /* 0x0000000e246c723c */ /* 0x080ff0000004186c */
[C---:B------:R-:W-:Y:S01]  /*8370*/  HMMA.16816.F32.BF16 R112, R8.reuse, R14, R112 ;  /* 0x0000000e0870723c */ /* 0x040fe20000041870 */
[----:B------:R-:W1:Y:S07]  /*8380*/  LDSM.16.MT88.4 R12, [R3+0x16000] ;  /* 0x01600000030c783b */ /* 0x000e6e0000004200 */
[-C--:B------:R-:W-:Y:S08]  /*8390*/  HMMA.16816.F32.BF16 R116, R8, R40.reuse, R116 ;  /* 0x000000280874723c */ /* 0x080ff00000041874 */
[C---:B------:R-:W-:Y:S08]  /*83a0*/  HMMA.16816.F32.BF16 R120, R36.reuse, R40, R120 ;  /* 0x000000282478723c */ /* 0x040ff00000041878 */
[-C--:B------:R-:W-:Y:S01]  /*83b0*/  HMMA.16816.F32.BF16 R124, R36, R42.reuse, R124 ;  /* 0x0000002a247c723c */ /* 0x080fe2000004187c */
[----:B------:R-:W1:Y:S07]  /*83c0*/  LDSM.16.MT88.4 R36, [R0+0x2000] ;  /* 0x002000000024783b */ /* 0x000e6e0000004200 */
[----:B------:R-:W-:Y:S01]  /*83d0*/  HMMA.16816.F32.BF16 R128, R8, R42, R128 ;  /* 0x0000002a0880723c */ /* 0x000fe20000041880 */
[----:B------:R-:W-:Y:S05]  /*83e0*/  LDSM.16.MT88.4 R8, [R3+0x16800] ;  /* 0x016800000308783b */ /* 0x000fea0000004200 */
[----:B------:R-:W-:Y:S02]  /*83f0*/  LDSM.16.MT88.4 R40, [R0+0x2800] ;  /* 0x002800000028783b */ /* 0x000fe40000004200 */
[-C--:B--2---:R-:W-:Y:S08]  /*8400*/  HMMA.16816.F32.BF16 R100, R4, R16.reuse, R100 ;  /* 0x000000100464723c */ /* 0x084ff00000041864 */
[C---:B---3--:R-:W-:Y:S08]  /*8410*/  HMMA.16816.F32.BF16 R104, R24.reuse, R16, R104 ;  /* 0x000000101868723c */ /* 0x048ff00000041868 */
[-C--:B------:R-:W-:Y:S08]  /*8420*/  HMMA.16816.F32.BF16 R108, R24, R18.reuse, R108 ;  /* 0x00000012186c723c */ /* 0x080ff0000004186c */
[C---:B------:R-:W-:Y:S01]  /*8430*/  HMMA.16816.F32.BF16 R112, R4.reuse, R18, R112 ;  /* 0x000000120470723c */ /* 0x040fe20000041870 */
[----:B------:R-:W2:Y:S07]  /*8440*/  LDSM.16.MT88.4 R16, [R176+0x2800] ;  /* 0x00280000b010783b */ /* 0x000eae0000004200 */
[-C--:B----4-:R-:W-:Y:S08]  /*8450*/  HMMA.16816.F32.BF16 R116, R4, R32.reuse, R116 ;  /* 0x000000200474723c */ /* 0x090ff00000041874 */
[C---:B------:R-:W-:Y:S08]  /*8460*/  HMMA.16816.F32.BF16 R120, R24.reuse, R32, R120 ;  /* 0x000000201878723c */ /* 0x040ff00000041878 */
[-C--:B------:R-:W-:Y:S01]  /*8470*/  HMMA.16816.F32.BF16 R124, R24, R34.reuse, R124 ;  /* 0x00000022187c723c */ /* 0x080fe2000004187c */
[----:B------:R-:W3:Y:S07]  /*8480*/  LDSM.16.MT88.4 R24, [R3+0x1a800] ;  /* 0x01a800000318783b */ /* 0x000eee0000004200 */
        /* <DEDUP_REMOVED lines=11> */
[----:B------:R-:W4:Y:S07]  /*8540*/  LDSM.16.MT88.4 R28, [R3+0x1b000] ;  /* 0x01b00000031c783b */ /* 0x000f2e0000004200 */
[----:B------:R-:W-:Y:S01]  /*8550*/  HMMA.16816.F32.BF16 R128, R12, R38, R128 ;  /* 0x000000260c80723c */ /* 0x000fe20000041880 */
[----:B------:R-:W-:Y:S05]  /*8560*/  LDSM.16.MT88.4 R12, [R3+0x17800] ;  /* 0x01780000030c783b */ /* 0x000fea0000004200 */
[----:B------:R1:W-:Y:S02]  /*8570*/  LDSM.16.MT88.4 R36, [R0+0x3800] ;  /* 0x003800000024783b */ /* 0x0003e40000004200 */
[-C--:B--2---:R-:W-:Y:S08]  /*8580*/  HMMA.16816.F32.BF16 R100, R8, R16.reuse, R100 ;  /* 0x000000100864723c */ /* 0x084ff00000041864 */
[C---:B---3--:R-:W-:Y:S08]  /*8590*/  HMMA.16816.F32.BF16 R104, R24.reuse, R16, R104 ;  /* 0x000000101868723c */ /* 0x048ff00000041868 */
[-C--:B------:R-:W-:Y:S04]  /*85a0*/  HMMA.16816.F32.BF16 R108, R24, R18.reuse, R108 ;  /* 0x00000012186c723c */ /* 0x080fe8000004186c */
[C---:B-1----:R-:W-:Y:S02]  /*85b0*/  IADD3 R0, R176.reuse, -0x4000, RZ ;  /* 0xffffc000b0007810 */ /* 0x042fe40007ffe0ff */
[----:B------:R-:W-:Y:S02]  /*85c0*/  @P0 IADD3 R0, R176, 0x4000, RZ ;  /* 0x00004000b0000810 */ /* 0x000fe40007ffe0ff */
[C---:B------:R-:W-:Y:S01]  /*85d0*/  HMMA.16816.F32.BF16 R112, R8.reuse, R18, R112 ;  /* 0x000000120870723c */ /* 0x040fe20000041870 */
[----:B------:R1:W2:Y:S07]  /*85e0*/  LDSM.16.MT88.4 R16, [R176+0x3800] ;  /* 0x00380000b010783b */ /* 0x0002ae0000004200 */
[-C--:B------:R-:W-:Y:S08]  /*85f0*/  HMMA.16816.F32.BF16 R116, R8, R40.reuse, R116 ;  /* 0x000000280874723c */ /* 0x080ff00000041874 */
[C---:B------:R-:W-:Y:S08]  /*8600*/  HMMA.16816.F32.BF16 R120, R24.reuse, R40, R120 ;  /* 0x000000281878723c */ /* 0x040ff00000041878 */
[-C--:B------:R-:W-:Y:S01]  /*8610*/  HMMA.16816.F32.BF16 R124, R24, R42.reuse, R124 ;  /* 0x0000002a187c723c */ /* 0x080fe2000004187c */
[----:B------:R-:W3:Y:S03]  /*8620*/  LDSM.16.MT88.4 R24, [R3+0x1b800] ;  /* 0x01b800000318783b */ /* 0x000ee60000004200 */
[----:B-1----:R-:W-:Y:S04]  /*8630*/  IMAD.MOV.U32 R176, RZ, RZ, R0 ;  /* 0x000000ffffb07224 */ /* 0x002fe800078e0000 */
[----:B------:R-:W-:Y:S08]  /*8640*/  HMMA.16816.F32.BF16 R128, R8, R42, R128 ;  /* 0x0000002a0880723c */ /* 0x000ff00000041880 */
[-C--:B------:R-:W-:Y:S08]  /*8650*/  HMMA.16816.F32.BF16 R100, R4, R20.reuse, R100 ;  /* 0x000000140464723c */ /* 0x080ff00000041864 */
[C---:B----4-:R-:W-:Y:S08]  /*8660*/  HMMA.16816.F32.BF16 R104, R28.reuse, R20, R104 ;  /* 0x000000141c68723c */ /* 0x050ff00000041868 */
        /* <DEDUP_REMOVED lines=15> */
[----:B------:R-:W2:Y:S04]  /*8760*/  LDL R54, [R1+0x28] ;  /* 0x0000280001367983 */ /* 0x000ea80000100800 */
[----:B------:R-:W3:Y:S04]  /*8770*/  LDL R56, [R1+0x58] ;  /* 0x0000580001387983 */ /* 0x000ee80000100800 */
[----:B------:R-:W4:Y:S04]  /*8780*/  LDL R55, [R1+0x44] ;  /* 0x0000440001377983 */ /* 0x000f280000100800 */
        /* <DEDUP_REMOVED lines=9> */
[----:B------:R-:W4:Y:S01]  /*8820*/  LDL R44, [R1+0x48] ;  /* 0x00004800012c7983 */ /* 0x000f220000100800 */
[----:B------:R-:W-:-:S02]  /*8830*/  FMUL.FTZ R100, R100, c[0x0][0x2e0] ;  /* 0x0000b80064647a20 */ /* 0x000fc40000410000 */
[----:B------:R-:W-:Y:S02]  /*8840*/  FMUL.FTZ R17, R101, c[0x0][0x2e0] ;  /* 0x0000b80065117a20 */ /* 0x000fe40000410000 */
[----:B------:R-:W-:Y:S02]  /*8850*/  FMUL.FTZ R102, R102, c[0x0][0x2e0] ;  /* 0x0000b80066667a20 */ /* 0x000fe40000410000 */
[----:B------:R-:W-:Y:S02]  /*8860*/  FMUL.FTZ R16, R103, c[0x0][0x2e0] ;  /* 0x0000b80067107a20 */ /* 0x000fe40000410000 */
[----:B------:R-:W-:Y:S02]  /*8870*/  FMUL.FTZ R112, R112, c[0x0][0x2e0] ;  /* 0x0000b80070707a20 */ /* 0x000fe40000410000 */
[----:B------:R-:W-:Y:S02]  /*8880*/  FMUL.FTZ R13, R113, c[0x0][0x2e0] ;  /* 0x0000b800710d7a20 */ /* 0x000fe40000410000 */
[----:B------:R-:W-:-:S02]  /*8890*/  FMUL.FTZ R114, R114, c[0x0][0x2e0] ;  /* 0x0000b80072727a20 */ /* 0x000fc40000410000 */
[----:B------:R-:W-:Y:S01]  /*88a0*/  FMUL.FTZ R12, R115, c[0x0][0x2e0] ;  /* 0x0000b800730c7a20 */ /* 0x000fe20000410000 */
[----:B------:R-:W-:Y:S01]  /*88b0*/  F2FP.BF16.PACK_AB R17, R17, R100 ;  /* 0x000000641111723e */ /* 0x000fe200000010ff */
[----:B------:R-:W-:Y:S01]  /*88c0*/  BAR.SYNC.DEFER_BLOCKING 0x0 ;  /* 0x0000000000007b1d */ /* 0x000fe20000010000 */
[----:B------:R-:W-:Y:S02]  /*88d0*/  FMUL.FTZ R104, R104, c[0x0][0x2e0] ;  /* 0x0000b80068687a20 */ /* 0x000fe40000410000 */
[----:B------:R-:W-:Y:S01]  /*88e0*/  FMUL.FTZ R15, R105, c[0x0][0x2e0] ;  /* 0x0000b800690f7a20 */ /* 0x000fe20000410000 */
[----:B------:R-:W-:Y:S01]  /*88f0*/  F2FP.BF16.PACK_AB R16, R16, R102 ;  /* 0x000000661010723e */ /* 0x000fe200000010ff */
[----:B------:R-:W-:Y:S02]  /*8900*/  FMUL.FTZ R106, R106, c[0x0][0x2e0] ;  /* 0x0000b8006a6a7a20 */ /* 0x000fe40000410000 */
[----:B------:R-:W-:Y:S01]  /*8910*/  FMUL.FTZ R14, R107, c[0x0][0x2e0] ;  /* 0x0000b8006b0e7a20 */ /* 0x000fe20000410000 */
[----:B------:R-:W-:Y:S01]  /*8920*/  F2FP.BF16.PACK_AB R13, R13, R112 ;  /* 0x000000700d0d723e */ /* 0x000fe200000010ff */
[----:B------:R-:W-:-:S02]  /*8930*/  FMUL.FTZ R108, R108, c[0x0][0x2e0] ;  /* 0x0000b8006c6c7a20 */ /* 0x000fc40000410000 */
[----:B------:R-:W-:Y:S01]  /*8940*/  FMUL.FTZ R11, R109, c[0x0][0x2e0] ;  /* 0x0000b8006d0b7a20 */ /* 0x000fe20000410000 */
[----:B------:R-:W-:Y:S01]  /*8950*/  F2FP.BF16.PACK_AB R12, R12, R114 ;  /* 0x000000720c0c723e */ /* 0x000fe200000010ff */
        /* <DEDUP_REMOVED lines=26> */
[----:B------:R-:W-:Y:S02]  /*8b00*/  F2FP.BF16.PACK_AB R7, R7, R120 ;  /* 0x000000780707723e */ /* 0x000fe400000010ff */
[----:B------:R-:W-:Y:S02]  /*8b10*/  F2FP.BF16.PACK_AB R68, R69, R68 ;  /* 0x000000444544723e */ /* 0x000fe400000010ff */
[----:B------:R-:W-:Y:S02]  /*8b20*/  F2FP.BF16.PACK_AB R70, R71, R70 ;  /* 0x000000464746723e */ /* 0x000fe400000010ff */
[----:B------:R-:W-:Y:S02]  /*8b30*/  F2FP.BF16.PACK_AB R80, R81, R80 ;  /* 0x000000505150723e */ /* 0x000fe400000010ff */
[----:B------:R-:W-:Y:S02]  /*8b40*/  F2FP.BF16.PACK_AB R82, R83, R82 ;  /* 0x000000525352723e */ /* 0x000fe400000010ff */
[----:B------:R-:W-:-:S02]  /*8b50*/  F2FP.BF16.PACK_AB R72, R73, R72 ;  /* 0x000000484948723e */ /* 0x000fc400000010ff */
        /* <DEDUP_REMOVED lines=8> */
[----:B------:R-:W-:Y:S01]  /*8be0*/  F2FP.BF16.PACK_AB R90, R91, R90 ;  /* 0x0000005a5b5a723e */ /* 0x000fe200000010ff */
[----:B------:R-:W-:Y:S01]  /*8bf0*/  UISETP.NE.AND UP0, UPT, UR22, -0x1, UPT ;  /* 0xffffffff1600788c */ /* 0x000fe2000bf05270 */
[----:B------:R-:W-:Y:S01]  /*8c00*/  F2FP.BF16.PACK_AB R6, R6, R122 ;  /* 0x0000007a0606723e */ /* 0x000fe200000010ff */
[----:B------:R-:W-:Y:S01]  /*8c10*/  ULDC.64 UR10, c[0x0][0x3a0] ;  /* 0x0000e800000a7ab9 */ /* 0x000fe20000000a00 */
[----:B------:R-:W-:Y:S02]  /*8c20*/  F2FP.BF16.PACK_AB R2, R2, R124 ;  /* 0x0000007c0202723e */ /* 0x000fe400000010ff */
[----:B------:R-:W-:-:S02]  /*8c30*/  F2FP.BF16.PACK_AB R0, R0, R126 ;  /* 0x0000007e0000723e */ /* 0x000fc400000010ff */
[----:B------:R-:W-:Y:S02]  /*8c40*/  F2FP.BF16.PACK_AB R92, R93, R92 ;  /* 0x0000005c5d5c723e */ /* 0x000fe400000010ff */
[----:B------:R-:W-:Y:S02]  /*8c50*/  F2FP.BF16.PACK_AB R94, R95, R94 ;  /* 0x0000005e5f5e723e */ /* 0x000fe400000010ff */
[----:B------:R-:W-:Y:S01]  /*8c60*/  PLOP3.LUT P0, PT, PT, PT, UP0, 0x80, 0x0 ;  /* 0x000000000000781c */ /* 0x000fe20003f0f008 */
[----:B------:R-:W-:-:S04]  /*8c70*/  @UP0 UIADD3 UR5, UR14, UR22, URZ ;  /* 0x000000160e050290 */ /* 0x000fc8000fffe03f */
[----:B------:R-:W-:-:S04]  /*8c80*/  @UP0 UIMAD.WIDE.U32 UR8, UR5, UR10, URZ ;  /* 0x0000000a050802a5 */ /* 0x000fc8000f8e003f */
[----:B------:R-:W-:-:S03]  /*8c90*/  @UP0 UIMAD UR16, UR5, UR11, UR9 ;  /* 0x0000000b051002a4 */ /* 0x000fc6000f8e0209 */
[----:B------:R-:W-:Y:S01]  /*8ca0*/  @UP0 UMOV UR15, UR8 ;  /* 0x00000008000f0c82 */ /* 0x000fe20008000000 */
[----:B--2---:R1:W-:Y:S04]  /*8cb0*/  STS [R54], R17 ;  /* 0x0000001136007388 */ /* 0x0043e80000000800 */
[----:B------:R1:W-:Y:S04]  /*8cc0*/  STS [R54+0x400], R16 ;  /* 0x0004001036007388 */ /* 0x0003e80000000800 */
[----:B---3--:R1:W-:Y:S04]  /*8cd0*/  STS [R56], R13 ;  /* 0x0000000d38007388 */ /* 0x0083e80000000800 */
[----:B----4-:R1:W-:Y:S04]  /*8ce0*/  STS [R55], R12 ;  /* 0x0000000c37007388 */ /* 0x0103e80000000800 */
[----:B------:R1:W-:Y:S04]  /*8cf0*/  STS [R54+0x2000], R15 ;  /* 0x0020000f36007388 */ /* 0x0003e80000000800 */
[----:B------:R1:W-:Y:S04]  /*8d00*/  STS [R54+0x2400], R14 ;  /* 0x0024000e36007388 */ /* 0x0003e80000000800 */
[----:B------:R1:W-:Y:S04]  /*8d10*/  STS [R53], R11 ;  /* 0x0000000b35007388 */ /* 0x0003e80000000800 */
        /* <DEDUP_REMOVED lines=26> */
[----:B------:R-:W-:Y:S02]  /*8ec0*/  USHF.R.S32.HI UR5, URZ, 0x1f, UR14 ;  /* 0x0000001f3f057899 */ /* 0x000fe4000801140e */
[----:B------:R-:W-:-:S02]  /*8ed0*/  ULDC.64 UR10, c[0x0][0x3a0] ;  /* 0x0000e800000a7ab9 */ /* 0x000fc40000000a00 */
[----:B------:R-:W-:Y:S02]  /*8ee0*/  UIMAD UR5, UR5, UR10, URZ ;  /* 0x0000000a050572a4 */ /* 0x000fe4000f8e023f */
[----:B------:R-:W-:Y:S02]  /*8ef0*/  UIMAD.WIDE.U32 UR8, UR14, UR10, URZ ;  /* 0x0000000a0e0872a5 */ /* 0x000fe4000f8e003f */
[----:B------:R-:W-:Y:S02]  /*8f00*/  UIMAD UR11, UR14, UR11, UR5 ;  /* 0x0000000b0e0b72a4 */ /* 0x000fe4000f8e0205 */
[----:B------:R-:W-:Y:S02]  /*8f10*/  USHF.R.S32.HI UR15, URZ, 0x1f, UR32 ;  /* 0x0000001f3f0f7899 */ /* 0x000fe40008011420 */
[----:B------:R-:W-:Y:S02]  /*8f20*/  UIADD3 UR9, UR9, UR11, URZ ;  /* 0x0000000b09097290 */ /* 0x000fe4000fffe03f */
[----:B------:R-:W-:-:S02]  /*8f30*/  ULDC.64 UR12, c[0x0][0x388] ;  /* 0x0000e200000c7ab9 */ /* 0x000fc40000000a00 */
[----:B------:R-:W-:Y:S02]  /*8f40*/  UIMAD UR5, UR15, UR12, URZ ;  /* 0x0000000c0f0572a4 */ /* 0x000fe4000f8e023f */
[----:B------:R-:W-:Y:S02]  /*8f50*/  UIMAD.WIDE.U32 UR8, UR32, UR12, UR8 ;  /* 0x0000000c200872a5 */ /* 0x000fe4000f8e0008 */
[----:B------:R-:W-:-:S04]  /*8f60*/  UIMAD UR5, UR32, UR13, UR5 ;  /* 0x0000000d200572a4 */ /* 0x000fc8000f8e0205 */
[----:B------:R-:W-:Y:S02]  /*8f70*/  UIADD3 UR16, UR9, UR5, URZ ;  /* 0x0000000509107290 */ /* 0x000fe4000fffe03f */
[----:B------:R-:W-:Y:S02]  /*8f80*/  UMOV UR15, UR8 ;  /* 0x00000008000f7c82 */ /* 0x000fe40008000000 */
.L_x_398:
        /* <DEDUP_REMOVED lines=9> */
[----:B------:R-:W-:Y:S02]  /*9020*/  UIMAD.WIDE.U32 UR8, UR14, UR10, URZ ;  /* 0x0000000a0e0872a5 */ /* 0x000fe4000f8e003f */
[----:B------:R-:W-:Y:S02]  /*9030*/  UIMAD UR11, UR14, UR11, UR5 ;  /* 0x0000000b0e0b72a4 */ /* 0x000fe4000f8e0205 */
[----:B------:R-:W-:-:S02]  /*9040*/  USHF.R.S32.HI UR17, URZ, 0x1f, UR32 ;  /* 0x0000001f3f117899 */ /* 0x000fc40008011420 */
[----:B------:R-:W-:Y:S02]  /*9050*/  UIADD3 UR9, UR9, UR11, URZ ;  /* 0x0000000b09097290 */ /* 0x000fe4000fffe03f */
[----:B------:R-:W-:Y:S02]  /*9060*/  ULDC.64 UR12, c[0x0][0x390] ;  /* 0x0000e400000c7ab9 */ /* 0x000fe40000000a00 */
[----:B------:R-:W-:Y:S02]  /*9070*/  UIMAD UR5, UR17, UR12, URZ ;  /* 0x0000000c110572a4 */ /* 0x000fe4000f8e023f */
[----:B------:R-:W-:Y:S02]  /*9080*/  UIMAD.WIDE.U32 UR8, UR32, UR12, UR8 ;  /* 0x0000000c200872a5 */ /* 0x000fe4000f8e0008 */
[----:B------:R-:W-:-:S04]  /*9090*/  UIMAD UR5, UR32, UR13, UR5 ;  /* 0x0000000d200572a4 */ /* 0x000fc8000f8e0205 */
[----:B------:R-:W-:Y:S02]  /*90a0*/  UIADD3 UR12, UR9, UR5, URZ ;  /* 0x00000005090c7290 */ /* 0x000fe4000fffe03f */
[----:B------:R-:W-:Y:S02]  /*90b0*/  UMOV UR11, UR8 ;  /* 0x00000008000b7c82 */ /* 0x000fe40008000000 */
.L_x_399:
[----:B-1----:R-:W1:Y:S01]  /*90c0*/  S2R R4, SR_TID.X ;  /* 0x0000000000047919 */ /* 0x002e620000002100 */
[----:B------:R-:W-:Y:S01]  /*90d0*/  USHF.L.U32 UR5, UR20, 0x7, URZ ;  /* 0x0000000714057899 */ /* 0x000fe2000800063f */
[----:B------:R-:W-:Y:S01]  /*90e0*/  BSSY B0, `(.L_x_400) ;  /* 0x000002e000007945 */ /* 0x000fe20003800000 */
[----:B------:R-:W-:Y:S01]  /*90f0*/  ULDC.64 UR8, c[0x0][0x3a0] ;  /* 0x0000e80000087ab9 */ /* 0x000fe20000000a00 */
[----:B------:R-:W-:Y:S01]  /*9100*/  BAR.SYNC.DEFER_BLOCKING 0x0 ;  /* 0x0000000000007b1d */ /* 0x000fe20000010000 */
[----:B------:R-:W-:Y:S02]  /*9110*/  USHF.R.S32.HI UR10, URZ, 0x1f, UR5 ;  /* 0x0000001f3f0a7899 */ /* 0x000fe40008011405 */
[----:B------:R-:W-:Y:S01]  /*9120*/  IMAD.U32 R13, RZ, RZ, UR5 ;  /* 0x00000005ff0d7e24 */ /* 0x000fe2000f8e00ff */
[----:B------:R-:W-:-:S02]  /*9130*/  UIMAD UR4, UR20, -0x80, UR4 ;  /* 0xffffff80140478a4 */ /* 0x000fc4000f8e0204 */
[----:B------:R-:W-:Y:S02]  /*9140*/  UIMAD UR8, UR10, UR8, URZ ;  /* 0x000000080a0872a4 */ /* 0x000fe4000f8e023f */
[----:B------:R-:W-:Y:S02]  /*9150*/  USHF.R.S32.HI UR13, URZ, 0x1f, UR37 ;  /* 0x0000001f3f0d7899 */ /* 0x000fe40008011425 */
[----:B------:R-:W-:Y:S01]  /*9160*/  UIMAD UR8, UR5, UR9, UR8 ;  /* 0x00000009050872a4 */ /* 0x000fe2000f8e0208 */
[----:B-1----:R-:W-:-:S04]  /*9170*/  SHF.R.S32.HI R2, RZ, 0x1f, R4 ;  /* 0x0000001fff027819 */ /* 0x002fc80000011404 */
[----:B------:R-:W-:Y:S01]  /*9180*/  LEA.HI R2, R2, R4, RZ, 0x3 ;  /* 0x0000000402027211 */ /* 0x000fe200078f18ff */
[----:B------:R1:W2:Y:S03]  /*9190*/  LDS.128 R20, [R146+0xd000] ;  /* 0x00d0000092147984 */ /* 0x0002a60000000c00 */
[----:B------:R-:W-:Y:S01]  /*91a0*/  LOP3.LUT R0, R2, 0xfffffff8, RZ, 0xc0, !PT ;  /* 0xfffffff802007812 */ /* 0x000fe200078ec0ff */
[----:B------:R1:W3:Y:S04]  /*91b0*/  LDS.128 R24, [R146+0xe000] ;  /* 0x00e0000092187984 */ /* 0x0002e80000000c00 */
[----:B------:R-:W-:Y:S01]  /*91c0*/  IMAD.IADD R0, R4, 0x1, -R0 ;  /* 0x0000000104007824 */ /* 0x000fe200078e0a00 */
[----:B------:R1:W4:Y:S03]  /*91d0*/  LDS.128 R28, [R146+0xf000] ;  /* 0x00f00000921c7984 */ /* 0x0003260000000c00 */
[----:B------:R-:W-:Y:S01]  /*91e0*/  IMAD.SHL.U32 R6, R0, 0x8, RZ ;  /* 0x0000000800067824 */ /* 0x000fe200078e00ff */
[----:B------:R1:W1:Y:S01]  /*91f0*/  LDS.128 R32, [R146+0x10000] ;  /* 0x0100000092207984 */ /* 0x0002620000000c00 */
[----:B------:R-:W-:Y:S01]  /*9200*/  IMAD.U32 R0, RZ, RZ, UR8 ;  /* 0x00000008ff007e24 */ /* 0x000fe2000f8e00ff */
[----:B------:R-:W-:-:S02]  /*9210*/  ULDC.64 UR8, c[0x0][0x3b8] ;  /* 0x0000ee0000087ab9 */ /* 0x000fc40000000a00 */
[----:B------:R1:W1:Y:S01]  /*9220*/  LDS.128 R36, [R146+0x11000] ;  /* 0x0110000092247984 */ /* 0x0002620000000c00 */
[--C-:B------:R-:W-:Y:S01]  /*9230*/  SHF.R.S32.HI R7, RZ, 0x1f, R6.reuse ;  /* 0x0000001fff077819 */ /* 0x100fe20000011406 */
[----:B------:R-:W-:Y:S02]  /*9240*/  UIMAD UR8, UR13, UR8, URZ ;  /* 0x000000080d0872a4 */ /* 0x000fe4000f8e023f */
[----:B------:R1:W1:Y:S02]  /*9250*/  LDS.128 R40, [R146+0x12000] ;  /* 0x0120000092287984 */ /* 0x0002640000000c00 */
[----:B------:R-:W-:Y:S01]  /*9260*/  IMAD.WIDE.U32 R4, R13, c[0x0][0x3a0], R6 ;  /* 0x0000e8000d047a25 */ /* 0x000fe200078e0006 */
[----:B------:R-:W-:Y:S01]  /*9270*/  UIMAD UR8, UR37, UR9, UR8 ;  /* 0x00000009250872a4 */ /* 0x000fe2000f8e0208 */
[----:B------:R1:W1:Y:S03]  /*9280*/  LDS.128 R44, [R146+0x13000] ;  /* 0x01300000922c7984 */ /* 0x0002660000000c00 */
[----:B------:R-:W-:-:S04]  /*9290*/  IADD3 R4, P0, R4, UR15, RZ ;  /* 0x0000000f04047c10 */ /* 0x000fc8000ff1e0ff */
[----:B------:R-:W-:Y:S02]  /*92a0*/  IADD3.X R5, R5, UR16, R0, P0, !PT ;  /* 0x0000001005057c10 */ /* 0x000fe400087fe400 */
[----:B------:R-:W-:Y:S01]  /*92b0*/  SHF.R.S32.HI R0, RZ, 0x3, R2 ;  /* 0x00000003ff007819 */ /* 0x000fe20000011402 */
[----:B------:R-:W-:-:S03]  /*92c0*/  IMAD.U32 R2, RZ, RZ, UR37 ;  /* 0x00000025ff027e24 */ /* 0x000fc6000f8e00ff */
[----:B------:R-:W-:Y:S01]  /*92d0*/  ISETP.GE.AND P4, PT, R0, UR4, PT ;  /* 0x0000000400007c0c */ /* 0x000fe2000bf86270 */
[----:B------:R-:W-:Y:S01]  /*92e0*/  IMAD.WIDE.U32 R4, R2, c[0x0][0x3b8], R4 ;  /* 0x0000ee0002047a25 */ /* 0x000fe200078e0004 */
[----:B------:R-:W-:-:S04]  /*92f0*/  SHF.R.S32.HI R14, RZ, 0x1f, R0 ;  /* 0x0000001fff0e7819 */ /* 0x000fc80000011400 */
[----:B------:R-:W-:-:S07]  /*9300*/  IADD3 R12, R5, UR8, RZ ;  /* 0x00000008050c7c10 */ /* 0x000fce000fffe0ff */
[----:B------:R-:W-:Y:S05]  /*9310*/  @P4 BRA `(.L_x_401) ;  /* 0x000000a000004947 */ /* 0x000fea0003800000 */
[----:B--234-:R-:W2:Y:S01]  /*9320*/  LDS.128 R16, [R146+0xc000] ;  /* 0x00c0000092107984 */ /* 0x01cea20000000c00 */
        /* <DEDUP_REMOVED lines=9> */
.L_x_401:
[----:B--234-:R-:W-:Y:S05]  /*93c0*/  BSYNC B0 ;  /* 0x0000000000007941 */ /* 0x01cfea0003800000 */
.L_x_400:
[----:B------:R-:W-:Y:S01]  /*93d0*/  IADD3 R2, R0, 0x20, RZ ;  /* 0x0000002000027810 */ /* 0x000fe20007ffe0ff */
[----:B------:R-:W-:Y:S03]  /*93e0*/  BSSY B0, `(.L_x_402) ;  /* 0x000000e000007945 */ /* 0x000fe60003800000 */
[----:B------:R-:W-:-:S13]  /*93f0*/  ISETP.GE.AND P3, PT, R2, UR4, PT ;  /* 0x0000000402007c0c */ /* 0x000fda000bf66270 */
[----:B------:R-:W-:Y:S05]  /*9400*/  @P3 BRA `(.L_x_403) ;  /* 0x000000b000003947 */ /* 0x000fea0003800000 */
[----:B------:R-:W-:Y:S02]  /*9410*/  IADD3 R2, P0, R0, 0x20, RZ ;  /* 0x0000002000027810 */ /* 0x000fe40007f1e0ff */
[----:B------:R-:W-:-:S03]  /*9420*/  MOV R9, R12 ;  /* 0x0000000c00097202 */ /* 0x000fc60000000f00 */
[----:B------:R-:W-:-:S04]  /*9430*/  IMAD.X R8, RZ, RZ, R14, P0 ;  /* 0x000000ffff087224 */ /* 0x000fc800000e060e */
[----:B------:R-:W-:Y:S02]  /*9440*/  IMAD R10, R8, c[0x0][0x3a0], RZ ;  /* 0x0000e800080a7a24 */ /* 0x000fe400078e02ff */
[----:B------:R-:W-:-:S04]  /*9450*/  IMAD.MOV.U32 R8, RZ, RZ, R4 ;  /* 0x000000ffff087224 */ /* 0x000fc800078e0004 */
[----:B------:R-:W-:-:S04]  /*9460*/  IMAD.WIDE.U32 R8, R2, c[0x0][0x3a0], R8 ;  /* 0x0000e80002087a25 */ /* 0x000fc800078e0008 */
[----:B------:R-:W-:Y:S01]  /*9470*/  IMAD R2, R2, c[0x0][0x3a4], R10 ;  /* 0x0000e90002027a24 */ /* 0x000fe200078e020a */
[----:B------:R-:W-:-:S04]  /*9480*/  LEA R10, P0, R8, c[0x0][0x340], 0x1 ;  /* 0x0000d000080a7a11 */ /* 0x000fc800078008ff */
[----:B------:R-:W-:-:S04]  /*9490*/  IADD3 R2, R9, R2, RZ ;  /* 0x0000000209027210 */ /* 0x000fc80007ffe0ff */
[----:B------:R-:W-:-:S05]  /*94a0*/  LEA.HI.X R11, R8, c[0x0][0x344], R2, 0x1, P0 ;  /* 0x0000d100080b7a11 */ /* 0x000fca00000f0c02 */
[----:B------:R2:W-:Y:S02]  /*94b0*/  STG.E.128 [R10.64], R20 ;  /* 0x000000140a007986 */ /* 0x0005e4000c101d06 */
.L_x_403:
[----:B------:R-:W-:Y:S05]  /*94c0*/  BSYNC B0 ;  /* 0x0000000000007941 */ /* 0x000fea0003800000 */
.L_x_402:
[----:B------:R-:W-:Y:S01]  /*94d0*/  IADD3 R2, R0, 0x40, RZ ;  /* 0x0000004000027810 */ /* 0x000fe20007ffe0ff */
[----:B------:R-:W-:Y:S03]  /*94e0*/  BSSY B0, `(.L_x_404) ;  /* 0x000000e000007945 */ /* 0x000fe60003800000 */
[----:B------:R-:W-:-:S13]  /*94f0*/  ISETP.GE.AND P2, PT, R2, UR4, PT ;  /* 0x0000000402007c0c */ /* 0x000fda000bf46270 */
[----:B------:R-:W-:Y:S05]  /*9500*/  @P2 BRA `(.L_x_405) ;  /* 0x000000b000002947 */ /* 0x000fea0003800000 */
[----:B------:R-:W-:Y:S02]  /*9510*/  IADD3 R2, P0, R0, 0x40, RZ ;  /* 0x0000004000027810 */ /* 0x000fe40007f1e0ff */
[----:B------:R-:W-:-:S03]  /*9520*/  MOV R9, R12 ;  /* 0x0000000c00097202 */ /* 0x000fc60000000f00 */
[----:B------:R-:W-:-:S04]  /*9530*/  IMAD.X R8, RZ, RZ, R14, P0 ;  /* 0x000000ffff087224 */ /* 0x000fc800000e060e */
[----:B--2---:R-:W-:Y:S02]  /*9540*/  IMAD R10, R8, c[0x0][0x3a0], RZ ;  /* 0x0000e800080a7a24 */ /* 0x004fe400078e02ff */
[----:B------:R-:W-:-:S04]  /*9550*/  IMAD.MOV.U32 R8, RZ, RZ, R4 ;  /* 0x000000ffff087224 */ /* 0x000fc800078e0004 */
[----:B------:R-:W-:-:S04]  /*9560*/  IMAD.WIDE.U32 R8, R2, c[0x0][0x3a0], R8 ;  /* 0x0000e80002087a25 */ /* 0x000fc800078e0008 */
[----:B------:R-:W-:Y:S01]  /*9570*/  IMAD R2, R2, c[0x0][0x3a4], R10 ;  /* 0x0000e90002027a24 */ /* 0x000fe200078e020a */
[----:B------:R-:W-:-:S04]  /*9580*/  LEA R10, P0, R8, c[0x0][0x340], 0x1 ;  /* 0x0000d000080a7a11 */ /* 0x000fc800078008ff */
[----:B------:R-:W-:-:S04]  /*9590*/  IADD3 R2, R9, R2, RZ ;  /* 0x0000000209027210 */ /* 0x000fc80007ffe0ff */
[----:B------:R-:W-:-:S05]  /*95a0*/  LEA.HI.X R11, R8, c[0x0][0x344], R2, 0x1, P0 ;  /* 0x0000d100080b7a11 */ /* 0x000fca00000f0c02 */
[----:B------:R2:W-:Y:S02]  /*95b0*/  STG.E.128 [R10.64], R24 ;  /* 0x000000180a007986 */ /* 0x0005e4000c101d06 */
.L_x_405:
[----:B------:R-:W-:Y:S05]  /*95c0*/  BSYNC B0 ;  /* 0x0000000000007941 */ /* 0x000fea0003800000 */
.L_x_404:
[----:B------:R-:W-:Y:S01]  /*95d0*/  IADD3 R2, R0, 0x60, RZ ;  /* 0x0000006000027810 */ /* 0x000fe20007ffe0ff */
[----:B------:R-:W-:Y:S03]  /*95e0*/  BSSY B0, `(.L_x_406) ;  /* 0x000000d000007945 */ /* 0x000fe60003800000 */
[----:B------:R-:W-:-:S13]  /*95f0*/  ISETP.GE.AND P1, PT, R2, UR4, PT ;  /* 0x0000000402007c0c */ /* 0x000fda000bf26270 */
[----:B------:R-:W-:Y:S05]  /*9600*/  @P1 BRA `(.L_x_407) ;  /* 0x000000a000001947 */ /* 0x000fea0003800000 */
[----:B------:R-:W-:-:S04]  /*9610*/  IADD3 R2, P0, R0, 0x60, RZ ;  /* 0x0000006000027810 */ /* 0x000fc80007f1e0ff */
[----:B------:R-:W-:-:S05]  /*9620*/  IADD3.X R5, RZ, R14, RZ, P0, !PT ;  /* 0x0000000eff057210 */ /* 0x000fca00007fe4ff */
[----:B--2---:R-:W-:Y:S01]  /*9630*/  IMAD R10, R5, c[0x0][0x3a0], RZ ;  /* 0x0000e800050a7a24 */ /* 0x004fe200078e02ff */
[----:B------:R-:W-:-:S05]  /*9640*/  MOV R5, R12 ;  /* 0x0000000c00057202 */ /* 0x000fca0000000f00 */
[----:B------:R-:W-:-:S04]  /*9650*/  IMAD.WIDE.U32 R8, R2, c[0x0][0x3a0], R4 ;  /* 0x0000e80002087a25 */ /* 0x000fc800078e0004 */
[----:B------:R-:W-:Y:S01]  /*9660*/  IMAD R2, R2, c[0x0][0x3a4], R10 ;  /* 0x0000e90002027a24 */ /* 0x000fe200078e020a */
[----:B------:R-:W-:-:S04]  /*9670*/  LEA R4, P0, R8, c[0x0][0x340], 0x1 ;  /* 0x0000d00008047a11 */ /* 0x000fc800078008ff */
[----:B------:R-:W-:-:S04]  /*9680*/  IADD3 R2, R9, R2, RZ ;  /* 0x0000000209027210 */ /* 0x000fc80007ffe0ff */
[----:B------:R-:W-:-:S05]  /*9690*/  LEA.HI.X R5, R8, c[0x0][0x344], R2, 0x1, P0 ;  /* 0x0000d10008057a11 */ /* 0x000fca00000f0c02 */
[----:B------:R2:W-:Y:S02]  /*96a0*/  STG.E.128 [R4.64], R28 ;  /* 0x0000001c04007986 */ /* 0x0005e4000c101d06 */
.L_x_407:
[----:B------:R-:W-:Y:S05]  /*96b0*/  BSYNC B0 ;  /* 0x0000000000007941 */ /* 0x000fea0003800000 */
.L_x_406:
[----:B------:R-:W-:Y:S01]  /*96c0*/  ULDC.64 UR8, c[0x0][0x3a8] ;  /* 0x0000ea0000087ab9 */ /* 0x000fe20000000a00 */
[----:B------:R-:W-:Y:S01]  /*96d0*/  IMAD.WIDE.U32 R6, R13, c[0x0][0x3a8], R6 ;  /* 0x0000ea000d067a25 */ /* 0x000fe200078e0006 */
[----:B------:R-:W-:Y:S01]  /*96e0*/  UIMAD UR4, UR10, UR8, URZ ;  /* 0x000000080a0472a4 */ /* 0x000fe2000f8e023f */
[----:B------:R-:W-:Y:S01]  /*96f0*/  BSSY B0, `(.L_x_408) ;  /* 0x0000016000007945 */ /* 0x000fe20003800000 */
[----:B------:R-:W-:Y:S02]  /*9700*/  USHF.R.S32.HI UR13, URZ, 0x1f, UR37 ;  /* 0x0000001f3f0d7899 */ /* 0x000fe40008011425 */
[----:B------:R-:W-:Y:S01]  /*9710*/  UIMAD UR5, UR5, UR9, UR4 ;  /* 0x00000009050572a4 */ /* 0x000fe2000f8e0204 */
[----:B--2---:R-:W-:-:S05]  /*9720*/  IADD3 R4, P0, R6, UR11, RZ ;  /* 0x0000000b06047c10 */ /* 0x004fca000ff1e0ff */
[----:B------:R-:W-:Y:S01]  /*9730*/  IMAD.U32 R2, RZ, RZ, UR5 ;  /* 0x00000005ff027e24 */ /* 0x000fe2000f8e00ff */
[----:B------:R-:W-:Y:S02]  /*9740*/  ULDC.64 UR4, c[0x0][0x3c0] ;  /* 0x0000f00000047ab9 */ /* 0x000fe40000000a00 */
[----:B------:R-:W-:Y:S02]  /*9750*/  UIMAD UR4, UR13, UR4, URZ ;  /* 0x000000040d0472a4 */ /* 0x000fe4000f8e023f */
[----:B------:R-:W-:Y:S02]  /*9760*/  IADD3.X R5, R7, UR12, R2, P0, !PT ;  /* 0x0000000c07057c10 */ /* 0x000fe400087fe402 */
[----:B------:R-:W-:Y:S01]  /*9770*/  MOV R2, UR37 ;  /* 0x0000002500027c02 */ /* 0x000fe20008000f00 */
[----:B------:R-:W-:-:S04]  /*9780*/  UIMAD UR4, UR37, UR5, UR4 ;  /* 0x00000005250472a4 */ /* 0x000fc8000f8e0204 */
[----:B------:R-:W-:-:S05]  /*9790*/  IMAD.WIDE.U32 R4, R2, c[0x0][0x3c0], R4 ;  /* 0x0000f00002047a25 */ /* 0x000fca00078e0004 */
[----:B------:R-:W-:Y:S01]  /*97a0*/  IADD3 R10, R5, UR4, RZ ;  /* 0x00000004050a7c10 */ /* 0x000fe2000fffe0ff */
        /* <DEDUP_REMOVED lines=10> */
.L_x_409:
[----:B------:R-:W-:Y:S05]  /*9850*/  BSYNC B0 ;  /* 0x0000000000007941 */ /* 0x000fea0003800000 */
.L_x_408:
[----:B------:R-:W-:Y:S01]  /*9860*/  BSSY B0, `(.L_x_410) ;  /* 0x000000d000007945 */ /* 0x000fe20003800000 */
[----:B------:R-:W-:Y:S05]  /*9870*/  @P3 BRA `(.L_x_411) ;  /* 0x000000b000003947 */ /* 0x000fea0003800000 */
[----:B------:R-:W-:Y:S02]  /*9880*/  IADD3 R2, P0, R0, 0x20, RZ ;  /* 0x0000002000027810 */ /* 0x000fe40007f1e0ff */
[----:B------:R-:W-:-:S03]  /*9890*/  MOV R7, R10 ;  /* 0x0000000a00077202 */ /* 0x000fc60000000f00 */
[----:B------:R-:W-:-:S04]  /*98a0*/  IMAD.X R6, RZ, RZ, R14, P0 ;  /* 0x000000ffff067224 */ /* 0x000fc800000e060e */
[----:B-1----:R-:W-:Y:S02]  /*98b0*/  IMAD R8, R6, c[0x0][0x3a8], RZ ;  /* 0x0000ea0006087a24 */ /* 0x002fe400078e02ff */
[----:B------:R-:W-:-:S04]  /*98c0*/  IMAD.MOV.U32 R6, RZ, RZ, R4 ;  /* 0x000000ffff067224 */ /* 0x000fc800078e0004 */
[----:B------:R-:W-:-:S04]  /*98d0*/  IMAD.WIDE.U32 R6, R2, c[0x0][0x3a8], R6 ;  /* 0x0000ea0002067a25 */ /* 0x000fc800078e0006 */
[----:B------:R-:W-:Y:S01]  /*98e0*/  IMAD R2, R2, c[0x0][0x3ac], R8 ;  /* 0x0000eb0002027a24 */ /* 0x000fe200078e0208 */
[----:B------:R-:W-:-:S04]  /*98f0*/  LEA R8, P0, R6, c[0x0][0x348], 0x1 ;  /* 0x0000d20006087a11 */ /* 0x000fc800078008ff */
[----:B------:R-:W-:-:S04]  /*9900*/  IADD3 R2, R7, R2, RZ ;  /* 0x0000000207027210 */ /* 0x000fc80007ffe0ff */
[----:B------:R-:W-:-:S05]  /*9910*/  LEA.HI.X R9, R6, c[0x0][0x34c], R2, 0x1, P0 ;  /* 0x0000d30006097a11 */ /* 0x000fca00000f0c02 */
[----:B------:R1:W-:Y:S02]  /*9920*/  STG.E.128 [R8.64], R36 ;  /* 0x0000002408007986 */ /* 0x0003e4000c101d06 */
.L_x_411:
[----:B------:R-:W-:Y:S05]  /*9930*/  BSYNC B0 ;  /* 0x0000000000007941 */ /* 0x000fea0003800000 */
.L_x_410:
        /* <DEDUP_REMOVED lines=13> */
.L_x_413:
[----:B------:R-:W-:Y:S05]  /*9a10*/  BSYNC B0 ;  /* 0x0000000000007941 */ /* 0x000fea0003800000 */
.L_x_412:
        /* <DEDUP_REMOVED lines=10> */
[----:B-1----:R1:W-:Y:S01]  /*9ac0*/  STG.E.128 [R4.64], R44 ;  /* 0x0000002c04007986 */ /* 0x0023e2000c101d06 */
[----:B------:R-:W-:Y:S05]  /*9ad0*/  BRA `(.L_x_414) ;  /* 0x00000b8000007947 */ /* 0x000fea0003800000 */
.L_x_394:
[----:B------:R-:W-:Y:S02]  /*9ae0*/  UISETP.NE.AND UP0, UPT, UR22, -0x1, UPT ;  /* 0xffffffff1600788c */ /* 0x000fe4000bf05270 */
[----:B------:R-:W-:-:S04]  /*9af0*/  ULDC.64 UR10, c[0x0][0x3a0] ;  /* 0x0000e800000a7ab9 */ /* 0x000fc80000000a00 */
[----:B------:R-:W-:-:S05]  /*9b00*/  PLOP3.LUT P0, PT, PT, PT, UP0, 0x80, 0x0 ;  /* 0x000000000000781c */ /* 0x000fca0003f0f008 */
[----:B------:R-:W-:-:S04]  /*9b10*/  @UP0 UIADD3 UR5, UR14, UR22, URZ ;  /* 0x000000160e050290 */ /* 0x000fc8000fffe03f */
        /* <DEDUP_REMOVED lines=9> */
[----:B------:R-:W-:-:S02]  /*9bb0*/  ULDC.64 UR12, c[0x0][0x388] ;  /* 0x0000e200000c7ab9 */ /* 0x000fc40000000a00 */
[----:B------:R-:W-:Y:S02]  /*9bc0*/  UIADD3 UR9, UR9, UR11, URZ ;  /* 0x0000000b09097290 */ /* 0x000fe4000fffe03f */
[----:B------:R-:W-:Y:S02]  /*9bd0*/  UIMAD UR5, UR61, UR12, URZ ;  /* 0x0000000c3d0572a4 */ /* 0x000fe4000f8e023f */
[----:B------:R-:W-:Y:S02]  /*9be0*/  UIMAD.WIDE.U32 UR8, UR32, UR12, UR8 ;  /* 0x0000000c200872a5 */ /* 0x000fe4000f8e0008 */
[----:B------:R-:W-:-:S04]  /*9bf0*/  UIMAD UR5, UR32, UR13, UR5 ;  /* 0x0000000d200572a4 */ /* 0x000fc8000f8e0205 */
[----:B------:R-:W-:Y:S02]  /*9c00*/  UIADD3 UR16, UR9, UR5, URZ ;  /* 0x0000000509107290 */ /* 0x000fe4000fffe03f */
[----:B------:R-:W-:Y:S02]  /*9c10*/  UMOV UR15, UR8 ;  /* 0x00000008000f7c82 */ /* 0x000fe40008000000 */
.L_x_415:
        /* <DEDUP_REMOVED lines=18> */
.L_x_416:
[----:B------:R-:W1:Y:S01]  /*9d40*/  S2R R8, SR_TID.X ;  /* 0x0000000000087919 */ /* 0x000e620000002100 */
[----:B------:R-:W-:Y:S01]  /*9d50*/  USHF.L.U32 UR5, UR20, 0x7, URZ ;  /* 0x0000000714057899 */ /* 0x000fe2000800063f */
[----:B------:R-:W-:Y:S01]  /*9d60*/  BSSY B0, `(.L_x_417) ;  /* 0x0000020000007945 */ /* 0x000fe20003800000 */
[----:B------:R-:W-:Y:S02]  /*9d70*/  ULDC.64 UR8, c[0x0][0x3a0] ;  /* 0x0000e80000087ab9 */ /* 0x000fe40000000a00 */
[----:B------:R-:W-:Y:S02]  /*9d80*/  USHF.R.S32.HI UR10, URZ, 0x1f, UR5 ;  /* 0x0000001f3f0a7899 */ /* 0x000fe40008011405 */
[----:B------:R-:W-:Y:S01]  /*9d90*/  IMAD.U32 R13, RZ, RZ, UR5 ;  /* 0x00000005ff0d7e24 */ /* 0x000fe2000f8e00ff */
[----:B------:R-:W-:-:S02]  /*9da0*/  UIMAD UR4, UR20, -0x80, UR4 ;  /* 0xffffff80140478a4 */ /* 0x000fc4000f8e0204 */
[----:B------:R-:W-:Y:S01]  /*9db0*/  UIMAD UR8, UR10, UR8, URZ ;  /* 0x000000080a0872a4 */ /* 0x000fe2000f8e023f */
[----:B------:R-:W-:-:S03]  /*9dc0*/  IMAD.WIDE.U32 R6, R13, c[0x0][0x3a0], R4 ;  /* 0x0000e8000d067a25 */ /* 0x000fc600078e0004 */
[----:B------:R-:W-:Y:S02]  /*9dd0*/  UIMAD UR8, UR5, UR9, UR8 ;  /* 0x00000009050872a4 */ /* 0x000fe4000f8e0208 */
[----:B------:R-:W-:-:S04]  /*9de0*/  IADD3 R6, P0, R6, UR15, RZ ;  /* 0x0000000f06067c10 */ /* 0x000fc8000ff1e0ff */
[----:B------:R-:W-:Y:S01]  /*9df0*/  IMAD.U32 R2, RZ, RZ, UR8 ;  /* 0x00000008ff027e24 */ /* 0x000fe2000f8e00ff */
[----:B------:R-:W-:Y:S02]  /*9e00*/  ULDC.64 UR8, c[0x0][0x3b8] ;  /* 0x0000ee0000087ab9 */ /* 0x000fe40000000a00 */
[----:B------:R-:W-:Y:S01]  /*9e10*/  UIMAD UR8, UR60, UR8, URZ ;  /* 0x000000083c0872a4 */ /* 0x000fe2000f8e023f */
[----:B-1----:R-:W-:Y:S02]  /*9e20*/  SHF.R.S32.HI R0, RZ, 0x1f, R8 ;  /* 0x0000001fff007819 */ /* 0x002fe40000011408 */
[----:B------:R-:W-:Y:S01]  /*9e30*/  IADD3.X R7, R7, UR16, R2, P0, !PT ;  /* 0x0000001007077c10 */ /* 0x000fe200087fe402 */
[----:B------:R-:W-:Y:S01]  /*9e40*/  IMAD.U32 R2, RZ, RZ, UR37 ;  /* 0x00000025ff027e24 */ /* 0x000fe2000f8e00ff */
[----:B------:R-:W-:Y:S01]  /*9e50*/  LEA.HI R0, R0, R8, RZ, 0x3 ;  /* 0x0000000800007211 */ /* 0x000fe200078f18ff */
[----:B------:R-:W-:Y:S02]  /*9e60*/  UIMAD UR8, UR37, UR9, UR8 ;  /* 0x00000009250872a4 */ /* 0x000fe4000f8e0208 */
[----:B------:R-:W-:Y:S01]  /*9e70*/  IMAD.WIDE.U32 R6, R2, c[0x0][0x3b8], R6 ;  /* 0x0000ee0002067a25 */ /* 0x000fe200078e0006 */
[----:B------:R-:W-:-:S04]  /*9e80*/  SHF.R.S32.HI R0, RZ, 0x3, R0 ;  /* 0x00000003ff007819 */ /* 0x000fc80000011400 */
[----:B------:R-:W-:Y:S02]  /*9e90*/  ISETP.GE.AND P4, PT, R0, UR4, PT ;  /* 0x0000000400007c0c */ /* 0x000fe4000bf86270 */
[----:B------:R-:W-:Y:S02]  /*9ea0*/  IADD3 R12, R7, UR8, RZ ;  /* 0x00000008070c7c10 */ /* 0x000fe4000fffe0ff */
[----:B------:R-:W-:-:S09]  /*9eb0*/  SHF.R.S32.HI R14, RZ, 0x1f, R0 ;  /* 0x0000001fff0e7819 */ /* 0x000fd20000011400 */
        /* <DEDUP_REMOVED lines=10> */
.L_x_418:
[----:B------:R-:W-:Y:S05]  /*9f60*/  BSYNC B0 ;  /* 0x0000000000007941 */ /* 0x000fea0003800000 */
.L_x_417:
[----:B------:R-:W-:Y:S01]  /*9f70*/  IADD3 R2, R0, 0x20, RZ ;  /* 0x0000002000027810 */ /* 0x000fe20007ffe0ff */
[----:B------:R-:W-:Y:S03]  /*9f80*/  BSSY B0, `(.L_x_419) ;  /* 0x000000e000007945 */ /* 0x000fe60003800000 */
[----:B------:R-:W-:-:S13]  /*9f90*/  ISETP.GE.AND P3, PT, R2, UR4, PT ;  /* 0x0000000402007c0c */ /* 0x000fda000bf66270 */
        /* <DEDUP_REMOVED lines=11> */
[----:B------:R1:W-:Y:S02]  /*a050*/  STG.E.128 [R10.64], RZ ;  /* 0x000000ff0a007986 */ /* 0x0003e4000c101d2c */
.L_x_420:
[----:B------:R-:W-:Y:S05]  /*a060*/  BSYNC B0 ;  /* 0x0000000000007941 */ /* 0x000fea0003800000 */
.L_x_419:
        /* <DEDUP_REMOVED lines=15> */
.L_x_422:
[----:B------:R-:W-:Y:S05]  /*a160*/  BSYNC B0 ;  /* 0x0000000000007941 */ /* 0x000fea0003800000 */
.L_x_421:
[----:B------:R-:W-:Y:S01]  /*a170*/  IADD3 R2, R0, 0x60, RZ ;  /* 0x0000006000027810 */ /* 0x000fe20007ffe0ff */
[----:B------:R-:W-:Y:S03]  /*a180*/  BSSY B0, `(.L_x_423) ;  /* 0x000000d000007945 */ /* 0x000fe60003800000 */
[----:B------:R-:W-:-:S13]  /*a190*/  ISETP.GE.AND P1, PT, R2, UR4, PT ;  /* 0x0000000402007c0c */ /* 0x000fda000bf26270 */
[----:B------:R-:W-:Y:S05]  /*a1a0*/  @P1 BRA `(.L_x_424) ;  /* 0x000000a000001947 */ /* 0x000fea0003800000 */
[----:B------:R-:W-:-:S04]  /*a1b0*/  IADD3 R2, P0, R0, 0x60, RZ ;  /* 0x0000006000027810 */ /* 0x000fc80007f1e0ff */
[----:B------:R-:W-:-:S05]  /*a1c0*/  IADD3.X R7, RZ, R14, RZ, P0, !PT ;  /* 0x0000000eff077210 */ /* 0x000fca00007fe4ff */
[----:B-1----:R-:W-:Y:S01]  /*a1d0*/  IMAD R10, R7, c[0x0][0x3a0], RZ ;  /* 0x0000e800070a7a24 */ /* 0x002fe200078e02ff */
[----:B------:R-:W-:-:S05]  /*a1e0*/  MOV R7, R12 ;  /* 0x0000000c00077202 */ /* 0x000fca0000000f00 */
[----:B------:R-:W-:-:S04]  /*a1f0*/  IMAD.WIDE.U32 R8, R2, c[0x0][0x3a0], R6 ;  /* 0x0000e80002087a25 */ /* 0x000fc800078e0006 */
[----:B------:R-:W-:Y:S01]  /*a200*/  IMAD R2, R2, c[0x0][0x3a4], R10 ;  /* 0x0000e90002027a24 */ /* 0x000fe200078e020a */
[----:B------:R-:W-:-:S04]  /*a210*/  LEA R6, P0, R8, c[0x0][0x340], 0x1 ;  /* 0x0000d00008067a11 */ /* 0x000fc800078008ff */
[----:B------:R-:W-:-:S04]  /*a220*/  IADD3 R2, R2, R9, RZ ;  /* 0x0000000902027210 */ /* 0x000fc80007ffe0ff */
[----:B------:R-:W-:-:S05]  /*a230*/  LEA.HI.X R7, R8, c[0x0][0x344], R2, 0x1, P0 ;  /* 0x0000d10008077a11 */ /* 0x000fca00000f0c02 */
[----:B------:R1:W-:Y:S02]  /*a240*/  STG.E.128 [R6.64], RZ ;  /* 0x000000ff06007986 */ /* 0x0003e4000c101d2c */
.L_x_424:
[----:B------:R-:W-:Y:S05]  /*a250*/  BSYNC B0 ;  /* 0x0000000000007941 */ /* 0x000fea0003800000 */
.L_x_423:
[----:B------:R-:W-:Y:S01]  /*a260*/  ULDC.64 UR8, c[0x0][0x3a8] ;  /* 0x0000ea0000087ab9 */ /* 0x000fe20000000a00 */
[----:B------:R-:W-:Y:S01]  /*a270*/  IMAD.WIDE.U32 R4, R13, c[0x0][0x3a8], R4 ;  /* 0x0000ea000d047a25 */ /* 0x000fe200078e0004 */
[----:B------:R-:W-:Y:S01]  /*a280*/  UIMAD UR4, UR10, UR8, URZ ;  /* 0x000000080a0472a4 */ /* 0x000fe2000f8e023f */
[----:B------:R-:W-:Y:S03]  /*a290*/  BSSY B0, `(.L_x_425) ;  /* 0x0000015000007945 */ /* 0x000fe60003800000 */
[----:B------:R-:W-:Y:S01]  /*a2a0*/  UIMAD UR5, UR5, UR9, UR4 ;  /* 0x00000009050572a4 */ /* 0x000fe2000f8e0204 */
[----:B------:R-:W-:-:S05]  /*a2b0*/  IADD3 R4, P0, R4, UR11, RZ ;  /* 0x0000000b04047c10 */ /* 0x000fca000ff1e0ff */
[----:B------:R-:W-:Y:S01]  /*a2c0*/  IMAD.U32 R2, RZ, RZ, UR5 ;  /* 0x00000005ff027e24 */ /* 0x000fe2000f8e00ff */
[----:B------:R-:W-:Y:S02]  /*a2d0*/  ULDC.64 UR4, c[0x0][0x3c0] ;  /* 0x0000f00000047ab9 */ /* 0x000fe40000000a00 */
[----:B------:R-:W-:Y:S02]  /*a2e0*/  UIMAD UR4, UR60, UR4, URZ ;  /* 0x000000043c0472a4 */ /* 0x000fe4000f8e023f */
[----:B------:R-:W-:Y:S02]  /*a2f0*/  IADD3.X R5, R5, UR12, R2, P0, !PT ;  /* 0x0000000c05057c10 */ /* 0x000fe400087fe402 */
[----:B------:R-:W-:Y:S01]  /*a300*/  MOV R2, UR37 ;  /* 0x0000002500027c02 */ /* 0x000fe20008000f00 */
[----:B------:R-:W-:-:S04]  /*a310*/  UIMAD UR4, UR37, UR5, UR4 ;  /* 0x00000005250472a4 */ /* 0x000fc8000f8e0204 */
[----:B------:R-:W-:-:S05]  /*a320*/  IMAD.WIDE.U32 R4, R2, c[0x0][0x3c0], R4 ;  /* 0x0000f00002047a25 */ /* 0x000fca00078e0004 */
[----:B-1----:R-:W-:Y:S01]  /*a330*/  IADD3 R10, R5, UR4, RZ ;  /* 0x00000004050a7c10 */ /* 0x002fe2000fffe0ff */
        /* <DEDUP_REMOVED lines=10> */
.L_x_426:
[----:B------:R-:W-:Y:S05]  /*a3e0*/  BSYNC B0 ;  /* 0x0000000000007941 */ /* 0x000fea0003800000 */
.L_x_425:
        /* <DEDUP_REMOVED lines=13> */
.L_x_428:
[----:B------:R-:W-:Y:S05]  /*a4c0*/  BSYNC B0 ;  /* 0x0000000000007941 */ /* 0x000fea0003800000 */
.L_x_427:
        /* <DEDUP_REMOVED lines=13> */
.L_x_430:
[----:B------:R-:W-:Y:S05]  /*a5a0*/  BSYNC B0 ;  /* 0x0000000000007941 */ /* 0x000fea0003800000 */
.L_x_429:
        /* <DEDUP_REMOVED lines=11> */
.L_x_414:
[----:B------:R-:W-:Y:S05]  /*a660*/  BSYNC B1 ;  /* 0x0000000000017941 */ /* 0x000fea0003800000 */
.L_x_389:
        /* <DEDUP_REMOVED lines=11> */
.L_x_431:
[----:B------:R-:W-:Y:S05]  /*a720*/  EXIT ;  /* 0x000000000000794d */ /* 0x000fea0003800000 */
.L_x_433:
        /* <DEDUP_REMOVED lines=13> */
.L_x_2458:


//--------------------- .text._ZN5flash44flash_bwd_dq_dk_dv_loop_seqk_parallel_kernelI23Flash_bwd_kernel_traitsILi64ELi128ELi128ELi8ELi4ELi4ELi4ELb0ELb0EN7cutlass10bfloat16_tE19Flash_kernel_traitsILi64ELi128ELi128ELi8ES3_EELb0ELb0ELb0ELb0ELb0ELb0ELb0EEEvNS_16Flash_bwd_paramsE --------------------------
	.section	.text._ZN5flash44flash_bwd_dq_dk_dv_loop_seqk_parallel_kernelI23Flash_bwd_kernel_traitsILi64ELi128ELi128ELi8ELi4ELi4ELi4ELb0ELb0EN7cutlass10bfloat16_tE19Flash_kernel_traitsILi64ELi128ELi128ELi8ES3_EELb0ELb0ELb0ELb0ELb0ELb0ELb0EEEvNS_16Flash_bwd_paramsE,"ax",@progbits
	.sectioninfo	@"SHI_REGISTERS=255"
	.align	128
        .global         _ZN5flash44flash_bwd_dq_dk_dv_loop_seqk_parallel_kernelI23Flash_bwd_kernel_traitsILi64ELi128ELi128ELi8ELi4ELi4ELi4ELb0ELb0EN7cutlass10bfloat16_tE19Flash_kernel_traitsILi64ELi128ELi128ELi8ES3_EELb0ELb0ELb0ELb0ELb0ELb0ELb0EEEvNS_16Flash_bwd_paramsE
        .type           _ZN5flash44flash_bwd_dq_dk_dv_loop_seqk_parallel_kernelI23Flash_bwd_kernel_traitsILi64ELi128ELi128ELi8ELi4ELi4ELi4ELb0ELb0EN7cutlass10bfloat16_tE19Flash_kernel_traitsILi64ELi128ELi128ELi8ES3_EELb0ELb0ELb0ELb0ELb0ELb0ELb0EEEvNS_16Flash_bwd_paramsE,@function
        .size           _ZN5flash44flash_bwd_dq_dk_dv_loop_seqk_parallel_kernelI23Flash_bwd_kernel_traitsILi64ELi128ELi128ELi8ELi4ELi4ELi4ELb0ELb0EN7cutlass10bfloat16_tE19Flash_kernel_traitsILi64ELi128ELi128ELi8ES3_EELb0ELb0ELb0ELb0ELb0ELb0ELb0EEEvNS_16Flash_bwd_paramsE,(.L_x_2459 - _ZN5flash44flash_bwd_dq_dk_dv_loop_seqk_parallel_kernelI23Flash_bwd_kernel_traitsILi64ELi128ELi128ELi8ELi4ELi4ELi4ELb0ELb0EN7cutlass10bfloat16_tE19Flash_kernel_traitsILi64ELi128ELi128ELi8ES3_EELb0ELb0ELb0ELb0ELb0ELb0ELb0EEEvNS_16Flash_bwd_paramsE)
        .other          _ZN5flash44flash_bwd_dq_dk_dv_loop_seqk_parallel_kernelI23Flash_bwd_kernel_traitsILi64ELi128ELi128ELi8ELi4ELi4ELi4ELb0ELb0EN7cutlass10bfloat16_tE19Flash_kernel_traitsILi64ELi128ELi128ELi8ES3_EELb0ELb0ELb0ELb0ELb0ELb0ELb0EEEvNS_16Flash_bwd_paramsE,@"STO_CUDA_ENTRY STV_DEFAULT"
_ZN5flash44flash_bwd_dq_dk_dv_loop_seqk_parallel_kernelI23Flash_bwd_kernel_traitsILi64ELi128ELi128ELi8ELi4ELi4ELi4ELb0ELb0EN7cutlass10bfloat16_tE19Flash_kernel_traitsILi64ELi128ELi128ELi8ES3_EELb0ELb0ELb0ELb0ELb0ELb0ELb0EEEvNS_16Flash_bwd_paramsE:
.text._ZN5flash44flash_bwd_dq_dk_dv_loop_seqk_parallel_kernelI23Flash_bwd_kernel_traitsILi64ELi128ELi128ELi8ELi4ELi4ELi4ELb0ELb0EN7cutlass10bfloat16_tE19Flash_kernel_traitsILi64ELi128ELi128ELi8ES3_EELb0ELb0ELb0ELb0ELb0ELb0ELb0EEEvNS_16Flash_bwd_paramsE:
        /* <DEDUP_REMOVED lines=15> */
[----:B------:R-:W-:Y:S01]  /*00f0*/  USHF.R.S32.HI UR5, URZ, 0x1f, UR14 ;  /* 0x0000001f3f057899 */ /* 0x000fe2000801140e */
[----:B------:R-:W-:Y:S01]  /*0100*/  IMAD.MOV.U32 R194, RZ, RZ, -0x10 ;  /* 0xfffffff0ffc27424 */ /* 0x000fe200078e00ff */
[----:B------:R-:W-:Y:S02]  /*0110*/  UMOV UR8, 0x80 ;  /* 0x0000008000087882 */ /* 0x000fe40000000000 */
[----:B------:R-:W-:Y:S01]  /*0120*/  ULDC UR4, c[0x0][0x210] ;  /* 0x0000840000047ab9 */ /* 0x000fe20000000800 */
[----:B------:R-:W3:Y:S01]  /*0130*/  S2UR UR34, SR_CTAID.Y ;  /* 0x00000000002279c3 */ /* 0x000ee20000002600 */
[----:B------:R-:W-:-:S02]  /*0140*/  ULDC UR58, c[0x0][0x234] ;  /* 0x00008d00003a7ab9 */ /* 0x000fc40000000800 */
[----:B------:R-:W-:Y:S02]  /*0150*/  UIMAD UR58, UR8, UR4, UR58 ;  /* 0x00000004083a72a4 */ /* 0x000fe4000f8e023a */
[----:B------:R-:W-:Y:S02]  /*0160*/  ULDC.U8 UR9, c[0x0][0x328] ;  /* 0x0000ca0000097ab9 */ /* 0x000fe40000000000 */
[----:B------:R-:W-:Y:S02]  /*0170*/  UISETP.NE.AND UP2, UPT, UR9, URZ, UPT ;  /* 0x0000003f0900728c */ /* 0x000fe4000bf45270 */
[----:B------:R-:W-:Y:S02]  /*0180*/  ULDC UR49, c[0x0][0x22c] ;  /* 0x00008b0000317ab9 */ /* 0x000fe40000000800 */
[----:B------:R-:W-:Y:S02]  /*0190*/  ULDC UR38, c[0x0][0x1c0] ;  /* 0x0000700000267ab9 */ /* 0x000fe40000000800 */
[----:B------:R-:W-:Y:S01]  /*01a0*/  ULDC UR12, c[0x0][0x1c0] ;  /* 0x00007000000c7ab9 */ /* 0x000fe20000000800 */
[----:B-1----:R-:W-:Y:S01]  /*01b0*/  SHF.R.S32.HI R11, RZ, 0x1f, R13 ;  /* 0x0000001fff0b7819 */ /* 0x002fe2000001140d */
[----:B--2---:R-:W-:-:S02]  /*01c0*/  USHF.R.S32.HI UR15, URZ, 0x1f, UR37 ;  /* 0x0000001f3f0f7899 */ /* 0x004fc40008011425 */
[----:B------:R-:W-:Y:S01]  /*01d0*/  USHF.R.S32.HI UR9, URZ, 0x1f, UR37 ;  /* 0x0000001f3f097899 */ /* 0x000fe20008011425 */
[CC--:B------:R-:W-:Y:S01]  /*01e0*/  LEA.HI R6, R11.reuse, R13.reuse, RZ, 0x4 ;  /* 0x0000000d0b067211 */ /* 0x0c0fe200078f20ff */
[----:B------:R-:W-:Y:S01]  /*01f0*/  UIMAD.WIDE UR38, UR49, UR38, URZ ;  /* 0x00000026312672a5 */ /* 0x000fe2000f8e023f */
[C---:B------:R-:W-:Y:S01]  /*0200*/  LEA.HI R4, R11.reuse, R13, RZ, 0x5 ;  /* 0x0000000d0b047211 */ /* 0x040fe200078f28ff */
[----:B------:R-:W-:Y:S01]  /*0210*/  UIMAD UR50, UR37, UR49, URZ ;  /* 0x00000031253272a4 */ /* 0x000fe2000f8e023f */
[----:B------:R-:W-:Y:S01]  /*0220*/  SHF.R.S32.HI R3, RZ, 0x4, R6 ;  /* 0x00000004ff037819 */ /* 0x000fe20000011406 */
[----:B---3--:R-:W-:Y:S01]  /*0230*/  UIMAD.WIDE.U32 UR46, UR34, UR14, URZ ;  /* 0x0000000e222e72a5 */ /* 0x008fe2000f8e003f */
[--C-:B------:R-:W-:Y:S01]  /*0240*/  SHF.R.S32.HI R5, RZ, 0x5, R4.reuse ;  /* 0x00000005ff057819 */ /* 0x100fe20000011404 */
[----:B------:R-:W-:Y:S01]  /*0250*/  USHF.L.U32 UR14, UR34, 0x7, URZ ;  /* 0x00000007220e7899 */ /* 0x000fe2000800063f */
[----:B------:R-:W-:Y:S01]  /*0260*/  LEA.HI R0, R6, R3, RZ, 0x1 ;  /* 0x0000000306007211 */ /* 0x000fe200078f08ff */
[----:B------:R-:W-:Y:S01]  /*0270*/  USHF.R.S32.HI UR8, URZ, 0x1f, UR34 ;  /* 0x0000001f3f087899 */ /* 0x000fe20008011422 */
[----:B------:R-:W-:Y:S01]  /*0280*/  SHF.R.S32.HI R2, RZ, 0x1f, R4 ;  /* 0x0000001fff027819 */ /* 0x000fe20000011404 */
[----:B------:R-:W-:Y:S01]  /*0290*/  UIMAD UR49, UR49, UR12, URZ ;  /* 0x0000000c313172a4 */ /* 0x000fe2000f8e023f */
[----:B------:R-:W-:Y:S01]  /*02a0*/  LOP3.LUT R0, R0, 0xfffffffe, RZ, 0xc0, !PT ;  /* 0xfffffffe00007812 */ /* 0x000fe200078ec0ff */
[----:B------:R-:W-:Y:S01]  /*02b0*/  ULDC UR13, c[0x0][0x1c0] ;  /* 0x00007000000d7ab9 */ /* 0x000fe20000000800 */
[----:B------:R-:W-:Y:S01]  /*02c0*/  LEA.HI R2, R2, R5, RZ, 0x2 ;  /* 0x0000000502027211 */ /* 0x000fe200078f10ff */
[----:B------:R-:W-:Y:S01]  /*02d0*/  ULDC UR11, c[0x0][0x1c0] ;  /* 0x00007000000b7ab9 */ /* 0x000fe20000000800 */
[-C--:B------:R-:W-:Y:S01]  /*02e0*/  LEA.HI R15, R11, R13.reuse, RZ, 0x2 ;  /* 0x0000000d0b0f7211 */ /* 0x080fe200078f10ff */
[----:B------:R-:W-:Y:S01]  /*02f0*/  IMAD.IADD R188, R3, 0x1, -R0 ;  /* 0x0000000103bc7824 */ /* 0x000fe200078e0a00 */
[----:B------:R-:W-:Y:S01]  /*0300*/  LOP3.LUT R0, R2, 0xfffffffc, RZ, 0xc0, !PT ;  /* 0xfffffffc02007812 */ /* 0x000fe200078ec0ff */
[----:B------:R-:W-:Y:S01]  /*0310*/  UIMAD UR55, UR5, UR34, URZ ;  /* 0x00000022053772a4 */ /* 0x000fe2000f8e023f */
[--C-:B------:R-:W-:Y:S01]  /*0320*/  SHF.R.S32.HI R2, RZ, 0x1f, R15.reuse ;  /* 0x0000001fff027819 */ /* 0x100fe2000001140f */
[----:B------:R-:W-:Y:S01]  /*0330*/  UIMAD UR4, UR34, UR11, UR37 ;  /* 0x0000000b220472a4 */ /* 0x000fe2000f8e0225 */
[----:B------:R-:W-:Y:S01]  /*0340*/  LEA.HI R14, R11, R13, RZ, 0x3 ;  /* 0x0000000d0b0e7211 */ /* 0x000fe200078f18ff */
[----:B------:R-:W-:Y:S01]  /*0350*/  IMAD.IADD R8, R5, 0x1, -R0 ;  /* 0x0000000105087824 */ /* 0x000fe200078e0a00 */
[----:B------:R-:W-:Y:S01]  /*0360*/  LOP3.LUT R0, R4, 0xffffffe0, RZ, 0xc0, !PT ;  /* 0xffffffe004007812 */ /* 0x000fe200078ec0ff */
[----:B------:R-:W-:Y:S01]  /*0370*/  @!UP2 UIMAD UR5, UR34, UR13, UR37 ;  /* 0x0000000d2205a2a4 */ /* 0x000fe2000f8e0225 */
[----:B------:R-:W-:Y:S01]  /*0380*/  SHF.R.S32.HI R5, RZ, 0x2, R15 ;  /* 0x00000002ff057819 */ /* 0x000fe2000001140f */
[----:B------:R-:W-:Y:S01]  /*0390*/  USHF.L.U32 UR48, UR49, 0x7, URZ ;  /* 0x0000000731307899 */ /* 0x000fe2000800063f */
[----:B------:R-:W-:Y:S01]  /*03a0*/  LOP3.LUT R4, R6, 0xfffffff0, RZ, 0xc0, !PT ;  /* 0xfffffff006047812 */ /* 0x000fe200078ec0ff */
[----:B------:R-:W-:Y:S01]  /*03b0*/  IMAD.IADD R0, R13, 0x1, -R0 ;  /* 0x000000010d007824 */ /* 0x000fe200078e0a00 */
[----:B------:R-:W-:Y:S01]  /*03c0*/  LEA.HI R2, R2, R5, RZ, 0x3 ;  /* 0x0000000502027211 */ /* 0x000fe200078f18ff */
[----:B------:R-:W-:-:S02]  /*03d0*/  ULDC UR52, c[0x0][0x214] ;  /* 0x0000850000347ab9 */ /* 0x000fc40000000800 */
[----:B------:R-:W-:Y:S01]  /*03e0*/  ULDC UR59, c[0x0][0x1c8] ;  /* 0x00007200003b7ab9 */ /* 0x000fe20000000800 */
[----:B------:R-:W-:Y:S01]  /*03f0*/  SHF.R.S32.HI R3, RZ, 0x1f, R0 ;  /* 0x0000001fff037819 */ /* 0x000fe20000011400 */
[----:B------:R-:W-:Y:S01]  /*0400*/  ULDC.U8 UR10, c[0x0][0x3d0] ;  /* 0x0000f400000a7ab9 */ /* 0x000fe20000000000 */
[----:B------:R-:W-:Y:S01]  /*0410*/  LOP3.LUT R2, R2, 0xfffffff8, RZ, 0xc0, !PT ;  /* 0xfffffff802027812 */ /* 0x000fe200078ec0ff */
[----:B------:R-:W-:Y:S01]  /*0420*/  ULDC UR53, c[0x0][0x224] ;  /* 0x0000890000357ab9 */ /* 0x000fe20000000800 */
[----:B------:R-:W-:Y:S01]  /*0430*/  LEA.HI R10, R3, R0, RZ, 0x2 ;  /* 0x00000000030a7211 */ /* 0x000fe200078f10ff */
[----:B------:R-:W-:Y:S01]  /*0440*/  ULDC UR61, c[0x0][0x374] ;  /* 0x0000dd00003d7ab9 */ /* 0x000fe20000000800 */
[----:B------:R-:W-:Y:S01]  /*0450*/  SHF.R.S32.HI R0, RZ, 0x3, R14 ;  /* 0x00000003ff007819 */ /* 0x000fe2000001140e */
[----:B------:R-:W-:Y:S01]  /*0460*/  IMAD.IADD R7, R5, 0x1, -R2 ;  /* 0x0000000105077824 */ /* 0x000fe200078e0a02 */
[----:B------:R-:W-:Y:S01]  /*0470*/  LOP3.LUT R3, R14, 0xfffffff8, RZ, 0xc0, !PT ;  /* 0xfffffff80e037812 */ /* 0x000fe200078ec0ff */
[----:B------:R-:W-:-:S02]  /*0480*/  ULDC UR60, c[0x0][0x194] ;  /* 0x00006500003c7ab9 */ /* 0x000fc40000000800 */
[----:B------:R-:W-:Y:S01]  /*0490*/  IMAD.SHL.U32 R2, R0, 0x40, RZ ;  /* 0x0000004000027824 */ /* 0x000fe200078e00ff */
[----:B------:R-:W-:Y:S01]  /*04a0*/  @UP2 UIMAD UR57, UR34, UR52, URZ ;  /* 0x00000034223922a4 */ /* 0x000fe2000f8e023f */
[C---:B------:R-:W-:Y:S01]  /*04b0*/  IMAD.IADD R0, R13.reuse, 0x1, -R3 ;  /* 0x000000010d007824 */ /* 0x040fe200078e0a03 */
[----:B------:R-:W-:Y:S02]  /*04c0*/  ULDC.64 UR6, c[0x0][0x118] ;  /* 0x0000460000067ab9 */ /* 0x000fe40000000a00 */
[----:B------:R-:W-:Y:S01]  /*04d0*/  LOP3.LUT R3, R2, 0x1c0, RZ, 0xc0, !PT ;  /* 0x000001c002037812 */ /* 0x000fe200078ec0ff */
[----:B------:R-:W-:Y:S01]  /*04e0*/  IMAD.IADD R2, R13, 0x1, -R4 ;  /* 0x000000010d027824 */ /* 0x000fe200078e0a04 */
[C---:B------:R-:W-:Y:S01]  /*04f0*/  LOP3.LUT P4, RZ, R0.reuse, 0x2, RZ, 0xc0, !PT ;  /* 0x0000000200ff7812 */ /* 0x040fe2000788c0ff */
[C---:B------:R-:W-:Y:S01]  /*0500*/  IMAD.SHL.U32 R200, R0.reuse, 0x8, RZ ;  /* 0x0000000800c87824 */ /* 0x040fe200078e00ff */
[----:B------:R-:W-:Y:S01]  /*0510*/  SHF.R.U32.HI R4, RZ, 0x3, R3 ;  /* 0x00000003ff047819 */ /* 0x000fe20000011603 */
[----:B------:R-:W-:Y:S01]  /*0520*/  UMOV UR41, 0xffffc000 ;  /* 0xffffc00000297882 */ /* 0x000fe20000000000 */
[----:B------:R-:W-:Y:S01]  /*0530*/  SHF.R.S32.HI R5, RZ, 0x1f, R2 ;  /* 0x0000001fff057819 */ /* 0x000fe20000011402 */
[----:B------:R-:W-:Y:S01]  /*0540*/  ULOP3.LUT UR59, UR37, UR59, URZ, 0x3c, !UPT ;  /* 0x0000003b253b7292 */ /* 0x000fe2000f8e3c3f */
[----:B------:R-:W-:Y:S01]  /*0550*/  LOP3.LUT R3, R3, 0x38, R200, 0xf8, !PT ;  /* 0x0000003803037812 */ /* 0x000fe200078ef8c8 */
[----:B------:R-:W-:Y:S01]  /*0560*/  UISETP.NE.AND UP3, UPT, UR10, URZ, UPT ;  /* 0x0000003f0a00728c */ /* 0x000fe2000bf65270 */
[----:B------:R-:W-:Y:S01]  /*0570*/  LEA.HI R9, R5, R2, RZ, 0x3 ;  /* 0x0000000205097211 */ /* 0x000fe200078f18ff */
[----:B------:R-:W-:Y:S01]  /*0580*/  UIMAD UR61, UR61, 0xc0, URZ ;  /* 0x000000c03d3d78a4 */ /* 0x000fe2000f8e023f */
[-C--:B------:R-:W-:Y:S01]  /*0590*/  LEA.HI R5, R11, R13.reuse, RZ, 0x6 ;  /* 0x0000000d0b057211 */ /* 0x080fe200078f30ff */
[----:B------:R-:W-:Y:S01]  /*05a0*/  UIMAD UR60, UR60, 0xc0, URZ ;  /* 0x000000c03c3c78a4 */ /* 0x000fe2000f8e023f */
[----:B------:R-:W-:Y:S01]  /*05b0*/  LOP3.LUT R4, R3, R4, RZ, 0x3c, !PT ;  /* 0x0000000403047212 */ /* 0x000fe200078e3cff */
[----:B------:R-:W-:Y:S01]  /*05c0*/  UIMAD.WIDE.U32 UR42, UR38, UR46, URZ ;  /* 0x0000002e262a72a5 */ /* 0x000fe2000f8e003f */
[----:B------:R-:W-:Y:S01]  /*05d0*/  LOP3.LUT R3, R9, 0xfffffff8, RZ, 0xc0, !PT ;  /* 0xfffffff809037812 */ /* 0x000fe200078ec0ff */
[----:B------:R-:W-:Y:S01]  /*05e0*/  IMAD.SHL.U32 R5, R5, 0x8, RZ ;  /* 0x0000000805057824 */ /* 0x000fe200078e00ff */
[C---:B------:R-:W-:Y:S01]  /*05f0*/  LOP3.LUT P3, RZ, R0.reuse, 0x4, RZ, 0xc0, !PT ;  /* 0x0000000400ff7812 */ /* 0x040fe2000786c0ff */
[----:B------:R-:W-:Y:S01]  /*0600*/  IMAD.SHL.U32 R0, R0, 0x40, RZ ;  /* 0x0000004000007824 */ /* 0x000fe200078e00ff */
[----:B------:R-:W-:Y:S01]  /*0610*/  SEL R180, R196, 0xffffffe0, !P4 ;  /* 0xffffffe0c4b47807 */ /* 0x000fe20006000000 */
[----:B------:R-:W-:Y:S01]  /*0620*/  IMAD.IADD R12, R2, 0x1, -R3 ;  /* 0x00000001020c7824 */ /* 0x000fe200078e0a03 */
[----:B------:R-:W-:Y:S01]  /*0630*/  LOP3.LUT R2, R4, 0xfffffe00, R5, 0xf8, !PT ;  /* 0xfffffe0004027812 */ /* 0x000fe200078ef805 */
[----:B------:R-:W-:Y:S01]  /*0640*/  IMAD.U32 R3, RZ, RZ, UR15 ;  /* 0x0000000fff037e24 */ /* 0x000fe2000f8e00ff */
[----:B------:R-:W-:Y:S01]  /*0650*/  LEA.HI R3, R11, R13, RZ, 0x7 ;  /* 0x0000000d0b037211 */ /* 0x000fe200078f38ff */
[----:B------:R-:W-:Y:S01]  /*0660*/  IMAD.SHL.U32 R5, R188, 0x200, RZ ;  /* 0x00000200bc057824 */ /* 0x000fe200078e00ff */
[----:B------:R-:W-:Y:S01]  /*0670*/  LOP3.LUT R0, R0, 0x1c0, RZ, 0xc0, !PT ;  /* 0x000001c000007812 */ /* 0x000fe200078ec0ff */
[----:B------:R1:W-:Y:S01]  /*0680*/  STL [R1+0x24], R2 ;  /* 0x0000240201007387 */ /* 0x0003e20000100800 */
[----:B------:R-:W-:-:S02]  /*0690*/  UIMAD UR54, UR39, UR46, URZ ;  /* 0x0000002e273672a4 */ /* 0x000fc4000f8e023f */
[----:B------:R-:W-:Y:S01]  /*06a0*/  LOP3.LUT R178, R0, 0x8, R14, 0xf8, !PT ;  /* 0x0000000800b27812 */ /* 0x000fe200078ef80e */
[----:B------:R-:W-:Y:S01]  /*06b0*/  USHF.R.S32.HI UR56, URZ, 0x1f, UR50 ;  /* 0x0000001f3f387899 */ /* 0x000fe20008011432 */
[----:B------:R-:W-:Y:S01]  /*06c0*/  SHF.R.U32.HI R4, RZ, 0x3, R0 ;  /* 0x00000003ff047819 */ /* 0x000fe20000011600 */
[----:B------:R-:W-:Y:S02]  /*06d0*/  UIMAD UR53, UR4, UR53, URZ ;  /* 0x00000035043572a4 */ /* 0x000fe4000f8e023f */
[----:B------:R-:W-:Y:S01]  /*06e0*/  @!UP2 UIMAD UR52, UR5, UR52, URZ ;  /* 0x000000340534a2a4 */ /* 0x000fe2000f8e023f */
[----:B------:R-:W-:Y:S01]  /*06f0*/  LOP3.LUT R178, R178, R4, RZ, 0x3c, !PT ;  /* 0x00000004b2b27212 */ /* 0x000fe200078e3cff */
[----:B------:R-:W-:Y:S02]  /*0700*/  USHF.R.S32.HI UR51, URZ, 0x1f, UR48 ;  /* 0x0000001f3f337899 */ /* 0x000fe40008011430 */
[----:B------:R-:W-:Y:S01]  /*0710*/  ULDC.64 UR44, c[0x0][0x118] ;  /* 0x00004600002c7ab9 */ /* 0x000fe20000000a00 */
[----:B-1----:R-:W-:-:S04]  /*0720*/  LOP3.LUT R2, R7, 0x1, RZ, 0xc0, !PT ;  /* 0x0000000107027812 */ /* 0x002fc800078ec0ff */
[----:B------:R-:W-:Y:S02]  /*0730*/  ISETP.NE.U32.AND P0, PT, R2, 0x1, PT ;  /* 0x000000010200780c */ /* 0x000fe40003f05070 */
[----:B------:R-:W-:Y:S01]  /*0740*/  SHF.R.S32.HI R2, RZ, 0x7, R3 ;  /* 0x00000007ff027819 */ /* 0x000fe20000011403 */
[----:B------:R-:W-:Y:S01]  /*0750*/  IMAD.SHL.U32 R3, R8, 0x10, RZ ;  /* 0x0000001008037824 */ /* 0x000fe200078e00ff */
[----:B------:R-:W-:Y:S02]  /*0760*/  R2P PR, R7, 0x6 ;  /* 0x0000000607007804 */ /* 0x000fe40000000000 */
[----:B------:R-:W-:Y:S02]  /*0770*/  SEL R194, R194, 0x10, !P0 ;  /* 0x00000010c2c27807 */ /* 0x000fe40004000000 */
[----:B------:R-:W-:Y:S01]  /*0780*/  LOP3.LUT R6, R0, 0x30, R3, 0xf8, !PT ;  /* 0x0000003000067812 */ /* 0x000fe200078ef803 */
[----:B------:R-:W-:Y:S01]  /*0790*/  IMAD R0, R2, 0x1000, R5 ;  /* 0x0000100002007824 */ /* 0x000fe200078e0205 */
[----:B------:R-:W-:Y:S01]  /*07a0*/  LEA.HI.SX32 R16, R10, R3, 0x1e ;  /* 0x000000030a107211 */ /* 0x000fe200078ff2ff */
[----:B------:R-:W-:Y:S01]  /*07b0*/  IMAD.U32 R10, RZ, RZ, UR14 ;  /* 0x0000000eff0a7e24 */ /* 0x000fe2000f8e00ff */
[----:B------:R-:W-:Y:S01]  /*07c0*/  LOP3.LUT R3, R6, 0x8, R14, 0xf8, !PT ;  /* 0x0000000806037812 */ /* 0x000fe200078ef80e */
[----:B------:R-:W-:Y:S01]  /*07d0*/  IMAD.IADD R178, R0, 0x1, R178 ;  /* 0x0000000100b27824 */ /* 0x000fe200078e02b2 */
[----:B------:R-:W-:Y:S01]  /*07e0*/  LOP3.LUT R0, R15, 0x7ffffffc, RZ, 0xc0, !PT ;  /* 0x7ffffffc0f007812 */ /* 0x000fe200078ec0ff */
[----:B------:R-:W-:Y:S01]  /*07f0*/  IMAD.SHL.U32 R10, R13, 0x2, RZ ;  /* 0x000000020d0a7824 */ /* 0x000fe200078e00ff */
[----:B------:R-:W-:Y:S01]  /*0800*/  LOP3.LUT R3, R5, R3, R4, 0xf6, !PT ;  /* 0x0000000305037212 */ /* 0x000fe200078ef604 */
[----:B------:R-:W-:Y:S01]  /*0810*/  IMAD.SHL.U32 R4, R2, 0x8, RZ ;  /* 0x0000000802047824 */ /* 0x000fe200078e00ff */
[----:B------:R-:W-:Y:S01]  /*0820*/  STL [R1+0x30], R16 ;  /* 0x0000301001007387 */ /* 0x000fe20000100800 */
[----:B------:R-:W-:Y:S01]  /*0830*/  IMAD.IADD R6, R13, 0x1, -R0 ;  /* 0x000000010d067824 */ /* 0x000fe200078e0a00 */
[----:B------:R-:W-:Y:S01]  /*0840*/  LOP3.LUT R10, R10, 0x6, RZ, 0xc0, !PT ;  /* 0x000000060a0a7812 */ /* 0x000fe200078ec0ff */
[----:B------:R-:W-:Y:S01]  /*0850*/  IMAD.SHL.U32 R0, R7, 0x40, RZ ;  /* 0x0000004007007824 */ /* 0x000fe200078e00ff */
[----:B------:R-:W-:Y:S01]  /*0860*/  LOP3.LUT R4, R4, 0x8, RZ, 0xc0, !PT ;  /* 0x0000000804047812 */ /* 0x000fe200078ec0ff */
[----:B------:R-:W-:Y:S01]  /*0870*/  IMAD.SHL.U32 R6, R6, 0x2, RZ ;  /* 0x0000000206067824 */ /* 0x000fe200078e00ff */
[----:B------:R-:W-:Y:S01]  /*0880*/  SEL R196, R196, 0xffffffe0, !P1 ;  /* 0xffffffe0c4c47807 */ /* 0x000fe20004800000 */
[----:B------:R-:W-:Y:S01]  /*0890*/  IMAD.SHL.U32 R7, R188, 0x10, RZ ;  /* 0x00000010bc077824 */ /* 0x000fe200078e00ff */
[----:B------:R-:W-:Y:S01]  /*08a0*/  LOP3.LUT R0, R0, 0x1c0, RZ, 0xc0, !PT ;  /* 0x000001c000007812 */ /* 0x000fe200078ec0ff */
[----:B------:R-:W-:-:S02]  /*08b0*/  IMAD R10, R2, 0x40, R10 ;  /* 0x00000040020a7824 */ /* 0x000fc400078e020a */
[----:B------:R-:W-:Y:S01]  /*08c0*/  IMAD R2, R2, 0x2000, R6 ;  /* 0x0000200002027824 */ /* 0x000fe200078e0206 */
[----:B------:R-:W-:Y:S01]  /*08d0*/  SHF.R.U32.HI R5, RZ, 0x3, R0 ;  /* 0x00000003ff057819 */ /* 0x000fe20000011600 */
[----:B------:R-:W-:Y:S01]  /*08e0*/  IMAD.SHL.U32 R188, R188, 0x8, RZ ;  /* 0x00000008bcbc7824 */ /* 0x000fe200078e00ff */
[----:B------:R-:W-:Y:S01]  /*08f0*/  LOP3.LUT R7, R4, 0x10, R7, 0xf8, !PT ;  /* 0x0000001004077812 */ /* 0x000fe200078ef807 */
[C---:B------:R-:W-:Y:S01]  /*0900*/  IMAD R2, R8.reuse, 0x400, R2 ;  /* 0x0000040008027824 */ /* 0x040fe200078e0202 */
[CC--:B------:R-:W-:Y:S01]  /*0910*/  LOP3.LUT R4, R5.reuse, R0.reuse, R4, 0x1e, !PT ;  /* 0x0000000005047212 */ /* 0x0c0fe200078e1e04 */
[----:B------:R1:W-:Y:S01]  /*0920*/  STL [R1+0x2c], R10 ;  /* 0x00002c0a01007387 */ /* 0x0003e20000100800 */
[----:B------:R-:W-:Y:S01]  /*0930*/  LOP3.LUT R5, R5, R0, RZ, 0xfc, !PT ;  /* 0x0000000005057212 */ /* 0x000fe200078efcff */
[----:B------:R-:W-:Y:S02]  /*0940*/  IMAD R0, R8, 0x400, R6 ;  /* 0x0000040008007824 */ /* 0x000fe400078e0206 */
[----:B------:R-:W-:-:S02]  /*0950*/  IMAD.SHL.U32 R178, R178, 0x2, RZ ;  /* 0x00000002b2b27824 */ /* 0x000fc400078e00ff */
[----:B------:R-:W-:Y:S02]  /*0960*/  IMAD.IADD R192, R5, 0x1, R2 ;  /* 0x0000000105c07824 */ /* 0x000fe400078e0202 */
[----:B------:R-:W-:Y:S02]  /*0970*/  IMAD.U32 R2, RZ, RZ, UR8 ;  /* 0x00000008ff027e24 */ /* 0x000fe4000f8e00ff */
[----:B------:R-:W-:Y:S02]  /*0980*/  IMAD.SHL.U32 R2, R12, 0x40, RZ ;  /* 0x000000400c027824 */ /* 0x000fe400078e00ff */
[----:B------:R-:W-:Y:S01]  /*0990*/  IMAD.U32 R5, RZ, RZ, UR8 ;  /* 0x00000008ff057e24 */ /* 0x000fe2000f8e00ff */
[----:B------:R-:W-:Y:S01]  /*09a0*/  USHF.R.S32.HI UR8, URZ, 0x1f, UR37 ;  /* 0x0000001f3f087899 */ /* 0x000fe20008011425 */
[----:B------:R-:W-:Y:S01]  /*09b0*/  IMAD.SHL.U32 R192, R192, 0x2, RZ ;  /* 0x00000002c0c07824 */ /* 0x000fe200078e00ff */
[----:B------:R-:W-:Y:S01]  /*09c0*/  LOP3.LUT R2, R2, 0x1c0, RZ, 0xc0, !PT ;  /* 0x000001c002027812 */ /* 0x000fe200078ec0ff */
[----:B------:R-:W-:-:S02]  /*09d0*/  IMAD.IADD R181, R178, 0x1, R180 ;  /* 0x00000001b2b57824 */ /* 0x000fc400078e02b4 */
[C---:B------:R-:W-:Y:S01]  /*09e0*/  IMAD.IADD R195, R192.reuse, 0x1, R194 ;  /* 0x00000001c0c37824 */ /* 0x040fe200078e02c2 */
[----:B------:R-:W-:Y:S01]  /*09f0*/  SHF.R.U32.HI R5, RZ, 0x3, R2 ;  /* 0x00000003ff057819 */ /* 0x000fe20000011602 */
[----:B------:R-:W-:Y:S01]  /*0a00*/  IMAD.IADD R199, R192, 0x1, R196 ;  /* 0x00000001c0c77824 */ /* 0x000fe200078e02c4 */
[----:B------:R-:W-:Y:S01]  /*0a10*/  LOP3.LUT R188, R2, 0x8, R188, 0xf8, !PT ;  /* 0x0000000802bc7812 */ /* 0x000fe200078ef8bc */
[----:B------:R-:W-:Y:S01]  /*0a20*/  IMAD.IADD R198, R195, 0x1, R196 ;  /* 0x00000001c3c67824 */ /* 0x000fe200078e02c4 */
[----:B------:R-:W-:Y:S01]  /*0a30*/  LOP3.LUT R2, R5, R7, R2, 0x1e, !PT ;  /* 0x0000000705027212 */ /* 0x000fe200078e1e02 */
[----:B------:R-:W-:Y:S01]  /*0a40*/  IMAD.SHL.U32 R3, R3, 0x2, RZ ;  /* 0x0000000203037824 */ /* 0x000fe200078e00ff */
[----:B------:R-:W-:Y:S01]  /*0a50*/  LOP3.LUT R188, R188, R5, RZ, 0x3c, !PT ;  /* 0x00000005bcbc7212 */ /* 0x000fe200078e3cff */
[----:B-1----:R-:W-:Y:S02]  /*0a60*/  IMAD.IADD R10, R0, 0x1, R4 ;  /* 0x00000001000a7824 */ /* 0x002fe400078e0204 */
[----:B------:R-:W-:Y:S01]  /*0a70*/  IMAD.U32 R4, RZ, RZ, UR9 ;  /* 0x00000009ff047e24 */ /* 0x000fe2000f8e00ff */
[----:B------:R-:W-:Y:S01]  /*0a80*/  IADD3 R4, R16, -0x80, RZ ;  /* 0xffffff8010047810 */ /* 0x000fe20007ffe0ff */
[----:B------:R-:W-:Y:S01]  /*0a90*/  IMAD.SHL.U32 R0, R9, 0x40, RZ ;  /* 0x0000004009007824 */ /* 0x000fe200078e00ff */
[----:B------:R-:W-:Y:S01]  /*0aa0*/  LEA R10, R10, 0xc000, 0x1 ;  /* 0x0000c0000a0a7811 */ /* 0x000fe200078e08ff */
[----:B------:R-:W-:Y:S01]  /*0ab0*/  IMAD.U32 R9, RZ, RZ, UR8 ;  /* 0x00000008ff097e24 */ /* 0x000fe2000f8e00ff */
[----:B------:R-:W-:-:S02]  /*0ac0*/  SHF.R.S32.HI R6, RZ, 0x1f, R4 ;  /* 0x0000001fff067819 */ /* 0x000fc40000011404 */
[----:B------:R-:W-:Y:S01]  /*0ad0*/  LOP3.LUT R0, R0, 0xfffffe00, RZ, 0xc0, !PT ;  /* 0xfffffe0000007812 */ /* 0x000fe200078ec0ff */
[----:B------:R-:W-:Y:S01]  /*0ae0*/  IMAD.IADD R5, R196, 0x1, R10 ;  /* 0x00000001c4057824 */ /* 0x000fe200078e020a */
[----:B------:R-:W-:Y:S02]  /*0af0*/  SHF.L.U64.HI R6, R4, 0x2, R6 ;  /* 0x0000000204067819 */ /* 0x000fe40000010206 */
[----:B------:R-:W-:Y:S01]  /*0b00*/  LOP3.LUT R187, R2, R0, RZ, 0xfc, !PT ;  /* 0x0000000002bb7212 */ /* 0x000fe200078efcff */
[----:B------:R-:W-:Y:S01]  /*0b10*/  IMAD R4, R8, 0x400, R0 ;  /* 0x0000040008047824 */ /* 0x000fe200078e0200 */
[C---:B------:R-:W-:Y:S01]  /*0b20*/  IADD3 R13, R10.reuse, 0x420, RZ ;  /* 0x000004200a0d7810 */ /* 0x040fe20007ffe0ff */
[----:B------:R-:W-:Y:S01]  /*0b30*/  IMAD.MOV.U32 R0, RZ, RZ, 0x40 ;  /* 0x00000040ff007424 */ /* 0x000fe200078e00ff */
[----:B------:R1:W-:Y:S01]  /*0b40*/  STL [R1+0x28], R6 ;  /* 0x0000280601007387 */ /* 0x0003e20000100800 */
[----:B------:R-:W-:Y:S01]  /*0b50*/  IMAD.MOV.U32 R2, RZ, RZ, 0x440 ;  /* 0x00000440ff027424 */ /* 0x000fe200078e00ff */
[----:B------:R-:W-:Y:S01]  /*0b60*/  IADD3 R9, R10, 0x2020, RZ ;  /* 0x000020200a097810 */ /* 0x000fe20007ffe0ff */
[----:B------:R-:W-:Y:S01]  /*0b70*/  IMAD.IADD R188, R4, 0x1, R188 ;  /* 0x0000000104bc7824 */ /* 0x000fe200078e02bc */
[C---:B------:R-:W-:Y:S01]  /*0b80*/  SEL R179, R0.reuse, 0xffffffc0, !P3 ;  /* 0xffffffc000b37807 */ /* 0x040fe20005800000 */
[----:B------:R-:W-:Y:S01]  /*0b90*/  STL [R1+0x34], R10 ;  /* 0x0000340a01007387 */ /* 0x000fe20000100800 */
[----:B------:R-:W-:-:S02]  /*0ba0*/  SEL R0, R0, 0xffffffc0, !P2 ;  /* 0xffffffc000007807 */ /* 0x000fc40005000000 */
[----:B------:R-:W-:Y:S01]  /*0bb0*/  SEL R2, R2, 0x3c0, !P2 ;  /* 0x000003c002027807 */ /* 0x000fe20005000000 */
[----:B------:R-:W-:Y:S01]  /*0bc0*/  IMAD.IADD R179, R178, 0x1, R179 ;  /* 0x00000001b2b37824 */ /* 0x000fe200078e02b3 */
[----:B------:R-:W-:Y:S01]  /*0bd0*/  @P1 IADD3 R13, R10, 0x3e0, RZ ;  /* 0x000003e00a0d1810 */ /* 0x000fe20007ffe0ff */
[----:B------:R-:W-:Y:S01]  /*0be0*/  IMAD.IADD R11, R0, 0x1, R10 ;  /* 0x00000001000b7824 */ /* 0x000fe200078e020a */
[C---:B------:R-:W-:Y:S01]  /*0bf0*/  IADD3 R12, R10.reuse, 0x2420, RZ ;  /* 0x000024200a0c7810 */ /* 0x040fe20007ffe0ff */
[C---:B------:R-:W-:Y:S01]  /*0c00*/  IMAD.IADD R4, R10.reuse, 0x1, R2 ;  /* 0x000000010a047824 */ /* 0x040fe200078e0202 */
[----:B------:R-:W-:Y:S01]  /*0c10*/  @P1 IADD3 R9, R10, 0x1fe0, RZ ;  /* 0x00001fe00a091810 */ /* 0x000fe20007ffe0ff */
[----:B------:R-:W-:Y:S01]  /*0c20*/  IMAD.IADD R193, R192, 0x1, R0 ;  /* 0x00000001c0c17824 */ /* 0x000fe200078e0200 */
[----:B------:R-:W-:Y:S01]  /*0c30*/  STL [R1+0x48], R11 ;  /* 0x0000480b01007387 */ /* 0x000fe20000100800 */
[----:B------:R-:W-:Y:S01]  /*0c40*/  @P1 IADD3 R12, R10, 0x23e0, RZ ;  /* 0x000023e00a0c1810 */ /* 0x000fe20007ffe0ff */
[----:B------:R-:W-:-:S02]  /*0c50*/  IMAD.IADD R180, R180, 0x1, R179 ;  /* 0x00000001b4b47824 */ /* 0x000fc400078e02b3 */
[----:B------:R2:W-:Y:S01]  /*0c60*/  STL [R1+0x64], R5 ;  /* 0x0000640501007387 */ /* 0x0005e20000100800 */
[--C-:B------:R-:W-:Y:S02]  /*0c70*/  IMAD.IADD R194, R194, 0x1, R193.reuse ;  /* 0x00000001c2c27824 */ /* 0x100fe400078e02c1 */
[----:B------:R-:W-:Y:S01]  /*0c80*/  IMAD.IADD R197, R196, 0x1, R193 ;  /* 0x00000001c4c57824 */ /* 0x000fe200078e02c1 */
[----:B------:R-:W-:Y:S01]  /*0c90*/  STL [R1+0x44], R4 ;  /* 0x0000440401007387 */ /* 0x000fe20000100800 */
[C---:B-1----:R-:W-:Y:S02]  /*0ca0*/  IADD3 R6, R10.reuse, 0x2040, RZ ;  /* 0x000020400a067810 */ /* 0x042fe40007ffe0ff */
[C---:B------:R-:W-:Y:S01]  /*0cb0*/  @P2 IADD3 R6, R10.reuse, 0x1fc0, RZ ;  /* 0x00001fc00a062810 */ /* 0x040fe20007ffe0ff */
[----:B------:R-:W-:Y:S04]  /*0cc0*/  STL [R1+0x50], R13 ;  /* 0x0000500d01007387 */ /* 0x000fe80000100800 */
[----:B------:R-:W-:Y:S04]  /*0cd0*/  STL [R1+0x38], R9 ;  /* 0x0000380901007387 */ /* 0x000fe80000100800 */
[----:B------:R-:W-:Y:S04]  /*0ce0*/  STL [R1+0x4c], R12 ;  /* 0x00004c0c01007387 */ /* 0x000fe80000100800 */
[----:B------:R1:W-:Y:S01]  /*0cf0*/  STL [R1+0x40], R6 ;  /* 0x0000400601007387 */ /* 0x0003e20000100800 */
[----:B--2---:R-:W-:-:S02]  /*0d00*/  IADD3 R5, R10, 0x2440, RZ ;  /* 0x000024400a057810 */ /* 0x004fc40007ffe0ff */
[----:B------:R-:W-:-:S05]  /*0d10*/  @P2 IADD3 R5, R10, 0x23c0, RZ ;  /* 0x000023c00a052810 */ /* 0x000fca0007ffe0ff */
[----:B------:R2:W-:Y:S01]  /*0d20*/  STL [R1+0x3c], R5 ;  /* 0x00003c0501007387 */ /* 0x0005e20000100800 */
[----:B-1----:R-:W-:-:S05]  /*0d30*/  IMAD.IADD R6, R196, 0x1, R11 ;  /* 0x00000001c4067824 */ /* 0x002fca00078e020b */
[----:B------:R1:W-:Y:S01]  /*0d40*/  STL [R1+0x60], R6 ;  /* 0x0000600601007387 */ /* 0x0003e20000100800 */
[----:B--2---:R-:W-:Y:S02]  /*0d50*/  IMAD.IADD R5, R196, 0x1, R4 ;  /* 0x00000001c4057824 */ /* 0x004fe400078e0204 */
[--C-:B------:R-:W-:Y:S02]  /*0d60*/  IMAD.IADD R4, R0, 0x1, R9.reuse ;  /* 0x0000000100047824 */ /* 0x100fe400078e0209 */
[----:B------:R-:W-:Y:S01]  /*0d70*/  IMAD.IADD R0, R2, 0x1, R9 ;  /* 0x0000000102007824 */ /* 0x000fe200078e0209 */
[----:B------:R1:W-:Y:S01]  /*0d80*/  STL [R1+0x5c], R5 ;  /* 0x00005c0501007387 */ /* 0x0003e20000100800 */
[----:B------:R-:W-:-:S03]  /*0d90*/  IMAD.IADD R196, R196, 0x1, R194 ;  /* 0x00000001c4c47824 */ /* 0x000fc600078e02c2 */
[----:B------:R1:W-:Y:S04]  /*0da0*/  STL [R1+0x58], R4 ;  /* 0x0000580401007387 */ /* 0x0003e80000100800 */
[----:B------:R1:W-:Y:S02]  /*0db0*/  STL [R1+0x54], R0 ;  /* 0x0000540001007387 */ /* 0x0003e40000100800 */
.L_x_510:
        /* <DEDUP_REMOVED lines=22> */
[----:B---3--:R1:W3:Y:S01]  /*0f20*/  @P2 LDG.E R2, [R4.64+0x4] ;  /* 0x0000041204022981 */ /* 0x0082e2000c1e1900 */
[----:B------:R-:W-:Y:S01]  /*0f30*/  UISETP.EQ.U32.AND UP1, UPT, URZ, UR8, UPT ;  /* 0x000000083f00728c */ /* 0x000fe2000bf22070 */
[----:B------:R-:W-:-:S03]  /*0f40*/  MOV R6, UR4 ;  /* 0x0000000400067c02 */ /* 0x000fc60008000f00 */
[----:B------:R-:W-:Y:S01]  /*0f50*/  IMAD.U32 R7, RZ, RZ, UR5 ;  /* 0x00000005ff077e24 */ /* 0x000fe2000f8e00ff */
[----:B------:R-:W-:Y:S02]  /*0f60*/  UISETP.EQ.OR.EX UP1, UPT, URZ, UR9, !UP5, UP1 ;  /* 0x000000093f00728c */ /* 0x000fe4000ef22710 */
[----:B------:R-:W-:Y:S02]  /*0f70*/  UIADD3 UR8, UP0, UR15, UR8, URZ ;  /* 0x000000080f087290 */ /* 0x000fe4000ff1e03f */
[----:B----4-:R-:W4:Y:S02]  /*0f80*/  @P0 LDG.E R6, [R6.64] ;  /* 0x0000001206060981 */ /* 0x010f24000c1e1900 */
        /* <DEDUP_REMOVED lines=25> */
.L_x_434:
        /* <DEDUP_REMOVED lines=23> */
[----:B------:R-:W-:Y:S02]  /*1290*/  UISETP.NE.AND UP1, UPT, UR14, -0x1, UPT ;  /* 0xffffffff0e00788c */ /* 0x000fe4000bf25270 */
[----:B------:R-:W-:Y:S02]  /*12a0*/  UIMAD.WIDE.U32 UR10, UR34, UR8, URZ ;  /* 0x00000008220a72a5 */ /* 0x000fe4000f8e003f */
[----:B------:R-:W-:Y:S02]  /*12b0*/  UIMAD UR9, UR34, UR9, UR5 ;  /* 0x00000009220972a4 */ /* 0x000fe4000f8e0205 */
[----:B------:R-:W-:-:S02]  /*12c0*/  ULDC.64 UR12, c[0x0][0x190] ;  /* 0x00006400000c7ab9 */ /* 0x000fc40000000a00 */
[----:B------:R-:W-:Y:S02]  /*12d0*/  UIADD3 UR36, UR11, UR9, URZ ;  /* 0x000000090b247290 */ /* 0x000fe4000fffe03f */
[----:B------:R-:W-:Y:S02]  /*12e0*/  UIMAD.WIDE.U32 UR8, UR14, UR12, URZ ;  /* 0x0000000c0e0872a5 */ /* 0x000fe4000f8e003f */
[----:B------:R-:W-:Y:S02]  /*12f0*/  UIMAD UR5, UR14, UR13, URZ ;  /* 0x0000000d0e0572a4 */ /* 0x000fe4000f8e023f */
[----:B-1----:R-:W-:Y:S02]  /*1300*/  UISETP.NE.AND UP0, UPT, UR23, -0x1, UPT ;  /* 0xffffffff1700788c */ /* 0x002fe4000bf05270 */
[----:B------:R-:W-:Y:S02]  /*1310*/  @UP1 UIADD3 UR36, UR9, UR5, URZ ;  /* 0x0000000509241290 */ /* 0x000fe4000fffe03f */
[----:B------:R-:W-:-:S02]  /*1320*/  UIADD3 UR5, UR32, 0x7f, URZ ;  /* 0x0000007f20057890 */ /* 0x000fc4000fffe03f */
[----:B------:R-:W-:Y:S01]  /*1330*/  USEL UR40, UR10, UR8, !UP1 ;  /* 0x000000080a287287 */ /* 0x000fe2000c800000 */
[----:B------:R-:W-:Y:S01]  /*1340*/  PLOP3.LUT P0, PT, PT, PT, UP0, 0x80, 0x0 ;  /* 0x000000000000781c */ /* 0x000fe20003f0f008 */
[----:B------:R-:W-:Y:S02]  /*1350*/  USHF.R.S32.HI UR8, URZ, 0x1f, UR5 ;  /* 0x0000001f3f087899 */ /* 0x000fe40008011405 */
[----:B------:R-:W-:Y:S02]  /*1360*/  ULDC.64 UR10, c[0x0][0x198] ;  /* 0x00006600000a7ab9 */ /* 0x000fe40000000a00 */
[----:B------:R-:W-:Y:S02]  /*1370*/  ULEA.HI UR35, UR8, UR5, URZ, 0x7 ;  /* 0x0000000508237291 */ /* 0x000fe4000f8f383f */
[----:B------:R-:W-:Y:S02]  /*1380*/  @UP0 UIADD3 UR12, UR16, UR23, URZ ;  /* 0x00000017100c0290 */ /* 0x000fe4000fffe03f */
[----:B------:R-:W-:-:S02]  /*1390*/  ULOP3.LUT UR5, UR35, 0xffffff80, URZ, 0xc0, !UPT ;  /* 0xffffff8023057892 */ /* 0x000fc4000f8ec03f */
[----:B------:R-:W-:Y:S02]  /*13a0*/  @UP0 UIMAD.WIDE.U32 UR8, UR12, UR10, URZ ;  /* 0x0000000a0c0802a5 */ /* 0x000fe4000f8e003f */
[----:B------:R-:W-:Y:S02]  /*13b0*/  UIADD3 UR21, UR5, -0x80, URZ ;  /* 0xffffff8005157890 */ /* 0x000fe4000fffe03f */
[----:B------:R-:W-:Y:S02]  /*13c0*/  @UP0 UIMAD UR30, UR12, UR11, UR9 ;  /* 0x0000000b0c1e02a4 */ /* 0x000fe4000f8e0209 */
[----:B------:R-:W-:Y:S02]  /*13d0*/  USHF.R.S32.HI UR33, URZ, 0x1f, UR21 ;  /* 0x0000001f3f217899 */ /* 0x000fe40008011415 */
[----:B------:R-:W-:Y:S01]  /*13e0*/  @UP0 UMOV UR29, UR8 ;  /* 0x00000008001d0c82 */ /* 0x000fe20008000000 */
[----:B------:R-:W-:Y:S05]  /*13f0*/  @P0 BRA `(.L_x_436) ;  /* 0x000000c000000947 */ /* 0x000fea0003800000 */
[----:B------:R-:W-:Y:S02]  /*1400*/  USHF.R.S32.HI UR5, URZ, 0x1f, UR16 ;  /* 0x0000001f3f057899 */ /* 0x000fe40008011410 */
[----:B------:R-:W-:-:S02]  /*1410*/  ULDC.64 UR8, c[0x0][0x198] ;  /* 0x0000660000087ab9 */ /* 0x000fc40000000a00 */
[----:B------:R-:W-:Y:S02]  /*1420*/  UIMAD UR5, UR5, UR8, URZ ;  /* 0x00000008050572a4 */ /* 0x000fe4000f8e023f */
[----:B------:R-:W-:Y:S02]  /*1430*/  ULDC.64 UR10, c[0x0][0x180] ;  /* 0x00006000000a7ab9 */ /* 0x000fe40000000a00 */
[----:B------:R-:W-:Y:S02]  /*1440*/  UIMAD UR12, UR16, UR9, UR5 ;  /* 0x00000009100c72a4 */ /* 0x000fe4000f8e0205 */
[----:B------:R-:W-:Y:S02]  /*1450*/  UIMAD.WIDE.U32 UR8, UR16, UR8, URZ ;  /* 0x00000008100872a5 */ /* 0x000fe4000f8e003f */
[----:B------:R-:W-:Y:S02]  /*1460*/  UIMAD UR5, UR20, UR10, URZ ;  /* 0x0000000a140572a4 */ /* 0x000fe4000f8e023f */
[----:B------:R-:W-:-:S02]  /*1470*/  UIADD3 UR9, UR9, UR12, URZ ;  /* 0x0000000c09097290 */ /* 0x000fc4000fffe03f */
[----:B------:R-:W-:Y:S02]  /*1480*/  UIMAD UR5, UR34, UR11, UR5 ;  /* 0x0000000b220572a4 */ /* 0x000fe4000f8e0205 */
[----:B------:R-:W-:-:S04]  /*1490*/  UIMAD.WIDE.U32 UR8, UR34, UR10, UR8 ;  /* 0x0000000a220872a5 */ /* 0x000fc8000f8e0008 */
[----:B------:R-:W-:-:S03]  /*14a0*/  UIADD3 UR30, UR9, UR5, URZ ;  /* 0x00000005091e7290 */ /* 0x000fc6000fffe03f */
[----:B------:R-:W-:Y:S02]  /*14b0*/  UMOV UR29, UR8 ;  /* 0x00000008001d7c82 */ /* 0x000fe40008000000 */
.L_x_436:
        /* <DEDUP_REMOVED lines=18> */
.L_x_437:
        /* <DEDUP_REMOVED lines=71> */
.L_x_438:
[----:B------:R-:W-:Y:S02]  /*1a50*/  UMOV UR12, UR53 ;  /* 0x00000035000c7c82 */ /* 0x000fe40008000000 */
.L_x_439:
[----:B------:R-:W1:Y:S01]  /*1a60*/  S2R R19, SR_TID.X ;  /* 0x0000000000137919 */ /* 0x000e620000002100 */
[----:B------:R-:W-:Y:S01]  /*1a70*/  UIADD3 UR8, UP5, UP4, UR8, UR48, UR50 ;  /* 0x0000003008087290 */ /* 0x000fe2000fcbe032 */
[----:B------:R-:W-:Y:S01]  /*1a80*/  SHF.R.S32.HI R201, RZ, 0x1f, R200 ;  /* 0x0000001fffc97819 */ /* 0x000fe200000114c8 */
[----:B------:R-:W-:Y:S01]  /*1a90*/  USHF.R.S32.HI UR14, URZ, 0x1f, UR37 ;  /* 0x0000001f3f0e7899 */ /* 0x000fe20008011425 */
[----:B------:R-:W-:Y:S01]  /*1aa0*/  IMAD.U32 R9, RZ, RZ, UR21 ;  /* 0x00000015ff097e24 */ /* 0x000fe2000f8e00ff */
[----:B------:R-:W-:Y:S01]  /*1ab0*/  UIADD3 UR22, UP1, UP0, UR22, UR8, UR25 ;  /* 0x0000000816167290 */ /* 0x000fe2000f83e019 */
[----:B------:R-:W-:Y:S01]  /*1ac0*/  IMAD.U32 R14, RZ, RZ, UR7 ;  /* 0x00000007ff0e7e24 */ /* 0x000fe2000f8e00ff */
[----:B------:R-:W-:Y:S01]  /*1ad0*/  UIADD3.X UR5, UR10, UR51, UR56, UP5, UP4 ;  /* 0x000000330a057290 */ /* 0x000fe2000afe8438 */
[----:B------:R-:W-:Y:S01]  /*1ae0*/  IMAD.U32 R13, RZ, RZ, UR6 ;  /* 0x00000006ff0d7e24 */ /* 0x000fe2000f8e00ff */
[----:B------:R-:W-:Y:S01]  /*1af0*/  ULDC.64 UR8, c[0x0][0x1a8] ;  /* 0x00006a0000087ab9 */ /* 0x000fe20000000a00 */
[----:B------:R-:W-:Y:S01]  /*1b00*/  BSSY B1, `(.L_x_435) ;  /* 0x0000970000017945 */ /* 0x000fe20003800000 */
[----:B------:R-:W-:-:S02]  /*1b10*/  UIADD3.X UR13, UR11, UR5, UR13, UP1, UP0 ;  /* 0x000000050b0d7290 */ /* 0x000fc40008fe040d */
[----:B------:R-:W-:Y:S02]  /*1b20*/  UIMAD UR5, UR14, UR8, URZ ;  /* 0x000000080e0572a4 */ /* 0x000fe4000f8e023f */
[----:B------:R-:W-:Y:S02]  /*1b30*/  UISETP.GE.AND UP0, UPT, UR32, 0x1, UPT ;  /* 0x000000012000788c */ /* 0x000fe4000bf06270 */
[----:B------:R-:W-:Y:S02]  /*1b40*/  UIMAD UR11, UR37, UR9, UR5 ;  /* 0x00000009250b72a4 */ /* 0x000fe4000f8e0205 */
[----:B------:R-:W-:Y:S02]  /*1b50*/  UIADD3 UR12, UR21, UR12, URZ ;  /* 0x0000000c150c7290 */ /* 0x000fe4000fffe03f */
[----:B------:R-:W-:Y:S02]  /*1b60*/  ULDC.64 UR8, c[0x0][0x378] ;  /* 0x0000de0000087ab9 */ /* 0x000fe40000000a00 */
[----:B------:R-:W-:Y:S01]  /*1b70*/  UIMAD UR5, UR14, UR8, URZ ;  /* 0x000000080e0572a4 */ /* 0x000fe2000f8e023f */
[----:B-1----:R-:W-:Y:S01]  /*1b80*/  SHF.R.S32.HI R20, RZ, 0x1f, R19 ;  /* 0x0000001fff147819 */ /* 0x002fe20000011413 */
[----:B------:R-:W-:-:S02]  /*1b90*/  ULDC.64 UR6, c[0x0][0x200] ;  /* 0x0000800000067ab9 */ /* 0x000fc40000000a00 */
[----:B------:R-:W-:Y:S01]  /*1ba0*/  UIMAD UR10, UR37, UR9, UR5 ;  /* 0x00000009250a72a4 */ /* 0x000fe2000f8e0205 */
[CC--:B------:R-:W-:Y:S01]  /*1bb0*/  LEA.HI R2, R20.reuse, R19.reuse, RZ, 0x3 ;  /* 0x0000001314027211 */ /* 0x0c0fe200078f18ff */
[----:B------:R-:W-:Y:S01]  /*1bc0*/  UMOV UR14, 0x4 ;  /* 0x00000004000e7882 */ /* 0x000fe20000000000 */
[----:B------:R-:W-:Y:S01]  /*1bd0*/  LEA.HI R8, R20, R19, RZ, 0x5 ;  /* 0x0000001314087211 */ /* 0x000fe200078f28ff */
[----:B------:R-:W-:Y:S01]  /*1be0*/  ULDC.64 UR8, c[0x0][0x370] ;  /* 0x0000dc0000087ab9 */ /* 0x000fe20000000a00 */
[----:B------:R-:W-:Y:S01]  /*1bf0*/  SHF.R.S32.HI R2, RZ, 0x3, R2 ;  /* 0x00000003ff027819 */ /* 0x000fe20000011402 */
[----:B------:R-:W-:Y:S02]  /*1c00*/  UIMAD UR5, UR33, UR8, URZ ;  /* 0x00000008210572a4 */ /* 0x000fe4000f8e023f */
[----:B------:R-:W-:Y:S01]  /*1c10*/  UIADD3 UR8, UR21, UR15, URZ ;  /* 0x0000000f15087290 */ /* 0x000fe2000fffe03f */
[----:B------:R-:W-:Y:S01]  /*1c20*/  SHF.R.S32.HI R18, RZ, 0x1f, R2 ;  /* 0x0000001fff127819 */ /* 0x000fe20000011402 */
[----:B------:R-:W-:Y:S01]  /*1c30*/  UIMAD UR5, UR21, UR9, UR5 ;  /* 0x00000009150572a4 */ /* 0x000fe2000f8e0205 */
[----:B------:R-:W-:Y:S01]  /*1c40*/  IADD3 R0, P0, R2, UR21, RZ ;  /* 0x0000001502007c10 */ /* 0x000fe2000ff1e0ff */
[----:B------:R-:W-:Y:S01]  /*1c50*/  UIMAD.WIDE UR8, UR8, UR14, UR6 ;  /* 0x0000000e080872a5 */ /* 0x000fe2000f8e0206 */
[----:B------:R1:W2:Y:S02]  /*1c60*/  R2UR UR7, R14 ;  /* 0x000000000e0773c2 */ /* 0x0002a400000e0000 */
[----:B------:R-:W-:Y:S01]  /*1c70*/  IADD3.X R7, R18, UR33, RZ, P0, !PT ;  /* 0x0000002112077c10 */ /* 0x000fe200087fe4ff */
[----:B------:R-:W-:-:S04]  /*1c80*/  IMAD.WIDE.U32 R4, R0, c[0x0][0x190], R200 ;  /* 0x0000640000047a25 */ /* 0x000fc800078e00c8 */
[----:B------:R-:W-:Y:S01]  /*1c90*/  IMAD R7, R7, c[0x0][0x190], RZ ;  /* 0x0000640007077a24 */ /* 0x000fe200078e02ff */
[----:B------:R-:W-:Y:S01]  /*1ca0*/  IADD3 R6, P0, R4, UR40, RZ ;  /* 0x0000002804067c10 */ /* 0x000fe2000ff1e0ff */
[----:B------:R1:W3:Y:S02]  /*1cb0*/  R2UR UR6, R13 ;  /* 0x000000000d0673c2 */ /* 0x0002e400000e0000 */
[----:B------:R-:W-:-:S05]  /*1cc0*/  IMAD R0, R0, c[0x0][0x194], R7 ;  /* 0x0000650000007a24 */ /* 0x000fca00078e0207 */
[----:B------:R-:W-:Y:S02]  /*1cd0*/  IADD3.X R7, R5, UR36, R0, P0, !PT ;  /* 0x0000002405077c10 */ /* 0x000fe400087fe400 */
[----:B------:R-:W-:Y:S02]  /*1ce0*/  LOP3.LUT R0, R8, 0xffffffe0, RZ, 0xc0, !PT ;  /* 0xffffffe008007812 */ /* 0x000fe400078ec0ff */
[----:B------:R-:W-:Y:S02]  /*1cf0*/  IADD3 R4, P0, R200, UR28, RZ ;  /* 0x0000001cc8047c10 */ /* 0x000fe4000ff1e0ff */
[----:B------:R-:W-:Y:S01]  /*1d00*/  SHF.R.S32.HI R8, RZ, 0x5, R8 ;  /* 0x00000005ff087819 */ /* 0x000fe20000011408 */
[----:B------:R-:W-:Y:S01]  /*1d10*/  IMAD.IADD R0, R19, 0x1, -R0 ;  /* 0x0000000113007824 */ /* 0x000fe200078e0a00 */
[----:B------:R-:W-:-:S03]  /*1d20*/  IADD3.X R5, R201, UR31, RZ, P0, !PT ;  /* 0x0000001fc9057c10 */ /* 0x000fc600087fe4ff */
[----:B------:R-:W-:Y:S02]  /*1d30*/  IMAD R0, R8, UR49, R0 ;  /* 0x0000003108007c24 */ /* 0x000fe4000f8e0200 */
[----:B------:R-:W-:-:S03]  /*1d40*/  IMAD.WIDE.U32 R4, R9, c[0x0][0x370], R4 ;  /* 0x0000dc0009047a25 */ /* 0x000fc600078e0004 */
[C---:B------:R-:W-:Y:S02]  /*1d50*/  IADD3 R8, P0, R0.reuse, UR22, RZ ;  /* 0x0000001600087c10 */ /* 0x040fe4000ff1e0ff */
[----:B------:R-:W-:Y:S01]  /*1d60*/  IADD3 R5, R5, UR5, RZ ;  /* 0x0000000505057c10 */ /* 0x000fe2000fffe0ff */
[----:B------:R-:W-:Y:S01]  /*1d70*/  ULEA.HI.SX32 UR5, UR35, 0xffffffff, 0x19 ;  /* 0xffffffff23057891 */ /* 0x000fe2000f8fca3f */
[----:B------:R-:W-:Y:S01]  /*1d80*/  LEA.HI.X.SX32 R11, R0, UR13, 0x1, P0 ;  /* 0x0000000d000b7c11 */ /* 0x000fe200080f0eff */
[----:B------:R-:W-:Y:S01]  /*1d90*/  IMAD.U32 R0, RZ, RZ, UR37 ;  /* 0x00000025ff007e24 */ /* 0x000fe2000f8e00ff */
[----:B------:R-:W-:-:S03]  /*1da0*/  LEA R9, P0, R8, c[0x0][0x350], 0x2 ;  /* 0x0000d40008097a11 */ /* 0x000fc600078010ff */
[----:B------:R-:W-:Y:S01]  /*1db0*/  IMAD.WIDE.U32 R4, R0, c[0x0][0x378], R4 ;  /* 0x0000de0000047a25 */ /* 0x000fe200078e0004 */
[----:B------:R-:W-:Y:S02]  /*1dc0*/  LEA.HI.X R8, R8, c[0x0][0x354], R11, 0x2, P0 ;  /* 0x0000d50008087a11 */ /* 0x000fe400000f140b */
[----:B------:R-:W-:Y:S01]  /*1dd0*/  PLOP3.LUT P0, PT, PT, PT, UP0, 0x80, 0x0 ;  /* 0x000000000000781c */ /* 0x000fe20003f0f008 */
[----:B------:R-:W-:Y:S01]  /*1de0*/  IMAD.WIDE.U32 R6, R0, c[0x0][0x1a8], R6 ;  /* 0x00006a0000067a25 */ /* 0x000fe200078e0006 */
[----:B------:R-:W-:-:S03]  /*1df0*/  IADD3 R5, R5, UR10, RZ ;  /* 0x0000000a05057c10 */ /* 0x000fc6000fffe0ff */
[----:B------:R-:W-:Y:S01]  /*1e00*/  IMAD R0, R18, c[0x0][0x370], RZ ;  /* 0x0000dc0012007a24 */ /* 0x000fe200078e02ff */
[----:B------:R-:W-:Y:S01]  /*1e10*/  IADD3 R10, R7, UR11, RZ ;  /* 0x0000000b070a7c10 */ /* 0x000fe2000fffe0ff */
[C---:B------:R-:W-:Y:S01]  /*1e20*/  IMAD.WIDE.U32 R4, R2.reuse, c[0x0][0x370], R4 ;  /* 0x0000dc0002047a25 */ /* 0x040fe200078e0004 */
[----:B------:R-:W-:Y:S02]  /*1e30*/  ULDC.64 UR10, c[0x0][0x3c8] ;  /* 0x0000f200000a7ab9 */ /* 0x000fe40000000a00 */
[----:B------:R-:W-:Y:S01]  /*1e40*/  UIMAD.WIDE UR12, UR12, UR14, UR10 ;  /* 0x0000000e0c0c72a5 */ /* 0x000fe2000f8e020a */
[----:B------:R-:W-:Y:S01]  /*1e50*/  IMAD R0, R2, c[0x0][0x374], R0 ;  /* 0x0000dd0002007a24 */ /* 0x000fe200078e0200 */
[----:B------:R-:W-:-:S03]  /*1e60*/  LEA R7, P1, R4, c[0x0][0x330], 0x1 ;  /* 0x0000cc0004077a11 */ /* 0x000fc600078208ff */
[----:B------:R-:W-:Y:S01]  /*1e70*/  IMAD.IADD R0, R5, 0x1, R0 ;  /* 0x0000000105007824 */ /* 0x000fe200078e0200 */
[----:B------:R-:W-:-:S04]  /*1e80*/  LEA R5, P2, R6, c[0x0][0x160], 0x1 ;  /* 0x0000580006057a11 */ /* 0x000fc800078408ff */
[----:B------:R-:W-:Y:S02]  /*1e90*/  LEA.HI.X R4, R4, c[0x0][0x334], R0, 0x1, P1 ;  /* 0x0000cd0004047a11 */ /* 0x000fe400008f0c00 */
[----:B------:R-:W-:Y:S01]  /*1ea0*/  LEA.HI.X R6, R6, c[0x0][0x164], R10, 0x1, P2 ;  /* 0x0000590006067a11 */ /* 0x000fe200010f0c0a */
[----:B-123--:R-:W-:Y:S05]  /*1eb0*/  @!P0 BRA `(.L_x_440) ;  /* 0x0000877000008947 */ /* 0x00efea0003800000 */
[----:B------:R-:W2:Y:S01]  /*1ec0*/  LDL R21, [R1+0x24] ;  /* 0x0000240001157983 */ /* 0x000ea20000100800 */
[----:B------:R-:W-:Y:S01]  /*1ed0*/  PLOP3.LUT P1, PT, PT, PT, UP3, 0x80, 0x0 ;  /* 0x000000000000781c */ /* 0x000fe20003f2f038 */
[----:B------:R-:W-:Y:S01]  /*1ee0*/  UMOV UR10, UR8 ;  /* 0x00000008000a7c82 */ /* 0x000fe20008000000 */
[----:B------:R-:W-:Y:S01]  /*1ef0*/  BSSY B0, `(.L_x_441) ;  /* 0x000001c000007945 */ /* 0x000fe20003800000 */
[----:B------:R-:W-:Y:S01]  /*1f00*/  UMOV UR8, UR5 ;  /* 0x0000000500087c82 */ /* 0x000fe20008000000 */
[----:B------:R-:W-:Y:S01]  /*1f10*/  MOV R203, R5 ;  /* 0x0000000500cb7202 */ /* 0x000fe20000000f00 */
[----:B------:R-:W-:Y:S01]  /*1f20*/  ULEA.HI UR5, UR8, UR8, URZ, 0x1 ;  /* 0x0000000808057291 */ /* 0x000fe2000f8f083f */
[----:B------:R-:W-:Y:S01]  /*1f30*/  IMAD.MOV.U32 R204, RZ, RZ, R6 ;  /* 0x000000ffffcc7224 */ /* 0x000fe200078e0006 */
[----:B------:R-:W-:Y:S01]  /*1f40*/  UMOV UR11, UR13 ;  /* 0x0000000d000b7c82 */ /* 0x000fe20008000000 */
[----:B------:R-:W-:Y:S01]  /*1f50*/  MOV R205, R7 ;  /* 0x0000000700cd7202 */ /* 0x000fe20000000f00 */
[----:B------:R-:W-:Y:S01]  /*1f60*/  ULOP3.LUT UR5, UR5, 0xfffffffe, URZ, 0xc0, !UPT ;  /* 0xfffffffe05057892 */ /* 0x000fe2000f8ec03f */
[----:B------:R-:W-:Y:S01]  /*1f70*/  IMAD.MOV.U32 R206, RZ, RZ, R4 ;  /* 0x000000ffffce7224 */ /* 0x000fe200078e0004 */
[----:B------:R-:W-:Y:S01]  /*1f80*/  MOV R191, R9 ;  /* 0x0000000900bf7202 */ /* 0x000fe20000000f00 */
[----:B------:R-:W-:Y:S01]  /*1f90*/  IMAD.MOV.U32 R190, RZ, RZ, R8 ;  /* 0x000000ffffbe7224 */ /* 0x000fe200078e0008 */
[----:B------:R-:W-:-:S04]  /*1fa0*/  UIADD3 UR5, UR8, -UR5, URZ ;  /* 0x8000000508057290 */ /* 0x000fc8000fffe03f */
[----:B------:R-:W-:Y:S02]  /*1fb0*/  UISETP.NE.AND UP0, UPT, UR5, 0x1, UPT ;  /* 0x000000010500788c */ /* 0x000fe4000bf05270 */
[----:B------:R-:W-:Y:S01]  /*1fc0*/  UIMAD UR5, UR8, -0x80, UR32 ;  /* 0xffffff80080578a4 */ /* 0x000fe2000f8e0220 */
[----:B------:R-:W-:Y:S05]  /*1fd0*/  @P1 BAR.SYNC.DEFER_BLOCKING 0x0 ;  /* 0x0000000000001b1d */ /* 0x000fea0000010000 */
[----:B------:R-:W-:Y:S01]  /*1fe0*/  ISETP.GE.AND P0, PT, R2, UR5, PT ;  /* 0x0000000502007c0c */ /* 0x000fe2000bf06270 */
[----:B--2---:R-:W-:-:S12]  /*1ff0*/  IMAD.SHL.U32 R0, R21, 0x2, RZ ;  /* 0x0000000215007824 */ /* 0x004fd800078e00ff */
[----:B------:R1:W-:Y:S01]  /*2000*/  @P0 STS.128 [R0+0x8000], RZ ;  /* 0x008000ff00000388 */ /* 0x0003e20000000c00 */
[----:B------:R-:W-:Y:S05]  /*2010*/  @P0 BRA `(.L_x_442) ;  /* 0x0000009000000947 */ /* 0x000fea0003800000 */
[----:B------:R-:W-:-:S13]  /*2020*/  ISETP.GE.AND P1, PT, R200, c[0x0][0x220], PT ;  /* 0x00008800c8007a0c */ /* 0x000fda0003f26270 */
[----:B------:R2:W-:Y:S01]  /*2030*/  @P1 STS.128 [R0+0x8000], RZ ;  /* 0x008000ff00001388 */ /* 0x0005e20000000c00 */
[----:B------:R-:W-:Y:S05]  /*2040*/  @P1 BRA `(.L_x_442) ;  /* 0x0000006000001947 */ /* 0x000fea0003800000 */
[----:B------:R-:W-:Y:S02]  /*2050*/  MOV R4, R205 ;  /* 0x000000cd00047202 */ /* 0x000fe40000000f00 */
[----:B------:R-:W-:-:S05]  /*2060*/  MOV R5, R206 ;  /* 0x000000ce00057202 */ /* 0x000fca0000000f00 */
[----:B------:R-:W-:Y:S01]  /*2070*/  @!PT LDS RZ, [RZ] ;  /* 0x00000000fffff984 */ /* 0x000fe20000000800 */
[----:B------:R-:W-:Y:S01]  /*2080*/  @!PT LDS RZ, [RZ] ;  /* 0x00000000fffff984 */ /* 0x000fe20000000800 */
[----:B------:R-:W-:Y:S01]  /*2090*/  @!PT LDS RZ, [RZ] ;  /* 0x00000000fffff984 */ /* 0x000fe20000000800 */
[----:B------:R3:W-:Y:S02]  /*20a0*/  LDGSTS.E.BYPASS.LTC128B.128 [R0+0x8000], [R4.64] ;  /* 0x0800000004007fae */ /* 0x0007e4000b901d52 */
.L_x_442:
[----:B------:R-:W-:Y:S05]  /*20b0*/  BSYNC B0 ;  /* 0x0000000000007941 */ /* 0x000fea0003800000 */
.L_x_441:
[----:B------:R-:W-:Y:S01]  /*20c0*/  IADD3 R11, R2, 0x20, RZ ;  /* 0x00000020020b7810 */ /* 0x000fe20007ffe0ff */
[----:B------:R-:W-:Y:S03]  /*20d0*/  BSSY B0, `(.L_x_443) ;  /* 0x000000f000007945 */ /* 0x000fe60003800000 */
[----:B------:R-:W-:-:S13]  /*20e0*/  ISETP.GE.AND P4, PT, R11, UR5, PT ;  /* 0x000000050b007c0c */ /* 0x000fda000bf86270 */
        /* <DEDUP_REMOVED lines=13> */
.L_x_444:
[----:B------:R-:W-:Y:S05]  /*21c0*/  BSYNC B0 ;  /* 0x0000000000007941 */ /* 0x000fea0003800000 */
.L_x_443:
        /* <DEDUP_REMOVED lines=16> */
.L_x_446:
[----:B------:R-:W-:Y:S05]  /*22d0*/  BSYNC B0 ;  /* 0x0000000000007941 */ /* 0x000fea0003800000 */
.L_x_445:
        /* <DEDUP_REMOVED lines=8> */
[----:B------:R-:W-:Y:S02]  /*2360*/  MOV R6, c[0x0][0x370] ;  /* 0x0000dc0000067a02 */ /* 0x000fe40000000f00 */
[----:B---3--:R-:W-:Y:S02]  /*2370*/  MOV R4, R205 ;  /* 0x000000cd00047202 */ /* 0x008fe40000000f00 */
[----:B------:R-:W-:-:S05]  /*2380*/  MOV R5, R206 ;  /* 0x000000ce00057202 */ /* 0x000fca0000000f00 */
[----:B------:R-:W-:-:S05]  /*2390*/  IMAD.WIDE.U32 R4, R6, 0xc0, R4 ;  /* 0x000000c006047825 */ /* 0x000fca00078e0004 */
[----:B------:R-:W-:-:S05]  /*23a0*/  IADD3 R5, R5, UR61, RZ ;  /* 0x0000003d05057c10 */ /* 0x000fca000fffe0ff */
[----:B------:R-:W-:Y:S01]  /*23b0*/  @!PT LDS RZ, [RZ] ;  /* 0x00000000fffff984 */ /* 0x000fe20000000800 */
[----:B------:R-:W-:Y:S01]  /*23c0*/  @!PT LDS RZ, [RZ] ;  /* 0x00000000fffff984 */ /* 0x000fe20000000800 */
[----:B------:R-:W-:Y:S01]  /*23d0*/  @!PT LDS RZ, [RZ] ;  /* 0x00000000fffff984 */ /* 0x000fe20000000800 */
[----:B------:R3:W-:Y:S02]  /*23e0*/  LDGSTS.E.BYPASS.LTC128B.128 [R0+0xb000], [R4.64] ;  /* 0x0b00000004007fae */ /* 0x0007e4000b901d52 */
.L_x_448:
[----:B------:R-:W-:Y:S05]  /*23f0*/  BSYNC B0 ;  /* 0x0000000000007941 */ /* 0x000fea0003800000 */
.L_x_447:
[----:B------:R-:W-:Y:S01]  /*2400*/  PLOP3.LUT P2, PT, PT, PT, UP0, 0x80, 0x0 ;  /* 0x000000000000781c */ /* 0x000fe20003f4f008 */
[----:B------:R-:W-:Y:S01]  /*2410*/  BSSY B0, `(.L_x_449) ;  /* 0x0000015000007945 */ /* 0x000fe20003800000 */
[----:B---3--:R-:W-:-:S04]  /*2420*/  IADD3 R4, R21, 0x2000, RZ ;  /* 0x0000200015047810 */ /* 0x008fc80007ffe0ff */
        /* <DEDUP_REMOVED lines=13> */
[----:B------:R-:W-:Y:S02]  /*2500*/  MOV R4, R203 ;  /* 0x000000cb00047202 */ /* 0x000fe40000000f00 */
[----:B------:R-:W-:-:S05]  /*2510*/  MOV R5, R204 ;  /* 0x000000cc00057202 */ /* 0x000fca0000000f00 */
[----:B------:R-:W-:Y:S01]  /*2520*/  @!PT LDS RZ, [RZ] ;  /* 0x00000000fffff984 */ /* 0x000fe20000000800 */
[----:B------:R-:W-:Y:S01]  /*2530*/  @!PT LDS RZ, [RZ] ;  /* 0x00000000fffff984 */ /* 0x000fe20000000800 */
[----:B------:R-:W-:Y:S01]  /*2540*/  @!PT LDS RZ, [RZ] ;  /* 0x00000000fffff984 */ /* 0x000fe20000000800 */
[----:B------:R1:W-:Y:S02]  /*2550*/  LDGSTS.E.BYPASS.LTC128B.128 [R189], [R4.64] ;  /* 0x0000000004bd7fae */ /* 0x0003e4000b901d52 */
.L_x_450:
[----:B------:R-:W-:Y:S05]  /*2560*/  BSYNC B0 ;  /* 0x0000000000007941 */ /* 0x000fea0003800000 */
.L_x_449:
        /* <DEDUP_REMOVED lines=20> */
.L_x_452:
[----:B------:R-:W-:Y:S05]  /*26b0*/  BSYNC B0 ;  /* 0x0000000000007941 */ /* 0x000fea0003800000 */
.L_x_451:
        /* <DEDUP_REMOVED lines=20> */
.L_x_454:
[----:B------:R-:W-:Y:S05]  /*2800*/  BSYNC B0 ;  /* 0x0000000000007941 */ /* 0x000fea0003800000 */
.L_x_453:
        /* <DEDUP_REMOVED lines=12> */
[----:B------:R-:W-:Y:S02]  /*28d0*/  MOV R6, c[0x0][0x190] ;  /* 0x0000640000067a02 */ /* 0x000fe40000000f00 */
[----:B-1----:R-:W-:-:S02]  /*28e0*/  MOV R4, R203 ;  /* 0x000000cb00047202 */ /* 0x002fc40000000f00 */
[----:B------:R-:W-:-:S05]  /*28f0*/  MOV R5, R204 ;  /* 0x000000cc00057202 */ /* 0x000fca0000000f00 */
[----:B------:R-:W-:-:S05]  /*2900*/  IMAD.WIDE.U32 R4, R6, 0xc0, R4 ;  /* 0x000000c006047825 */ /* 0x000fca00078e0004 */
[----:B------:R-:W-:-:S05]  /*2910*/  IADD3 R5, R5, UR60, RZ ;  /* 0x0000003c05057c10 */ /* 0x000fca000fffe0ff */
[----:B------:R-:W-:Y:S01]  /*2920*/  @!PT LDS RZ, [RZ] ;  /* 0x00000000fffff984 */ /* 0x000fe20000000800 */
[----:B------:R-:W-:Y:S01]  /*2930*/  @!PT LDS RZ, [RZ] ;  /* 0x00000000fffff984 */ /* 0x000fe20000000800 */
[----:B------:R-:W-:Y:S01]  /*2940*/  @!PT LDS RZ, [RZ] ;  /* 0x00000000fffff984 */ /* 0x000fe20000000800 */
[----:B------:R1:W-:Y:S02]  /*2950*/  LDGSTS.E.BYPASS.LTC128B.128 [R189+0x3000], [R4.64] ;  /* 0x0300000004bd7fae */ /* 0x0003e4000b901d52 */
.L_x_456:
[----:B------:R-:W-:Y:S05]  /*2960*/  BSYNC B0 ;  /* 0x0000000000007941 */ /* 0x000fea0003800000 */
.L_x_455:
[----:B--2---:R-:W2:Y:S01]  /*2970*/  LDL R21, [R1+0x30] ;  /* 0x0000300001157983 */ /* 0x004ea20000100800 */
[----:B------:R-:W-:Y:S01]  /*2980*/  ULDC.64 UR14, c[0x0][0x198] ;  /* 0x00006600000e7ab9 */ /* 0x000fe20000000a00 */
[----:B------:R-:W-:Y:S01]  /*2990*/  IMAD.U32 R13, RZ, RZ, UR24 ;  /* 0x00000018ff0d7e24 */ /* 0x000fe2000f8e00ff */
[----:B------:R-:W-:Y:S01]  /*29a0*/  UIMAD UR13, UR20, UR14, URZ ;  /* 0x0000000e140d72a4 */ /* 0x000fe2000f8e023f */
[----:B------:R-:W-:Y:S02]  /*29b0*/  IMAD.MOV.U32 R247, RZ, RZ, 0x7f800000 ;  /* 0x7f800000fff77424 */ /* 0x000fe400078e00ff */
[----:B-1----:R-:W-:Y:S01]  /*29c0*/  IMAD.WIDE.U32 R4, R13, c[0x0][0x198], R200 ;  /* 0x000066000d047a25 */ /* 0x002fe200078e00c8 */
[----:B------:R-:W-:-:S03]  /*29d0*/  UIMAD UR13, UR24, UR15, UR13 ;  /* 0x0000000f180d72a4 */ /* 0x000fc6000f8e020d */
[----:B------:R-:W-:Y:S01]  /*29e0*/  IMAD.MOV.U32 R248, RZ, RZ, 0x7f800000 ;  /* 0x7f800000fff87424 */ /* 0x000fe200078e00ff */
[----:B------:R-:W-:Y:S01]  /*29f0*/  IADD3 R6, P0, R4, UR29, RZ ;  /* 0x0000001d04067c10 */ /* 0x000fe2000ff1e0ff */
[----:B------:R-:W-:Y:S02]  /*2a00*/  IMAD.MOV.U32 R249, RZ, RZ, 0x7f800000 ;  /* 0x7f800000fff97424 */ /* 0x000fe400078e00ff */
[----:B------:R-:W-:Y:S02]  /*2a10*/  IMAD.U32 R4, RZ, RZ, UR13 ;  /* 0x0000000dff047e24 */ /* 0x000fe4000f8e00ff */
[----:B------:R-:W-:-:S03]  /*2a20*/  IMAD.MOV.U32 R246, RZ, RZ, 0x7f800000 ;  /* 0x7f800000fff67424 */ /* 0x000fc600078e00ff */
[----:B------:R-:W-:Y:S02]  /*2a30*/  IADD3.X R7, R5, UR30, R4, P0, !PT ;  /* 0x0000001e05077c10 */ /* 0x000fe400087fe404 */
[C---:B--2---:R-:W-:Y:S01]  /*2a40*/  IADD3 R4, R21.reuse, 0x48, RZ ;  /* 0x0000004815047810 */ /* 0x044fe20007ffe0ff */
[C---:B------:R-:W-:Y:S01]  /*2a50*/  IMAD.SHL.U32 R10, R21.reuse, 0x4, RZ ;  /* 0x00000004150a7824 */ /* 0x040fe200078e00ff */
[C---:B------:R-:W-:Y:S02]  /*2a60*/  IADD3 R8, R21.reuse, 0x8, RZ ;  /* 0x0000000815087810 */ /* 0x040fe40007ffe0ff */
[----:B------:R-:W-:Y:S02]  /*2a70*/  ISETP.GE.AND P1, PT, R4, UR5, PT ;  /* 0x0000000504007c0c */ /* 0x000fe4000bf26270 */
[----:B------:R-:W-:Y:S02]  /*2a80*/  IADD3 R5, R21, 0x40, RZ ;  /* 0x0000004015057810 */ /* 0x000fe40007ffe0ff */
[----:B------:R-:W-:-:S02]  /*2a90*/  ISETP.GE.AND P4, PT, R8, UR5, PT ;  /* 0x0000000508007c0c */ /* 0x000fc4000bf86270 */
[----:B------:R-:W-:Y:S02]  /*2aa0*/  ISETP.GE.AND P3, PT, R5, UR5, PT ;  /* 0x0000000505007c0c */ /* 0x000fe4000bf66270 */
[----:B------:R-:W-:Y:S02]  /*2ab0*/  SHF.R.S32.HI R5, RZ, 0x1f, R4 ;  /* 0x0000001fff057819 */ /* 0x000fe40000011404 */
[----:B------:R-:W-:Y:S02]  /*2ac0*/  ISETP.GE.AND P5, PT, R21, UR5, PT ;  /* 0x0000000515007c0c */ /* 0x000fe4000bfa6270 */
[----:B------:R-:W-:Y:S02]  /*2ad0*/  SHF.R.S32.HI R14, RZ, 0x1f, R21 ;  /* 0x0000001fff0e7819 */ /* 0x000fe40000011415 */
[----:B------:R-:W-:-:S04]  /*2ae0*/  @!P1 LEA R8, P0, R4, UR10, 0x2 ;  /* 0x0000000a04089c11 */ /* 0x000fc8000f8010ff */
[----:B------:R-:W-:Y:S02]  /*2af0*/  @!P1 LEA.HI.X R9, R4, UR9, R5, 0x2, P0 ;  /* 0x0000000904099c11 */ /* 0x000fe400080f1405 */
[----:B------:R-:W-:Y:S02]  /*2b00*/  IADD3 R4, P0, R10, UR10, RZ ;  /* 0x0000000a0a047c10 */ /* 0x000fe4000ff1e0ff */
[----:B------:R-:W-:Y:S01]  /*2b10*/  SHF.L.U64.HI R5, R21, 0x2, R14 ;  /* 0x0000000215057819 */ /* 0x000fe2000001020e */
[----:B------:R1:W5:Y:S01]  /*2b20*/  @!P1 LDG.E R247, [R8.64] ;  /* 0x0000001208f79981 */ /* 0x000362000c1e1900 */
[----:B------:R-:W-:Y:S02]  /*2b30*/  UIMAD UR5, UR17, -0x80, UR4 ;  /* 0xffffff80110578a4 */ /* 0x000fe4000f8e0204 */
[----:B------:R-:W-:-:S05]  /*2b40*/  IADD3.X R5, R5, UR9, RZ, P0, !PT ;  /* 0x0000000905057c10 */ /* 0x000fca00087fe4ff */
[----:B------:R2:W5:Y:S01]  /*2b50*/  @!P5 LDG.E R248, [R4.64] ;  /* 0x0000001204f8d981 */ /* 0x000562000c1e1900 */
[----:B------:R-:W-:-:S03]  /*2b60*/  ISETP.GE.AND P5, PT, R2, UR5, PT ;  /* 0x0000000502007c0c */ /* 0x000fc6000bfa6270 */
[----:B------:R2:W5:Y:S04]  /*2b70*/  @!P4 LDG.E R249, [R4.64+0x20] ;  /* 0x0000201204f9c981 */ /* 0x000568000c1e1900 */
[----:B------:R2:W5:Y:S06]  /*2b80*/  @!P3 LDG.E R246, [R4.64+0x100] ;  /* 0x0001001204f6b981 */ /* 0x00056c000c1e1900 */
[----:B------:R1:W-:Y:S01]  /*2b90*/  @P5 STS.128 [R0+0xc000], RZ ;  /* 0x00c000ff00005388 */ /* 0x0003e20000000c00 */
[----:B------:R-:W-:Y:S01]  /*2ba0*/  BSSY B0, `(.L_x_457) ;  /* 0x0000015000007945 */ /* 0x000fe20003800000 */
[----:B--2---:R-:W-:-:S04]  /*2bb0*/  IMAD R4, R15, c[0x0][0x1b0], RZ ;  /* 0x00006c000f047a24 */ /* 0x004fc800078e02ff */
        /* <DEDUP_REMOVED lines=19> */
.L_x_458:
[----:B-1----:R-:W-:Y:S05]  /*2cf0*/  BSYNC B0 ;  /* 0x0000000000007941 */ /* 0x002fea0003800000 */
.L_x_457:
[----:B------:R-:W-:Y:S01]  /*2d00*/  ISETP.GE.AND P4, PT, R11, UR5, PT ;  /* 0x000000050b007c0c */ /* 0x000fe2000bf86270 */
[----:B------:R-:W-:-:S12]  /*2d10*/  BSSY B0, `(.L_x_459) ;  /* 0x0000014000007945 */ /* 0x000fd80003800000 */
[----:B------:R1:W-:Y:S01]  /*2d20*/  @P4 STS.128 [R0+0xd000], RZ ;  /* 0x00d000ff00004388 */ /* 0x0003e20000000c00 */
[----:B------:R-:W-:Y:S05]  /*2d30*/  @P4 BRA `(.L_x_460) ;  /* 0x0000011000004947 */ /* 0x000fea0003800000 */
[----:B------:R-:W-:-:S13]  /*2d40*/  ISETP.GE.AND P0, PT, R200, c[0x0][0x220], PT ;  /* 0x00008800c8007a0c */ /* 0x000fda0003f06270 */
[----:B------:R1:W-:Y:S01]  /*2d50*/  @P0 STS.128 [R0+0xd000], RZ ;  /* 0x00d000ff00000388 */ /* 0x0003e20000000c00 */
[----:B------:R-:W-:Y:S05]  /*2d60*/  @P0 BRA `(.L_x_460) ;  /* 0x000000e000000947 */ /* 0x000fea0003800000 */
[----:B--2---:R-:W-:Y:S02]  /*2d70*/  IADD3 R8, P0, R2, 0x20, RZ ;  /* 0x0000002002087810 */ /* 0x004fe40007f1e0ff */
[----:B------:R-:W-:-:S03]  /*2d80*/  MOV R7, R10 ;  /* 0x0000000a00077202 */ /* 0x000fc60000000f00 */
[----:B------:R-:W-:-:S04]  /*2d90*/  IMAD.X R6, RZ, RZ, R18, P0 ;  /* 0x000000ffff067224 */ /* 0x000fc800000e0612 */
[----:B------:R-:W-:Y:S02]  /*2da0*/  IMAD R9, R6, c[0x0][0x198], RZ ;  /* 0x0000660006097a24 */ /* 0x000fe400078e02ff */
[----:B------:R-:W-:Y:S02]  /*2db0*/  IMAD.MOV.U32 R6, RZ, RZ, R4 ;  /* 0x000000ffff067224 */ /* 0x000fe400078e0004 */
[C---:B------:R-:W-:Y:S02]  /*2dc0*/  IMAD R9, R8.reuse, c[0x0][0x19c], R9 ;  /* 0x0000670008097a24 */ /* 0x040fe400078e0209 */
[----:B------:R-:W-:-:S05]  /*2dd0*/  IMAD.WIDE.U32 R6, R8, c[0x0][0x198], R6 ;  /* 0x0000660008067a25 */ /* 0x000fca00078e0006 */
[----:B------:R-:W-:Y:S02]  /*2de0*/  LEA R8, P0, R6, c[0x0][0x168], 0x1 ;  /* 0x00005a0006087a11 */ /* 0x000fe400078008ff */
[----:B------:R-:W-:-:S04]  /*2df0*/  IADD3 R9, R7, R9, RZ ;  /* 0x0000000907097210 */ /* 0x000fc80007ffe0ff */
[----:B------:R-:W-:-:S05]  /*2e00*/  LEA.HI.X R9, R6, c[0x0][0x16c], R9, 0x1, P0 ;  /* 0x00005b0006097a11 */ /* 0x000fca00000f0c09 */
[----:B------:R-:W-:Y:S01]  /*2e10*/  @!PT LDS RZ, [RZ] ;  /* 0x00000000fffff984 */ /* 0x000fe20000000800 */
[----:B------:R-:W-:Y:S01]  /*2e20*/  @!PT LDS RZ, [RZ] ;  /* 0x00000000fffff984 */ /* 0x000fe20000000800 */
[----:B------:R-:W-:Y:S01]  /*2e30*/  @!PT LDS RZ, [RZ] ;  /* 0x00000000fffff984 */ /* 0x000fe20000000800 */
[----:B------:R2:W-:Y:S02]  /*2e40*/  LDGSTS.E.BYPASS.LTC128B.128 [R0+0xd000], [R8.64] ;  /* 0x0d00000008007fae */ /* 0x0005e4000b901d52 */
.L_x_460:
[----:B------:R-:W-:Y:S05]  /*2e50*/  BSYNC B0 ;  /* 0x0000000000007941 */ /* 0x000fea0003800000 */
.L_x_459:
        /* <DEDUP_REMOVED lines=21> */
.L_x_462:
[----:B------:R-:W-:Y:S05]  /*2fb0*/  BSYNC B0 ;  /* 0x0000000000007941 */ /* 0x000fea0003800000 */
.L_x_461:
[----:B------:R-:W-:Y:S01]  /*2fc0*/  ISETP.GE.AND P1, PT, R17, UR5, PT ;  /* 0x0000000511007c0c */ /* 0x000fe2000bf26270 */
[----:B------:R-:W-:-:S12]  /*2fd0*/  BSSY B0, `(.L_x_463) ;  /* 0x0000014000007945 */ /* 0x000fd80003800000 */
        /* <DEDUP_REMOVED lines=19> */
.L_x_464:
[----:B------:R-:W-:Y:S05]  /*3110*/  BSYNC B0 ;  /* 0x0000000000007941 */ /* 0x000fea0003800000 */
.L_x_463:
[----:B------:R-:W-:Y:S01]  /*3120*/  ULDC.64 UR14, c[0x0][0x1a0] ;  /* 0x00006800000e7ab9 */ /* 0x000fe20000000a00 */
[----:B------:R1:W-:Y:S01]  /*3130*/  @P5 STS.128 [R0+0x10000], RZ ;  /* 0x010000ff00005388 */ /* 0x0003e20000000c00 */
[----:B------:R-:W-:Y:S01]  /*3140*/  UIMAD UR5, UR20, UR14, URZ ;  /* 0x0000000e140572a4 */ /* 0x000fe2000f8e023f */
[----:B-1----:R-:W-:Y:S01]  /*3150*/  IMAD.WIDE.U32 R4, R13, c[0x0][0x1a0], R200 ;  /* 0x000068000d047a25 */ /* 0x002fe200078e00c8 */
[----:B------:R-:W-:Y:S02]  /*3160*/  BSSY B0, `(.L_x_465) ;  /* 0x0000019000007945 */ /* 0x000fe40003800000 */
[----:B------:R-:W-:Y:S01]  /*3170*/  UIMAD UR5, UR24, UR15, UR5 ;  /* 0x0000000f180572a4 */ /* 0x000fe2000f8e0205 */
[----:B------:R-:W-:Y:S01]  /*3180*/  IMAD R10, R15, c[0x0][0x1b8], RZ ;  /* 0x00006e000f0a7a24 */ /* 0x000fe200078e02ff */
[----:B------:R-:W-:-:S03]  /*3190*/  IADD3 R4, P0, R4, UR26, RZ ;  /* 0x0000001a04047c10 */ /* 0x000fc6000ff1e0ff */
[----:B------:R-:W-:Y:S01]  /*31a0*/  IMAD R10, R12, c[0x0][0x1bc], R10 ;  /* 0x00006f000c0a7a24 */ /* 0x000fe200078e020a */
[----:B------:R-:W-:-:S04]  /*31b0*/  MOV R6, UR5 ;  /* 0x0000000500067c02 */ /* 0x000fc80008000f00 */
[----:B------:R-:W-:-:S05]  /*31c0*/  IADD3.X R5, R5, UR27, R6, P0, !PT ;  /* 0x0000001b05057c10 */ /* 0x000fca00087fe406 */
[----:B------:R-:W-:-:S05]  /*31d0*/  IMAD.WIDE.U32 R4, R12, c[0x0][0x1b8], R4 ;  /* 0x00006e000c047a25 */ /* 0x000fca00078e0004 */
[----:B------:R-:W-:Y:S01]  /*31e0*/  IADD3 R10, R5, R10, RZ ;  /* 0x0000000a050a7210 */ /* 0x000fe20007ffe0ff */
[----:B------:R-:W-:Y:S05]  /*31f0*/  @P5 BRA `(.L_x_466) ;  /* 0x000000f000005947 */ /* 0x000fea0003800000 */
[----:B------:R-:W-:-:S13]  /*3200*/  ISETP.GE.AND P0, PT, R200, c[0x0][0x220], PT ;  /* 0x00008800c8007a0c */ /* 0x000fda0003f06270 */
[----:B------:R1:W-:Y:S01]  /*3210*/  @P0 STS.128 [R0+0x10000], RZ ;  /* 0x010000ff00000388 */ /* 0x0003e20000000c00 */
[----:B------:R-:W-:Y:S05]  /*3220*/  @P0 BRA `(.L_x_466) ;  /* 0x000000c000000947 */ /* 0x000fea0003800000 */
[----:B------:R-:W-:Y:S01]  /*3230*/  MOV R6, R4 ;  /* 0x0000000400067202 */ /* 0x000fe20000000f00 */
[----:B--2---:R-:W-:Y:S01]  /*3240*/  IMAD R8, R18, c[0x0][0x1a0], RZ ;  /* 0x0000680012087a24 */ /* 0x004fe200078e02ff */
        /* <DEDUP_REMOVED lines=10> */
.L_x_466:
[----:B------:R-:W-:Y:S05]  /*32f0*/  BSYNC B0 ;  /* 0x0000000000007941 */ /* 0x000fea0003800000 */
.L_x_465:
[----:B------:R1:W-:Y:S01]  /*3300*/  @P4 STS.128 [R0+0x11000], RZ ;  /* 0x011000ff00004388 */ /* 0x0003e20000000c00 */
[----:B------:R-:W-:Y:S01]  /*3310*/  BSSY B0, `(.L_x_467) ;  /* 0x0000013000007945 */ /* 0x000fe20003800000 */
        /* <DEDUP_REMOVED lines=18> */
.L_x_468:
[----:B------:R-:W-:Y:S05]  /*3440*/  BSYNC B0 ;  /* 0x0000000000007941 */ /* 0x000fea0003800000 */
.L_x_467:
        /* <DEDUP_REMOVED lines=20> */
.L_x_470:
[----:B------:R-:W-:Y:S05]  /*3590*/  BSYNC B0 ;  /* 0x0000000000007941 */ /* 0x000fea0003800000 */
.L_x_469:
[----:B------:R1:W-:Y:S01]  /*35a0*/  @P1 STS.128 [R0+0x13000], RZ ;  /* 0x013000ff00001388 */ /* 0x0003e20000000c00 */
[----:B------:R-:W-:Y:S01]  /*35b0*/  BSSY B0, `(.L_x_471) ;  /* 0x0000012000007945 */ /* 0x000fe20003800000 */
[----:B------:R-:W-:Y:S05]  /*35c0*/  @P1 BRA `(.L_x_472) ;  /* 0x0000010000001947 */ /* 0x000fea0003800000 */
[----:B------:R-:W-:-:S13]  /*35d0*/  ISETP.GE.AND P0, PT, R200, c[0x0][0x220], PT ;  /* 0x00008800c8007a0c */ /* 0x000fda0003f06270 */
[----:B------:R1:W-:Y:S01]  /*35e0*/  @P0 STS.128 [R0+0x13000], RZ ;  /* 0x013000ff00000388 */ /* 0x0003e20000000c00 */
[----:B------:R-:W-:Y:S05]  /*35f0*/  @P0 BRA `(.L_x_472) ;  /* 0x000000d000000947 */ /* 0x000fea0003800000 */
[----:B------:R-:W-:-:S04]  /*3600*/  IADD3 R2, P0, R2, 0x60, RZ ;  /* 0x0000006002027810 */ /* 0x000fc80007f1e0ff */
[----:B------:R-:W-:-:S05]  /*3610*/  IADD3.X R5, RZ, R18, RZ, P0, !PT ;  /* 0x00000012ff057210 */ /* 0x000fca00007fe4ff */
[----:B------:R-:W-:Y:S01]  /*3620*/  IMAD R6, R5, c[0x0][0x1a0], RZ ;  /* 0x0000680005067a24 */ /* 0x000fe200078e02ff */
[----:B------:R-:W-:-:S05]  /*3630*/  MOV R5, R10 ;  /* 0x0000000a00057202 */ /* 0x000fca0000000f00 */
[----:B--2---:R-:W-:-:S04]  /*3640*/  IMAD.WIDE.U32 R8, R2, c[0x0][0x1a0], R4 ;  /* 0x0000680002087a25 */ /* 0x004fc800078e0004 */
        /* <DEDUP_REMOVED lines=8> */
.L_x_472:
[----:B------:R-:W-:Y:S05]  /*36d0*/  BSYNC B0 ;  /* 0x0000000000007941 */ /* 0x000fea0003800000 */
.L_x_471:
[----:B-12-4-:R-:W-:Y:S01]  /*36e0*/  LEA.HI R0, R20, R19, RZ, 0x4 ;  /* 0x0000001314007211 */ /* 0x016fe200078f20ff */
[----:B------:R-:W0:Y:S01]  /*36f0*/  LDGDEPBAR ;  /* 0x00000000000079af */ /* 0x000e220000000000 */
[----:B------:R-:W-:Y:S01]  /*3700*/  IMAD.MOV.U32 R186, RZ, RZ, 0x20 ;  /* 0x00000020ffba7424 */ /* 0x000fe200078e00ff */
[----:B------:R-:W-:Y:S01]  /*3710*/  SHF.L.U32 R185, R188, 0x1, RZ ;  /* 0x00000001bcb97819 */ /* 0x000fe200000006ff */
[----:B------:R-:W-:Y:S01]  /*3720*/  UIADD3 UR5, UR24, 0x80, URZ ;  /* 0x0000008018057890 */ /* 0x000fe2000fffe03f */
[----:B------:R-:W-:Y:S01]  /*3730*/  LOP3.LUT R0, R0, 0xfffffff0, RZ, 0xc0, !PT ;  /* 0xfffffff000007812 */ /* 0x000fe200078ec0ff */
[----:B------:R-:W-:Y:S01]  /*3740*/  IMAD.MOV.U32 R202, RZ, RZ, R189 ;  /* 0x000000ffffca7224 */ /* 0x000fe200078e00bd */
[----:B------:R-:W-:Y:S01]  /*3750*/  MOV R177, 0x40 ;  /* 0x0000004000b17802 */ /* 0x000fe20000000f00 */
        /* <DEDUP_REMOVED lines=21> */
[----:B------:R-:W-:Y:S01]  /*38b0*/  IADD3 R2, R188, 0x2000, RZ ;  /* 0x00002000bc027810 */ /* 0x000fe20007ffe0ff */
[----:B------:R-:W-:Y:S01]  /*38c0*/  CS2R R94, SRZ ;  /* 0x00000000005e7805 */ /* 0x000fe2000001ff00 */
[----:B------:R-:W-:Y:S01]  /*38d0*/  CS2R R92, SRZ ;  /* 0x00000000005c7805 */ /* 0x000fe2000001ff00 */
[----:B------:R-:W-:Y:S01]  /*38e0*/  CS2R R98, SRZ ;  /* 0x0000000000627805 */ /* 0x000fe2000001ff00 */
[----:B------:R-:W-:Y:S01]  /*38f0*/  SEL R2, R2, R188, !P2 ;  /* 0x000000bc02027207 */ /* 0x000fe20005000000 */
[----:B------:R-:W-:Y:S01]  /*3900*/  CS2R R96, SRZ ;  /* 0x0000000000607805 */ /* 0x000fe2000001ff00 */
[C---:B------:R-:W-:Y:S01]  /*3910*/  LOP3.LUT P0, RZ, R0.reuse, 0x2, RZ, 0xc0, !PT ;  /* 0x0000000200ff7812 */ /* 0x040fe2000780c0ff */
[----:B------:R-:W-:Y:S01]  /*3920*/  CS2R R90, SRZ ;  /* 0x00000000005a7805 */ /* 0x000fe2000001ff00 */
[----:B------:R-:W-:Y:S01]  /*3930*/  LOP3.LUT P1, RZ, R0, 0x4, RZ, 0xc0, !PT ;  /* 0x0000000400ff7812 */ /* 0x000fe2000782c0ff */
[----:B------:R-:W-:Y:S01]  /*3940*/  IMAD.SHL.U32 R183, R2, 0x2, RZ ;  /* 0x0000000202b77824 */ /* 0x000fe200078e00ff */
[----:B------:R-:W-:Y:S01]  /*3950*/  MOV R2, c[0x0][0x22c] ;  /* 0x00008b0000027a02 */ /* 0x000fe20000000f00 */
[----:B------:R-:W-:Y:S01]  /*3960*/  CS2R R88, SRZ ;  /* 0x0000000000587805 */ /* 0x000fe2000001ff00 */
[----:B------:R-:W-:Y:S01]  /*3970*/  IADD3 R0, R187, 0x2000, RZ ;  /* 0x00002000bb007810 */ /* 0x000fe20007ffe0ff */
[----:B------:R-:W-:Y:S01]  /*3980*/  CS2R R86, SRZ ;  /* 0x0000000000567805 */ /* 0x000fe2000001ff00 */
[----:B------:R-:W-:Y:S01]  /*3990*/  SEL R186, R186, 0xffffffe0, !P0 ;  /* 0xffffffe0baba7807 */ /* 0x000fe20004000000 */
[----:B------:R-:W-:Y:S01]  /*39a0*/  IMAD R2, R2, c[0x0][0x1c0], RZ ;  /* 0x0000700002027a24 */ /* 0x000fe200078e02ff */
[----:B------:R-:W-:Y:S01]  /*39b0*/  SEL R0, R0, R187, !P2 ;  /* 0x000000bb00007207 */ /* 0x000fe20005000000 */
[----:B------:R-:W-:Y:S01]  /*39c0*/  CS2R R84, SRZ ;  /* 0x0000000000547805 */ /* 0x000fe2000001ff00 */
[----:B------:R-:W-:Y:S01]  /*39d0*/  CS2R R78, SRZ ;  /* 0x00000000004e7805 */ /* 0x000fe2000001ff00 */
[----:B------:R-:W-:Y:S01]  /*39e0*/  IMAD.SHL.U32 R5, R2, 0x10, RZ ;  /* 0x0000001002057824 */ /* 0x000fe200078e00ff */
[----:B------:R-:W-:Y:S01]  /*39f0*/  CS2R R76, SRZ ;  /* 0x00000000004c7805 */ /* 0x000fe2000001ff00 */
[----:B------:R-:W-:Y:S01]  /*3a00*/  IMAD.SHL.U32 R176, R0, 0x2, RZ ;  /* 0x0000000200b07824 */ /* 0x000fe200078e00ff */
[----:B------:R-:W-:Y:S01]  /*3a10*/  CS2R R82, SRZ ;  /* 0x0000000000527805 */ /* 0x000fe2000001ff00 */
[----:B------:R-:W-:Y:S01]  /*3a20*/  IMAD.SHL.U32 R4, R2, 0x8, RZ ;  /* 0x0000000802047824 */ /* 0x000fe200078e00ff */
[----:B------:R-:W-:Y:S01]  /*3a30*/  IADD3 R0, R5, 0x20, RZ ;  /* 0x0000002005007810 */ /* 0x000fe20007ffe0ff */
[----:B------:R-:W-:Y:S01]  /*3a40*/  CS2R R80, SRZ ;  /* 0x0000000000507805 */ /* 0x000fe2000001ff00 */
[----:B------:R-:W-:Y:S01]  /*3a50*/  SHF.L.U64.HI R5, R21, 0x2, R14 ;  /* 0x0000000215057819 */ /* 0x000fe2000001020e */
[----:B------:R-:W-:Y:S01]  /*3a60*/  CS2R R74, SRZ ;  /* 0x00000000004a7805 */ /* 0x000fe2000001ff00 */
[----:B------:R-:W-:Y:S01]  /*3a70*/  CS2R R72, SRZ ;  /* 0x0000000000487805 */ /* 0x000fe2000001ff00 */
[----:B------:R-:W-:Y:S01]  /*3a80*/  IMAD.IADD R0, R4, 0x1, R0 ;  /* 0x0000000104007824 */ /* 0x000fe200078e0200 */
[----:B------:R-:W-:Y:S01]  /*3a90*/  CS2R R70, SRZ ;  /* 0x0000000000467805 */ /* 0x000fe2000001ff00 */
[----:B------:R-:W-:Y:S01]  /*3aa0*/  CS2R R68, SRZ ;  /* 0x0000000000447805 */ /* 0x000fe2000001ff00 */
[----:B------:R-:W-:Y:S01]  /*3ab0*/  SEL R177, R177, 0xffffffc0, !P1 ;  /* 0xffffffc0b1b17807 */ /* 0x000fe20004800000 */
[----:B------:R-:W-:Y:S01]  /*3ac0*/  IMAD.SHL.U32 R184, R188, 0x2, RZ ;  /* 0x00000002bcb87824 */ /* 0x000fe200078e00ff */
[----:B------:R-:W-:Y:S01]  /*3ad0*/  IADD3 R0, R4, R0, RZ ;  /* 0x0000000004007210 */ /* 0x000fe20007ffe0ff */
[----:B------:R-:W-:Y:S01]  /*3ae0*/  IMAD.IADD R182, R186, 0x1, R185 ;  /* 0x00000001bab67824 */ /* 0x000fe200078e02b9 */
[----:B------:R-:W-:-:S03]  /*3af0*/  UISETP.GE.AND UP0, UPT, UR5, UR4, UPT ;  /* 0x000000040500728c */ /* 0x000fc6000bf06270 */
[----:B------:R-:W-:-:S04]  /*3b00*/  IMAD.IADD R0, R4, 0x1, R0 ;  /* 0x0000000104007824 */ /* 0x000fc800078e0200 */
[----:B------:R-:W-:-:S05]  /*3b10*/  IMAD.IADD R0, R4, 0x1, R0 ;  /* 0x0000000104007824 */ /* 0x000fca00078e0200 */
[----:B------:R1:W-:Y:S02]  /*3b20*/  STL [R1+0x14], R0 ;  /* 0x0000140001007387 */ /* 0x0003e40000100800 */
[----:B-1----:R-:W-:-:S05]  /*3b30*/  IADD3 R0, R4, R0, RZ ;  /* 0x0000000004007210 */ /* 0x002fca0007ffe0ff */
[----:B------:R-:W-:Y:S01]  /*3b40*/  IMAD.IADD R2, R4, 0x1, R0 ;  /* 0x0000000104027824 */ /* 0x000fe200078e0200 */
[----:B------:R1:W-:Y:S04]  /*3b50*/  STL [R1+0x10], R0 ;  /* 0x0000100001007387 */ /* 0x0003e80000100800 */
[----:B------:R2:W-:Y:S04]  /*3b60*/  STL [R1+0x20], R5 ;  /* 0x0000200501007387 */ /* 0x0005e80000100800 */
[----:B------:R4:W-:Y:S01]  /*3b70*/  STL [R1+0xc], R2 ;  /* 0x00000c0201007387 */ /* 0x0009e20000100800 */
[C---:B-1----:R-:W-:Y:S01]  /*3b80*/  IADD3 R0, R21.reuse, -0x80, RZ ;  /* 0xffffff8015007810 */ /* 0x042fe20007ffe0ff */
[----:B--2---:R-:W-:-:S03]  /*3b90*/  IMAD.SHL.U32 R5, R21, 0x4, RZ ;  /* 0x0000000415057824 */ /* 0x004fc600078e00ff */
[----:B------:R-:W-:Y:S01]  /*3ba0*/  SHF.L.U32 R0, R0, 0x2, RZ ;  /* 0x0000000200007819 */ /* 0x000fe200000006ff */
[C---:B----4-:R-:W-:Y:S01]  /*3bb0*/  IMAD.IADD R2, R4.reuse, 0x1, R2 ;  /* 0x0000000104027824 */ /* 0x050fe200078e0202 */
[----:B------:R1:W-:Y:S04]  /*3bc0*/  STL [R1+0x1c], R5 ;  /* 0x00001c0501007387 */ /* 0x0003e80000100800 */
[----:B------:R-:W-:Y:S04]  /*3bd0*/  STL [R1+0x8], R2 ;  /* 0x0000080201007387 */ /* 0x000fe80000100800 */
[----:B------:R2:W-:Y:S01]  /*3be0*/  STL [R1+0x18], R0 ;  /* 0x0000180001007387 */ /* 0x0005e20000100800 */
[----:B-1----:R-:W-:-:S05]  /*3bf0*/  IMAD.IADD R5, R4, 0x1, R2 ;  /* 0x0000000104057824 */ /* 0x002fca00078e0202 */
[----:B------:R-:W-:Y:S01]  /*3c00*/  STL [R1+0x4], R5 ;  /* 0x0000040501007387 */ /* 0x000fe20000100800 */
[----:B--2---:R-:W-:-:S05]  /*3c10*/  IADD3 R0, R4, R5, RZ ;  /* 0x0000000504007210 */ /* 0x004fca0007ffe0ff */
[C---:B------:R-:W-:Y:S01]  /*3c20*/  IMAD.IADD R252, R4.reuse, 0x1, R0 ;  /* 0x0000000104fc7824 */ /* 0x040fe200078e0200 */
[----:B------:R1:W-:Y:S03]  /*3c30*/  STL [R1], R0 ;  /* 0x0000000001007387 */ /* 0x0003e60000100800 */
[----:B------:R-:W-:-:S05]  /*3c40*/  IMAD.IADD R251, R4, 0x1, R252 ;  /* 0x0000000104fb7824 */ /* 0x000fca00078e02fc */
[----:B------:R-:W-:-:S05]  /*3c50*/  IADD3 R250, R4, R251, RZ ;  /* 0x000000fb04fa7210 */ /* 0x000fca0007ffe0ff */
[----:B-1----:R-:W-:Y:S02]  /*3c60*/  IMAD.IADD R0, R4, 0x1, R250 ;  /* 0x0000000104007824 */ /* 0x002fe400078e02fa */
.L_x_475:
        /* <DEDUP_REMOVED lines=15> */
[----:B------:R-:W4:Y:S08]  /*3d60*/  LDSM.16.M88.4 R60, [R183+0x2000] ;  /* 0x00200000b73c783b */ /* 0x000f300000000200 */
[----:B------:R-:W3:Y:S08]  /*3d70*/  LDSM.16.M88.4 R32, [R178+0xc800] ;  /* 0x00c80000b220783b */ /* 0x000ef00000000200 */
[----:B------:R-:W3:Y:S08]  /*3d80*/  LDSM.16.M88.4 R48, [R178+0xd000] ;  /* 0x00d00000b230783b */ /* 0x000ef00000000200 */
[----:B------:R-:W3:Y:S01]  /*3d90*/  LDSM.16.M88.4 R132, [R178+0xd800] ;  /* 0x00d80000b284783b */ /* 0x000ee20000000200 */
[-C--:B-1----:R-:W-:Y:S07]  /*3da0*/  HMMA.16816.F32.BF16 R4, R64, R16.reuse, RZ ;  /* 0x000000104004723c */ /* 0x082fee00000418ff */
[----:B------:R-:W-:Y:S01]  /*3db0*/  LDSM.16.M88.4 R136, [R0] ;  /* 0x000000000088783b */ /* 0x000fe20000000200 */
[C---:B----4-:R-:W-:Y:S07]  /*3dc0*/  HMMA.16816.F32.BF16 R8, R60.reuse, R16, RZ ;  /* 0x000000103c08723c */ /* 0x050fee00000418ff */
[----:B------:R-:W1:Y:S01]  /*3dd0*/  LDSM.16.M88.4 R140, [R181+0xc000] ;  /* 0x00c00000b58c783b */ /* 0x000e620000000200 */
[-C--:B------:R-:W-:Y:S07]  /*3de0*/  HMMA.16816.F32.BF16 R12, R60, R18.reuse, RZ ;  /* 0x000000123c0c723c */ /* 0x080fee00000418ff */
[----:B------:R4:W1:Y:S01]  /*3df0*/  LDSM.16.M88.4 R144, [R0+0x2000] ;  /* 0x002000000090783b */ /* 0x0008620000000200 */
[C---:B------:R-:W-:Y:S07]  /*3e00*/  HMMA.16816.F32.BF16 R16, R64.reuse, R18, RZ ;  /* 0x000000124010723c */ /* 0x040fee00000418ff */
[----:B------:R-:W1:Y:S01]  /*3e10*/  LDSM.16.M88.4 R148, [R181+0xc800] ;  /* 0x00c80000b594783b */ /* 0x000e620000000200 */
[-C--:B---3--:R-:W-:Y:S07]  /*3e20*/  HMMA.16816.F32.BF16 R20, R64, R32.reuse, RZ ;  /* 0x000000204014723c */ /* 0x088fee00000418ff */
[----:B------:R-:W3:Y:S01]  /*3e30*/  LDSM.16.M88.4 R152, [R181+0xd000] ;  /* 0x00d00000b598783b */ /* 0x000ee20000000200 */
[C---:B------:R-:W-:Y:S07]  /*3e40*/  HMMA.16816.F32.BF16 R24, R60.reuse, R32, RZ ;  /* 0x000000203c18723c */ /* 0x040fee00000418ff */
[----:B------:R-:W-:Y:S01]  /*3e50*/  LDSM.16.M88.4 R160, [R179+0xc800] ;  /* 0x00c80000b3a0783b */ /* 0x000fe20000000200 */
[----:B----4-:R-:W-:Y:S01]  /*3e60*/  IMAD.IADD R0, R0, 0x1, R177 ;  /* 0x0000000100007824 */ /* 0x010fe200078e02b1 */
        /* <DEDUP_REMOVED lines=13> */
[----:B------:R-:W4:Y:S07]  /*3f40*/  LDSM.16.M88.4 R132, [R181+0xd800] ;  /* 0x00d80000b584783b */ /* 0x000f2e0000000200 */
        /* <DEDUP_REMOVED lines=11> */
[-C--:B---3--:R-:W-:Y:S08]  /*4000*/  HMMA.16816.F32.BF16 R36, R136, R152.reuse, R36 ;  /* 0x000000988824723c */ /* 0x088ff00000041824 */
[C---:B------:R-:W-:Y:S08]  /*4010*/  HMMA.16816.F32.BF16 R40, R144.reuse, R152, R40 ;  /* 0x000000989028723c */ /* 0x040ff00000041828 */
[-C--:B------:R-:W-:Y:S08]  /*4020*/  HMMA.16816.F32.BF16 R44, R144, R154.reuse, R44 ;  /* 0x0000009a902c723c */ /* 0x080ff0000004182c */
[C---:B------:R-:W-:Y:S01]  /*4030*/  HMMA.16816.F32.BF16 R48, R136.reuse, R154, R48 ;  /* 0x0000009a8830723c */ /* 0x040fe20000041830 */
[----:B------:R-:W3:Y:S07]  /*4040*/  LDSM.16.M88.4 R152, [R179+0xd000] ;  /* 0x00d00000b398783b */ /* 0x000eee0000000200 */
[-C--:B----4-:R-:W-:Y:S08]  /*4050*/  HMMA.16816.F32.BF16 R52, R136, R132.reuse, R52 ;  /* 0x000000848834723c */ /* 0x090ff00000041834 */
[C---:B------:R-:W-:Y:S08]  /*4060*/  HMMA.16816.F32.BF16 R56, R144.reuse, R132, R56 ;  /* 0x000000849038723c */ /* 0x040ff00000041838 */
[-C--:B------:R-:W-:Y:S08]  /*4070*/  HMMA.16816.F32.BF16 R60, R144, R134.reuse, R60 ;  /* 0x00000086903c723c */ /* 0x080ff0000004183c */
[----:B------:R-:W-:Y:S01]  /*4080*/  HMMA.16816.F32.BF16 R64, R136, R134, R64 ;  /* 0x000000868840723c */ /* 0x000fe20000041840 */
[----:B------:R4:W3:Y:S06]  /*4090*/  LDSM.16.M88.4 R132, [R0+0x2000] ;  /* 0x002000000084783b */ /* 0x0008ec0000000200 */
        /* <DEDUP_REMOVED lines=13> */
[----:B----4-:R-:W-:Y:S02]  /*4170*/  @P2 IADD3 R0, R137, 0x1, RZ ;  /* 0x0000000189002810 */ /* 0x010fe40007ffe0ff */
        /* <DEDUP_REMOVED lines=12> */
[-C--:B---3--:R-:W-:Y:S08]  /*4240*/  HMMA.16816.F32.BF16 R36, R140, R152.reuse, R36 ;  /* 0x000000988c24723c */ /* 0x088ff00000041824 */
        /* <DEDUP_REMOVED lines=488> */
[----:B------:R-:W-:Y:S02]  /*60d0*/  FADD.FTZ R7, -R144, R7 ;  /* 0x0000000790077221 */ /* 0x000fe40000010100 */
[C---:B------:R-:W-:Y:S02]  /*60e0*/  FADD.FTZ R10, -R2.reuse, R10 ;  /* 0x0000000a020a7221 */ /* 0x040fe40000010100 */
        /* <DEDUP_REMOVED lines=8> */
[----:B------:R-:W-:Y:S02]  /*6170*/  FMUL.FTZ R156, R156, R6 ;  /* 0x000000069c9c7220 */ /* 0x000fe40000410000 */
[----:B------:R-:W-:Y:S02]  /*6180*/  FMUL.FTZ R152, R152, R16 ;  /* 0x0000001098987220 */ /* 0x000fe40000410000 */
[----:B------:R-:W-:Y:S02]  /*6190*/  FMUL.FTZ R16, R245, R10 ;  /* 0x0000000af5107220 */ /* 0x000fe40000410000 */
        /* <DEDUP_REMOVED lines=8> */
[C---:B------:R-:W-:Y:S02]  /*6220*/  FADD.FTZ R22, -R144.reuse, R22 ;  /* 0x0000001690167221 */ /* 0x040fe40000010100 */
[----:B------:R-:W-:Y:S04]  /*6230*/  FADD.FTZ R23, -R144, R23 ;  /* 0x0000001790177221 */ /* 0x000fe80000010100 */
[C---:B------:R-:W-:Y:S02]  /*6240*/  FADD.FTZ R26, -R2.reuse, R26 ;  /* 0x0000001a021a7221 */ /* 0x040fe40000010100 */
[----:B------:R-:W-:Y:S02]  /*6250*/  FMUL.FTZ R155, R155, R20 ;  /* 0x000000149b9b7220 */ /* 0x000fe40000410000 */
[----:B------:R-:W-:Y:S02]  /*6260*/  FADD.FTZ R30, -R2, R30 ;  /* 0x0000001e021e7221 */ /* 0x000fe40000010100 */
[----:B------:R-:W-:Y:S02]  /*6270*/  FMUL.FTZ R151, R151, R21 ;  /* 0x0000001597977220 */ /* 0x000fe40000410000 */
[----:B------:R-:W-:Y:S02]  /*6280*/  FMUL.FTZ R21, R242, R15 ;  /* 0x0000000ff2157220 */ /* 0x000fe40000410000 */
[----:B------:R-:W-:Y:S02]  /*6290*/  FMUL.FTZ R30, R234, R30 ;  /* 0x0000001eea1e7220 */ /* 0x000fe40000410000 */
[----:B------:R-:W-:Y:S02]  /*62a0*/  FADD.FTZ R33, -R146, R33 ;  /* 0x0000002192217221 */ /* 0x000fe40000010100 */
[C---:B------:R-:W-:Y:S02]  /*62b0*/  FADD.FTZ R34, -R144.reuse, R34 ;  /* 0x0000002290227221 */ /* 0x040fe40000010100 */
[----:B------:R-:W-:Y:S02]  /*62c0*/  FADD.FTZ R35, -R144, R35 ;  /* 0x0000002390237221 */ /* 0x000fe40000010100 */
[----:B------:R-:W-:Y:S04]  /*62d0*/  FADD.FTZ R32, -R146, R32 ;  /* 0x0000002092207221 */ /* 0x000fe80000010100 */
        /* <DEDUP_REMOVED lines=11> */
[----:B------:R-:W-:Y:S02]  /*6390*/  FMUL.FTZ R154, R154, R36 ;  /* 0x000000249a9a7220 */ /* 0x000fe40000410000 */
[----:B--2---:R-:W-:Y:S10]  /*63a0*/  FMUL.FTZ R149, R207, R37 ;  /* 0x00000025cf957220 */ /* 0x004ff40000410000 */
[C---:B------:R-:W-:Y:S02]  /*63b0*/  FADD.FTZ R48, -R146.reuse, R48 ;  /* 0x0000003092307221 */ /* 0x040fe40000010100 */
[----:B------:R-:W-:Y:S02]  /*63c0*/  FADD.FTZ R49, -R146, R49 ;  /* 0x0000003192317221 */ /* 0x000fe40000010100 */
[----:B------:R-:W-:Y:S02]  /*63d0*/  FMUL.FTZ R148, R165, R48 ;  /* 0x00000030a5947220 */ /* 0x000fe40000410000 */
[C---:B------:R-:W-:Y:S02]  /*63e0*/  FADD.FTZ R50, -R144.reuse, R50 ;  /* 0x0000003290327221 */ /* 0x040fe40000010100 */
[----:B------:R-:W-:Y:S01]  /*63f0*/  FADD.FTZ R51, -R144, R51 ;  /* 0x0000003390337221 */ /* 0x000fe20000010100 */
[-C--:B-1----:R-:W-:Y:S08]  /*6400*/  HMMA.16816.F32.BF16 R52, R132, R136.reuse, R52 ;  /* 0x000000888434723c */ /* 0x082ff00000041834 */
[C---:B------:R-:W-:Y:S07]  /*6410*/  HMMA.16816.F32.BF16 R56, R140.reuse, R136, R56 ;  /* 0x000000888c38723c */ /* 0x040fee0000041838 */
[----:B------:R-:W-:Y:S01]  /*6420*/  FMUL.FTZ R136, R216, R34 ;  /* 0x00000022d8887220 */ /* 0x000fe20000410000 */
[-C--:B------:R-:W-:Y:S04]  /*6430*/  HMMA.16816.F32.BF16 R60, R140, R138.reuse, R60 ;  /* 0x0000008a8c3c723c */ /* 0x080fe8000004183c */
[----:B------:R-:W-:Y:S02]  /*6440*/  FADD.FTZ R34, -R2, R46 ;  /* 0x0000002e02227221 */ /* 0x000fe40000010100 */
[----:B------:R-:W-:Y:S02]  /*6450*/  FMUL.FTZ R137, R224, R22 ;  /* 0x00000016e0897220 */ /* 0x000fe40000410000 */
[----:B------:R-:W-:Y:S01]  /*6460*/  FADD.FTZ R53, -R146, R53 ;  /* 0x0000003592357221 */ /* 0x000fe20000010100 */
[----:B------:R-:W-:Y:S04]  /*6470*/  HMMA.16816.F32.BF16 R64, R132, R138, R64 ;  /* 0x0000008a8440723c */ /* 0x000fe80000041840 */
[----:B------:R-:W-:Y:S02]  /*6480*/  FMUL.FTZ R142, R220, R17 ;  /* 0x00000011dc8e7220 */ /* 0x000fe40000410000 */
[----:B------:R-:W-:Y:S02]  /*6490*/  FMUL.FTZ R141, R209, R33 ;  /* 0x00000021d18d7220 */ /* 0x000fe40000410000 */
[----:B------:R-:W-:Y:S04]  /*64a0*/  FADD.FTZ R52, -R146, R52 ;  /* 0x0000003492347221 */ /* 0x000fe80000010100 */
[----:B------:R-:W-:Y:S02]  /*64b0*/  FMUL.FTZ R147, R163, R53 ;  /* 0x00000035a3937220 */ /* 0x000fe40000410000 */
[----:B------:R-:W-:Y:S02]  /*64c0*/  FMUL.FTZ R135, R213, R38 ;  /* 0x00000026d5877220 */ /* 0x000fe40000410000 */
[----:B------:R-:W-:Y:S02]  /*64d0*/  FMUL.FTZ R53, R212, R39 ;  /* 0x00000027d4357220 */ /* 0x000fe40000410000 */
[C---:B------:R-:W-:Y:S02]  /*64e0*/  FADD.FTZ R54, -R144.reuse, R54 ;  /* 0x0000003690367221 */ /* 0x040fe40000010100 */
[----:B------:R-:W-:Y:S02]  /*64f0*/  FADD.FTZ R55, -R144, R55 ;  /* 0x0000003790377221 */ /* 0x000fe40000010100 */
[----:B------:R-:W-:Y:S02]  /*6500*/  FADD.FTZ R17, -R2, R27 ;  /* 0x0000001b02117221 */ /* 0x000fe40000010100 */
[C---:B------:R-:W-:Y:S02]  /*6510*/  FADD.FTZ R64, -R146.reuse, R64 ;  /* 0x0000004092407221 */ /* 0x040fe40000010100 */
[----:B------:R-:W-:Y:S02]  /*6520*/  FADD.FTZ R65, -R146, R65 ;  /* 0x0000004192417221 */ /* 0x000fe40000010100 */
[----:B------:R-:W-:Y:S02]  /*6530*/  FMUL.FTZ R143, R160, R64 ;  /* 0x00000040a08f7220 */ /* 0x000fe40000410000 */
[----:B------:R-:W-:Y:S02]  /*6540*/  FMUL.FTZ R64, R214, R35 ;  /* 0x00000023d6407220 */ /* 0x000fe40000410000 */
        /* <DEDUP_REMOVED lines=29> */
[----:B------:R-:W-:Y:S02]  /*6720*/  IMAD.MOV.U32 R160, RZ, RZ, R191 ;  /* 0x000000ffffa07224 */ /* 0x000fe400078e00bf */
[----:B------:R-:W-:Y:S02]  /*6730*/  IMAD.MOV.U32 R161, RZ, RZ, R190 ;  /* 0x000000ffffa17224 */ /* 0x000fe400078e00be */
[C---:B---3--:R-:W-:Y:S02]  /*6740*/  FADD.FTZ R29, -R4.reuse, R29 ;  /* 0x0000001d041d7221 */ /* 0x048fe40000010100 */
        /* <DEDUP_REMOVED lines=37> */
[----:B------:R-:W-:Y:S01]  /*69a0*/  ISETP.GE.AND P2, PT, R200, c[0x0][0x220], PT ;  /* 0x00008800c8007a0c */ /* 0x000fe20003f46270 */
[----:B------:R-:W-:Y:S01]  /*69b0*/  IMAD.MOV.U32 R11, RZ, RZ, c[0x0][0x190] ;  /* 0x00006400ff0b7624 */ /* 0x000fe200078e00ff */
[----:B------:R-:W-:Y:S03]  /*69c0*/  ULOP3.LUT UR5, UR8, 0x1, URZ, 0xc0, !UPT ;  /* 0x0000000108057892 */ /* 0x000fe6000f8ec03f */
[C---:B------:R-:W-:Y:S01]  /*69d0*/  IMAD.U32 R4, R11.reuse, -0x80, RZ ;  /* 0xffffff800b047824 */ /* 0x040fe200078e00ff */
[----:B------:R-:W-:Y:S04]  /*69e0*/  UISETP.NE.U32.AND UP1, UPT, UR5, 0x1, UPT ;  /* 0x000000010500788c */ /* 0x000fe8000bf25070 */
[C---:B------:R-:W-:Y:S01]  /*69f0*/  LEA R6, P5, R4.reuse, R203, 0x1 ;  /* 0x000000cb04067211 */ /* 0x040fe200078a08ff */
[----:B------:R-:W-:Y:S01]  /*6a00*/  USEL UR5, UR41, 0x4000, !UP1 ;  /* 0x0000400029057887 */ /* 0x000fe2000c800000 */
[----:B------:R-:W-:Y:S01]  /*6a10*/  SHF.R.S32.HI R5, RZ, 0x1f, R4 ;  /* 0x0000001fff057819 */ /* 0x000fe20000011404 */
[----:B------:R-:W-:Y:S01]  /*6a20*/  @!P2 IMAD.MOV.U32 R9, RZ, RZ, c[0x0][0x194] ;  /* 0x00006500ff09a624 */ /* 0x000fe200078e00ff */
[----:B------:R-:W-:Y:S01]  /*6a30*/  @!P2 LEA R2, P3, R11, R4, 0x6 ;  /* 0x000000040b02a211 */ /* 0x000fe200078630ff */
[----:B------:R-:W-:Y:S01]  /*6a40*/  @!P2 IMAD.MOV.U32 R8, RZ, RZ, c[0x0][0x194] ;  /* 0x00006500ff08a624 */ /* 0x000fe200078e00ff */
[----:B------:R-:W-:Y:S01]  /*6a50*/  LEA.HI.X R7, R4, R204, R5, 0x1, P5 ;  /* 0x000000cc04077211 */ /* 0x000fe200028f0c05 */
[----:B------:R-:W-:Y:S01]  /*6a60*/  @!P2 IMAD.MOV.U32 R15, RZ, RZ, c[0x0][0x194] ;  /* 0x00006500ff0fa624 */ /* 0x000fe200078e00ff */
[----:B------:R-:W-:Y:S02]  /*6a70*/  IADD3 R189, R189, UR5, RZ ;  /* 0x00000005bdbd7c10 */ /* 0x000fe4000fffe0ff */
[C---:B------:R-:W-:Y:S02]  /*6a80*/  @!P2 LEA R0, P4, R11.reuse, R4, 0x5 ;  /* 0x000000040b00a211 */ /* 0x040fe400078828ff */
[C---:B------:R-:W-:Y:S01]  /*6a90*/  @!P2 LEA.HI.X R9, R11.reuse, R5, R9, 0x6, P3 ;  /* 0x000000050b09a211 */ /* 0x040fe200018f3409 */
[----:B------:R1:W-:Y:S01]  /*6aa0*/  @P2 STS [R189], RZ ;  /* 0x000000ffbd002388 */ /* 0x0003e20000000800 */
[----:B------:R-:W-:Y:S02]  /*6ab0*/  @!P2 LEA R10, P3, R2, R203, 0x1 ;  /* 0x000000cb020aa211 */ /* 0x000fe400078608ff */
[C---:B------:R-:W-:Y:S01]  /*6ac0*/  @!P2 LEA.HI.X R8, R11.reuse, R5, R8, 0x5, P4 ;  /* 0x000000050b08a211 */ /* 0x040fe200020f2c08 */
[----:B------:R1:W-:Y:S01]  /*6ad0*/  @P2 STS [R189+0x4], RZ ;  /* 0x000004ffbd002388 */ /* 0x0003e20000000800 */
[-C--:B------:R-:W-:Y:S01]  /*6ae0*/  @!P2 LEA R12, P4, R0, R203.reuse, 0x1 ;  /* 0x000000cb000ca211 */ /* 0x080fe200078808ff */
[----:B------:R-:W-:Y:S01]  /*6af0*/  @!P2 IMAD.WIDE.U32 R4, R11, 0x60, R4 ;  /* 0x000000600b04a825 */ /* 0x000fe200078e0004 */
[-C--:B------:R-:W-:Y:S01]  /*6b00*/  @!P2 LEA.HI.X R11, R2, R204.reuse, R9, 0x1, P3 ;  /* 0x000000cc020ba211 */ /* 0x080fe200018f0c09 */
[----:B------:R1:W-:Y:S01]  /*6b10*/  @P2 STS [R189+0x8], RZ ;  /* 0x000008ffbd002388 */ /* 0x0003e20000000800 */
[-C--:B------:R-:W-:Y:S01]  /*6b20*/  @!P2 LEA.HI.X R13, R0, R204.reuse, R8, 0x1, P4 ;  /* 0x000000cc000da211 */ /* 0x080fe200020f0c08 */
[----:B------:R-:W-:Y:S01]  /*6b30*/  @!P2 IMAD R2, R15, 0x60, RZ ;  /* 0x000000600f02a824 */ /* 0x000fe200078e02ff */
[----:B------:R-:W-:Y:S01]  /*6b40*/  IADD3 R0, R202, UR5, RZ ;  /* 0x00000005ca007c10 */ /* 0x000fe2000fffe0ff */
[----:B------:R1:W-:Y:S01]  /*6b50*/  @P2 STS [R189+0xc], RZ ;  /* 0x00000cffbd002388 */ /* 0x0003e20000000800 */
[C---:B------:R-:W-:Y:S01]  /*6b60*/  @!P2 LEA R8, P3, R4.reuse, R203, 0x1 ;  /* 0x000000cb0408a211 */ /* 0x040fe200078608ff */
[----:B------:R-:W-:Y:S01]  /*6b70*/  @!P2 IMAD.IADD R2, R5, 0x1, R2 ;  /* 0x000000010502a824 */ /* 0x000fe200078e0202 */
[----:B------:R-:W-:Y:S01]  /*6b80*/  IADD3 R183, R183, UR5, RZ ;  /* 0x00000005b7b77c10 */ /* 0x000fe2000fffe0ff */
[----:B------:R-:W-:Y:S01]  /*6b90*/  @!PT LDS RZ, [RZ] ;  /* 0x00000000fffff984 */ /* 0x000fe20000000800 */
[----:B------:R-:W-:Y:S01]  /*6ba0*/  @!PT LDS RZ, [RZ] ;  /* 0x00000000fffff984 */ /* 0x000fe20000000800 */
[----:B------:R-:W-:Y:S01]  /*6bb0*/  @!PT LDS RZ, [RZ] ;  /* 0x00000000fffff984 */ /* 0x000fe20000000800 */
[----:B------:R1:W-:Y:S01]  /*6bc0*/  @!P2 LDGSTS.E.BYPASS.LTC128B.128 [R0], [R6.64] ;  /* 0x000000000600afae */ /* 0x0003e2000b901d46 */
[----:B------:R-:W-:Y:S02]  /*6bd0*/  IMAD.MOV.U32 R203, RZ, RZ, R6 ;  /* 0x000000ffffcb7224 */ /* 0x000fe400078e0006 */
[----:B------:R-:W-:Y:S01]  /*6be0*/  @!P2 LEA.HI.X R9, R4, R204, R2, 0x1, P3 ;  /* 0x000000cc0409a211 */ /* 0x000fe200018f0c02 */
[----:B------:R1:W-:Y:S01]  /*6bf0*/  @P2 STS [R189+0x1000], RZ ;  /* 0x001000ffbd002388 */ /* 0x0003e20000000800 */
[C---:B------:R-:W-:Y:S01]  /*6c00*/  @!P2 IADD3 R2, R202.reuse, UR5, RZ ;  /* 0x00000005ca02ac10 */ /* 0x040fe2000fffe0ff */
[----:B------:R-:W-:Y:S01]  /*6c10*/  IMAD.MOV.U32 R204, RZ, RZ, R7 ;  /* 0x000000ffffcc7224 */ /* 0x000fe200078e0007 */
[----:B------:R-:W-:Y:S01]  /*6c20*/  @!P2 IADD3 R4, R202, UR5, RZ ;  /* 0x00000005ca04ac10 */ /* 0x000fe2000fffe0ff */
[----:B------:R1:W-:Y:S01]  /*6c30*/  @P2 STS [R189+0x1004], RZ ;  /* 0x001004ffbd002388 */ /* 0x0003e20000000800 */
[----:B------:R-:W-:Y:S03]  /*6c40*/  IMAD.MOV.U32 R202, RZ, RZ, R0 ;  /* 0x000000ffffca7224 */ /* 0x000fe600078e0000 */
[----:B------:R1:W-:Y:S04]  /*6c50*/  @P2 STS [R189+0x1008], RZ ;  /* 0x001008ffbd002388 */ /* 0x0003e80000000800 */
[----:B------:R1:W-:Y:S04]  /*6c60*/  @P2 STS [R189+0x100c], RZ ;  /* 0x00100cffbd002388 */ /* 0x0003e80000000800 */
[----:B------:R-:W-:Y:S01]  /*6c70*/  @!PT LDS RZ, [RZ] ;  /* 0x00000000fffff984 */ /* 0x000fe20000000800 */
[----:B------:R-:W-:Y:S01]  /*6c80*/  @!PT LDS RZ, [RZ] ;  /* 0x00000000fffff984 */ /* 0x000fe20000000800 */
[----:B------:R-:W-:Y:S01]  /*6c90*/  @!PT LDS RZ, [RZ] ;  /* 0x00000000fffff984 */ /* 0x000fe20000000800 */
[----:B------:R1:W-:Y:S04]  /*6ca0*/  @!P2 LDGSTS.E.BYPASS.LTC128B.128 [R2+0x1000], [R12.64] ;  /* 0x010000000c02afae */ /* 0x0003e8000b901d46 */
        /* <DEDUP_REMOVED lines=17> */
.L_x_473:
        /* <DEDUP_REMOVED lines=167> */
[----:B------:R-:W-:Y:S01]  /*7830*/  ISETP.GE.AND P2, PT, R200, c[0x0][0x220], PT ;  /* 0x00008800c8007a0c */ /* 0x000fe20003f46270 */
[----:B------:R-:W-:Y:S04]  /*7840*/  IMAD.MOV.U32 R8, RZ, RZ, c[0x0][0x370] ;  /* 0x0000dc00ff087624 */ /* 0x000fe800078e00ff */
[----:B------:R-:W-:Y:S05]  /*7850*/  IMAD.U32 R4, R8, -0x80, RZ ;  /* 0xffffff8008047824 */ /* 0x000fea00078e00ff */
[----:B------:R-:W-:Y:S02]  /*7860*/  LEA R6, P5, R4, R205, 0x1 ;  /* 0x000000cd04067211 */ /* 0x000fe400078a08ff */
[--C-:B------:R-:W-:Y:S01]  /*7870*/  SHF.R.S32.HI R5, RZ, 0x1f, R4.reuse ;  /* 0x0000001fff057819 */ /* 0x100fe20000011404 */
[----:B------:R1:W-:Y:S01]  /*7880*/  @P2 STS.128 [R146+0x8000], RZ ;  /* 0x008000ff92002388 */ /* 0x0003e20000000c00 */
[----:B------:R-:W-:Y:S01]  /*7890*/  @!P2 IMAD.MOV.U32 R13, RZ, RZ, c[0x0][0x374] ;  /* 0x0000dd00ff0da624 */ /* 0x000fe200078e00ff */
[----:B------:R-:W-:Y:S01]  /*78a0*/  @!P2 LEA R11, P4, R8, R4, 0x5 ;  /* 0x00000004080ba211 */ /* 0x000fe200078828ff */
[----:B------:R-:W-:Y:S01]  /*78b0*/  @!P2 IMAD.MOV.U32 R15, RZ, RZ, c[0x0][0x374] ;  /* 0x0000dd00ff0fa624 */ /* 0x000fe200078e00ff */
[----:B------:R-:W-:Y:S01]  /*78c0*/  LEA.HI.X R7, R4, R206, R5, 0x1, P5 ;  /* 0x000000ce04077211 */ /* 0x000fe200028f0c05 */
[----:B------:R-:W-:Y:S01]  /*78d0*/  @!P2 IMAD.MOV.U32 R16, RZ, RZ, c[0x0][0x374] ;  /* 0x0000dd00ff10a624 */ /* 0x000fe200078e00ff */
[C---:B------:R-:W-:Y:S02]  /*78e0*/  @!P2 LEA.HI.X R13, R8.reuse, R5, R13, 0x5, P4 ;  /* 0x00000005080da211 */ /* 0x040fe400020f2c0d */
[C---:B------:R-:W-:Y:S01]  /*78f0*/  @!P2 LEA R12, P4, R11.reuse, R205, 0x1 ;  /* 0x000000cd0b0ca211 */ /* 0x040fe200078808ff */
[----:B------:R-:W-:Y:S01]  /*7900*/  @!PT LDS RZ, [RZ] ;  /* 0x00000000fffff984 */ /* 0x000fe20000000800 */
[----:B------:R-:W-:Y:S01]  /*7910*/  @!PT LDS RZ, [RZ] ;  /* 0x00000000fffff984 */ /* 0x000fe20000000800 */
[----:B------:R-:W-:Y:S01]  /*7920*/  @!PT LDS RZ, [RZ] ;  /* 0x00000000fffff984 */ /* 0x000fe20000000800 */
[----:B------:R1:W-:Y:S01]  /*7930*/  @!P2 LDGSTS.E.BYPASS.LTC128B.128 [R146+0x8000], [R6.64] ;  /* 0x080000000692afae */ /* 0x0003e2000b901d46 */
[----:B------:R-:W-:Y:S01]  /*7940*/  @!P2 LEA R14, P3, R8, R4, 0x6 ;  /* 0x00000004080ea211 */ /* 0x000fe200078630ff */
[----:B------:R-:W-:Y:S01]  /*7950*/  @!P2 IMAD R16, R16, 0x60, RZ ;  /* 0x000000601010a824 */ /* 0x000fe200078e02ff */
[-C--:B------:R-:W-:Y:S01]  /*7960*/  @!P2 LEA.HI.X R13, R11, R206.reuse, R13, 0x1, P4 ;  /* 0x000000ce0b0da211 */ /* 0x080fe200020f0c0d */
[----:B------:R1:W-:Y:S01]  /*7970*/  @P2 STS.128 [R146+0x9000], RZ ;  /* 0x009000ff92002388 */ /* 0x0003e20000000c00 */
[C---:B------:R-:W-:Y:S01]  /*7980*/  @!P2 LEA.HI.X R15, R8.reuse, R5, R15, 0x6, P3 ;  /* 0x00000005080fa211 */ /* 0x040fe200018f340f */
[----:B------:R-:W-:Y:S01]  /*7990*/  @!P2 IMAD.WIDE.U32 R8, R8, 0x60, R4 ;  /* 0x000000600808a825 */ /* 0x000fe200078e0004 */
[CC--:B------:R-:W-:Y:S01]  /*79a0*/  @!P2 LEA R10, P3, R14.reuse, R205.reuse, 0x1 ;  /* 0x000000cd0e0aa211 */ /* 0x0c0fe200078608ff */
[----:B------:R-:W-:Y:S01]  /*79b0*/  @!PT LDS RZ, [RZ] ;  /* 0x00000000fffff984 */ /* 0x000fe20000000800 */
[----:B------:R-:W-:Y:S01]  /*79c0*/  @!PT LDS RZ, [RZ] ;  /* 0x00000000fffff984 */ /* 0x000fe20000000800 */
[----:B------:R-:W-:Y:S01]  /*79d0*/  @!PT LDS RZ, [RZ] ;  /* 0x00000000fffff984 */ /* 0x000fe20000000800 */
[----:B------:R1:W-:Y:S02]  /*79e0*/  @!P2 LDGSTS.E.BYPASS.LTC128B.128 [R146+0x9000], [R12.64] ;  /* 0x090000000c92afae */ /* 0x0003e4000b901d46 */
[----:B------:R-:W-:Y:S01]  /*79f0*/  @!P2 IMAD.IADD R5, R9, 0x1, R16 ;  /* 0x000000010905a824 */ /* 0x000fe200078e0210 */
[-C--:B------:R-:W-:Y:S01]  /*7a00*/  @!P2 LEA.HI.X R11, R14, R206.reuse, R15, 0x1, P3 ;  /* 0x000000ce0e0ba211 */ /* 0x080fe200018f0c0f */
[----:B------:R1:W-:Y:S01]  /*7a10*/  @P2 STS.128 [R146+0xa000], RZ ;  /* 0x00a000ff92002388 */ /* 0x0003e20000000c00 */
[C---:B------:R-:W-:Y:S01]  /*7a20*/  @!P2 LEA R4, P3, R8.reuse, R205, 0x1 ;  /* 0x000000cd0804a211 */ /* 0x040fe200078608ff */
[----:B------:R-:W-:Y:S02]  /*7a30*/  IMAD.MOV.U32 R205, RZ, RZ, R6 ;  /* 0x000000ffffcd7224 */ /* 0x000fe400078e0006 */
[----:B------:R-:W-:Y:S01]  /*7a40*/  @!PT LDS RZ, [RZ] ;  /* 0x00000000fffff984 */ /* 0x000fe20000000800 */
[----:B------:R-:W-:Y:S01]  /*7a50*/  @!PT LDS RZ, [RZ] ;  /* 0x00000000fffff984 */ /* 0x000fe20000000800 */
[----:B------:R-:W-:Y:S01]  /*7a60*/  @!PT LDS RZ, [RZ] ;  /* 0x00000000fffff984 */ /* 0x000fe20000000800 */
[----:B------:R1:W-:Y:S01]  /*7a70*/  @!P2 LDGSTS.E.BYPASS.LTC128B.128 [R146+0xa000], [R10.64] ;  /* 0x0a0000000a92afae */ /* 0x0003e2000b901d46 */
[----:B------:R-:W-:Y:S01]  /*7a80*/  @!P2 LEA.HI.X R5, R8, R206, R5, 0x1, P3 ;  /* 0x000000ce0805a211 */ /* 0x000fe200018f0c05 */
[----:B------:R-:W-:Y:S02]  /*7a90*/  IMAD.MOV.U32 R206, RZ, RZ, R7 ;  /* 0x000000ffffce7224 */ /* 0x000fe400078e0007 */
[----:B------:R1:W-:Y:S04]  /*7aa0*/  @P2 STS.128 [R146+0xb000], RZ ;  /* 0x00b000ff92002388 */ /* 0x0003e80000000c00 */
[----:B------:R-:W-:Y:S01]  /*7ab0*/  @!PT LDS RZ, [RZ] ;  /* 0x00000000fffff984 */ /* 0x000fe20000000800 */
[----:B------:R-:W-:Y:S01]  /*7ac0*/  @!PT LDS RZ, [RZ] ;  /* 0x00000000fffff984 */ /* 0x000fe20000000800 */
[----:B------:R-:W-:Y:S01]  /*7ad0*/  @!PT LDS RZ, [RZ] ;  /* 0x00000000fffff984 */ /* 0x000fe20000000800 */
[----:B------:R1:W-:Y:S04]  /*7ae0*/  @!P2 LDGSTS.E.BYPASS.LTC128B.128 [R146+0xb000], [R4.64] ;  /* 0x0b0000000492afae */ /* 0x0003e8000b901d46 */
[----:B------:R-:W0:Y:S02]  /*7af0*/  LDGDEPBAR ;  /* 0x00000000000079af */ /* 0x000e240000000000 */
.L_x_474:
        /* <DEDUP_REMOVED lines=11> */
[----:B------:R-:W-:Y:S02]  /*7bb0*/  IMAD.U32 R147, R147, -0x80, RZ ;  /* 0xffffff8093937824 */ /* 0x000fe400078e00ff */
[----:B------:R-:W3:Y:S01]  /*7bc0*/  LDSM.16.MT88.4 R36, [R2+0xc000] ;  /* 0x00c000000224783b */ /* 0x000ee20000004200 */
[----:B------:R-:W-:Y:S02]  /*7bd0*/  IMAD R151, R151, 0x18, RZ ;  /* 0x0000001897977824 */ /* 0x000fe400078e02ff */
[C---:B------:R-:W-:Y:S01]  /*7be0*/  LEA R191, P2, R147.reuse, R160, 0x2 ;  /* 0x000000a093bf7211 */ /* 0x040fe200078410ff */
[----:B------:R-:W-:Y:S01]  /*7bf0*/  IMAD.MOV.U32 R150, RZ, RZ, c[0x0][0x22c] ;  /* 0x00008b00ff967624 */ /* 0x000fe200078e00ff */
[----:B------:R-:W4:Y:S02]  /*7c00*/  LDL R149, [R1+0x18] ;  /* 0x0000180001957983 */ /* 0x000f240000100800 */
[----:B------:R-:W-:Y:S01]  /*7c10*/  LEA.HI.X.SX32 R190, R147, R161, 0x2, P2 ;  /* 0x000000a193be7211 */ /* 0x000fe200010f16ff */
[----:B------:R-:W-:Y:S02]  /*7c20*/  IMAD R150, R150, c[0x0][0x1c0], RZ ;  /* 0x0000700096967a24 */ /* 0x000fe400078e02ff */
[----:B------:R-:W-:Y:S01]  /*7c30*/  LDSM.16.M88.4 R40, [R182+0x14000] ;  /* 0x01400000b628783b */ /* 0x000fe20000000200 */
[----:B------:R-:W-:Y:S02]  /*7c40*/  IMAD.MOV.U32 R147, RZ, RZ, c[0x0][0x22c] ;  /* 0x00008b00ff937624 */ /* 0x000fe400078e00ff */
[----:B------:R-:W-:Y:S02]  /*7c50*/  IMAD.SHL.U32 R150, R150, 0x20, RZ ;  /* 0x0000002096967824 */ /* 0x000fe400078e00ff */
        /* <DEDUP_REMOVED lines=80> */
[----:B------:R-:W-:Y:S04]  /*8160*/  IMAD R2, R2, 0x38, RZ ;  /* 0x0000003802027824 */ /* 0x000fe800078e02ff */
[C---:B------:R-:W-:Y:S08]  /*8170*/  HMMA.16816.F32.BF16 R24, R64.reuse, R132, R24 ;  /* 0x000000844018723c */ /* 0x040ff00000041818 */
[-C--:B------:R-:W-:Y:S08]  /*8180*/  HMMA.16816.F32.BF16 R28, R64, R134.reuse, R28 ;  /* 0x00000086401c723c */ /* 0x080ff0000004181c */
[----:B------:R-:W-:Y:S08]  /*8190*/  HMMA.16816.F32.BF16 R32, R44, R134, R32 ;  /* 0x000000862c20723c */ /* 0x000ff00000041820 */
[-C--:B-1----:R-:W-:Y:S08]  /*81a0*/  HMMA.16816.F32.BF16 R4, R36, R48.reuse, R4 ;  /* 0x000000302404723c */ /* 0x082ff00000041804 */
[C---:B------:R-:W-:Y:S07]  /*81b0*/  HMMA.16816.F32.BF16 R8, R136.reuse, R48, R8 ;  /* 0x000000308808723c */ /* 0x040fee0000041808 */
[----:B------:R-:W-:Y:S01]  /*81c0*/  IMAD.MOV.U32 R48, RZ, RZ, c[0x0][0x22c] ;  /* 0x00008b00ff307624 */ /* 0x000fe200078e00ff */
[-C--:B------:R-:W-:Y:S04]  /*81d0*/  HMMA.16816.F32.BF16 R12, R136, R50.reuse, R12 ;  /* 0x00000032880c723c */ /* 0x080fe8000004180c */
[----:B------:R-:W-:Y:S04]  /*81e0*/  IMAD R48, R48, c[0x0][0x1c0], RZ ;  /* 0x0000700030307a24 */ /* 0x000fe800078e02ff */
[C---:B------:R-:W-:Y:S04]  /*81f0*/  HMMA.16816.F32.BF16 R16, R36.reuse, R50, R16 ;  /* 0x000000322410723c */ /* 0x040fe80000041810 */
[----:B------:R-:W-:Y:S04]  /*8200*/  IMAD R48, R48, 0x48, RZ ;  /* 0x0000004830307824 */ /* 0x000fe800078e02ff */
[-C--:B------:R-:W-:Y:S08]  /*8210*/  HMMA.16816.F32.BF16 R20, R36, R140.reuse, R20 ;  /* 0x0000008c2414723c */ /* 0x080ff00000041814 */
[C---:B------:R-:W-:Y:S08]  /*8220*/  HMMA.16816.F32.BF16 R24, R136.reuse, R140, R24 ;  /* 0x0000008c8818723c */ /* 0x040ff00000041818 */
        /* <DEDUP_REMOVED lines=13> */
[----:B------:R-:W3:Y:S01]  /*8300*/  LDL R52, [R1+0x4] ;  /* 0x0000040001347983 */ /* 0x000ee20000100800 */
[----:B------:R-:W-:Y:S01]  /*8310*/  IMAD R149, R149, c[0x0][0x1c0], RZ ;  /* 0x0000700095957a24 */ /* 0x000fe200078e02ff */
[-C--:B------:R-:W-:Y:S01]  /*8320*/  HMMA.16816.F32.BF16 R12, R56, R54.reuse, R12 ;  /* 0x00000036380c723c */ /* 0x080fe2000004180c */
[----:B------:R-:W-:Y:S02]  /*8330*/  IMAD.MOV.U32 R148, RZ, RZ, c[0x0][0x22c] ;  /* 0x00008b00ff947624 */ /* 0x000fe400078e00ff */
[----:B------:R1:W5:Y:S01]  /*8340*/  @P0 LDG.E R248, [R38.64] ;  /* 0x0000000626f80981 */ /* 0x000362000c1e1900 */
[-C--:B------:R-:W-:Y:S01]  /*8350*/  LEA.HI.X.SX32 R45, R147, R37.reuse, 0x2, P2 ;  /* 0x00000025932d7211 */ /* 0x080fe200010f16ff */
[----:B------:R-:W-:Y:S02]  /*8360*/  IMAD.SHL.U32 R149, R149, 0x10, RZ ;  /* 0x0000001095957824 */ /* 0x000fe400078e00ff */
[----:B------:R-:W-:Y:S01]  /*8370*/  IMAD R148, R148, c[0x0][0x1c0], RZ ;  /* 0x0000700094947a24 */ /* 0x000fe200078e02ff */
[C---:B------:R-:W-:Y:S01]  /*8380*/  HMMA.16816.F32.BF16 R16, R40.reuse, R54, R16 ;  /* 0x000000362810723c */ /* 0x040fe20000041810 */
[----:B------:R-:W4:Y:S03]  /*8390*/  LDL R55, [R1+0x14] ;  /* 0x0000140001377983 */ /* 0x000f260000100800 */
[----:B------:R-:W-:Y:S02]  /*83a0*/  IMAD R148, R148, 0x28, RZ ;  /* 0x0000002894947824 */ /* 0x000fe400078e02ff */
[----:B------:R-:W4:Y:S02]  /*83b0*/  LDL R54, [R1+0xc] ;  /* 0x00000c0001367983 */ /* 0x000f240000100800 */
[-C--:B------:R-:W-:Y:S03]  /*83c0*/  HMMA.16816.F32.BF16 R20, R40, R60.reuse, R20 ;  /* 0x0000003c2814723c */ /* 0x080fe60000041814 */
[----:B------:R1:W5:Y:S05]  /*83d0*/  @P0 LDG.E R249, [R38.64+0x20] ;  /* 0x0000200626f90981 */ /* 0x00036a000c1e1900 */
[C---:B------:R-:W-:Y:S01]  /*83e0*/  HMMA.16816.F32.BF16 R24, R56.reuse, R60, R24 ;  /* 0x0000003c3818723c */ /* 0x040fe20000041818 */
[----:B------:R1:W5:Y:S05]  /*83f0*/  @P0 LDG.E R246, [R38.64+0x100] ;  /* 0x0001000626f60981 */ /* 0x00036a000c1e1900 */
[----:B------:R1:W5:Y:S01]  /*8400*/  @P0 LDG.E R247, [R38.64+0x120] ;  /* 0x0001200626f70981 */ /* 0x000362000c1e1900 */
[CC--:B------:R-:W-:Y:S01]  /*8410*/  LEA R46, P0, R149.reuse, R36.reuse, 0x2 ;  /* 0x00000024952e7211 */ /* 0x0c0fe200078010ff */
[-C--:B------:R-:W-:Y:S03]  /*8420*/  HMMA.16816.F32.BF16 R28, R56, R62.reuse, R28 ;  /* 0x0000003e381c723c */ /* 0x080fe6000004181c */
[----:B------:R1:W-:Y:S01]  /*8430*/  RED.E.ADD.F32.FTZ.RN.STRONG.GPU [R36.64], R4 ;  /* 0x000000042400798e */ /* 0x0003e2000c10e786 */
[CC--:B------:R-:W-:Y:S03]  /*8440*/  LEA.HI.X.SX32 R47, R149.reuse, R37.reuse, 0x2, P0 ;  /* 0x00000025952f7211 */ /* 0x0c0fe600000f16ff */
[C---:B------:R-:W-:Y:S01]  /*8450*/  IADD3 R59, R149.reuse, 0x20, RZ ;  /* 0x00000020953b7810 */ /* 0x040fe20007ffe0ff */
[----:B------:R-:W-:Y:S01]  /*8460*/  HMMA.16816.F32.BF16 R32, R40, R62, R32 ;  /* 0x0000003e2820723c */ /* 0x000fe20000041820 */
[----:B------:R1:W-:Y:S03]  /*8470*/  RED.E.ADD.F32.FTZ.RN.STRONG.GPU [R44.64], R5 ;  /* 0x000000052c00798e */ /* 0x0003e6000c10e786 */
[----:B------:R-:W-:Y:S02]  /*8480*/  IADD3 R58, R149, 0x20, RZ ;  /* 0x00000020953a7810 */ /* 0x000fe40007ffe0ff */
[----:B------:R1:W-:Y:S01]  /*8490*/  RED.E.ADD.F32.FTZ.RN.STRONG.GPU [R46.64], R6 ;  /* 0x000000062e00798e */ /* 0x0003e2000c10e786 */
[-C--:B------:R-:W-:Y:S01]  /*84a0*/  LEA R40, P2, R151, R36.reuse, 0x2 ;  /* 0x0000002497287211 */ /* 0x080fe200078410ff */
[----:B------:R-:W-:Y:S01]  /*84b0*/  IMAD.MOV.U32 R43, RZ, RZ, c[0x0][0x22c] ;  /* 0x00008b00ff2b7624 */ /* 0x000fe200078e00ff */
[----:B------:R-:W-:Y:S03]  /*84c0*/  IADD3 R57, R149, 0x20, RZ ;  /* 0x0000002095397810 */ /* 0x000fe60007ffe0ff */
[-C--:B------:R-:W-:Y:S01]  /*84d0*/  LEA.HI.X.SX32 R41, R151, R37.reuse, 0x2, P2 ;  /* 0x0000002597297211 */ /* 0x080fe200010f16ff */
[----:B------:R-:W-:Y:S01]  /*84e0*/  IMAD R43, R43, c[0x0][0x1c0], RZ ;  /* 0x000070002b2b7a24 */ /* 0x000fe200078e02ff */
[----:B------:R-:W-:Y:S01]  /*84f0*/  IADD3 R56, R149, 0x20, RZ ;  /* 0x0000002095387810 */ /* 0x000fe20007ffe0ff */
[----:B------:R-:W-:Y:S01]  /*8500*/  IMAD.MOV.U32 R42, RZ, RZ, c[0x0][0x22c] ;  /* 0x00008b00ff2a7624 */ /* 0x000fe200078e00ff */
[CC--:B-1----:R-:W-:Y:S01]  /*8510*/  LEA R38, P2, R148.reuse, R36.reuse, 0x2 ;  /* 0x0000002494267211 */ /* 0x0c2fe200078410ff */
[----:B------:R1:W-:Y:S01]  /*8520*/  RED.E.ADD.F32.FTZ.RN.STRONG.GPU [R40.64], R7 ;  /* 0x000000072800798e */ /* 0x0003e2000c10e786 */
[----:B------:R-:W-:Y:S02]  /*8530*/  IMAD R43, R43, 0x60, RZ ;  /* 0x000000602b2b7824 */ /* 0x000fe400078e02ff */
[-C--:B------:R-:W-:Y:S01]  /*8540*/  LEA.HI.X.SX32 R39, R148, R37.reuse, 0x2, P2 ;  /* 0x0000002594277211 */ /* 0x080fe200010f16ff */
[----:B------:R-:W-:Y:S01]  /*8550*/  IMAD R42, R42, c[0x0][0x1c0], RZ ;  /* 0x000070002a2a7a24 */ /* 0x000fe200078e02ff */
[-C--:B------:R-:W-:Y:S01]  /*8560*/  LEA R4, P0, R150, R36.reuse, 0x2 ;  /* 0x0000002496047211 */ /* 0x080fe200078010ff */
[----:B------:R-:W-:Y:S02]  /*8570*/  IMAD.MOV.U32 R148, RZ, RZ, c[0x0][0x22c] ;  /* 0x00008b00ff947624 */ /* 0x000fe400078e00ff */
[----:B------:R-:W-:Y:S02]  /*8580*/  IMAD R42, R42, 0x68, RZ ;  /* 0x000000682a2a7824 */ /* 0x000fe400078e02ff */
[----:B------:R-:W-:Y:S01]  /*8590*/  IMAD R148, R148, c[0x0][0x1c0], RZ ;  /* 0x0000700094947a24 */ /* 0x000fe200078e02ff */
[-C--:B------:R-:W-:Y:S03]  /*85a0*/  LEA.HI.X.SX32 R5, R150, R37.reuse, 0x2, P0 ;  /* 0x0000002596057211 */ /* 0x080fe600000f16ff */
[----:B------:R-:W-:Y:S02]  /*85b0*/  IMAD.SHL.U32 R148, R148, 0x8, RZ ;  /* 0x0000000894947824 */ /* 0x000fe400078e00ff */
[----:B------:R1:W-:Y:S01]  /*85c0*/  RED.E.ADD.F32.FTZ.RN.STRONG.GPU [R4.64], R8 ;  /* 0x000000080400798e */ /* 0x0003e2000c10e786 */
[-C--:B------:R-:W-:Y:S01]  /*85d0*/  LEA R6, P0, R0, R36.reuse, 0x2 ;  /* 0x0000002400067211 */ /* 0x080fe200078010ff */
[C---:B------:R-:W-:Y:S02]  /*85e0*/  IMAD.IADD R58, R148.reuse, 0x1, R58 ;  /* 0x00000001943a7824 */ /* 0x040fe400078e023a */
[C---:B------:R-:W-:Y:S01]  /*85f0*/  IMAD.IADD R57, R148.reuse, 0x1, R57 ;  /* 0x0000000194397824 */ /* 0x040fe200078e0239 */
[----:B------:R1:W-:Y:S01]  /*8600*/  RED.E.ADD.F32.FTZ.RN.STRONG.GPU [R38.64], R9 ;  /* 0x000000092600798e */ /* 0x0003e2000c10e786 */
[C---:B------:R-:W-:Y:S02]  /*8610*/  IMAD.IADD R56, R148.reuse, 0x1, R56 ;  /* 0x0000000194387824 */ /* 0x040fe400078e0238 */
[C---:B------:R-:W-:Y:S02]  /*8620*/  IMAD.IADD R57, R148.reuse, 0x1, R57 ;  /* 0x0000000194397824 */ /* 0x040fe400078e0239 */
[----:B------:R-:W-:Y:S01]  /*8630*/  IMAD.IADD R56, R148, 0x1, R56 ;  /* 0x0000000194387824 */ /* 0x000fe200078e0238 */
[-C--:B-1----:R-:W-:Y:S01]  /*8640*/  LEA.HI.X.SX32 R7, R0, R37.reuse, 0x2, P0 ;  /* 0x0000002500077211 */ /* 0x082fe200000f16ff */
[----:B------:R-:W-:Y:S01]  /*8650*/  IMAD.MOV.U32 R0, RZ, RZ, c[0x0][0x22c] ;  /* 0x00008b00ff007624 */ /* 0x000fe200078e00ff */
[CC--:B------:R-:W-:Y:S01]  /*8660*/  LEA R46, P6, R57.reuse, R36.reuse, 0x2 ;  /* 0x00000024392e7211 */ /* 0x0c0fe200078c10ff */
[----:B------:R-:W-:Y:S02]  /*8670*/  IMAD.MOV.U32 R41, RZ, RZ, c[0x0][0x22c] ;  /* 0x00008b00ff297624 */ /* 0x000fe400078e00ff */
[----:B------:R1:W-:Y:S01]  /*8680*/  RED.E.ADD.F32.FTZ.RN.STRONG.GPU [R6.64], R10 ;  /* 0x0000000a0600798e */ /* 0x0003e2000c10e786 */
[----:B------:R-:W-:Y:S01]  /*8690*/  IMAD R0, R0, c[0x0][0x1c0], RZ ;  /* 0x0000700000007a24 */ /* 0x000fe200078e02ff */
[-C--:B------:R-:W-:Y:S01]  /*86a0*/  LEA.HI.X.SX32 R47, R57, R37.reuse, 0x2, P6 ;  /* 0x00000025392f7211 */ /* 0x080fe200030f16ff */
[----:B------:R-:W-:Y:S02]  /*86b0*/  IMAD R41, R41, c[0x0][0x1c0], RZ ;  /* 0x0000700029297a24 */ /* 0x000fe400078e02ff */
[----:B------:R-:W-:Y:S02]  /*86c0*/  IMAD.SHL.U32 R0, R0, 0x40, RZ ;  /* 0x0000004000007824 */ /* 0x000fe400078e00ff */
[----:B------:R-:W-:Y:S02]  /*86d0*/  IMAD.MOV.U32 R40, RZ, RZ, c[0x0][0x22c] ;  /* 0x00008b00ff287624 */ /* 0x000fe400078e00ff */
[----:B------:R-:W-:Y:S01]  /*86e0*/  IMAD R41, R41, 0x70, RZ ;  /* 0x0000007029297824 */ /* 0x000fe200078e02ff */
[-C--:B------:R-:W-:Y:S01]  /*86f0*/  LEA R4, P2, R2, R36.reuse, 0x2 ;  /* 0x0000002402047211 */ /* 0x080fe200078410ff */
[----:B------:R-:W-:Y:S01]  /*8700*/  IMAD R40, R40, c[0x0][0x1c0], RZ ;  /* 0x0000700028287a24 */ /* 0x000fe200078e02ff */
[-C--:B------:R-:W-:Y:S01]  /*8710*/  LEA R8, P0, R0, R36.reuse, 0x2 ;  /* 0x0000002400087211 */ /* 0x080fe200078010ff */
[----:B------:R-:W-:Y:S01]  /*8720*/  IMAD.IADD R56, R148, 0x1, R56 ;  /* 0x0000000194387824 */ /* 0x000fe200078e0238 */
[-C--:B------:R-:W-:Y:S01]  /*8730*/  LEA.HI.X.SX32 R5, R2, R37.reuse, 0x2, P2 ;  /* 0x0000002502057211 */ /* 0x080fe200010f16ff */
[----:B------:R-:W-:Y:S01]  /*8740*/  IMAD.MOV.U32 R2, RZ, RZ, c[0x0][0x22c] ;  /* 0x00008b00ff027624 */ /* 0x000fe200078e00ff */
[-C--:B------:R-:W-:Y:S01]  /*8750*/  LEA.HI.X.SX32 R9, R0, R37.reuse, 0x2, P0 ;  /* 0x0000002500097211 */ /* 0x080fe200000f16ff */
[----:B------:R-:W-:Y:S01]  /*8760*/  IMAD R40, R40, 0x78, RZ ;  /* 0x0000007828287824 */ /* 0x000fe200078e02ff */
[----:B------:R-:W4:Y:S01]  /*8770*/  LDL R0, [R1+0x10] ;  /* 0x0000100001007983 */ /* 0x000f220000100800 */
[----:B------:R-:W-:Y:S04]  /*8780*/  IMAD R2, R2, c[0x0][0x1c0], RZ ;  /* 0x0000700002027a24 */ /* 0x000fe800078e02ff */
[----:B------:R1:W-:Y:S01]  /*8790*/  RED.E.ADD.F32.FTZ.RN.STRONG.GPU [R4.64], R11 ;  /* 0x0000000b0400798e */ /* 0x0003e2000c10e786 */
[----:B------:R-:W-:Y:S01]  /*87a0*/  IMAD R2, R2, 0x50, RZ ;  /* 0x0000005002027824 */ /* 0x000fe200078e02ff */
[CC--:B-1----:R-:W-:Y:S03]  /*87b0*/  LEA R6, P2, R48.reuse, R36.reuse, 0x2 ;  /* 0x0000002430067211 */ /* 0x0c2fe600078410ff */
[----:B------:R1:W-:Y:S01]  /*87c0*/  RED.E.ADD.F32.FTZ.RN.STRONG.GPU [R8.64], R16 ;  /* 0x000000100800798e */ /* 0x0003e2000c10e786 */
[-C--:B------:R-:W-:Y:S01]  /*87d0*/  LEA.HI.X.SX32 R7, R48, R37.reuse, 0x2, P2 ;  /* 0x0000002530077211 */ /* 0x080fe200010f16ff */
[----:B------:R-:W-:Y:S04]  /*87e0*/  IMAD.MOV.U32 R48, RZ, RZ, c[0x0][0x22c] ;  /* 0x00008b00ff307624 */ /* 0x000fe800078e00ff */
[----:B------:R1:W-:Y:S01]  /*87f0*/  RED.E.ADD.F32.FTZ.RN.STRONG.GPU [R6.64], R17 ;  /* 0x000000110600798e */ /* 0x0003e2000c10e786 */
[----:B------:R-:W-:Y:S04]  /*8800*/  IMAD R48, R48, c[0x0][0x1c0], RZ ;  /* 0x0000700030307a24 */ /* 0x000fe800078e02ff */
[----:B------:R-:W-:Y:S01]  /*8810*/  IMAD R48, R48, 0x58, RZ ;  /* 0x0000005830307824 */ /* 0x000fe200078e02ff */
[CC--:B------:R-:W-:Y:S04]  /*8820*/  LEA R4, P0, R2.reuse, R36.reuse, 0x2 ;  /* 0x0000002402047211 */ /* 0x0c0fe800078010ff */
[-C--:B------:R-:W-:Y:S02]  /*8830*/  LEA.HI.X.SX32 R5, R2, R37.reuse, 0x2, P0 ;  /* 0x0000002502057211 */ /* 0x080fe400000f16ff */
[----:B------:R-:W4:Y:S01]  /*8840*/  LDL R2, [R1] ;  /* 0x0000000001027983 */ /* 0x000f220000100800 */
[CC--:B-1----:R-:W-:Y:S02]  /*8850*/  LEA R16, P2, R48.reuse, R36.reuse, 0x2 ;  /* 0x0000002430107211 */ /* 0x0c2fe400078410ff */
[CC--:B------:R-:W-:Y:S02]  /*8860*/  LEA R10, P0, R43.reuse, R36.reuse, 0x2 ;  /* 0x000000242b0a7211 */ /* 0x0c0fe400078010ff */
[----:B------:R1:W-:Y:S01]  /*8870*/  RED.E.ADD.F32.FTZ.RN.STRONG.GPU [R4.64], R18 ;  /* 0x000000120400798e */ /* 0x0003e2000c10e786 */
[-C--:B------:R-:W-:Y:S02]  /*8880*/  LEA.HI.X.SX32 R17, R48, R37.reuse, 0x2, P2 ;  /* 0x0000002530117211 */ /* 0x080fe400010f16ff */
[-C--:B------:R-:W-:Y:S02]  /*8890*/  LEA.HI.X.SX32 R11, R43, R37.reuse, 0x2, P0 ;  /* 0x000000252b0b7211 */ /* 0x080fe400000f16ff */
[CC--:B------:R-:W-:Y:S01]  /*88a0*/  LEA R8, P3, R42.reuse, R36.reuse, 0x2 ;  /* 0x000000242a087211 */ /* 0x0c0fe200078610ff */
[----:B------:R2:W-:Y:S01]  /*88b0*/  RED.E.ADD.F32.FTZ.RN.STRONG.GPU [R16.64], R19 ;  /* 0x000000131000798e */ /* 0x0005e2000c10e786 */
[CC--:B------:R-:W-:Y:S02]  /*88c0*/  LEA R6, P2, R41.reuse, R36.reuse, 0x2 ;  /* 0x0000002429067211 */ /* 0x0c0fe400078410ff */
[-C--:B------:R-:W-:Y:S02]  /*88d0*/  LEA.HI.X.SX32 R9, R42, R37.reuse, 0x2, P3 ;  /* 0x000000252a097211 */ /* 0x080fe400018f16ff */
[----:B------:R-:W-:Y:S01]  /*88e0*/  RED.E.ADD.F32.FTZ.RN.STRONG.GPU [R10.64], R12 ;  /* 0x0000000c0a00798e */ /* 0x000fe2000c10e786 */
[-C--:B------:R-:W-:Y:S02]  /*88f0*/  LEA.HI.X.SX32 R7, R41, R37.reuse, 0x2, P2 ;  /* 0x0000002529077211 */ /* 0x080fe400010f16ff */
[CC--:B------:R-:W-:Y:S02]  /*8900*/  LEA R50, P2, R59.reuse, R36.reuse, 0x2 ;  /* 0x000000243b327211 */ /* 0x0c0fe400078410ff */
[----:B------:R-:W-:Y:S01]  /*8910*/  RED.E.ADD.F32.FTZ.RN.STRONG.GPU [R8.64], R13 ;  /* 0x0000000d0800798e */ /* 0x000fe2000c10e786 */
[CC--:B------:R-:W-:Y:S02]  /*8920*/  LEA R42, P5, R56.reuse, R36.reuse, 0x2 ;  /* 0x00000024382a7211 */ /* 0x0c0fe400078a10ff */
[-C--:B------:R-:W-:Y:S02]  /*8930*/  LEA.HI.X.SX32 R51, R59, R37.reuse, 0x2, P2 ;  /* 0x000000253b337211 */ /* 0x080fe400010f16ff */
[----:B------:R3:W-:Y:S01]  /*8940*/  RED.E.ADD.F32.FTZ.RN.STRONG.GPU [R6.64], R14 ;  /* 0x0000000e0600798e */ /* 0x0007e2000c10e786 */
[-C--:B------:R-:W-:Y:S02]  /*8950*/  LEA.HI.X.SX32 R43, R56, R37.reuse, 0x2, P5 ;  /* 0x00000025382b7211 */ /* 0x080fe400028f16ff */
[CC--:B-1----:R-:W-:Y:S04]  /*8960*/  LEA R4, P0, R40.reuse, R36.reuse, 0x2 ;  /* 0x0000002428047211 */ /* 0x0c2fe800078010ff */
[-C--:B------:R-:W-:Y:S02]  /*8970*/  LEA.HI.X.SX32 R5, R40, R37.reuse, 0x2, P0 ;  /* 0x0000002528057211 */ /* 0x080fe400000f16ff */
[CC--:B------:R-:W-:Y:S03]  /*8980*/  LEA R48, P0, R58.reuse, R36.reuse, 0x2 ;  /* 0x000000243a307211 */ /* 0x0c0fe600078010ff */
[----:B------:R1:W-:Y:S01]  /*8990*/  RED.E.ADD.F32.FTZ.RN.STRONG.GPU [R4.64], R15 ;  /* 0x0000000f0400798e */ /* 0x0003e2000c10e786 */
[-C--:B------:R-:W-:Y:S04]  /*89a0*/  LEA.HI.X.SX32 R49, R58, R37.reuse, 0x2, P0 ;  /* 0x000000253a317211 */ /* 0x080fe800000f16ff */
[----:B------:R-:W-:Y:S05]  /*89b0*/  RED.E.ADD.F32.FTZ.RN.STRONG.GPU [R36.64+0x80], R20 ;  /* 0x000080142400798e */ /* 0x000fea000c10e786 */
[----:B------:R-:W-:Y:S05]  /*89c0*/  RED.E.ADD.F32.FTZ.RN.STRONG.GPU [R44.64+0x80], R21 ;  /* 0x000080152c00798e */ /* 0x000fea000c10e786 */
[----:B------:R-:W-:Y:S05]  /*89d0*/  RED.E.ADD.F32.FTZ.RN.STRONG.GPU [R50.64], R22 ;  /* 0x000000163200798e */ /* 0x000fea000c10e786 */
[----:B------:R-:W-:Y:S05]  /*89e0*/  RED.E.ADD.F32.FTZ.RN.STRONG.GPU [R48.64], R23 ;  /* 0x000000173000798e */ /* 0x000fea000c10e786 */
[----:B------:R-:W-:Y:S05]  /*89f0*/  RED.E.ADD.F32.FTZ.RN.STRONG.GPU [R46.64], R24 ;  /* 0x000000182e00798e */ /* 0x000fea000c10e786 */
[----:B------:R-:W-:Y:S05]  /*8a00*/  RED.E.ADD.F32.FTZ.RN.STRONG.GPU [R42.64], R25 ;  /* 0x000000192a00798e */ /* 0x000fea000c10e786 */
[----:B------:R-:W-:Y:S01]  /*8a10*/  LDSM.16.MT88.4 R20, [R3+0x14800] ;  /* 0x014800000314783b */ /* 0x000fe20000004200 */
[CC--:B--2---:R-:W-:Y:S04]  /*8a20*/  LEA R16, P0, R53.reuse, R36.reuse, 0x2 ;  /* 0x0000002435107211 */ /* 0x0c4fe800078010ff */
[-C--:B------:R-:W-:Y:S02]  /*8a30*/  LEA.HI.X.SX32 R17, R53, R37.reuse, 0x2, P0 ;  /* 0x0000002535117211 */ /* 0x080fe400000f16ff */
[CC--:B---3--:R-:W-:Y:S04]  /*8a40*/  LEA R14, P6, R52.reuse, R36.reuse, 0x2 ;  /* 0x00000024340e7211 */ /* 0x0c8fe800078c10ff */
[-C--:B-1----:R-:W-:Y:S02]  /*8a50*/  LEA.HI.X.SX32 R15, R52, R37.reuse, 0x2, P6 ;  /* 0x00000025340f7211 */ /* 0x082fe400030f16ff */
[CC--:B----4-:R-:W-:Y:S04]  /*8a60*/  LEA R40, P4, R55.reuse, R36.reuse, 0x2 ;  /* 0x0000002437287211 */ /* 0x0d0fe800078810ff */
[-C--:B------:R-:W-:Y:S02]  /*8a70*/  LEA.HI.X.SX32 R41, R55, R37.reuse, 0x2, P4 ;  /* 0x0000002537297211 */ /* 0x080fe400020f16ff */
[-C--:B------:R-:W-:Y:S02]  /*8a80*/  LEA R18, P2, R54, R36.reuse, 0x2 ;  /* 0x0000002436127211 */ /* 0x080fe400078410ff */
[-C--:B------:R-:W-:Y:S01]  /*8a90*/  LEA R10, P4, R252, R36.reuse, 0x2 ;  /* 0x00000024fc0a7211 */ /* 0x080fe200078810ff */
[----:B------:R-:W-:Y:S01]  /*8aa0*/  RED.E.ADD.F32.FTZ.RN.STRONG.GPU [R40.64], R26 ;  /* 0x0000001a2800798e */ /* 0x000fe2000c10e786 */
[-C--:B------:R-:W-:Y:S02]  /*8ab0*/  LEA.HI.X.SX32 R19, R54, R37.reuse, 0x2, P2 ;  /* 0x0000002536137211 */ /* 0x080fe400010f16ff */
[-C--:B------:R-:W-:Y:S02]  /*8ac0*/  LEA.HI.X.SX32 R11, R252, R37.reuse, 0x2, P4 ;  /* 0x00000025fc0b7211 */ /* 0x080fe400020f16ff */
[CC--:B------:R-:W-:Y:S04]  /*8ad0*/  LEA R6, P2, R250.reuse, R36.reuse, 0x2 ;  /* 0x00000024fa067211 */ /* 0x0c0fe800078410ff */
[-C--:B------:R-:W-:Y:S02]  /*8ae0*/  LEA.HI.X.SX32 R7, R250, R37.reuse, 0x2, P2 ;  /* 0x00000025fa077211 */ /* 0x080fe400010f16ff */
[----:B------:R-:W-:Y:S01]  /*8af0*/  ISETP.LT.AND P2, PT, RZ, UR8, PT ;  /* 0x00000008ff007c0c */ /* 0x000fe2000bf41270 */
[----:B------:R-:W-:Y:S01]  /*8b00*/  UMOV UR8, UR5 ;  /* 0x0000000500087c82 */ /* 0x000fe20008000000 */
[CC--:B------:R-:W-:Y:S04]  /*8b10*/  LEA R38, P3, R0.reuse, R36.reuse, 0x2 ;  /* 0x0000002400267211 */ /* 0x0c0fe800078610ff */
[-C--:B------:R-:W-:Y:S01]  /*8b20*/  LEA.HI.X.SX32 R39, R0, R37.reuse, 0x2, P3 ;  /* 0x0000002500277211 */ /* 0x080fe200018f16ff */
[----:B------:R-:W-:Y:S01]  /*8b30*/  IMAD.IADD R0, R147, 0x1, R250 ;  /* 0x0000000193007824 */ /* 0x000fe200078e02fa */
[CC--:B------:R-:W-:Y:S03]  /*8b40*/  LEA R8, P3, R251.reuse, R36.reuse, 0x2 ;  /* 0x00000024fb087211 */ /* 0x0c0fe600078610ff */
[----:B------:R-:W-:Y:S01]  /*8b50*/  RED.E.ADD.F32.FTZ.RN.STRONG.GPU [R38.64], R27 ;  /* 0x0000001b2600798e */ /* 0x000fe2000c10e786 */
[-C--:B------:R-:W-:Y:S02]  /*8b60*/  LEA.HI.X.SX32 R9, R251, R37.reuse, 0x2, P3 ;  /* 0x00000025fb097211 */ /* 0x080fe400018f16ff */
[CC--:B------:R-:W-:Y:S02]  /*8b70*/  LEA R4, P0, R0.reuse, R36.reuse, 0x2 ;  /* 0x0000002400047211 */ /* 0x0c0fe400078010ff */
[----:B------:R-:W-:Y:S02]  /*8b80*/  RED.E.ADD.F32.FTZ.RN.STRONG.GPU [R18.64], R32 ;  /* 0x000000201200798e */ /* 0x000fe4000c10e786 */
[-C--:B------:R-:W-:Y:S01]  /*8b90*/  LEA.HI.X.SX32 R5, R0, R37.reuse, 0x2, P0 ;  /* 0x0000002500057211 */ /* 0x080fe200000f16ff */
[----:B------:R-:W-:Y:S01]  /*8ba0*/  IMAD.MOV.U32 R0, RZ, RZ, 0x40 ;  /* 0x00000040ff007424 */ /* 0x000fe200078e00ff */
[----:B------:R-:W-:Y:S01]  /*8bb0*/  PLOP3.LUT P0, PT, PT, PT, UP1, 0x80, 0x0 ;  /* 0x000000000000781c */ /* 0x000fe20003f0f018 */
[----:B------:R-:W-:Y:S01]  /*8bc0*/  RED.E.ADD.F32.FTZ.RN.STRONG.GPU [R16.64], R33 ;  /* 0x000000211000798e */ /* 0x000fe2000c10e786 */
[----:B------:R-:W-:Y:S02]  /*8bd0*/  @UP5 UIADD3 UR12, UP1, UR12, -0x200, URZ ;  /* 0xfffffe000c0c5890 */ /* 0x000fe4000ff3e03f */
[----:B------:R-:W-:Y:S02]  /*8be0*/  SEL R177, R0, 0xffffffc0, !P1 ;  /* 0xffffffc000b17807 */ /* 0x000fe40004800000 */
[----:B------:R-:W-:Y:S01]  /*8bf0*/  RED.E.ADD.F32.FTZ.RN.STRONG.GPU [R14.64], R34 ;  /* 0x000000220e00798e */ /* 0x000fe2000c10e786 */
[----:B------:R-:W-:Y:S02]  /*8c00*/  @UP5 UIADD3.X UR11, UR11, -0x1, URZ, UP1, !UPT ;  /* 0xffffffff0b0b5890 */ /* 0x000fe40008ffe43f */
[----:B------:R-:W-:Y:S02]  /*8c10*/  IMAD.IADD R0, R177, 0x1, R176 ;  /* 0x00000001b1007824 */ /* 0x000fe400078e02b0 */
[----:B------:R-:W-:Y:S05]  /*8c20*/  LDSM.16.MT88.4 R24, [R176+0x800] ;  /* 0x00080000b018783b */ /* 0x000fea0000004200 */
[----:B------:R-:W-:Y:S01]  /*8c30*/  LDSM.16.MT88.4 R16, [R0] ;  /* 0x000000000010783b */ /* 0x000fe20000004200 */
[C---:B------:R-:W-:Y:S04]  /*8c40*/  LEA R12, P5, R2.reuse, R36, 0x2 ;  /* 0x00000024020c7211 */ /* 0x040fe800078a10ff */
[----:B------:R-:W-:Y:S01]  /*8c50*/  LDSM.16.MT88.4 R40, [R0+0x1000] ;  /* 0x001000000028783b */ /* 0x000fe20000004200 */
[----:B------:R-:W-:Y:S04]  /*8c60*/  LEA.HI.X.SX32 R13, R2, R37, 0x2, P5 ;  /* 0x00000025020d7211 */ /* 0x000fe800028f16ff */
[----:B------:R-:W-:Y:S05]  /*8c70*/  LDSM.16.MT88.4 R36, [R3+0x19000] ;  /* 0x019000000324783b */ /* 0x000fea0000004200 */
[----:B------:R-:W-:Y:S05]  /*8c80*/  RED.E.ADD.F32.FTZ.RN.STRONG.GPU [R12.64], R35 ;  /* 0x000000230c00798e */ /* 0x000fea000c10e786 */
[----:B------:R-:W-:Y:S05]  /*8c90*/  RED.E.ADD.F32.FTZ.RN.STRONG.GPU [R10.64], R28 ;  /* 0x0000001c0a00798e */ /* 0x000fea000c10e786 */
[----:B------:R-:W-:Y:S05]  /*8ca0*/  RED.E.ADD.F32.FTZ.RN.STRONG.GPU [R8.64], R29 ;  /* 0x0000001d0800798e */ /* 0x000fea000c10e786 */
[----:B------:R-:W-:Y:S05]  /*8cb0*/  RED.E.ADD.F32.FTZ.RN.STRONG.GPU [R6.64], R30 ;  /* 0x0000001e0600798e */ /* 0x000fea000c10e786 */
[----:B------:R-:W-:Y:S05]  /*8cc0*/  LDSM.16.MT88.4 R8, [R176] ;  /* 0x00000000b008783b */ /* 0x000fea0000004200 */
[----:B------:R-:W-:Y:S05]  /*8cd0*/  RED.E.ADD.F32.FTZ.RN.STRONG.GPU [R4.64], R31 ;  /* 0x0000001f0400798e */ /* 0x000fea000c10e786 */
[----:B------:R-:W1:Y:S05]  /*8ce0*/  LDSM.16.MT88.4 R4, [R3+0x14000] ;  /* 0x014000000304783b */ /* 0x000e6a0000004200 */
[----:B------:R-:W2:Y:S05]  /*8cf0*/  LDSM.16.MT88.4 R12, [R3+0x18000] ;  /* 0x01800000030c783b */ /* 0x000eaa0000004200 */
[----:B------:R-:W3:Y:S05]  /*8d00*/  LDSM.16.MT88.4 R32, [R3+0x18800] ;  /* 0x018800000320783b */ /* 0x000eea0000004200 */
[----:B------:R-:W4:Y:S01]  /*8d10*/  LDSM.16.MT88.4 R28, [R0+0x800] ;  /* 0x00080000001c783b */ /* 0x000f220000004200 */
        /* <DEDUP_REMOVED lines=10> */
[----:B------:R-:W-:Y:S05]  /*8dc0*/  LDSM.16.MT88.4 R4, [R3+0x15800] ;  /* 0x015800000304783b */ /* 0x000fea0000004200 */
[----:B------:R-:W2:Y:S02]  /*8dd0*/  LDSM.16.MT88.4 R16, [R176+0x1800] ;  /* 0x00180000b010783b */ /* 0x000ea40000004200 */
[-C--:B------:R-:W-:Y:S08]  /*8de0*/  HMMA.16816.F32.BF16 R100, R20, R24.reuse, R100 ;  /* 0x000000181464723c */ /* 0x080ff00000041864 */
[C---:B---3--:R-:W-:Y:S08]  /*8df0*/  HMMA.16816.F32.BF16 R104, R32.reuse, R24, R104 ;  /* 0x000000182068723c */ /* 0x048ff00000041868 */
[-C--:B------:R-:W-:Y:S08]  /*8e00*/  HMMA.16816.F32.BF16 R108, R32, R26.reuse, R108 ;  /* 0x0000001a206c723c */ /* 0x080ff0000004186c */
[C---:B------:R-:W-:Y:S01]  /*8e10*/  HMMA.16816.F32.BF16 R112, R20.reuse, R26, R112 ;  /* 0x0000001a1470723c */ /* 0x040fe20000041870 */
[----:B------:R-:W3:Y:S07]  /*8e20*/  LDSM.16.MT88.4 R24, [R3+0x19800] ;  /* 0x019800000318783b */ /* 0x000eee0000004200 */
[-C--:B----4-:R-:W-:Y:S08]  /*8e30*/  HMMA.16816.F32.BF16 R116, R20, R28.reuse, R116 ;  /* 0x0000001c1474723c */ /* 0x090ff00000041874 */
        /* <DEDUP_REMOVED lines=203> */
.L_x_476:
        /* <DEDUP_REMOVED lines=19> */
.L_x_477:
[----:B------:R-:W-:Y:S01]  /*9c20*/  BAR.SYNC.DEFER_BLOCKING 0x0 ;  /* 0x0000000000007b1d */ /* 0x000fe20000010000 */
[----:B------:R-:W-:Y:S01]  /*9c30*/  USHF.L.U32 UR5, UR17, 0x7, URZ ;  /* 0x0000000711057899 */ /* 0x000fe2000800063f */
[--C-:B-1----:R-:W-:Y:S01]  /*9c40*/  SHF.R.S32.HI R7, RZ, 0x1f, R200.reuse ;  /* 0x0000001fff077819 */ /* 0x102fe200000114c8 */
[----:B------:R-:W-:Y:S01]  /*9c50*/  IMAD.MOV.U32 R6, RZ, RZ, R200 ;  /* 0x000000ffff067224 */ /* 0x000fe200078e00c8 */
[----:B------:R-:W-:Y:S01]  /*9c60*/  UIMAD UR4, UR17, -0x80, UR4 ;  /* 0xffffff80110478a4 */ /* 0x000fe2000f8e0204 */
[----:B------:R-:W-:Y:S01]  /*9c70*/  ISETP.GE.AND P1, PT, R200, c[0x0][0x220], PT ;  /* 0x00008800c8007a0c */ /* 0x000fe20003f26270 */
[----:B------:R-:W1:Y:S01]  /*9c80*/  S2R R8, SR_TID.X ;  /* 0x0000000000087919 */ /* 0x000e620000002100 */
[----:B------:R-:W-:Y:S01]  /*9c90*/  USHF.R.S32.HI UR10, URZ, 0x1f, UR5 ;  /* 0x0000001f3f0a7899 */ /* 0x000fe20008011405 */
[----:B------:R-:W-:Y:S01]  /*9ca0*/  IMAD.U32 R13, RZ, RZ, UR5 ;  /* 0x00000005ff0d7e24 */ /* 0x000fe2000f8e00ff */
[----:B------:R-:W-:Y:S01]  /*9cb0*/  ULDC.64 UR8, c[0x0][0x3a0] ;  /* 0x0000e80000087ab9 */ /* 0x000fe20000000a00 */
[----:B------:R-:W-:Y:S01]  /*9cc0*/  BSSY B0, `(.L_x_478) ;  /* 0x0000025000007945 */ /* 0x000fe20003800000 */
[----:B------:R-:W-:Y:S01]  /*9cd0*/  UIMAD UR8, UR10, UR8, URZ ;  /* 0x000000080a0872a4 */ /* 0x000fe2000f8e023f */
[----:B------:R-:W-:Y:S01]  /*9ce0*/  IMAD.WIDE.U32 R4, R13, c[0x0][0x3a0], R6 ;  /* 0x0000e8000d047a25 */ /* 0x000fe200078e0006 */
[----:B------:R-:W-:-:S02]  /*9cf0*/  USHF.R.S32.HI UR13, URZ, 0x1f, UR37 ;  /* 0x0000001f3f0d7899 */ /* 0x000fc40008011425 */
[----:B------:R-:W-:Y:S02]  /*9d00*/  UIMAD UR8, UR5, UR9, UR8 ;  /* 0x00000009050872a4 */ /* 0x000fe4000f8e0208 */
[----:B------:R-:W-:-:S04]  /*9d10*/  IADD3 R4, P0, R4, UR14, RZ ;  /* 0x0000000e04047c10 */ /* 0x000fc8000ff1e0ff */
[----:B------:R-:W-:Y:S01]  /*9d20*/  IMAD.U32 R2, RZ, RZ, UR8 ;  /* 0x00000008ff027e24 */ /* 0x000fe2000f8e00ff */
[----:B------:R-:W-:Y:S01]  /*9d30*/  ULDC.64 UR8, c[0x0][0x3b8] ;  /* 0x0000ee0000087ab9 */ /* 0x000fe20000000a00 */
[----:B------:R2:W3:Y:S01]  /*9d40*/  LDS.128 R16, [R146+0xd000] ;  /* 0x00d0000092107984 */ /* 0x0004e20000000c00 */
[----:B------:R-:W-:Y:S02]  /*9d50*/  UIMAD UR8, UR13, UR8, URZ ;  /* 0x000000080d0872a4 */ /* 0x000fe4000f8e023f */
[----:B------:R-:W-:Y:S01]  /*9d60*/  IADD3.X R5, R5, UR15, R2, P0, !PT ;  /* 0x0000000f05057c10 */ /* 0x000fe200087fe402 */
[----:B------:R-:W-:Y:S01]  /*9d70*/  IMAD.U32 R2, RZ, RZ, UR37 ;  /* 0x00000025ff027e24 */ /* 0x000fe2000f8e00ff */
[----:B------:R2:W4:Y:S01]  /*9d80*/  LDS.128 R20, [R146+0xe000] ;  /* 0x00e0000092147984 */ /* 0x0005220000000c00 */
[----:B------:R-:W-:Y:S01]  /*9d90*/  UIMAD UR8, UR37, UR9, UR8 ;  /* 0x00000009250872a4 */ /* 0x000fe2000f8e0208 */
[----:B-1----:R-:W-:Y:S01]  /*9da0*/  SHF.R.S32.HI R0, RZ, 0x1f, R8 ;  /* 0x0000001fff007819 */ /* 0x002fe20000011408 */
[----:B------:R-:W-:Y:S01]  /*9db0*/  IMAD.WIDE.U32 R4, R2, c[0x0][0x3b8], R4 ;  /* 0x0000ee0002047a25 */ /* 0x000fe200078e0004 */
[----:B------:R2:W1:Y:S02]  /*9dc0*/  LDS.128 R24, [R146+0xf000] ;  /* 0x00f0000092187984 */ /* 0x0004640000000c00 */
[----:B------:R-:W-:-:S02]  /*9dd0*/  LEA.HI R0, R0, R8, RZ, 0x3 ;  /* 0x0000000800007211 */ /* 0x000fc400078f18ff */
[----:B------:R2:W1:Y:S01]  /*9de0*/  LDS.128 R28, [R146+0x10000] ;  /* 0x01000000921c7984 */ /* 0x0004620000000c00 */
[----:B------:R-:W-:Y:S02]  /*9df0*/  IADD3 R12, R5, UR8, RZ ;  /* 0x00000008050c7c10 */ /* 0x000fe4000fffe0ff */
[----:B------:R-:W-:Y:S01]  /*9e00*/  SHF.R.S32.HI R0, RZ, 0x3, R0 ;  /* 0x00000003ff007819 */ /* 0x000fe20000011400 */
[----:B------:R2:W1:Y:S03]  /*9e10*/  LDS.128 R32, [R146+0x11000] ;  /* 0x0110000092207984 */ /* 0x0004660000000c00 */
[----:B------:R-:W-:Y:S01]  /*9e20*/  ISETP.GE.OR P4, PT, R0, UR4, P1 ;  /* 0x0000000400007c0c */ /* 0x000fe20008f86670 */
[----:B------:R2:W1:Y:S01]  /*9e30*/  LDS.128 R36, [R146+0x12000] ;  /* 0x0120000092247984 */ /* 0x0004620000000c00 */
[----:B------:R-:W-:-:S03]  /*9e40*/  SHF.R.S32.HI R14, RZ, 0x1f, R0 ;  /* 0x0000001fff0e7819 */ /* 0x000fc60000011400 */
[----:B------:R2:W1:Y:S08]  /*9e50*/  LDS.128 R40, [R146+0x13000] ;  /* 0x0130000092287984 */ /* 0x0004700000000c00 */
[----:B------:R-:W-:Y:S05]  /*9e60*/  @P4 BRA `(.L_x_479) ;  /* 0x000000a000004947 */ /* 0x000fea0003800000 */
[----:B--2---:R-:W2:Y:S01]  /*9e70*/  LDS.128 R144, [R146+0xc000] ;  /* 0x00c0000092907984 */ /* 0x004ea20000000c00 */
        /* <DEDUP_REMOVED lines=9> */
.L_x_479:
[----:B------:R-:W-:Y:S05]  /*9f10*/  BSYNC B0 ;  /* 0x0000000000007941 */ /* 0x000fea0003800000 */
.L_x_478:
[----:B------:R-:W-:Y:S01]  /*9f20*/  IADD3 R2, R0, 0x20, RZ ;  /* 0x0000002000027810 */ /* 0x000fe20007ffe0ff */
[----:B------:R-:W-:Y:S03]  /*9f30*/  BSSY B0, `(.L_x_480) ;  /* 0x000000e000007945 */ /* 0x000fe60003800000 */
[----:B------:R-:W-:-:S13]  /*9f40*/  ISETP.GE.OR P3, PT, R2, UR4, P1 ;  /* 0x0000000402007c0c */ /* 0x000fda0008f66670 */
        /* <DEDUP_REMOVED lines=11> */
[----:B---3--:R2:W-:Y:S02]  /*a000*/  STG.E.128 [R10.64], R16 ;  /* 0x000000100a007986 */ /* 0x0085e4000c101d06 */
.L_x_481:
[----:B------:R-:W-:Y:S05]  /*a010*/  BSYNC B0 ;  /* 0x0000000000007941 */ /* 0x000fea0003800000 */
.L_x_480:
        /* <DEDUP_REMOVED lines=14> */
[----:B----4-:R2:W-:Y:S02]  /*a100*/  STG.E.128 [R10.64], R20 ;  /* 0x000000140a007986 */ /* 0x0105e4000c101d06 */
.L_x_483:
[----:B------:R-:W-:Y:S05]  /*a110*/  BSYNC B0 ;  /* 0x0000000000007941 */ /* 0x000fea0003800000 */
.L_x_482:
[----:B------:R-:W-:Y:S01]  /*a120*/  IADD3 R2, R0, 0x60, RZ ;  /* 0x0000006000027810 */ /* 0x000fe20007ffe0ff */
[----:B------:R-:W-:Y:S03]  /*a130*/  BSSY B0, `(.L_x_484) ;  /* 0x000000d000007945 */ /* 0x000fe60003800000 */
[----:B------:R-:W-:-:S13]  /*a140*/  ISETP.GE.OR P1, PT, R2, UR4, P1 ;  /* 0x0000000402007c0c */ /* 0x000fda0008f26670 */
        /* <DEDUP_REMOVED lines=10> */
[----:B-1----:R1:W-:Y:S02]  /*a1f0*/  STG.E.128 [R4.64], R24 ;  /* 0x0000001804007986 */ /* 0x0023e4000c101d06 */
.L_x_485:
[----:B------:R-:W-:Y:S05]  /*a200*/  BSYNC B0 ;  /* 0x0000000000007941 */ /* 0x000fea0003800000 */
.L_x_484:
[----:B------:R-:W-:Y:S01]  /*a210*/  ULDC.64 UR8, c[0x0][0x3a8] ;  /* 0x0000ea0000087ab9 */ /* 0x000fe20000000a00 */
[----:B------:R-:W-:Y:S01]  /*a220*/  IMAD.WIDE.U32 R6, R13, c[0x0][0x3a8], R6 ;  /* 0x0000ea000d067a25 */ /* 0x000fe200078e0006 */
[----:B------:R-:W-:Y:S01]  /*a230*/  UIMAD UR4, UR10, UR8, URZ ;  /* 0x000000080a0472a4 */ /* 0x000fe2000f8e023f */
[----:B------:R-:W-:Y:S01]  /*a240*/  BSSY B0, `(.L_x_486) ;  /* 0x0000016000007945 */ /* 0x000fe20003800000 */
[----:B------:R-:W-:Y:S02]  /*a250*/  USHF.R.S32.HI UR13, URZ, 0x1f, UR37 ;  /* 0x0000001f3f0d7899 */ /* 0x000fe40008011425 */
[----:B------:R-:W-:Y:S01]  /*a260*/  UIMAD UR5, UR5, UR9, UR4 ;  /* 0x00000009050572a4 */ /* 0x000fe2000f8e0204 */
[----:B-1----:R-:W-:-:S05]  /*a270*/  IADD3 R4, P0, R6, UR11, RZ ;  /* 0x0000000b06047c10 */ /* 0x002fca000ff1e0ff */
[----:B------:R-:W-:Y:S01]  /*a280*/  IMAD.U32 R2, RZ, RZ, UR5 ;  /* 0x00000005ff027e24 */ /* 0x000fe2000f8e00ff */
[----:B------:R-:W-:Y:S02]  /*a290*/  ULDC.64 UR4, c[0x0][0x3c0] ;  /* 0x0000f00000047ab9 */ /* 0x000fe40000000a00 */
[----:B------:R-:W-:Y:S02]  /*a2a0*/  UIMAD UR4, UR13, UR4, URZ ;  /* 0x000000040d0472a4 */ /* 0x000fe4000f8e023f */
[----:B------:R-:W-:Y:S02]  /*a2b0*/  IADD3.X R5, R7, UR12, R2, P0, !PT ;  /* 0x0000000c07057c10 */ /* 0x000fe400087fe402 */
[----:B------:R-:W-:Y:S01]  /*a2c0*/  MOV R2, UR37 ;  /* 0x0000002500027c02 */ /* 0x000fe20008000f00 */
[----:B------:R-:W-:-:S04]  /*a2d0*/  UIMAD UR4, UR37, UR5, UR4 ;  /* 0x00000005250472a4 */ /* 0x000fc8000f8e0204 */
[----:B------:R-:W-:-:S05]  /*a2e0*/  IMAD.WIDE.U32 R4, R2, c[0x0][0x3c0], R4 ;  /* 0x0000f00002047a25 */ /* 0x000fca00078e0004 */
[----:B--2---:R-:W-:Y:S01]  /*a2f0*/  IADD3 R10, R5, UR4, RZ ;  /* 0x00000004050a7c10 */ /* 0x004fe2000fffe0ff */
        /* <DEDUP_REMOVED lines=9> */
[----:B------:R1:W-:Y:S04]  /*a390*/  STG.E.128 [R8.64], R28 ;  /* 0x0000001c08007986 */ /* 0x0003e8000c101d06 */
.L_x_487:
[----:B------:R-:W-:Y:S05]  /*a3a0*/  BSYNC B0 ;  /* 0x0000000000007941 */ /* 0x000fea0003800000 */
.L_x_486:
        /* <DEDUP_REMOVED lines=13> */
.L_x_489:
[----:B------:R-:W-:Y:S05]  /*a480*/  BSYNC B0 ;  /* 0x0000000000007941 */ /* 0x000fea0003800000 */
.L_x_488:
        /* <DEDUP_REMOVED lines=13> */
.L_x_491:
[----:B------:R-:W-:Y:S05]  /*a560*/  BSYNC B0 ;  /* 0x0000000000007941 */ /* 0x000fea0003800000 */
.L_x_490:
        /* <DEDUP_REMOVED lines=10> */
[----:B------:R2:W-:Y:S01]  /*a610*/  STG.E.128 [R4.64], R40 ;  /* 0x0000002804007986 */ /* 0x0005e2000c101d06 */
[----:B------:R-:W-:Y:S05]  /*a620*/  BRA `(.L_x_492) ;  /* 0x00000bd000007947 */ /* 0x000fea0003800000 */
.L_x_440:
        /* <DEDUP_REMOVED lines=21> */
.L_x_493:
        /* <DEDUP_REMOVED lines=19> */
.L_x_494:
[----:B------:R-:W1:Y:S01]  /*a8b0*/  S2R R6, SR_TID.X ;  /* 0x0000000000067919 */ /* 0x000e620000002100 */
[----:B------:R-:W-:Y:S01]  /*a8c0*/  USHF.L.U32 UR5, UR17, 0x7, URZ ;  /* 0x0000000711057899 */ /* 0x000fe2000800063f */
[----:B------:R-:W-:Y:S01]  /*a8d0*/  ISETP.GE.AND P1, PT, R200, c[0x0][0x220], PT ;  /* 0x00008800c8007a0c */ /* 0x000fe20003f26270 */
[----:B------:R-:W-:Y:S01]  /*a8e0*/  ULDC.64 UR8, c[0x0][0x3a0] ;  /* 0x0000e80000087ab9 */ /* 0x000fe20000000a00 */
[----:B------:R-:W-:Y:S01]  /*a8f0*/  BSSY B0, `(.L_x_495) ;  /* 0x0000020000007945 */ /* 0x000fe20003800000 */
[----:B------:R-:W-:Y:S02]  /*a900*/  USHF.R.S32.HI UR10, URZ, 0x1f, UR5 ;  /* 0x0000001f3f0a7899 */ /* 0x000fe40008011405 */
[----:B------:R-:W-:Y:S01]  /*a910*/  IMAD.U32 R11, RZ, RZ, UR5 ;  /* 0x00000005ff0b7e24 */ /* 0x000fe2000f8e00ff */
[----:B------:R-:W-:-:S02]  /*a920*/  UIMAD UR4, UR17, -0x80, UR4 ;  /* 0xffffff80110478a4 */ /* 0x000fc4000f8e0204 */
[----:B------:R-:W-:Y:S01]  /*a930*/  UIMAD UR8, UR10, UR8, URZ ;  /* 0x000000080a0872a4 */ /* 0x000fe2000f8e023f */
[----:B------:R-:W-:Y:S01]  /*a940*/  IMAD.WIDE.U32 R4, R11, c[0x0][0x3a0], R200 ;  /* 0x0000e8000b047a25 */ /* 0x000fe200078e00c8 */
[----:B------:R-:W-:Y:S02]  /*a950*/  USHF.R.S32.HI UR13, URZ, 0x1f, UR37 ;  /* 0x0000001f3f0d7899 */ /* 0x000fe40008011425 */
        /* <DEDUP_REMOVED lines=12> */
[----:B------:R-:W-:Y:S02]  /*aa20*/  ISETP.GE.OR P4, PT, R0, UR4, P1 ;  /* 0x0000000400007c0c */ /* 0x000fe40008f86670 */
        /* <DEDUP_REMOVED lines=12> */
.L_x_496:
[----:B------:R-:W-:Y:S05]  /*aaf0*/  BSYNC B0 ;  /* 0x0000000000007941 */ /* 0x000fea0003800000 */
.L_x_495:
[----:B------:R-:W-:Y:S01]  /*ab00*/  IADD3 R2, R0, 0x20, RZ ;  /* 0x0000002000027810 */ /* 0x000fe20007ffe0ff */
[----:B------:R-:W-:Y:S03]  /*ab10*/  BSSY B0, `(.L_x_497) ;  /* 0x000000e000007945 */ /* 0x000fe60003800000 */
[----:B------:R-:W-:-:S13]  /*ab20*/  ISETP.GE.OR P3, PT, R2, UR4, P1 ;  /* 0x0000000402007c0c */ /* 0x000fda0008f66670 */
        /* <DEDUP_REMOVED lines=12> */
.L_x_498:
[----:B------:R-:W-:Y:S05]  /*abf0*/  BSYNC B0 ;  /* 0x0000000000007941 */ /* 0x000fea0003800000 */
.L_x_497:
        /* <DEDUP_REMOVED lines=15> */
.L_x_500:
[----:B------:R-:W-:Y:S05]  /*acf0*/  BSYNC B0 ;  /* 0x0000000000007941 */ /* 0x000fea0003800000 */
.L_x_499:
[----:B------:R-:W-:Y:S01]  /*ad00*/  IADD3 R2, R0, 0x60, RZ ;  /* 0x0000006000027810 */ /* 0x000fe20007ffe0ff */
[----:B------:R-:W-:Y:S03]  /*ad10*/  BSSY B0, `(.L_x_501) ;  /* 0x000000d000007945 */ /* 0x000fe60003800000 */
[----:B------:R-:W-:-:S13]  /*ad20*/  ISETP.GE.OR P1, PT, R2, UR4, P1 ;  /* 0x0000000402007c0c */ /* 0x000fda0008f26670 */
[----:B------:R-:W-:Y:S05]  /*ad30*/  @P1 BRA `(.L_x_502) ;  /* 0x000000a000001947 */ /* 0x000fea0003800000 */
[----:B------:R-:W-:-:S04]  /*ad40*/  IADD3 R2, P0, R0, 0x60, RZ ;  /* 0x0000006000027810 */ /* 0x000fc80007f1e0ff */
[----:B------:R-:W-:-:S05]  /*ad50*/  IADD3.X R5, RZ, R12, RZ, P0, !PT ;  /* 0x0000000cff057210 */ /* 0x000fca00007fe4ff */
[----:B------:R-:W-:Y:S01]  /*ad60*/  IMAD R6, R5, c[0x0][0x3a0], RZ ;  /* 0x0000e80005067a24 */ /* 0x000fe200078e02ff */
[----:B------:R-:W-:-:S05]  /*ad70*/  MOV R5, R10 ;  /* 0x0000000a00057202 */ /* 0x000fca0000000f00 */
[----:B-1----:R-:W-:-:S04]  /*ad80*/  IMAD.WIDE.U32 R8, R2, c[0x0][0x3a0], R4 ;  /* 0x0000e80002087a25 */ /* 0x002fc800078e0004 */
[----:B------:R-:W-:Y:S01]  /*ad90*/  IMAD R2, R2, c[0x0][0x3a4], R6 ;  /* 0x0000e90002027a24 */ /* 0x000fe200078e0206 */
[----:B------:R-:W-:-:S04]  /*ada0*/  LEA R4, P0, R8, c[0x0][0x340], 0x1 ;  /* 0x0000d00008047a11 */ /* 0x000fc800078008ff */
[----:B------:R-:W-:-:S04]  /*adb0*/  IADD3 R2, R2, R9, RZ ;  /* 0x0000000902027210 */ /* 0x000fc80007ffe0ff */
[----:B------:R-:W-:-:S05]  /*adc0*/  LEA.HI.X R5, R8, c[0x0][0x344], R2, 0x1, P0 ;  /* 0x0000d10008057a11 */ /* 0x000fca00000f0c02 */
[----:B------:R1:W-:Y:S02]  /*add0*/  STG.E.128 [R4.64], RZ ;  /* 0x000000ff04007986 */ /* 0x0003e4000c101d2c */
.L_x_502:
[----:B------:R-:W-:Y:S05]  /*ade0*/  BSYNC B0 ;  /* 0x0000000000007941 */ /* 0x000fea0003800000 */
.L_x_501:
[----:B------:R-:W-:Y:S01]  /*adf0*/  ULDC.64 UR8, c[0x0][0x3a8] ;  /* 0x0000ea0000087ab9 */ /* 0x000fe20000000a00 */
[----:B-1----:R-:W-:Y:S01]  /*ae00*/  IMAD.WIDE.U32 R4, R11, c[0x0][0x3a8], R200 ;  /* 0x0000ea000b047a25 */ /* 0x002fe200078e00c8 */
[----:B------:R-:W-:Y:S01]  /*ae10*/  UIMAD UR4, UR10, UR8, URZ ;  /* 0x000000080a0472a4 */ /* 0x000fe2000f8e023f */
[----:B------:R-:W-:Y:S01]  /*ae20*/  BSSY B0, `(.L_x_503) ;  /* 0x0000016000007945 */ /* 0x000fe20003800000 */
[----:B------:R-:W-:Y:S02]  /*ae30*/  USHF.R.S32.HI UR13, URZ, 0x1f, UR37 ;  /* 0x0000001f3f0d7899 */ /* 0x000fe40008011425 */
        /* <DEDUP_REMOVED lines=20> */
.L_x_504:
[----:B------:R-:W-:Y:S05]  /*af80*/  BSYNC B0 ;  /* 0x0000000000007941 */ /* 0x000fea0003800000 */
.L_x_503:
        /* <DEDUP_REMOVED lines=13> */
.L_x_506:
[----:B------:R-:W-:Y:S05]  /*b060*/  BSYNC B0 ;  /* 0x0000000000007941 */ /* 0x000fea0003800000 */
.L_x_505:
        /* <DEDUP_REMOVED lines=13> */
.L_x_508:
[----:B------:R-:W-:Y:S05]  /*b140*/  BSYNC B0 ;  /* 0x0000000000007941 */ /* 0x000fea0003800000 */
.L_x_507:
        /* <DEDUP_REMOVED lines=11> */
.L_x_492:
[----:B------:R-:W-:Y:S05]  /*b200*/  BSYNC B1 ;  /* 0x0000000000017941 */ /* 0x000fea0003800000 */
.L_x_435:
        /* <DEDUP_REMOVED lines=11> */
.L_x_509:
[----:B------:R-:W-:Y:S05]  /*b2c0*/  EXIT ;  /* 0x000000000000794d */ /* 0x000fea0003800000 */
.L_x_511:
        /* <DEDUP_REMOVED lines=11> */
.L_x_2459:


//--------------------- .text._ZN5flash44flash_bwd_dq_dk_dv_loop_seqk_parallel_kernelI23Flash_bwd_kernel_traitsILi64ELi128ELi128ELi8ELi4ELi4ELi4ELb0ELb0EN7cutlass10bfloat16_tE19Flash_kernel_traitsILi64ELi128ELi128ELi8ES3_EELb0ELb0ELb1ELb0ELb0ELb0ELb0EEEvNS_16Flash_bwd_paramsE --------------------------
	.section	.text._ZN5flash44flash_bwd_dq_dk_dv_loop_seqk_parallel_kernelI23Flash_bwd_kernel_traitsILi64ELi128ELi128ELi8ELi4ELi4ELi4ELb0ELb0EN7cutlass10bfloat16_tE19Flash_kernel_traitsILi64ELi128ELi128ELi8ES3_EELb0ELb0ELb1ELb0ELb0ELb0ELb0EEEvNS_16Flash_bwd_paramsE,"ax",@progbits
	.sectioninfo	@"SHI_REGISTERS=255"
	.align	128
        .global         _ZN5flash44flash_bwd_dq_dk_dv_loop_seqk_parallel_kernelI23Flash_bwd_kernel_traitsILi64ELi128ELi128ELi8ELi4ELi4ELi4ELb0ELb0EN7cutlass10bfloat16_tE19Flash_kernel_traitsILi64ELi128ELi128ELi8ES3_EELb0ELb0ELb1ELb0ELb0ELb0ELb0EEEvNS_16Flash_bwd_paramsE
        .type           _ZN5flash44flash_bwd_dq_dk_dv_loop_seqk_parallel_kernelI23Flash_bwd_kernel_traitsILi64ELi128ELi128ELi8ELi4ELi4ELi4ELb0ELb0EN7cutlass10bfloat16_tE19Flash_kernel_traitsILi64ELi128ELi128ELi8ES3_EELb0ELb0ELb1ELb0ELb0ELb0ELb0EEEvNS_16Flash_bwd_paramsE,@function
        .size           _ZN5flash44flash_bwd_dq_dk_dv_loop_seqk_parallel_kernelI23Flash_bwd_kernel_traitsILi64ELi128ELi128ELi8ELi4ELi4ELi4ELb0ELb0EN7cutlass10bfloat16_tE19Flash_kernel_traitsILi64ELi128ELi128ELi8ES3_EELb0ELb0ELb1ELb0ELb0ELb0ELb0EEEvNS_16Flash_bwd_paramsE,(.L_x_2460 - _ZN5flash44flash_bwd_dq_dk_dv_loop_seqk_parallel_kernelI23Flash_bwd_kernel_traitsILi64ELi128ELi128ELi8ELi4ELi4ELi4ELb0ELb0EN7cutlass10bfloat16_tE19Flash_kernel_traitsILi64ELi128ELi128ELi8ES3_EELb0ELb0ELb1ELb0ELb0ELb0ELb0EEEvNS_16Flash_bwd_paramsE)
        .other          _ZN5flash44flash_bwd_dq_dk_dv_loop_seqk_parallel_kernelI23Flash_bwd_kernel_traitsILi64ELi128ELi128ELi8ELi4ELi4ELi4ELb0ELb0EN7cutlass10bfloat16_tE19Flash_kernel_traitsILi64ELi128ELi128ELi8ES3_EELb0ELb0ELb1ELb0ELb0ELb0ELb0EEEvNS_16Flash_bwd_paramsE,@"STO_CUDA_ENTRY STV_DEFAULT"
_ZN5flash44flash_bwd_dq_dk_dv_loop_seqk_parallel_kernelI23Flash_bwd_kernel_traitsILi64ELi128ELi128ELi8ELi4ELi4ELi4ELb0ELb0EN7cutlass10bfloat16_tE19Flash_kernel_traitsILi64ELi128ELi128ELi8ES3_EELb0ELb0ELb1ELb0ELb0ELb0ELb0EEEvNS_16Flash_bwd_paramsE:
.text._ZN5flash44flash_bwd_dq_dk_dv_loop_seqk_parallel_kernelI23Flash_bwd_kernel_traitsILi64ELi128ELi128ELi8ELi4ELi4ELi4ELb0ELb0EN7cutlass10bfloat16_tE19Flash_kernel_traitsILi64ELi128ELi128ELi8ES3_EELb0ELb0ELb1ELb0ELb0ELb0ELb0EEEvNS_16Flash_bwd_paramsE:
        /* <DEDUP_REMOVED lines=15> */
[----:B------:R-:W-:Y:S01]  /*00f0*/  UMOV UR6, 0x80 ;  /* 0x0000008000067882 */ /* 0x000fe20000000000 */
[----:B------:R-:W-:Y:S01]  /*0100*/  IMAD.MOV.U32 R197, RZ, RZ, -0x10 ;  /* 0xfffffff0ffc57424 */ /* 0x000fe200078e00ff */
[----:B------:R-:W-:Y:S02]  /*0110*/  ULDC UR4, c[0x0][0x210] ;  /* 0x0000840000047ab9 */ /* 0x000fe40000000800 */
[----:B------:R-:W-:Y:S01]  /*0120*/  ULDC UR60, c[0x0][0x234] ;  /* 0x00008d00003c7ab9 */ /* 0x000fe20000000800 */
[----:B------:R-:W3:Y:S01]  /*0130*/  S2UR UR37, SR_CTAID.Y ;  /* 0x00000000002579c3 */ /* 0x000ee20000002600 */
[----:B------:R-:W-:-:S02]  /*0140*/  ULDC UR11, c[0x0][0x374] ;  /* 0x0000dd00000b7ab9 */ /* 0x000fc40000000800 */
[----:B------:R-:W-:Y:S02]  /*0150*/  UIMAD UR60, UR6, UR4, UR60 ;  /* 0x00000004063c72a4 */ /* 0x000fe4000f8e023c */
[----:B------:R-:W-:Y:S02]  /*0160*/  UIMAD UR6, UR11, 0xc0, URZ ;  /* 0x000000c00b0678a4 */ /* 0x000fe4000f8e023f */
[----:B------:R-:W-:Y:S02]  /*0170*/  ULDC.U8 UR7, c[0x0][0x328] ;  /* 0x0000ca0000077ab9 */ /* 0x000fe40000000000 */
[----:B------:R-:W-:Y:S02]  /*0180*/  ULDC UR12, c[0x0][0x194] ;  /* 0x00006500000c7ab9 */ /* 0x000fe40000000800 */
[----:B------:R-:W-:Y:S02]  /*0190*/  UISETP.NE.AND UP5, UPT, UR7, URZ, UPT ;  /* 0x0000003f0700728c */ /* 0x000fe4000bfa5270 */
[----:B------:R-:W-:Y:S01]  /*01a0*/  UIMAD UR7, UR12, 0xc0, URZ ;  /* 0x000000c00c0778a4 */ /* 0x000fe2000f8e023f */
[----:B-1----:R-:W-:Y:S01]  /*01b0*/  SHF.R.S32.HI R10, RZ, 0x1f, R12 ;  /* 0x0000001fff0a7819 */ /* 0x002fe2000001140c */
[----:B--2---:R-:W-:-:S02]  /*01c0*/  USHF.R.S32.HI UR5, URZ, 0x1f, UR39 ;  /* 0x0000001f3f057899 */ /* 0x004fc40008011427 */
[----:B------:R-:W-:Y:S01]  /*01d0*/  ULDC UR51, c[0x0][0x22c] ;  /* 0x00008b0000337ab9 */ /* 0x000fe20000000800 */
[CC--:B------:R-:W-:Y:S01]  /*01e0*/  LEA.HI R9, R10.reuse, R12.reuse, RZ, 0x4 ;  /* 0x0000000c0a097211 */ /* 0x0c0fe200078f20ff */
[----:B------:R-:W-:Y:S01]  /*01f0*/  ULDC UR40, c[0x0][0x1c0] ;  /* 0x0000700000287ab9 */ /* 0x000fe20000000800 */
[----:B------:R-:W-:Y:S01]  /*0200*/  LEA.HI R4, R10, R12, RZ, 0x5 ;  /* 0x0000000c0a047211 */ /* 0x000fe200078f28ff */
[----:B------:R-:W-:Y:S01]  /*0210*/  ULDC UR10, c[0x0][0x1c0] ;  /* 0x00007000000a7ab9 */ /* 0x000fe20000000800 */
[----:B------:R-:W-:Y:S01]  /*0220*/  SHF.R.S32.HI R2, RZ, 0x4, R9 ;  /* 0x00000004ff027819 */ /* 0x000fe20000011409 */
[----:B---3--:R-:W-:Y:S01]  /*0230*/  UIMAD.WIDE.U32 UR48, UR37, UR14, URZ ;  /* 0x0000000e253072a5 */ /* 0x008fe2000f8e003f */
[--C-:B------:R-:W-:Y:S01]  /*0240*/  SHF.R.S32.HI R6, RZ, 0x5, R4.reuse ;  /* 0x00000005ff067819 */ /* 0x100fe20000011404 */
[----:B------:R-:W-:Y:S01]  /*0250*/  ULDC UR13, c[0x0][0x1c0] ;  /* 0x00007000000d7ab9 */ /* 0x000fe20000000800 */
[----:B------:R-:W-:Y:S01]  /*0260*/  LEA.HI R0, R9, R2, RZ, 0x1 ;  /* 0x0000000209007211 */ /* 0x000fe200078f08ff */
[----:B------:R-:W-:Y:S01]  /*0270*/  ULDC UR9, c[0x0][0x1c0] ;  /* 0x0000700000097ab9 */ /* 0x000fe20000000800 */
[----:B------:R-:W-:Y:S01]  /*0280*/  SHF.R.S32.HI R3, RZ, 0x1f, R4 ;  /* 0x0000001fff037819 */ /* 0x000fe20000011404 */
[----:B------:R-:W-:Y:S01]  /*0290*/  UIMAD.WIDE UR40, UR51, UR40, URZ ;  /* 0x00000028332872a5 */ /* 0x000fe2000f8e023f */
[----:B------:R-:W-:Y:S01]  /*02a0*/  LOP3.LUT R0, R0, 0xfffffffe, RZ, 0xc0, !PT ;  /* 0xfffffffe00007812 */ /* 0x000fe200078ec0ff */
[----:B------:R-:W-:Y:S01]  /*02b0*/  UIMAD UR52, UR39, UR51, URZ ;  /* 0x00000033273472a4 */ /* 0x000fe2000f8e023f */
[CC--:B------:R-:W-:Y:S01]  /*02c0*/  LEA.HI R15, R10.reuse, R12.reuse, RZ, 0x2 ;  /* 0x0000000c0a0f7211 */ /* 0x0c0fe200078f10ff */
[----:B------:R-:W-:Y:S01]  /*02d0*/  UIMAD UR51, UR51, UR10, URZ ;  /* 0x0000000a333372a4 */ /* 0x000fe2000f8e023f */
[----:B------:R-:W-:Y:S01]  /*02e0*/  LEA.HI R14, R10, R12, RZ, 0x3 ;  /* 0x0000000c0a0e7211 */ /* 0x000fe200078f18ff */
[----:B------:R-:W-:Y:S01]  /*02f0*/  IMAD.IADD R11, R2, 0x1, -R0 ;  /* 0x00000001020b7824 */ /* 0x000fe200078e0a00 */
[----:B------:R-:W-:Y:S01]  /*0300*/  LEA.HI R0, R3, R6, RZ, 0x2 ;  /* 0x0000000603007211 */ /* 0x000fe200078f10ff */
[----:B------:R-:W-:Y:S01]  /*0310*/  UIMAD UR4, UR37, UR9, UR39 ;  /* 0x00000009250472a4 */ /* 0x000fe2000f8e0227 */
[--C-:B------:R-:W-:Y:S01]  /*0320*/  SHF.R.S32.HI R5, RZ, 0x2, R15.reuse ;  /* 0x00000002ff057819 */ /* 0x100fe2000001140f */
[----:B------:R-:W-:Y:S01]  /*0330*/  ULDC UR54, c[0x0][0x214] ;  /* 0x0000850000367ab9 */ /* 0x000fe20000000800 */
[----:B------:R-:W-:Y:S01]  /*0340*/  SHF.R.S32.HI R3, RZ, 0x1f, R15 ;  /* 0x0000001fff037819 */ /* 0x000fe2000001140f */
[----:B------:R-:W-:Y:S01]  /*0350*/  USHF.L.U32 UR50, UR51, 0x7, URZ ;  /* 0x0000000733327899 */ /* 0x000fe2000800063f */
[----:B------:R-:W-:Y:S01]  /*0360*/  LOP3.LUT R2, R0, 0xfffffffc, RZ, 0xc0, !PT ;  /* 0xfffffffc00027812 */ /* 0x000fe200078ec0ff */
[----:B------:R-:W-:Y:S01]  /*0370*/  ULDC UR55, c[0x0][0x224] ;  /* 0x0000890000377ab9 */ /* 0x000fe20000000800 */
[----:B------:R-:W-:Y:S01]  /*0380*/  LEA.HI R0, R3, R5, RZ, 0x3 ;  /* 0x0000000503007211 */ /* 0x000fe200078f18ff */
[----:B------:R-:W-:Y:S01]  /*0390*/  ULDC UR61, c[0x0][0x1c8] ;  /* 0x00007200003d7ab9 */ /* 0x000fe20000000800 */
[----:B------:R-:W-:Y:S01]  /*03a0*/  SHF.R.S32.HI R3, RZ, 0x3, R14 ;  /* 0x00000003ff037819 */ /* 0x000fe2000001140e */
[----:B------:R-:W-:Y:S01]  /*03b0*/  IMAD.IADD R8, R6, 0x1, -R2 ;  /* 0x0000000106087824 */ /* 0x000fe200078e0a02 */
[----:B------:R-:W-:Y:S01]  /*03c0*/  LOP3.LUT R0, R0, 0xfffffff8, RZ, 0xc0, !PT ;  /* 0xfffffff800007812 */ /* 0x000fe200078ec0ff */
[----:B------:R-:W-:Y:S01]  /*03d0*/  ULDC.U8 UR8, c[0x0][0x3d0] ;  /* 0x0000f40000087ab9 */ /* 0x000fe20000000000 */
[----:B------:R-:W-:Y:S01]  /*03e0*/  LOP3.LUT R2, R4, 0xffffffe0, RZ, 0xc0, !PT ;  /* 0xffffffe004027812 */ /* 0x000fe200078ec0ff */
[----:B------:R-:W-:Y:S01]  /*03f0*/  @UP5 UIMAD UR59, UR37, UR54, URZ ;  /* 0x00000036253b52a4 */ /* 0x000fe2000f8e023f */
[----:B------:R-:W-:Y:S01]  /*0400*/  LOP3.LUT R4, R14, 0xfffffff8, RZ, 0xc0, !PT ;  /* 0xfffffff80e047812 */ /* 0x000fe200078ec0ff */
[----:B------:R-:W-:Y:S01]  /*0410*/  IMAD.IADD R7, R5, 0x1, -R0 ;  /* 0x0000000105077824 */ /* 0x000fe200078e0a00 */
[----:B------:R-:W-:Y:S01]  /*0420*/  UIMAD UR55, UR4, UR55, URZ ;  /* 0x00000037043772a4 */ /* 0x000fe2000f8e023f */
[----:B------:R-:W-:Y:S01]  /*0430*/  IMAD.IADD R0, R12, 0x1, -R2 ;  /* 0x000000010c007824 */ /* 0x000fe200078e0a02 */
[----:B------:R-:W-:-:S02]  /*0440*/  ULDC UR45, c[0x0][0x2e8] ;  /* 0x0000ba00002d7ab9 */ /* 0x000fc40000000800 */
[----:B------:R-:W-:Y:S02]  /*0450*/  ULDC UR44, c[0x0][0x2e8] ;  /* 0x0000ba00002c7ab9 */ /* 0x000fe40000000800 */
[----:B------:R-:W-:Y:S01]  /*0460*/  SHF.R.S32.HI R2, RZ, 0x1f, R0 ;  /* 0x0000001fff027819 */ /* 0x000fe20000011400 */
[----:B------:R-:W-:Y:S02]  /*0470*/  ULOP3.LUT UR61, UR39, UR61, URZ, 0x3c, !UPT ;  /* 0x0000003d273d7292 */ /* 0x000fe4000f8e3c3f */
[----:B------:R-:W-:Y:S01]  /*0480*/  UISETP.NE.AND UP6, UPT, UR8, URZ, UPT ;  /* 0x0000003f0800728c */ /* 0x000fe2000bfc5270 */
[----:B------:R-:W-:Y:S01]  /*0490*/  LEA.HI R248, R2, R0, RZ, 0x2 ;  /* 0x0000000002f87211 */ /* 0x000fe200078f10ff */
[----:B------:R-:W-:Y:S01]  /*04a0*/  IMAD.SHL.U32 R2, R3, 0x40, RZ ;  /* 0x0000004003027824 */ /* 0x000fe200078e00ff */
[----:B------:R-:W-:Y:S01]  /*04b0*/  LOP3.LUT R3, R9, 0xfffffff0, RZ, 0xc0, !PT ;  /* 0xfffffff009037812 */ /* 0x000fe200078ec0ff */
[----:B------:R-:W-:Y:S01]  /*04c0*/  IMAD.IADD R0, R12, 0x1, -R4 ;  /* 0x000000010c007824 */ /* 0x000fe200078e0a04 */
[----:B------:R-:W-:-:S02]  /*04d0*/  UIMAD.WIDE.U32 UR46, UR40, UR48, URZ ;  /* 0x00000030282e72a5 */ /* 0x000fc4000f8e003f */
[----:B------:R-:W-:Y:S01]  /*04e0*/  LOP3.LUT R2, R2, 0x1c0, RZ, 0xc0, !PT ;  /* 0x000001c002027812 */ /* 0x000fe200078ec0ff */
[C---:B------:R-:W-:Y:S01]  /*04f0*/  IMAD.SHL.U32 R204, R0.reuse, 0x8, RZ ;  /* 0x0000000800cc7824 */ /* 0x040fe200078e00ff */
[----:B------:R-:W-:Y:S01]  /*0500*/  LOP3.LUT P4, RZ, R0, 0x2, RZ, 0xc0, !PT ;  /* 0x0000000200ff7812 */ /* 0x000fe2000788c0ff */
[----:B------:R-:W-:Y:S01]  /*0510*/  UIMAD UR56, UR41, UR48, URZ ;  /* 0x00000030293872a4 */ /* 0x000fe2000f8e023f */
[----:B------:R-:W-:Y:S01]  /*0520*/  SHF.R.U32.HI R5, RZ, 0x3, R2 ;  /* 0x00000003ff057819 */ /* 0x000fe20000011602 */
[----:B------:R-:W-:Y:S01]  /*0530*/  USHF.R.S32.HI UR58, URZ, 0x1f, UR52 ;  /* 0x0000001f3f3a7899 */ /* 0x000fe20008011434 */
[----:B------:R-:W-:Y:S01]  /*0540*/  LOP3.LUT R4, R2, 0x38, R204, 0xf8, !PT ;  /* 0x0000003802047812 */ /* 0x000fe200078ef8cc */
[----:B------:R-:W-:Y:S01]  /*0550*/  IMAD.IADD R2, R12, 0x1, -R3 ;  /* 0x000000010c027824 */ /* 0x000fe200078e0a03 */
[C---:B------:R-:W-:Y:S01]  /*0560*/  LOP3.LUT P3, RZ, R0.reuse, 0x4, RZ, 0xc0, !PT ;  /* 0x0000000400ff7812 */ /* 0x040fe2000786c0ff */
[----:B------:R-:W-:Y:S01]  /*0570*/  IMAD.SHL.U32 R0, R0, 0x40, RZ ;  /* 0x0000004000007824 */ /* 0x000fe200078e00ff */
[----:B------:R-:W-:Y:S01]  /*0580*/  LOP3.LUT R4, R4, R5, RZ, 0x3c, !PT ;  /* 0x0000000504047212 */ /* 0x000fe200078e3cff */
[----:B------:R-:W-:Y:S01]  /*0590*/  USHF.R.S32.HI UR53, URZ, 0x1f, UR50 ;  /* 0x0000001f3f357899 */ /* 0x000fe20008011432 */
[----:B------:R-:W-:-:S02]  /*05a0*/  SHF.R.S32.HI R3, RZ, 0x1f, R2 ;  /* 0x0000001fff037819 */ /* 0x000fc40000011402 */
[----:B------:R-:W-:Y:S02]  /*05b0*/  LEA.HI R5, R10, R12, RZ, 0x6 ;  /* 0x0000000c0a057211 */ /* 0x000fe400078f30ff */
[----:B------:R-:W-:Y:S02]  /*05c0*/  LEA.HI R9, R3, R2, RZ, 0x3 ;  /* 0x0000000203097211 */ /* 0x000fe400078f18ff */
[----:B------:R-:W-:Y:S01]  /*05d0*/  LOP3.LUT R0, R0, 0x1c0, RZ, 0xc0, !PT ;  /* 0x000001c000007812 */ /* 0x000fe200078ec0ff */
[----:B------:R-:W-:Y:S01]  /*05e0*/  IMAD.SHL.U32 R5, R5, 0x8, RZ ;  /* 0x0000000805057824 */ /* 0x000fe200078e00ff */
[----:B------:R-:W-:Y:S02]  /*05f0*/  LOP3.LUT R3, R9, 0xfffffff8, RZ, 0xc0, !PT ;  /* 0xfffffff809037812 */ /* 0x000fe400078ec0ff */
[----:B------:R-:W-:Y:S02]  /*0600*/  LOP3.LUT R178, R0, 0x8, R14, 0xf8, !PT ;  /* 0x0000000800b27812 */ /* 0x000fe400078ef80e */
[----:B------:R-:W-:Y:S01]  /*0610*/  SEL R180, R199, 0xffffffe0, !P4 ;  /* 0xffffffe0c7b47807 */ /* 0x000fe20006000000 */
[----:B------:R-:W-:Y:S01]  /*0620*/  IMAD.IADD R13, R2, 0x1, -R3 ;  /* 0x00000001020d7824 */ /* 0x000fe200078e0a03 */
[----:B------:R-:W-:Y:S01]  /*0630*/  LOP3.LUT R2, R4, 0xfffffe00, R5, 0xf8, !PT ;  /* 0xfffffe0004027812 */ /* 0x000fe200078ef805 */
[----:B------:R-:W-:Y:S01]  /*0640*/  IMAD.U32 R3, RZ, RZ, UR5 ;  /* 0x00000005ff037e24 */ /* 0x000fe2000f8e00ff */
[----:B------:R-:W-:Y:S01]  /*0650*/  LEA.HI R3, R10, R12, RZ, 0x7 ;  /* 0x0000000c0a037211 */ /* 0x000fe200078f38ff */
[----:B------:R-:W-:Y:S01]  /*0660*/  IMAD.SHL.U32 R4, R11, 0x200, RZ ;  /* 0x000002000b047824 */ /* 0x000fe200078e00ff */
[----:B------:R-:W-:Y:S01]  /*0670*/  SHF.R.U32.HI R5, RZ, 0x3, R0 ;  /* 0x00000003ff057819 */ /* 0x000fe20000011600 */
[----:B------:R1:W-:Y:S01]  /*0680*/  STL [R1], R2 ;  /* 0x0000000201007387 */ /* 0x0003e20000100800 */
[----:B------:R-:W-:Y:S01]  /*0690*/  USHF.R.S32.HI UR5, URZ, 0x1f, UR14 ;  /* 0x0000001f3f057899 */ /* 0x000fe2000801140e */
[----:B------:R-:W-:Y:S01]  /*06a0*/  IMAD.SHL.U32 R10, R12, 0x2, RZ ;  /* 0x000000020c0a7824 */ /* 0x000fe200078e00ff */
[----:B------:R-:W-:Y:S01]  /*06b0*/  LOP3.LUT R178, R178, R5, RZ, 0x3c, !PT ;  /* 0x00000005b2b27212 */ /* 0x000fe200078e3cff */
[----:B------:R-:W-:-:S02]  /*06c0*/  USHF.L.U32 UR14, UR37, 0x7, URZ ;  /* 0x00000007250e7899 */ /* 0x000fc4000800063f */
[----:B------:R-:W-:Y:S01]  /*06d0*/  UIMAD UR57, UR5, UR37, URZ ;  /* 0x00000025053972a4 */ /* 0x000fe2000f8e023f */
[----:B------:R-:W-:Y:S01]  /*06e0*/  LOP3.LUT R10, R10, 0x6, RZ, 0xc0, !PT ;  /* 0x000000060a0a7812 */ /* 0x000fe200078ec0ff */
[----:B------:R-:W-:-:S04]  /*06f0*/  @!UP5 UIMAD UR5, UR37, UR13, UR39 ;  /* 0x0000000d2505d2a4 */ /* 0x000fc8000f8e0227 */
[----:B------:R-:W-:-:S03]  /*0700*/  @!UP5 UIMAD UR54, UR5, UR54, URZ ;  /* 0x000000360536d2a4 */ /* 0x000fc6000f8e023f */
        /* <DEDUP_REMOVED lines=9> */
[----:B------:R-:W-:-:S02]  /*07a0*/  LEA.HI.SX32 R248, R248, R3, 0x1e ;  /* 0x00000003f8f87211 */ /* 0x000fc400078ff2ff */
[----:B------:R-:W-:Y:S01]  /*07b0*/  LOP3.LUT R3, R6, 0x8, R14, 0xf8, !PT ;  /* 0x0000000806037812 */ /* 0x000fe200078ef80e */
[----:B------:R-:W-:Y:S01]  /*07c0*/  IMAD.IADD R178, R0, 0x1, R178 ;  /* 0x0000000100b27824 */ /* 0x000fe200078e02b2 */
[----:B------:R-:W-:Y:S01]  /*07d0*/  LOP3.LUT R0, R15, 0x7ffffffc, RZ, 0xc0, !PT ;  /* 0x7ffffffc0f007812 */ /* 0x000fe200078ec0ff */
[----:B------:R-:W-:Y:S01]  /*07e0*/  IMAD.U32 R6, RZ, RZ, UR14 ;  /* 0x0000000eff067e24 */ /* 0x000fe2000f8e00ff */
[----:B------:R-:W-:Y:S01]  /*07f0*/  LOP3.LUT R5, R4, R3, R5, 0xf6, !PT ;  /* 0x0000000304057212 */ /* 0x000fe200078ef605 */
[----:B------:R-:W-:Y:S01]  /*0800*/  IMAD.SHL.U32 R3, R2, 0x8, RZ ;  /* 0x0000000802037824 */ /* 0x000fe200078e00ff */
[----:B------:R-:W-:Y:S01]  /*0810*/  SEL R199, R199, 0xffffffe0, !P1 ;  /* 0xffffffe0c7c77807 */ /* 0x000fe20004800000 */
[----:B------:R-:W-:Y:S02]  /*0820*/  IMAD.IADD R6, R12, 0x1, -R0 ;  /* 0x000000010c067824 */ /* 0x000fe400078e0a00 */
[----:B------:R-:W-:Y:S01]  /*0830*/  IMAD.SHL.U32 R0, R7, 0x40, RZ ;  /* 0x0000004007007824 */ /* 0x000fe200078e00ff */
[----:B------:R-:W-:Y:S01]  /*0840*/  LOP3.LUT R3, R3, 0x8, RZ, 0xc0, !PT ;  /* 0x0000000803037812 */ /* 0x000fe200078ec0ff */
[----:B------:R-:W-:-:S02]  /*0850*/  IMAD.SHL.U32 R6, R6, 0x2, RZ ;  /* 0x0000000206067824 */ /* 0x000fc400078e00ff */
[----:B------:R-:W-:Y:S01]  /*0860*/  IMAD.SHL.U32 R7, R11, 0x10, RZ ;  /* 0x000000100b077824 */ /* 0x000fe200078e00ff */
[----:B------:R-:W-:Y:S01]  /*0870*/  LOP3.LUT R0, R0, 0x1c0, RZ, 0xc0, !PT ;  /* 0x000001c000007812 */ /* 0x000fe200078ec0ff */
[C---:B------:R-:W-:Y:S02]  /*0880*/  IMAD R12, R2.reuse, 0x40, R10 ;  /* 0x00000040020c7824 */ /* 0x040fe400078e020a */
[----:B------:R-:W-:Y:S01]  /*0890*/  IMAD R2, R2, 0x2000, R6 ;  /* 0x0000200002027824 */ /* 0x000fe200078e0206 */
[----:B------:R-:W-:Y:S01]  /*08a0*/  SHF.R.U32.HI R4, RZ, 0x3, R0 ;  /* 0x00000003ff047819 */ /* 0x000fe20000011600 */
[----:B------:R-:W-:Y:S01]  /*08b0*/  IMAD.SHL.U32 R178, R178, 0x2, RZ ;  /* 0x00000002b2b27824 */ /* 0x000fe200078e00ff */
[----:B------:R-:W-:Y:S01]  /*08c0*/  LOP3.LUT R10, R3, 0x10, R7, 0xf8, !PT ;  /* 0x00000010030a7812 */ /* 0x000fe200078ef807 */
[----:B------:R-:W-:Y:S01]  /*08d0*/  IMAD R2, R8, 0x400, R2 ;  /* 0x0000040008027824 */ /* 0x000fe200078e0202 */
[CC--:B------:R-:W-:Y:S01]  /*08e0*/  LOP3.LUT R3, R4.reuse, R0.reuse, R3, 0x1e, !PT ;  /* 0x0000000004037212 */ /* 0x0c0fe200078e1e03 */
[----:B------:R1:W-:Y:S01]  /*08f0*/  STL [R1+0x4], R12 ;  /* 0x0000040c01007387 */ /* 0x0003e20000100800 */
[----:B------:R-:W-:Y:S01]  /*0900*/  LOP3.LUT R4, R4, R0, RZ, 0xfc, !PT ;  /* 0x0000000004047212 */ /* 0x000fe200078efcff */
[----:B------:R-:W-:-:S02]  /*0910*/  IMAD R0, R8, 0x400, R6 ;  /* 0x0000040008007824 */ /* 0x000fc400078e0206 */
[----:B------:R-:W-:Y:S02]  /*0920*/  IMAD.SHL.U32 R7, R11, 0x8, RZ ;  /* 0x000000080b077824 */ /* 0x000fe400078e00ff */
[----:B------:R-:W-:Y:S02]  /*0930*/  IMAD.IADD R195, R4, 0x1, R2 ;  /* 0x0000000104c37824 */ /* 0x000fe400078e0202 */
[----:B------:R-:W-:Y:S01]  /*0940*/  IMAD.U32 R2, RZ, RZ, UR6 ;  /* 0x00000006ff027e24 */ /* 0x000fe2000f8e00ff */
[----:B------:R-:W-:Y:S01]  /*0950*/  USHF.R.S32.HI UR6, URZ, 0x1f, UR37 ;  /* 0x0000001f3f067899 */ /* 0x000fe20008011425 */
[----:B------:R-:W-:Y:S02]  /*0960*/  IMAD.SHL.U32 R195, R195, 0x2, RZ ;  /* 0x00000002c3c37824 */ /* 0x000fe400078e00ff */
[----:B------:R-:W-:Y:S01]  /*0970*/  IMAD.IADD R181, R178, 0x1, R180 ;  /* 0x00000001b2b57824 */ /* 0x000fe200078e02b4 */
[----:B------:R2:W-:Y:S01]  /*0980*/  STL [R1+0x40], R2 ;  /* 0x0000400201007387 */ /* 0x0005e20000100800 */
[----:B------:R-:W-:-:S02]  /*0990*/  IMAD.IADD R198, R195, 0x1, R197 ;  /* 0x00000001c3c67824 */ /* 0x000fc400078e02c5 */
[----:B------:R-:W-:Y:S01]  /*09a0*/  IMAD.U32 R4, RZ, RZ, UR6 ;  /* 0x00000006ff047e24 */ /* 0x000fe2000f8e00ff */
[----:B------:R-:W-:Y:S01]  /*09b0*/  USHF.R.S32.HI UR6, URZ, 0x1f, UR39 ;  /* 0x0000001f3f067899 */ /* 0x000fe20008011427 */
[--C-:B------:R-:W-:Y:S02]  /*09c0*/  IMAD.IADD R202, R195, 0x1, R199.reuse ;  /* 0x00000001c3ca7824 */ /* 0x100fe400078e02c7 */
[----:B------:R-:W-:Y:S02]  /*09d0*/  IMAD.IADD R201, R198, 0x1, R199 ;  /* 0x00000001c6c97824 */ /* 0x000fe400078e02c7 */
[----:B-1----:R-:W-:Y:S02]  /*09e0*/  IMAD.IADD R12, R0, 0x1, R3 ;  /* 0x00000001000c7824 */ /* 0x002fe400078e0203 */
[----:B------:R-:W-:Y:S02]  /*09f0*/  IMAD.U32 R3, RZ, RZ, UR7 ;  /* 0x00000007ff037e24 */ /* 0x000fe4000f8e00ff */
[----:B------:R-:W-:Y:S01]  /*0a00*/  IMAD.SHL.U32 R0, R9, 0x40, RZ ;  /* 0x0000004009007824 */ /* 0x000fe200078e00ff */
[----:B------:R-:W-:Y:S01]  /*0a10*/  LEA R12, R12, 0xc000, 0x1 ;  /* 0x0000c0000c0c7811 */ /* 0x000fe200078e08ff */
[----:B------:R-:W-:Y:S01]  /*0a20*/  IMAD.U32 R9, RZ, RZ, UR6 ;  /* 0x00000006ff097e24 */ /* 0x000fe2000f8e00ff */
[----:B------:R1:W-:Y:S02]  /*0a30*/  STL [R1+0x3c], R3 ;  /* 0x00003c0301007387 */ /* 0x0003e40000100800 */
[----:B------:R-:W-:-:S02]  /*0a40*/  LOP3.LUT R0, R0, 0xfffffe00, RZ, 0xc0, !PT ;  /* 0xfffffe0000007812 */ /* 0x000fc400078ec0ff */
[C---:B------:R-:W-:Y:S01]  /*0a50*/  IADD3 R14, R12.reuse, 0x420, RZ ;  /* 0x000004200c0e7810 */ /* 0x040fe20007ffe0ff */
[----:B------:R-:W-:Y:S01]  /*0a60*/  STL [R1+0x8], R12 ;  /* 0x0000080c01007387 */ /* 0x000fe20000100800 */
[----:B--2---:R-:W-:Y:S01]  /*0a70*/  IMAD.SHL.U32 R2, R13, 0x40, RZ ;  /* 0x000000400d027824 */ /* 0x004fe200078e00ff */
[C---:B------:R-:W-:Y:S02]  /*0a80*/  IADD3 R9, R12.reuse, 0x2020, RZ ;  /* 0x000020200c097810 */ /* 0x040fe40007ffe0ff */
[----:B------:R-:W-:Y:S02]  /*0a90*/  @P1 IADD3 R14, R12, 0x3e0, RZ ;  /* 0x000003e00c0e1810 */ /* 0x000fe40007ffe0ff */
[----:B------:R-:W-:Y:S02]  /*0aa0*/  LOP3.LUT R2, R2, 0x1c0, RZ, 0xc0, !PT ;  /* 0x000001c002027812 */ /* 0x000fe400078ec0ff */
[----:B------:R-:W-:Y:S02]  /*0ab0*/  IADD3 R13, R12, 0x2420, RZ ;  /* 0x000024200c0d7810 */ /* 0x000fe40007ffe0ff */
[----:B------:R-:W-:-:S02]  /*0ac0*/  SHF.R.U32.HI R6, RZ, 0x3, R2 ;  /* 0x00000003ff067819 */ /* 0x000fc40000011602 */
[----:B------:R-:W-:Y:S02]  /*0ad0*/  LOP3.LUT R7, R2, 0x8, R7, 0xf8, !PT ;  /* 0x0000000802077812 */ /* 0x000fe400078ef807 */
[----:B------:R-:W-:Y:S02]  /*0ae0*/  LOP3.LUT R2, R6, R10, R2, 0x1e, !PT ;  /* 0x0000000a06027212 */ /* 0x000fe400078e1e02 */
[----:B------:R-:W-:Y:S02]  /*0af0*/  @P1 IADD3 R9, R12, 0x1fe0, RZ ;  /* 0x00001fe00c091810 */ /* 0x000fe40007ffe0ff */
[----:B------:R-:W-:Y:S01]  /*0b00*/  LOP3.LUT R186, R2, R0, RZ, 0xfc, !PT ;  /* 0x0000000002ba7212 */ /* 0x000fe200078efcff */
[----:B------:R-:W-:Y:S01]  /*0b10*/  IMAD.MOV.U32 R2, RZ, RZ, 0x440 ;  /* 0x00000440ff027424 */ /* 0x000fe200078e00ff */
[----:B-1----:R-:W-:Y:S02]  /*0b20*/  IADD3 R3, R248, -0x80, RZ ;  /* 0xffffff80f8037810 */ /* 0x002fe40007ffe0ff */
[----:B------:R-:W-:-:S02]  /*0b30*/  @P1 IADD3 R13, R12, 0x23e0, RZ ;  /* 0x000023e00c0d1810 */ /* 0x000fc40007ffe0ff */
[----:B------:R-:W-:Y:S02]  /*0b40*/  SHF.R.S32.HI R4, RZ, 0x1f, R3 ;  /* 0x0000001fff047819 */ /* 0x000fe40000011403 */
[----:B------:R-:W-:Y:S02]  /*0b50*/  SEL R2, R2, 0x3c0, !P2 ;  /* 0x000003c002027807 */ /* 0x000fe40005000000 */
[----:B------:R-:W-:Y:S01]  /*0b60*/  SHF.L.U64.HI R3, R3, 0x2, R4 ;  /* 0x0000000203037819 */ /* 0x000fe20000010204 */
[----:B------:R-:W-:Y:S01]  /*0b70*/  IMAD R4, R8, 0x400, R0 ;  /* 0x0000040008047824 */ /* 0x000fe200078e0200 */
[----:B------:R-:W-:Y:S01]  /*0b80*/  LOP3.LUT R3, R7, R6, RZ, 0x3c, !PT ;  /* 0x0000000607037212 */ /* 0x000fe200078e3cff */
[----:B------:R-:W-:Y:S01]  /*0b90*/  IMAD.MOV.U32 R0, RZ, RZ, 0x40 ;  /* 0x00000040ff007424 */ /* 0x000fe200078e00ff */
[C---:B------:R-:W-:Y:S02]  /*0ba0*/  IADD3 R6, R12.reuse, 0x2040, RZ ;  /* 0x000020400c067810 */ /* 0x040fe40007ffe0ff */
[----:B------:R-:W-:Y:S01]  /*0bb0*/  @P2 IADD3 R6, R12, 0x1fc0, RZ ;  /* 0x00001fc00c062810 */ /* 0x000fe20007ffe0ff */
[----:B------:R-:W-:Y:S01]  /*0bc0*/  IMAD.IADD R185, R4, 0x1, R3 ;  /* 0x0000000104b97824 */ /* 0x000fe200078e0203 */
[C---:B------:R-:W-:Y:S01]  /*0bd0*/  SEL R179, R0.reuse, 0xffffffc0, !P3 ;  /* 0xffffffc000b37807 */ /* 0x040fe20005800000 */
[----:B------:R-:W-:Y:S01]  /*0be0*/  IMAD.SHL.U32 R3, R5, 0x2, RZ ;  /* 0x0000000205037824 */ /* 0x000fe200078e00ff */
[----:B------:R-:W-:Y:S01]  /*0bf0*/  SEL R0, R0, 0xffffffc0, !P2 ;  /* 0xffffffc000007807 */ /* 0x000fe20005000000 */
[----:B------:R-:W-:-:S02]  /*0c00*/  IMAD.IADD R5, R199, 0x1, R12 ;  /* 0x00000001c7057824 */ /* 0x000fc400078e020c */
[----:B------:R-:W-:Y:S02]  /*0c10*/  IMAD.IADD R4, R12, 0x1, R2 ;  /* 0x000000010c047824 */ /* 0x000fe400078e0202 */
[----:B------:R-:W-:Y:S02]  /*0c20*/  IMAD.IADD R11, R0, 0x1, R12 ;  /* 0x00000001000b7824 */ /* 0x000fe400078e020c */
[----:B------:R-:W-:Y:S02]  /*0c30*/  IMAD.IADD R196, R195, 0x1, R0 ;  /* 0x00000001c3c47824 */ /* 0x000fe400078e0200 */
[----:B------:R-:W-:Y:S01]  /*0c40*/  IMAD.IADD R179, R178, 0x1, R179 ;  /* 0x00000001b2b37824 */ /* 0x000fe200078e02b3 */
[----:B------:R-:W-:Y:S01]  /*0c50*/  STL [R1+0x1c], R11 ;  /* 0x00001c0b01007387 */ /* 0x000fe20000100800 */
[--C-:B------:R-:W-:Y:S02]  /*0c60*/  IMAD.IADD R197, R197, 0x1, R196.reuse ;  /* 0x00000001c5c57824 */ /* 0x100fe400078e02c4 */
[----:B------:R-:W-:Y:S01]  /*0c70*/  IMAD.IADD R200, R199, 0x1, R196 ;  /* 0x00000001c7c87824 */ /* 0x000fe200078e02c4 */
[----:B------:R1:W-:Y:S01]  /*0c80*/  STL [R1+0x38], R5 ;  /* 0x0000380501007387 */ /* 0x0003e20000100800 */
[----:B------:R-:W-:-:S03]  /*0c90*/  IMAD.IADD R180, R180, 0x1, R179 ;  /* 0x00000001b4b47824 */ /* 0x000fc600078e02b3 */
[----:B------:R-:W-:Y:S04]  /*0ca0*/  STL [R1+0x18], R4 ;  /* 0x0000180401007387 */ /* 0x000fe80000100800 */
[----:B------:R-:W-:Y:S04]  /*0cb0*/  STL [R1+0x24], R14 ;  /* 0x0000240e01007387 */ /* 0x000fe80000100800 */
[----:B------:R-:W-:Y:S04]  /*0cc0*/  STL [R1+0xc], R9 ;  /* 0x00000c0901007387 */ /* 0x000fe80000100800 */
[----:B------:R-:W-:Y:S04]  /*0cd0*/  STL [R1+0x20], R13 ;  /* 0x0000200d01007387 */ /* 0x000fe80000100800 */
[----:B------:R2:W-:Y:S01]  /*0ce0*/  STL [R1+0x14], R6 ;  /* 0x0000140601007387 */ /* 0x0005e20000100800 */
[----:B-1----:R-:W-:-:S02]  /*0cf0*/  IADD3 R5, R12, 0x2440, RZ ;  /* 0x000024400c057810 */ /* 0x002fc40007ffe0ff */
        /* <DEDUP_REMOVED lines=11> */
.L_x_590:
        /* <DEDUP_REMOVED lines=12> */
[----:B--2---:R-:W-:Y:S01]  /*0e70*/  IMAD.U32 R4, RZ, RZ, UR13 ;  /* 0x0000000dff047e24 */ /* 0x004fe2000f8e00ff */
[----:B------:R-:W-:Y:S02]  /*0e80*/  ULDC.U8 UR6, c[0x0][0x312] ;  /* 0x0000c48000067ab9 */ /* 0x000fe40000000000 */
[----:B------:R-:W-:Y:S01]  /*0e90*/  UISETP.NE.AND UP4, UPT, UR6, URZ, UPT ;  /* 0x0000003f0600728c */ /* 0x000fe2000bf85270 */
[----:B------:R-:W-:Y:S01]  /*0ea0*/  IMAD.U32 R5, RZ, RZ, UR7 ;  /* 0x00000007ff057e24 */ /* 0x000fe2000f8e00ff */
[----:B------:R-:W-:Y:S02]  /*0eb0*/  ULDC.64 UR22, c[0x0][0x118] ;  /* 0x0000460000167ab9 */ /* 0x000fe40000000a00 */
[----:B------:R-:W-:Y:S01]  /*0ec0*/  @UP3 UIADD3 UR6, UP0, UR14, UR10, URZ ;  /* 0x0000000a0e063290 */ /* 0x000fe2000ff1e03f */
[----:B------:R-:W-:Y:S01]  /*0ed0*/  PLOP3.LUT P0, PT, PT, PT, UP3, 0x80, 0x0 ;  /* 0x000000000000781c */ /* 0x000fe20003f0f038 */
[----:B-1----:R1:W2:Y:S01]  /*0ee0*/  @P2 LDG.E R8, [R4.64] ;  /* 0x0000001604082981 */ /* 0x0022a2000c1e1900 */
        /* <DEDUP_REMOVED lines=34> */
.L_x_512:
        /* <DEDUP_REMOVED lines=24> */
[----:B------:R-:W-:Y:S02]  /*1290*/  ULDC.64 UR14, c[0x0][0x190] ;  /* 0x00006400000e7ab9 */ /* 0x000fe40000000a00 */
[----:B------:R-:W-:Y:S02]  /*12a0*/  UIMAD.WIDE.U32 UR12, UR37, UR10, URZ ;  /* 0x0000000a250c72a5 */ /* 0x000fe4000f8e003f */
[----:B------:R-:W-:-:S02]  /*12b0*/  UIMAD UR7, UR37, UR11, UR7 ;  /* 0x0000000b250772a4 */ /* 0x000fc4000f8e0207 */
[----:B------:R-:W-:Y:S02]  /*12c0*/  UIMAD.WIDE.U32 UR10, UR16, UR14, URZ ;  /* 0x0000000e100a72a5 */ /* 0x000fe4000f8e003f */
[----:B------:R-:W-:Y:S02]  /*12d0*/  UIADD3 UR8, UR9, 0x80, UR21 ;  /* 0x0000008009087890 */ /* 0x000fe4000fffe015 */
[----:B------:R-:W-:Y:S02]  /*12e0*/  UIADD3 UR38, UR13, UR7, URZ ;  /* 0x000000070d267290 */ /* 0x000fe4000fffe03f */
[----:B------:R-:W-:Y:S02]  /*12f0*/  ULDC UR17, c[0x0][0x2e4] ;  /* 0x0000b90000117ab9 */ /* 0x000fe40000000800 */
[----:B------:R-:W-:Y:S02]  /*1300*/  USEL UR42, UR12, UR10, !UP3 ;  /* 0x0000000a0c2a7287 */ /* 0x000fe4000d800000 */
[----:B------:R-:W-:-:S02]  /*1310*/  UIMAD UR7, UR16, UR15, URZ ;  /* 0x0000000f100772a4 */ /* 0x000fc4000f8e023f */
[----:B------:R-:W-:Y:S02]  /*1320*/  UIADD3 UR10, UR8, UR17, -UR6 ;  /* 0x00000011080a7290 */ /* 0x000fe4000fffe806 */
[----:B------:R-:W-:Y:S02]  /*1330*/  @UP3 UIADD3 UR38, UR11, UR7, URZ ;  /* 0x000000070b263290 */ /* 0x000fe4000fffe03f */
[----:B------:R-:W-:Y:S02]  /*1340*/  UIADD3 UR8, UR9, 0x7f, URZ ;  /* 0x0000007f09087890 */ /* 0x000fe4000fffe03f */
[----:B------:R-:W-:Y:S02]  /*1350*/  UIADD3 UR7, UR10, 0x7f, URZ ;  /* 0x0000007f0a077890 */ /* 0x000fe4000fffe03f */
[----:B------:R-:W-:Y:S02]  /*1360*/  USHF.R.S32.HI UR10, URZ, 0x1f, UR8 ;  /* 0x0000001f3f0a7899 */ /* 0x000fe40008011408 */
[----:B------:R-:W-:-:S02]  /*1370*/  USHF.R.S32.HI UR11, URZ, 0x1f, UR7 ;  /* 0x0000001f3f0b7899 */ /* 0x000fc40008011407 */
[----:B-1----:R-:W-:Y:S02]  /*1380*/  UISETP.NE.AND UP0, UPT, UR25, -0x1, UPT ;  /* 0xffffffff1900788c */ /* 0x002fe4000bf05270 */
[----:B------:R-:W-:Y:S02]  /*1390*/  ULEA.HI UR8, UR10, UR8, URZ, 0x7 ;  /* 0x000000080a087291 */ /* 0x000fe4000f8f383f */
[----:B------:R-:W-:Y:S02]  /*13a0*/  ULEA.HI UR7, UR11, UR7, URZ, 0x7 ;  /* 0x000000070b077291 */ /* 0x000fe4000f8f383f */
[----:B------:R-:W-:Y:S01]  /*13b0*/  USHF.R.S32.HI UR8, URZ, 0x7, UR8 ;  /* 0x000000073f087899 */ /* 0x000fe20008011408 */
[----:B------:R-:W-:Y:S01]  /*13c0*/  PLOP3.LUT P1, PT, PT, PT, UP0, 0x80, 0x0 ;  /* 0x000000000000781c */ /* 0x000fe20003f2f008 */
[----:B------:R-:W-:Y:S02]  /*13d0*/  USHF.R.S32.HI UR7, URZ, 0x7, UR7 ;  /* 0x000000073f077899 */ /* 0x000fe40008011407 */
[----:B------:R-:W-:-:S02]  /*13e0*/  ULDC.64 UR14, c[0x0][0x198] ;  /* 0x00006600000e7ab9 */ /* 0x000fc40000000a00 */
[----:B------:R-:W-:Y:S02]  /*13f0*/  UISETP.LT.AND UP2, UPT, UR8, UR7, UPT ;  /* 0x000000070800728c */ /* 0x000fe4000bf41270 */
[----:B------:R-:W-:Y:S02]  /*1400*/  @UP0 UIADD3 UR12, UR20, UR25, URZ ;  /* 0x00000019140c0290 */ /* 0x000fe4000fffe03f */
[----:B------:R-:W-:Y:S02]  /*1410*/  USEL UR36, UR8, UR7, UP2 ;  /* 0x0000000708247287 */ /* 0x000fe40009000000 */
[----:B------:R-:W-:Y:S02]  /*1420*/  @UP0 UIMAD.WIDE.U32 UR10, UR12, UR14, URZ ;  /* 0x0000000e0c0a02a5 */ /* 0x000fe4000f8e003f */
[----:B------:R-:W-:Y:S02]  /*1430*/  ULEA UR17, UR36, 0xffffff80, 0x7 ;  /* 0xffffff8024117891 */ /* 0x000fe4000f8e383f */
[----:B------:R-:W-:-:S02]  /*1440*/  @UP0 UIMAD UR31, UR12, UR15, UR11 ;  /* 0x0000000f0c1f02a4 */ /* 0x000fc4000f8e020b */
[----:B------:R-:W-:Y:S02]  /*1450*/  USHF.R.S32.HI UR34, URZ, 0x1f, UR17 ;  /* 0x0000001f3f227899 */ /* 0x000fe40008011411 */
[----:B------:R-:W-:Y:S01]  /*1460*/  @UP0 UMOV UR30, UR10 ;  /* 0x0000000a001e0c82 */ /* 0x000fe20008000000 */
[----:B------:R-:W-:Y:S05]  /*1470*/  @P1 BRA `(.L_x_514) ;  /* 0x000000c000001947 */ /* 0x000fea0003800000 */
[----:B------:R-:W-:Y:S02]  /*1480*/  USHF.R.S32.HI UR7, URZ, 0x1f, UR20 ;  /* 0x0000001f3f077899 */ /* 0x000fe40008011414 */
[----:B------:R-:W-:Y:S02]  /*1490*/  ULDC.64 UR10, c[0x0][0x198] ;  /* 0x00006600000a7ab9 */ /* 0x000fe40000000a00 */
[----:B------:R-:W-:Y:S02]  /*14a0*/  UIMAD UR7, UR7, UR10, URZ ;  /* 0x0000000a070772a4 */ /* 0x000fe4000f8e023f */
[----:B------:R-:W-:Y:S02]  /*14b0*/  ULDC.64 UR12, c[0x0][0x180] ;  /* 0x00006000000c7ab9 */ /* 0x000fe40000000a00 */
[----:B------:R-:W-:-:S02]  /*14c0*/  UIMAD UR8, UR20, UR11, UR7 ;  /* 0x0000000b140872a4 */ /* 0x000fc4000f8e0207 */
[----:B------:R-:W-:Y:S02]  /*14d0*/  UIMAD.WIDE.U32 UR10, UR20, UR10, URZ ;  /* 0x0000000a140a72a5 */ /* 0x000fe4000f8e003f */
[----:B------:R-:W-:Y:S02]  /*14e0*/  UIMAD UR7, UR43, UR12, URZ ;  /* 0x0000000c2b0772a4 */ /* 0x000fe4000f8e023f */
[----:B------:R-:W-:Y:S02]  /*14f0*/  UIADD3 UR11, UR11, UR8, URZ ;  /* 0x000000080b0b7290 */ /* 0x000fe4000fffe03f */
[----:B------:R-:W-:Y:S02]  /*1500*/  UIMAD UR7, UR37, UR13, UR7 ;  /* 0x0000000d250772a4 */ /* 0x000fe4000f8e0207 */
[----:B------:R-:W-:-:S04]  /*1510*/  UIMAD.WIDE.U32 UR10, UR37, UR12, UR10 ;  /* 0x0000000c250a72a5 */ /* 0x000fc8000f8e000a */
[----:B------:R-:W-:-:S03]  /*1520*/  UIADD3 UR31, UR11, UR7, URZ ;  /* 0x000000070b1f7290 */ /* 0x000fc6000fffe03f */
[----:B------:R-:W-:Y:S02]  /*1530*/  UMOV UR30, UR10 ;  /* 0x0000000a001e7c82 */ /* 0x000fe40008000000 */
.L_x_514:
        /* <DEDUP_REMOVED lines=18> */
.L_x_515:
[----:B------:R-:W-:Y:S01]  /*1660*/  IABS R6, c[0x0][0x1c8] ;  /* 0x0000720000067a13 */ /* 0x000fe20000000000 */
[----:B------:R-:W-:Y:S01]  /*1670*/  ULDC.64 UR12, c[0x0][0x370] ;  /* 0x0000dc00000c7ab9 */ /* 0x000fe20000000a00 */
[----:B------:R-:W-:Y:S01]  /*1680*/  IABS R2, UR39 ;  /* 0x0000002700027c13 */ /* 0x000fe20008000000 */
[----:B------:R-:W-:Y:S01]  /*1690*/  @UP3 UIMAD.WIDE.U32 UR10, UR16, UR12, URZ ;  /* 0x0000000c100a32a5 */ /* 0x000fe2000f8e003f */
[----:B------:R-:W1:Y:S01]  /*16a0*/  I2F.RP R4, R6 ;  /* 0x0000000600047306 */ /* 0x000e620000209400 */
[----:B------:R-:W-:Y:S01]  /*16b0*/  ULDC UR8, c[0x0][0x224] ;  /* 0x0000890000087ab9 */ /* 0x000fe20000000800 */
[----:B------:R-:W-:Y:S01]  /*16c0*/  ISETP.NE.AND P2, PT, RZ, c[0x0][0x1c8], PT ;  /* 0x00007200ff007a0c */ /* 0x000fe20003f45270 */
[----:B------:R-:W-:Y:S02]  /*16d0*/  @UP3 UIMAD UR35, UR16, UR13, UR11 ;  /* 0x0000000d102332a4 */ /* 0x000fe4000f8e020b */
[----:B------:R-:W-:Y:S02]  /*16e0*/  ULDC UR14, c[0x0][0x234] ;  /* 0x00008d00000e7ab9 */ /* 0x000fe40000000800 */
[----:B------:R-:W-:-:S02]  /*16f0*/  @UP3 UMOV UR32, UR10 ;  /* 0x0000000a00203c82 */ /* 0x000fc40008000000 */
[----:B------:R-:W-:Y:S02]  /*1700*/  ULDC.64 UR10, c[0x0][0x368] ;  /* 0x0000da00000a7ab9 */ /* 0x000fe40000000a00 */
[----:B------:R-:W-:Y:S02]  /*1710*/  @!UP3 UIMAD UR7, UR43, UR10, URZ ;  /* 0x0000000a2b07b2a4 */ /* 0x000fe4000f8e023f */
[----:B------:R-:W-:Y:S02]  /*1720*/  ULDC.64 UR12, c[0x0][0x3d8] ;  /* 0x0000f600000c7ab9 */ /* 0x000fe40000000a00 */
[----:B------:R-:W-:Y:S01]  /*1730*/  @!UP3 UIMAD UR7, UR37, UR11, UR7 ;  /* 0x0000000b2507b2a4 */ /* 0x000fe2000f8e0207 */
[----:B-1----:R-:W1:Y:S01]  /*1740*/  MUFU.RCP R4, R4 ;  /* 0x0000000400047308 */ /* 0x002e620000001000 */
[----:B------:R-:W-:Y:S02]  /*1750*/  @!UP3 UIMAD.WIDE.U32 UR10, UR37, UR10, URZ ;  /* 0x0000000a250ab2a5 */ /* 0x000fe4000f8e003f */
[----:B------:R-:W-:-:S02]  /*1760*/  USHF.R.S32.HI UR24, URZ, 0x1f, UR21 ;  /* 0x0000001f3f187899 */ /* 0x000fc40008011415 */
        /* <DEDUP_REMOVED lines=13> */
[----:B------:R-:W-:-:S04]  /*1840*/  USHF.L.U64.HI UR7, UR37, 0x7, UR43 ;  /* 0x0000000725077899 */ /* 0x000fc8000801022b */
        /* <DEDUP_REMOVED lines=11> */
[----:B------:R-:W-:-:S03]  /*1900*/  UIADD3 UR10, UP1, UR17, UR10, URZ ;  /* 0x0000000a110a7290 */ /* 0x000fc6000ff3e03f */
[----:B------:R-:W-:Y:S01]  /*1910*/  IMAD.HI.U32 R0, R0, R2, RZ ;  /* 0x0000000200007227 */ /* 0x000fe200078e00ff */
[----:B------:R-:W-:Y:S02]  /*1920*/  UIADD3.X UR8, UR34, UR7, URZ, UP1, !UPT ;  /* 0x0000000722087290 */ /* 0x000fe40008ffe43f */
[----:B------:R-:W-:Y:S01]  /*1930*/  UIMAD UR7, UR41, UR10, URZ ;  /* 0x0000000a290772a4 */ /* 0x000fe2000f8e023f */
[----:B------:R-:W-:Y:S01]  /*1940*/  IMAD.MOV R4, RZ, RZ, -R0 ;  /* 0x000000ffff047224 */ /* 0x000fe200078e0a00 */
[----:B------:R-:W-:Y:S02]  /*1950*/  UIMAD.WIDE.U32 UR10, UR40, UR10, URZ ;  /* 0x0000000a280a72a5 */ /* 0x000fe4000f8e003f */
[----:B------:R-:W-:Y:S01]  /*1960*/  UIMAD UR8, UR40, UR8, UR7 ;  /* 0x00000008280872a4 */ /* 0x000fe2000f8e0207 */
[----:B------:R-:W-:Y:S01]  /*1970*/  IMAD R2, R6, R4, R2 ;  /* 0x0000000406027224 */ /* 0x000fe200078e0202 */
[----:B------:R-:W-:Y:S02]  /*1980*/  @UP5 USEL UR7, UR59, UR16, !UP3 ;  /* 0x000000103b075287 */ /* 0x000fe4000d800000 */
[----:B------:R-:W-:-:S02]  /*1990*/  UIADD3 UR8, UR11, UR8, URZ ;  /* 0x000000080b087290 */ /* 0x000fc4000fffe03f */
[----:B------:R-:W-:Y:S01]  /*19a0*/  ISETP.GT.U32.AND P0, PT, R6, R2, PT ;  /* 0x000000020600720c */ /* 0x000fe20003f04070 */
[----:B------:R-:W-:-:S07]  /*19b0*/  @UP5 UIMAD UR14, UR39, UR14, UR7 ;  /* 0x0000000e270e52a4 */ /* 0x000fce000f8e0207 */
        /* <DEDUP_REMOVED lines=17> */
.L_x_516:
[----:B------:R-:W-:Y:S02]  /*1ad0*/  UMOV UR13, UR55 ;  /* 0x00000037000d7c82 */ /* 0x000fe40008000000 */
.L_x_517:
[----:B------:R-:W1:Y:S01]  /*1ae0*/  S2R R19, SR_TID.X ;  /* 0x0000000000137919 */ /* 0x000e620000002100 */
[----:B------:R-:W-:Y:S01]  /*1af0*/  UIADD3 UR10, UP4, UP3, UR10, UR50, UR52 ;  /* 0x000000320a0a7290 */ /* 0x000fe2000fb9e034 */
[----:B------:R-:W-:Y:S01]  /*1b00*/  IMAD.U32 R10, RZ, RZ, UR5 ;  /* 0x00000005ff0a7e24 */ /* 0x000fe2000f8e00ff */
[----:B------:R-:W-:Y:S01]  /*1b10*/  USHF.R.S32.HI UR16, URZ, 0x1f, UR39 ;  /* 0x0000001f3f107899 */ /* 0x000fe20008011427 */
[----:B------:R-:W-:Y:S01]  /*1b20*/  IMAD.U32 R8, RZ, RZ, UR4 ;  /* 0x00000004ff087e24 */ /* 0x000fe2000f8e00ff */
[----:B------:R-:W-:Y:S01]  /*1b30*/  UIADD3 UR33, UP2, UP1, UR18, UR10, UR26 ;  /* 0x0000000a12217290 */ /* 0x000fe2000f95e01a */
[----:B------:R-:W-:Y:S01]  /*1b40*/  SHF.R.S32.HI R205, RZ, 0x1f, R204 ;  /* 0x0000001fffcd7819 */ /* 0x000fe200000114cc */
[----:B------:R-:W-:Y:S01]  /*1b50*/  UIADD3.X UR7, UR8, UR53, UR58, UP4, UP3 ;  /* 0x0000003508077290 */ /* 0x000fe2000a7e643a */
[----:B------:R-:W-:Y:S01]  /*1b60*/  IMAD.U32 R9, RZ, RZ, UR17 ;  /* 0x00000011ff097e24 */ /* 0x000fe2000f8e00ff */
[----:B------:R-:W-:Y:S01]  /*1b70*/  ULDC.64 UR10, c[0x0][0x1a8] ;  /* 0x00006a00000a7ab9 */ /* 0x000fe20000000a00 */
[----:B------:R-:W-:Y:S01]  /*1b80*/  BSSY B1, `(.L_x_513) ;  /* 0x0000988000017945 */ /* 0x000fe20003800000 */
[----:B------:R-:W-:-:S02]  /*1b90*/  UIADD3.X UR29, UR12, UR7, UR15, UP2, UP1 ;  /* 0x000000070c1d7290 */ /* 0x000fc400097e240f */
[----:B------:R-:W-:Y:S02]  /*1ba0*/  UIMAD UR7, UR16, UR10, URZ ;  /* 0x0000000a100772a4 */ /* 0x000fe4000f8e023f */
[----:B------:R-:W-:Y:S02]  /*1bb0*/  ULDC.64 UR4, c[0x0][0x200] ;  /* 0x0000800000047ab9 */ /* 0x000fe40000000a00 */
[----:B------:R-:W-:Y:S02]  /*1bc0*/  UIMAD UR26, UR39, UR11, UR7 ;  /* 0x0000000b271a72a4 */ /* 0x000fe4000f8e0207 */
[----:B------:R-:W-:Y:S02]  /*1bd0*/  ULDC UR18, c[0x0][0x2e8] ;  /* 0x0000ba0000127ab9 */ /* 0x000fe40000000800 */
[----:B------:R-:W-:Y:S02]  /*1be0*/  ULDC.64 UR10, c[0x0][0x378] ;  /* 0x0000de00000a7ab9 */ /* 0x000fe40000000a00 */
[----:B------:R-:W-:Y:S01]  /*1bf0*/  UIMAD UR7, UR16, UR10, URZ ;  /* 0x0000000a100772a4 */ /* 0x000fe2000f8e023f */
[----:B-1----:R-:W-:-:S02]  /*1c00*/  SHF.R.S32.HI R20, RZ, 0x1f, R19 ;  /* 0x0000001fff147819 */ /* 0x002fc40000011413 */
[----:B------:R-:W-:Y:S02]  /*1c10*/  UMOV UR16, 0x4 ;  /* 0x0000000400107882 */ /* 0x000fe40000000000 */
[----:B------:R-:W-:Y:S01]  /*1c20*/  LEA.HI R0, R20, R19, RZ, 0x3 ;  /* 0x0000001314007211 */ /* 0x000fe200078f18ff */
[----:B------:R-:W-:-:S03]  /*1c30*/  UIMAD UR12, UR39, UR11, UR7 ;  /* 0x0000000b270c72a4 */ /* 0x000fc6000f8e0207 */
[----:B------:R-:W-:Y:S01]  /*1c40*/  ULDC.64 UR10, c[0x0][0x370] ;  /* 0x0000dc00000a7ab9 */ /* 0x000fe20000000a00 */
[----:B------:R-:W-:Y:S01]  /*1c50*/  SHF.R.S32.HI R0, RZ, 0x3, R0 ;  /* 0x00000003ff007819 */ /* 0x000fe20000011400 */
[----:B------:R-:W-:Y:S02]  /*1c60*/  UIMAD UR7, UR34, UR10, URZ ;  /* 0x0000000a220772a4 */ /* 0x000fe4000f8e023f */
[----:B------:R-:W-:Y:S01]  /*1c70*/  UIADD3 UR10, UR17, UR14, URZ ;  /* 0x0000000e110a7290 */ /* 0x000fe2000fffe03f */
[----:B------:R-:W-:Y:S01]  /*1c80*/  SHF.R.S32.HI R18, RZ, 0x1f, R0 ;  /* 0x0000001fff127819 */ /* 0x000fe20000011400 */
[----:B------:R-:W-:Y:S01]  /*1c90*/  UIMAD UR8, UR17, UR11, UR7 ;  /* 0x0000000b110872a4 */ /* 0x000fe2000f8e0207 */
[----:B------:R-:W-:Y:S01]  /*1ca0*/  IADD3 R2, P0, R0, UR17, RZ ;  /* 0x0000001100027c10 */ /* 0x000fe2000ff1e0ff */
[----:B------:R-:W-:Y:S02]  /*1cb0*/  UIMAD.WIDE UR10, UR10, UR16, UR4 ;  /* 0x000000100a0a72a5 */ /* 0x000fe4000f8e0204 */
[----:B------:R-:W-:Y:S01]  /*1cc0*/  UIADD3 UR7, -UR6, UR9, UR21 ;  /* 0x0000000906077290 */ /* 0x000fe2000fffe115 */
[----:B------:R-:W-:Y:S01]  /*1cd0*/  IADD3.X R7, R18, UR34, RZ, P0, !PT ;  /* 0x0000002212077c10 */ /* 0x000fe200087fe4ff */
[----:B------:R-:W-:Y:S01]  /*1ce0*/  IMAD.WIDE.U32 R4, R2, c[0x0][0x190], R204 ;  /* 0x0000640002047a25 */ /* 0x000fe200078e00cc */
[----:B------:R-:W-:-:S02]  /*1cf0*/  ULDC.64 UR4, c[0x0][0x3c8] ;  /* 0x0000f20000047ab9 */ /* 0x000fc40000000a00 */
[----:B------:R-:W-:Y:S01]  /*1d00*/  UMOV UR15, UR10 ;  /* 0x0000000a000f7c82 */ /* 0x000fe20008000000 */
[----:B------:R-:W-:Y:S01]  /*1d10*/  IMAD R7, R7, c[0x0][0x190], RZ ;  /* 0x0000640007077a24 */ /* 0x000fe200078e02ff */
[----:B------:R-:W-:Y:S01]  /*1d20*/  UIADD3 UR10, UR17, UR13, URZ ;  /* 0x0000000d110a7290 */ /* 0x000fe2000fffe03f */
[----:B------:R-:W-:Y:S01]  /*1d30*/  IADD3 R6, P0, R4, UR42, RZ ;  /* 0x0000002a04067c10 */ /* 0x000fe2000ff1e0ff */
[----:B------:R-:W-:Y:S01]  /*1d40*/  UMOV UR14, UR11 ;  /* 0x0000000b000e7c82 */ /* 0x000fe20008000000 */
[----:B------:R-:W-:Y:S01]  /*1d50*/  IMAD R2, R2, c[0x0][0x194], R7 ;  /* 0x0000650002027a24 */ /* 0x000fe200078e0207 */
[----:B------:R-:W-:Y:S01]  /*1d60*/  UIMAD.WIDE UR10, UR10, UR16, UR4 ;  /* 0x000000100a0a72a5 */ /* 0x000fe2000f8e0204 */
[----:B------:R1:W2:Y:S01]  /*1d70*/  R2UR UR4, R8 ;  /* 0x00000000080473c2 */ /* 0x0002a200000e0000 */
[----:B------:R-:W-:Y:S02]  /*1d80*/  UIADD3 UR7, UR7, -UR18, URZ ;  /* 0x8000001207077290 */ /* 0x000fe4000fffe03f */
[----:B------:R-:W-:-:S02]  /*1d90*/  IADD3.X R7, R5, UR38, R2, P0, !PT ;  /* 0x0000002605077c10 */ /* 0x000fc400087fe402 */
[----:B------:R-:W-:Y:S01]  /*1da0*/  USHF.R.S32.HI UR18, URZ, 0x1f, UR7 ;  /* 0x0000001f3f127899 */ /* 0x000fe20008011407 */
[----:B------:R-:W-:Y:S01]  /*1db0*/  IADD3 R4, P0, R204, UR32, RZ ;  /* 0x00000020cc047c10 */ /* 0x000fe2000ff1e0ff */
[----:B------:R-:W-:Y:S01]  /*1dc0*/  UMOV UR17, UR10 ;  /* 0x0000000a00117c82 */ /* 0x000fe20008000000 */
[----:B------:R3:W4:Y:S01]  /*1dd0*/  R2UR UR5, R10 ;  /* 0x000000000a0573c2 */ /* 0x00072200000e0000 */
[----:B------:R-:W-:Y:S01]  /*1de0*/  ULEA.HI UR18, UR18, UR7, URZ, 0x7 ;  /* 0x0000000712127291 */ /* 0x000fe2000f8f383f */
[----:B------:R-:W-:Y:S01]  /*1df0*/  IADD3.X R5, R205, UR35, RZ, P0, !PT ;  /* 0x00000023cd057c10 */ /* 0x000fe200087fe4ff */
[----:B------:R-:W-:Y:S02]  /*1e00*/  UMOV UR16, UR11 ;  /* 0x0000000b00107c82 */ /* 0x000fe40008000000 */
[----:B------:R-:W-:Y:S02]  /*1e10*/  USHF.R.S32.HI UR18, URZ, 0x7, UR18 ;  /* 0x000000073f127899 */ /* 0x000fe40008011412 */
[----:B------:R-:W-:Y:S01]  /*1e20*/  IMAD.WIDE.U32 R4, R9, c[0x0][0x370], R4 ;  /* 0x0000dc0009047a25 */ /* 0x000fe200078e0004 */
[----:B------:R-:W-:-:S02]  /*1e30*/  UIADD3 UR7, UR36, -0x1, URZ ;  /* 0xffffffff24077890 */ /* 0x000fc4000fffe03f */
[----:B------:R-:W-:Y:S02]  /*1e40*/  UISETP.LT.AND UP1, UPT, URZ, UR18, UPT ;  /* 0x000000123f00728c */ /* 0x000fe4000bf21270 */
[----:B------:R-:W-:Y:S02]  /*1e50*/  IADD3 R5, R5, UR8, RZ ;  /* 0x0000000805057c10 */ /* 0x000fe4000fffe0ff */
[----:B------:R-:W-:Y:S01]  /*1e60*/  USEL UR18, URZ, UR18, !UP1 ;  /* 0x000000123f127287 */ /* 0x000fe2000c800000 */
[----:B-1----:R-:W-:-:S03]  /*1e70*/  LEA.HI R8, R20, R19, RZ, 0x5 ;  /* 0x0000001314087211 */ /* 0x002fc600078f28ff */
[----:B------:R-:W-:Y:S01]  /*1e80*/  UISETP.GT.AND UP1, UPT, UR36, UR18, UPT ;  /* 0x000000122400728c */ /* 0x000fe2000bf24270 */
[----:B------:R-:W-:Y:S02]  /*1e90*/  LOP3.LUT R2, R8, 0xffffffe0, RZ, 0xc0, !PT ;  /* 0xffffffe008027812 */ /* 0x000fe400078ec0ff */
[----:B------:R-:W-:-:S03]  /*1ea0*/  SHF.R.S32.HI R8, RZ, 0x5, R8 ;  /* 0x00000005ff087819 */ /* 0x000fc60000011408 */
[----:B------:R-:W-:-:S04]  /*1eb0*/  IMAD.IADD R2, R19, 0x1, -R2 ;  /* 0x0000000113027824 */ /* 0x000fc800078e0a02 */
[----:B------:R-:W-:-:S05]  /*1ec0*/  IMAD R2, R8, UR51, R2 ;  /* 0x0000003308027c24 */ /* 0x000fca000f8e0202 */
[----:B------:R-:W-:-:S04]  /*1ed0*/  IADD3 R8, P0, R2, UR33, RZ ;  /* 0x0000002102087c10 */ /* 0x000fc8000ff1e0ff */
[----:B------:R-:W-:Y:S01]  /*1ee0*/  LEA.HI.X.SX32 R9, R2, UR29, 0x1, P0 ;  /* 0x0000001d02097c11 */ /* 0x000fe200080f0eff */
[----:B------:R-:W-:Y:S01]  /*1ef0*/  IMAD.U32 R2, RZ, RZ, UR39 ;  /* 0x00000027ff027e24 */ /* 0x000fe2000f8e00ff */
[----:B------:R-:W-:Y:S02]  /*1f00*/  PLOP3.LUT P0, PT, PT, PT, UP1, 0x80, 0x0 ;  /* 0x000000000000781c */ /* 0x000fe40003f0f018 */
[----:B------:R-:W-:Y:S01]  /*1f10*/  LEA R188, P2, R8, c[0x0][0x350], 0x2 ;  /* 0x0000d40008bc7a11 */ /* 0x000fe200078410ff */
[----:B------:R-:W-:-:S03]  /*1f20*/  IMAD.WIDE.U32 R4, R2, c[0x0][0x378], R4 ;  /* 0x0000de0002047a25 */ /* 0x000fc600078e0004 */
[----:B------:R-:W-:Y:S01]  /*1f30*/  LEA.HI.X R189, R8, c[0x0][0x354], R9, 0x2, P2 ;  /* 0x0000d50008bd7a11 */ /* 0x000fe200010f1409 */
[----:B------:R-:W-:Y:S01]  /*1f40*/  IMAD.WIDE.U32 R6, R2, c[0x0][0x1a8], R6 ;  /* 0x00006a0002067a25 */ /* 0x000fe200078e0006 */
[----:B------:R-:W-:-:S03]  /*1f50*/  IADD3 R5, R5, UR12, RZ ;  /* 0x0000000c05057c10 */ /* 0x000fc6000fffe0ff */
[----:B------:R-:W-:Y:S01]  /*1f60*/  IMAD R2, R18, c[0x0][0x370], RZ ;  /* 0x0000dc0012027a24 */ /* 0x000fe200078e02ff */
[----:B------:R-:W-:Y:S01]  /*1f70*/  IADD3 R7, R7, UR26, RZ ;  /* 0x0000001a07077c10 */ /* 0x000fe2000fffe0ff */
[----:B------:R-:W-:Y:S01]  /*1f80*/  IMAD.WIDE.U32 R4, R0, c[0x0][0x370], R4 ;  /* 0x0000dc0000047a25 */ /* 0x000fe200078e0004 */
[----:B------:R-:W-:-:S03]  /*1f90*/  LEA R206, P4, R6, c[0x0][0x160], 0x1 ;  /* 0x0000580006ce7a11 */ /* 0x000fc600078808ff */
[----:B------:R-:W-:Y:S01]  /*1fa0*/  IMAD R2, R0, c[0x0][0x374], R2 ;  /* 0x0000dd0000027a24 */ /* 0x000fe200078e0202 */
[----:B------:R-:W-:Y:S02]  /*1fb0*/  LEA R208, P3, R4, c[0x0][0x330], 0x1 ;  /* 0x0000cc0004d07a11 */ /* 0x000fe400078608ff */
[----:B------:R-:W-:Y:S01]  /*1fc0*/  LEA.HI.X R203, R6, c[0x0][0x164], R7, 0x1, P4 ;  /* 0x0000590006cb7a11 */ /* 0x000fe200020f0c07 */
[----:B------:R-:W-:-:S05]  /*1fd0*/  IMAD.IADD R2, R5, 0x1, R2 ;  /* 0x0000000105027824 */ /* 0x000fca00078e0202 */
[----:B------:R-:W-:Y:S01]  /*1fe0*/  LEA.HI.X R207, R4, c[0x0][0x334], R2, 0x1, P3 ;  /* 0x0000cd0004cf7a11 */ /* 0x000fe200018f0c02 */
[----:B--234-:R-:W-:Y:S05]  /*1ff0*/  @P0 BRA `(.L_x_518) ;  /* 0x00000b3000000947 */ /* 0x01cfea0003800000 */
        /* <DEDUP_REMOVED lines=18> */
.L_x_519:
        /* <DEDUP_REMOVED lines=18> */
.L_x_520:
[----:B------:R-:W-:Y:S01]  /*2240*/  ULDC.64 UR8, c[0x0][0x3a0] ;  /* 0x0000e80000087ab9 */ /* 0x000fe20000000a00 */
[----:B------:R-:W-:Y:S01]  /*2250*/  IMAD.U32 R11, RZ, RZ, UR21 ;  /* 0x00000015ff0b7e24 */ /* 0x000fe2000f8e00ff */
[----:B------:R-:W-:Y:S01]  /*2260*/  UIMAD UR7, UR24, UR8, URZ ;  /* 0x00000008180772a4 */ /* 0x000fe2000f8e023f */
[----:B------:R-:W-:Y:S01]  /*2270*/  ISETP.GE.AND P4, PT, R204, c[0x0][0x220], PT ;  /* 0x00008800cc007a0c */ /* 0x000fe20003f86270 */
[----:B------:R-:W-:Y:S01]  /*2280*/  UIMAD UR6, UR19, -0x80, UR6 ;  /* 0xffffff80130678a4 */ /* 0x000fe2000f8e0206 */
[----:B------:R-:W-:Y:S01]  /*2290*/  IMAD.WIDE.U32 R4, R11, c[0x0][0x3a0], R204 ;  /* 0x0000e8000b047a25 */ /* 0x000fe200078e00cc */
[----:B------:R-:W-:Y:S01]  /*22a0*/  UIMAD UR7, UR21, UR9, UR7 ;  /* 0x00000009150772a4 */ /* 0x000fe2000f8e0207 */
[----:B------:R-:W-:Y:S01]  /*22b0*/  BSSY B0, `(.L_x_521) ;  /* 0x0000016000007945 */ /* 0x000fe20003800000 */
[----:B------:R-:W-:-:S02]  /*22c0*/  USHF.R.S32.HI UR12, URZ, 0x1f, UR39 ;  /* 0x0000001f3f0c7899 */ /* 0x000fc40008011427 */
[----:B------:R-:W-:Y:S01]  /*22d0*/  IADD3 R4, P0, R4, UR14, RZ ;  /* 0x0000000e04047c10 */ /* 0x000fe2000ff1e0ff */
[----:B------:R-:W-:Y:S01]  /*22e0*/  ULDC.64 UR8, c[0x0][0x3b8] ;  /* 0x0000ee0000087ab9 */ /* 0x000fe20000000a00 */
[----:B------:R-:W-:Y:S01]  /*22f0*/  IMAD.U32 R2, RZ, RZ, UR7 ;  /* 0x00000007ff027e24 */ /* 0x000fe2000f8e00ff */
[----:B------:R-:W-:Y:S01]  /*2300*/  ISETP.GE.OR P3, PT, R0, UR6, P4 ;  /* 0x0000000600007c0c */ /* 0x000fe2000a766670 */
[----:B------:R-:W-:-:S03]  /*2310*/  UIMAD UR7, UR12, UR8, URZ ;  /* 0x000000080c0772a4 */ /* 0x000fc6000f8e023f */
[----:B------:R-:W-:Y:S01]  /*2320*/  IADD3.X R5, R5, UR15, R2, P0, !PT ;  /* 0x0000000f05057c10 */ /* 0x000fe200087fe402 */
[----:B------:R-:W-:Y:S01]  /*2330*/  IMAD.U32 R2, RZ, RZ, UR39 ;  /* 0x00000027ff027e24 */ /* 0x000fe2000f8e00ff */
[----:B------:R-:W-:-:S03]  /*2340*/  UIMAD UR7, UR39, UR9, UR7 ;  /* 0x00000009270772a4 */ /* 0x000fc6000f8e0207 */
        /* <DEDUP_REMOVED lines=12> */
.L_x_522:
[----:B------:R-:W-:Y:S05]  /*2410*/  BSYNC B0 ;  /* 0x0000000000007941 */ /* 0x000fea0003800000 */
.L_x_521:
        /* <DEDUP_REMOVED lines=15> */
.L_x_524:
[----:B------:R-:W-:Y:S05]  /*2510*/  BSYNC B0 ;  /* 0x0000000000007941 */ /* 0x000fea0003800000 */
.L_x_523:
        /* <DEDUP_REMOVED lines=15> */
.L_x_526:
[----:B------:R-:W-:Y:S05]  /*2610*/  BSYNC B0 ;  /* 0x0000000000007941 */ /* 0x000fea0003800000 */
.L_x_525:
        /* <DEDUP_REMOVED lines=14> */
.L_x_528:
[----:B------:R-:W-:Y:S05]  /*2700*/  BSYNC B0 ;  /* 0x0000000000007941 */ /* 0x000fea0003800000 */
.L_x_527:
        /* <DEDUP_REMOVED lines=25> */
.L_x_530:
[----:B------:R-:W-:Y:S05]  /*28a0*/  BSYNC B0 ;  /* 0x0000000000007941 */ /* 0x000fea0003800000 */
.L_x_529:
        /* <DEDUP_REMOVED lines=13> */
.L_x_532:
[----:B------:R-:W-:Y:S05]  /*2980*/  BSYNC B0 ;  /* 0x0000000000007941 */ /* 0x000fea0003800000 */
.L_x_531:
        /* <DEDUP_REMOVED lines=13> */
.L_x_534:
[----:B------:R-:W-:Y:S05]  /*2a60*/  BSYNC B0 ;  /* 0x0000000000007941 */ /* 0x000fea0003800000 */
.L_x_533:
        /* <DEDUP_REMOVED lines=12> */
.L_x_518:
[----:B------:R-:W2:Y:S01]  /*2b30*/  LDL R7, [R1] ;  /* 0x0000000001077983 */ /* 0x000ea20000100800 */
[----:B------:R-:W-:Y:S01]  /*2b40*/  PLOP3.LUT P1, PT, PT, PT, UP6, 0x80, 0x0 ;  /* 0x000000000000781c */ /* 0x000fe20003f2f068 */
[----:B------:R-:W-:Y:S01]  /*2b50*/  ULEA.HI UR8, UR7, UR7, URZ, 0x1 ;  /* 0x0000000707087291 */ /* 0x000fe2000f8f083f */
[----:B------:R-:W-:Y:S03]  /*2b60*/  BSSY B0, `(.L_x_536) ;  /* 0x0000013000007945 */ /* 0x000fe60003800000 */
[----:B------:R-:W-:-:S04]  /*2b70*/  ULOP3.LUT UR8, UR8, 0xfffffffe, URZ, 0xc0, !UPT ;  /* 0xfffffffe08087892 */ /* 0x000fc8000f8ec03f */
        /* <DEDUP_REMOVED lines=17> */
.L_x_537:
[----:B------:R-:W-:Y:S05]  /*2c90*/  BSYNC B0 ;  /* 0x0000000000007941 */ /* 0x000fea0003800000 */
.L_x_536:
        /* <DEDUP_REMOVED lines=16> */
.L_x_539:
[----:B------:R-:W-:Y:S05]  /*2da0*/  BSYNC B0 ;  /* 0x0000000000007941 */ /* 0x000fea0003800000 */
.L_x_538:
        /* <DEDUP_REMOVED lines=16> */
.L_x_541:
[----:B------:R-:W-:Y:S05]  /*2eb0*/  BSYNC B0 ;  /* 0x0000000000007941 */ /* 0x000fea0003800000 */
.L_x_540:
        /* <DEDUP_REMOVED lines=8> */
[----:B---3--:R-:W3:Y:S01]  /*2f40*/  LDL R4, [R1+0x40] ;  /* 0x0000400001047983 */ /* 0x008ee20000100800 */
[----:B------:R-:W-:Y:S02]  /*2f50*/  MOV R6, c[0x0][0x370] ;  /* 0x0000dc0000067a02 */ /* 0x000fe40000000f00 */
[----:B------:R-:W-:Y:S01]  /*2f60*/  MOV R5, R207 ;  /* 0x000000cf00057202 */ /* 0x000fe20000000f00 */
[----:B---3--:R3:W5:Y:S02]  /*2f70*/  R2UR UR10, R4 ;  /* 0x00000000040a73c2 */ /* 0x00876400000e0000 */
[----:B---3--:R-:W-:-:S05]  /*2f80*/  MOV R4, R208 ;  /* 0x000000d000047202 */ /* 0x008fca0000000f00 */
[----:B------:R-:W-:-:S05]  /*2f90*/  IMAD.WIDE.U32 R4, R6, 0xc0, R4 ;  /* 0x000000c006047825 */ /* 0x000fca00078e0004 */
[----:B-----5:R-:W-:-:S05]  /*2fa0*/  IADD3 R5, R5, UR10, RZ ;  /* 0x0000000a05057c10 */ /* 0x020fca000fffe0ff */
[----:B------:R-:W-:Y:S01]  /*2fb0*/  @!PT LDS RZ, [RZ] ;  /* 0x00000000fffff984 */ /* 0x000fe20000000800 */
[----:B------:R-:W-:Y:S01]  /*2fc0*/  @!PT LDS RZ, [RZ] ;  /* 0x00000000fffff984 */ /* 0x000fe20000000800 */
[----:B------:R-:W-:Y:S01]  /*2fd0*/  @!PT LDS RZ, [RZ] ;  /* 0x00000000fffff984 */ /* 0x000fe20000000800 */
[----:B------:R3:W-:Y:S02]  /*2fe0*/  LDGSTS.E.BYPASS.LTC128B.128 [R2+0xb000], [R4.64] ;  /* 0x0b00000004027fae */ /* 0x0007e4000b901d56 */
.L_x_543:
[----:B------:R-:W-:Y:S05]  /*2ff0*/  BSYNC B0 ;  /* 0x0000000000007941 */ /* 0x000fea0003800000 */
.L_x_542:
        /* <DEDUP_REMOVED lines=22> */
.L_x_545:
[----:B------:R-:W-:Y:S05]  /*3160*/  BSYNC B0 ;  /* 0x0000000000007941 */ /* 0x000fea0003800000 */
.L_x_544:
        /* <DEDUP_REMOVED lines=20> */
.L_x_547:
[----:B------:R-:W-:Y:S05]  /*32b0*/  BSYNC B0 ;  /* 0x0000000000007941 */ /* 0x000fea0003800000 */
.L_x_546:
        /* <DEDUP_REMOVED lines=20> */
.L_x_549:
[----:B------:R-:W-:Y:S05]  /*3400*/  BSYNC B0 ;  /* 0x0000000000007941 */ /* 0x000fea0003800000 */
.L_x_548:
        /* <DEDUP_REMOVED lines=12> */
[----:B-1----:R-:W5:Y:S01]  /*34d0*/  LDL R4, [R1+0x3c] ;  /* 0x00003c0001047983 */ /* 0x002f620000100800 */
[----:B------:R-:W-:-:S02]  /*34e0*/  MOV R6, c[0x0][0x190] ;  /* 0x0000640000067a02 */ /* 0x000fc40000000f00 */
[----:B------:R-:W-:Y:S01]  /*34f0*/  MOV R5, R203 ;  /* 0x000000cb00057202 */ /* 0x000fe20000000f00 */
[----:B-----5:R1:W5:Y:S02]  /*3500*/  R2UR UR10, R4 ;  /* 0x00000000040a73c2 */ /* 0x02036400000e0000 */
[----:B-1----:R-:W-:-:S05]  /*3510*/  MOV R4, R206 ;  /* 0x000000ce00047202 */ /* 0x002fca0000000f00 */
[----:B------:R-:W-:-:S05]  /*3520*/  IMAD.WIDE.U32 R4, R6, 0xc0, R4 ;  /* 0x000000c006047825 */ /* 0x000fca00078e0004 */
[----:B-----5:R-:W-:-:S05]  /*3530*/  IADD3 R5, R5, UR10, RZ ;  /* 0x0000000a05057c10 */ /* 0x020fca000fffe0ff */
[----:B------:R-:W-:Y:S01]  /*3540*/  @!PT LDS RZ, [RZ] ;  /* 0x00000000fffff984 */ /* 0x000fe20000000800 */
[----:B------:R-:W-:Y:S01]  /*3550*/  @!PT LDS RZ, [RZ] ;  /* 0x00000000fffff984 */ /* 0x000fe20000000800 */
[----:B------:R-:W-:Y:S01]  /*3560*/  @!PT LDS RZ, [RZ] ;  /* 0x00000000fffff984 */ /* 0x000fe20000000800 */
[----:B------:R1:W-:Y:S02]  /*3570*/  LDGSTS.E.BYPASS.LTC128B.128 [R193+0x3000], [R4.64] ;  /* 0x0300000004c17fae */ /* 0x0003e4000b901d56 */
.L_x_551:
[----:B------:R-:W-:Y:S05]  /*3580*/  BSYNC B0 ;  /* 0x0000000000007941 */ /* 0x000fea0003800000 */
.L_x_550:
[----:B------:R-:W-:Y:S01]  /*3590*/  ULDC.64 UR10, c[0x0][0x198] ;  /* 0x00006600000a7ab9 */ /* 0x000fe20000000a00 */
[----:B------:R-:W-:Y:S01]  /*35a0*/  IMAD.U32 R13, RZ, RZ, UR21 ;  /* 0x00000015ff0d7e24 */ /* 0x000fe2000f8e00ff */
[----:B------:R-:W-:Y:S01]  /*35b0*/  UIMAD UR10, UR24, UR10, URZ ;  /* 0x0000000a180a72a4 */ /* 0x000fe2000f8e023f */
[C---:B------:R-:W-:Y:S01]  /*35c0*/  IADD3 R8, R248.reuse, 0x8, RZ ;  /* 0x00000008f8087810 */ /* 0x040fe20007ffe0ff */
[----:B------:R-:W-:Y:S01]  /*35d0*/  IMAD.MOV.U32 R244, RZ, RZ, 0x7f800000 ;  /* 0x7f800000fff47424 */ /* 0x000fe200078e00ff */
[----:B------:R-:W-:Y:S01]  /*35e0*/  ISETP.GE.AND P5, PT, R248, UR8, PT ;  /* 0x00000008f8007c0c */ /* 0x000fe2000bfa6270 */
[----:B------:R-:W-:Y:S01]  /*35f0*/  UIMAD UR10, UR21, UR11, UR10 ;  /* 0x0000000b150a72a4 */ /* 0x000fe2000f8e020a */
[----:B-1----:R-:W-:Y:S01]  /*3600*/  IMAD.WIDE.U32 R4, R13, c[0x0][0x198], R204 ;  /* 0x000066000d047a25 */ /* 0x002fe200078e00cc */
[----:B------:R-:W-:Y:S02]  /*3610*/  ISETP.GE.AND P4, PT, R8, UR8, PT ;  /* 0x0000000808007c0c */ /* 0x000fe4000bf86270 */
[----:B------:R-:W-:Y:S01]  /*3620*/  SHF.R.S32.HI R15, RZ, 0x1f, R248 ;  /* 0x0000001fff0f7819 */ /* 0x000fe200000114f8 */
[----:B------:R-:W-:Y:S01]  /*3630*/  IMAD.SHL.U32 R10, R248, 0x4, RZ ;  /* 0x00000004f80a7824 */ /* 0x000fe200078e00ff */
[----:B------:R-:W-:Y:S01]  /*3640*/  IADD3 R6, P0, R4, UR30, RZ ;  /* 0x0000001e04067c10 */ /* 0x000fe2000ff1e0ff */
[----:B------:R-:W-:-:S02]  /*3650*/  IMAD.U32 R4, RZ, RZ, UR10 ;  /* 0x0000000aff047e24 */ /* 0x000fc4000f8e00ff */
[----:B------:R-:W-:Y:S02]  /*3660*/  IMAD.MOV.U32 R245, RZ, RZ, 0x7f800000 ;  /* 0x7f800000fff57424 */ /* 0x000fe400078e00ff */
[----:B------:R-:W-:Y:S01]  /*3670*/  IMAD.MOV.U32 R246, RZ, RZ, 0x7f800000 ;  /* 0x7f800000fff67424 */ /* 0x000fe200078e00ff */
[----:B------:R-:W-:Y:S01]  /*3680*/  IADD3.X R7, R5, UR31, R4, P0, !PT ;  /* 0x0000001f05077c10 */ /* 0x000fe200087fe404 */
[----:B------:R-:W-:Y:S01]  /*3690*/  IMAD.MOV.U32 R243, RZ, RZ, 0x7f800000 ;  /* 0x7f800000fff37424 */ /* 0x000fe200078e00ff */
[C---:B------:R-:W-:Y:S02]  /*36a0*/  IADD3 R4, R248.reuse, 0x48, RZ ;  /* 0x00000048f8047810 */ /* 0x040fe40007ffe0ff */
[----:B------:R-:W-:Y:S02]  /*36b0*/  IADD3 R5, R248, 0x40, RZ ;  /* 0x00000040f8057810 */ /* 0x000fe40007ffe0ff */
[----:B------:R-:W-:Y:S02]  /*36c0*/  ISETP.GE.AND P2, PT, R4, UR8, PT ;  /* 0x0000000804007c0c */ /* 0x000fe4000bf46270 */
[----:B------:R-:W-:-:S02]  /*36d0*/  ISETP.GE.AND P3, PT, R5, UR8, PT ;  /* 0x0000000805007c0c */ /* 0x000fc4000bf66270 */
[----:B------:R-:W-:-:S09]  /*36e0*/  SHF.R.S32.HI R5, RZ, 0x1f, R4 ;  /* 0x0000001fff057819 */ /* 0x000fd20000011404 */
        /* <DEDUP_REMOVED lines=33> */
.L_x_553:
[----:B-1----:R-:W-:Y:S05]  /*3900*/  BSYNC B0 ;  /* 0x0000000000007941 */ /* 0x002fea0003800000 */
.L_x_552:
        /* <DEDUP_REMOVED lines=21> */
.L_x_555:
[----:B------:R-:W-:Y:S05]  /*3a60*/  BSYNC B0 ;  /* 0x0000000000007941 */ /* 0x000fea0003800000 */
.L_x_554:
        /* <DEDUP_REMOVED lines=21> */
.L_x_557:
[----:B------:R-:W-:Y:S05]  /*3bc0*/  BSYNC B0 ;  /* 0x0000000000007941 */ /* 0x000fea0003800000 */
.L_x_556:
        /* <DEDUP_REMOVED lines=21> */
.L_x_559:
[----:B------:R-:W-:Y:S05]  /*3d20*/  BSYNC B0 ;  /* 0x0000000000007941 */ /* 0x000fea0003800000 */
.L_x_558:
        /* <DEDUP_REMOVED lines=29> */
.L_x_561:
[----:B------:R-:W-:Y:S05]  /*3f00*/  BSYNC B0 ;  /* 0x0000000000007941 */ /* 0x000fea0003800000 */
.L_x_560:
        /* <DEDUP_REMOVED lines=20> */
.L_x_563:
[----:B------:R-:W-:Y:S05]  /*4050*/  BSYNC B0 ;  /* 0x0000000000007941 */ /* 0x000fea0003800000 */
.L_x_562:
        /* <DEDUP_REMOVED lines=20> */
.L_x_565:
[----:B------:R-:W-:Y:S05]  /*41a0*/  BSYNC B0 ;  /* 0x0000000000007941 */ /* 0x000fea0003800000 */
.L_x_564:
        /* <DEDUP_REMOVED lines=19> */
.L_x_567:
[----:B------:R-:W-:Y:S05]  /*42e0*/  BSYNC B0 ;  /* 0x0000000000007941 */ /* 0x000fea0003800000 */
.L_x_566:
[----:B------:R-:W-:Y:S01]  /*42f0*/  LEA.HI R0, R20, R19, RZ, 0x4 ;  /* 0x0000001314007211 */ /* 0x000fe200078f20ff */
[----:B------:R-:W0:Y:S01]  /*4300*/  LDGDEPBAR ;  /* 0x00000000000079af */ /* 0x000e220000000000 */
[----:B------:R-:W-:Y:S01]  /*4310*/  IMAD.MOV.U32 R184, RZ, RZ, 0x20 ;  /* 0x00000020ffb87424 */ /* 0x000fe200078e00ff */
[----:B------:R-:W-:Y:S01]  /*4320*/  CS2R R126, SRZ ;  /* 0x00000000007e7805 */ /* 0x000fe2000001ff00 */
[----:B------:R-:W-:Y:S01]  /*4330*/  LOP3.LUT R0, R0, 0xfffffff0, RZ, 0xc0, !PT ;  /* 0xfffffff000007812 */ /* 0x000fe200078ec0ff */
[----:B------:R-:W-:Y:S01]  /*4340*/  IMAD.MOV.U32 R177, RZ, RZ, 0x40 ;  /* 0x00000040ffb17424 */ /* 0x000fe200078e00ff */
[----:B------:R-:W-:Y:S01]  /*4350*/  CS2R R124, SRZ ;  /* 0x00000000007c7805 */ /* 0x000fe2000001ff00 */
[----:B------:R-:W-:Y:S01]  /*4360*/  IMAD.MOV.U32 R252, RZ, RZ, 0x40 ;  /* 0x00000040fffc7424 */ /* 0x000fe200078e00ff */
[----:B------:R-:W-:Y:S01]  /*4370*/  CS2R R130, SRZ ;  /* 0x0000000000827805 */ /* 0x000fe2000001ff00 */
[----:B------:R-:W-:Y:S01]  /*4380*/  IMAD.IADD R0, R19, 0x1, -R0 ;  /* 0x0000000113007824 */ /* 0x000fe200078e0a00 */
[----:B------:R-:W-:Y:S01]  /*4390*/  CS2R R128, SRZ ;  /* 0x0000000000807805 */ /* 0x000fe2000001ff00 */
[----:B------:R-:W-:Y:S01]  /*43a0*/  IMAD.MOV.U32 R194, RZ, RZ, R193 ;  /* 0x000000ffffc27224 */ /* 0x000fe200078e00c1 */
[----:B------:R-:W-:Y:S01]  /*43b0*/  CS2R R122, SRZ ;  /* 0x00000000007a7805 */ /* 0x000fe2000001ff00 */
[----:B------:R-:W-:Y:S01]  /*43c0*/  CS2R R120, SRZ ;  /* 0x0000000000787805 */ /* 0x000fe2000001ff00 */
[----:B-12-4-:R-:W-:Y:S01]  /*43d0*/  SHF.R.S32.HI R2, RZ, 0x1f, R0 ;  /* 0x0000001fff027819 */ /* 0x016fe20000011400 */
        /* <DEDUP_REMOVED lines=17> */
[C---:B------:R-:W-:Y:S01]  /*44f0*/  LOP3.LUT P0, RZ, R0.reuse, 0x2, RZ, 0xc0, !PT ;  /* 0x0000000200ff7812 */ /* 0x040fe2000780c0ff */
[----:B------:R-:W-:Y:S01]  /*4500*/  CS2R R96, SRZ ;  /* 0x0000000000607805 */ /* 0x000fe2000001ff00 */
[----:B------:R-:W-:Y:S01]  /*4510*/  LOP3.LUT P2, RZ, R0, 0x4, RZ, 0xc0, !PT ;  /* 0x0000000400ff7812 */ /* 0x000fe2000784c0ff */
[----:B------:R-:W-:Y:S01]  /*4520*/  CS2R R90, SRZ ;  /* 0x00000000005a7805 */ /* 0x000fe2000001ff00 */
[----:B------:R-:W-:Y:S01]  /*4530*/  IADD3 R0, R186, 0x2000, RZ ;  /* 0x00002000ba007810 */ /* 0x000fe20007ffe0ff */
[----:B------:R-:W-:Y:S01]  /*4540*/  CS2R R88, SRZ ;  /* 0x0000000000587805 */ /* 0x000fe2000001ff00 */
[----:B------:R-:W-:Y:S01]  /*4550*/  SEL R2, R2, R185, !P1 ;  /* 0x000000b902027207 */ /* 0x000fe20004800000 */
[----:B------:R-:W-:Y:S01]  /*4560*/  CS2R R86, SRZ ;  /* 0x0000000000567805 */ /* 0x000fe2000001ff00 */
[----:B------:R-:W-:Y:S01]  /*4570*/  SEL R0, R0, R186, !P1 ;  /* 0x000000ba00007207 */ /* 0x000fe20004800000 */
[----:B------:R-:W-:Y:S01]  /*4580*/  CS2R R84, SRZ ;  /* 0x0000000000547805 */ /* 0x000fe2000001ff00 */
[----:B------:R-:W-:Y:S01]  /*4590*/  CS2R R78, SRZ ;  /* 0x00000000004e7805 */ /* 0x000fe2000001ff00 */
[----:B------:R-:W-:Y:S01]  /*45a0*/  CS2R R76, SRZ ;  /* 0x00000000004c7805 */ /* 0x000fe2000001ff00 */
[----:B------:R-:W-:Y:S01]  /*45b0*/  CS2R R82, SRZ ;  /* 0x0000000000527805 */ /* 0x000fe2000001ff00 */
[----:B------:R-:W-:Y:S01]  /*45c0*/  IMAD.SHL.U32 R176, R0, 0x2, RZ ;  /* 0x0000000200b07824 */ /* 0x000fe200078e00ff */
[----:B------:R-:W-:Y:S01]  /*45d0*/  IADD3 R0, R248, -0x80, RZ ;  /* 0xffffff80f8007810 */ /* 0x000fe20007ffe0ff */
[----:B------:R-:W-:Y:S01]  /*45e0*/  CS2R R80, SRZ ;  /* 0x0000000000507805 */ /* 0x000fe2000001ff00 */
[----:B------:R-:W-:Y:S01]  /*45f0*/  CS2R R74, SRZ ;  /* 0x00000000004a7805 */ /* 0x000fe2000001ff00 */
[----:B------:R-:W-:Y:S01]  /*4600*/  CS2R R72, SRZ ;  /* 0x0000000000487805 */ /* 0x000fe2000001ff00 */
[----:B------:R-:W-:Y:S01]  /*4610*/  CS2R R70, SRZ ;  /* 0x0000000000467805 */ /* 0x000fe2000001ff00 */
[----:B------:R-:W-:Y:S01]  /*4620*/  CS2R R68, SRZ ;  /* 0x0000000000447805 */ /* 0x000fe2000001ff00 */
[----:B------:R-:W-:Y:S01]  /*4630*/  IMAD.SHL.U32 R182, R2, 0x2, RZ ;  /* 0x0000000202b67824 */ /* 0x000fe200078e00ff */
[----:B------:R-:W-:Y:S01]  /*4640*/  SEL R184, R184, 0xffffffe0, !P0 ;  /* 0xffffffe0b8b87807 */ /* 0x000fe20004000000 */
[----:B------:R-:W-:Y:S01]  /*4650*/  IMAD.SHL.U32 R251, R248, 0x4, RZ ;  /* 0x00000004f8fb7824 */ /* 0x000fe200078e00ff */
[----:B------:R-:W-:Y:S01]  /*4660*/  SEL R177, R177, 0xffffffc0, !P2 ;  /* 0xffffffc0b1b17807 */ /* 0x000fe20005000000 */
[----:B------:R-:W-:Y:S01]  /*4670*/  IMAD.SHL.U32 R183, R185, 0x2, RZ ;  /* 0x00000002b9b77824 */ /* 0x000fe200078e00ff */
[----:B------:R-:W-:Y:S01]  /*4680*/  SEL R252, R252, 0xffffffc0, !P2 ;  /* 0xffffffc0fcfc7807 */ /* 0x000fe20005000000 */
[----:B------:R-:W-:Y:S01]  /*4690*/  IMAD.SHL.U32 R249, R0, 0x4, RZ ;  /* 0x0000000400f97824 */ /* 0x000fe200078e00ff */
[----:B------:R-:W-:Y:S01]  /*46a0*/  SHF.L.U64.HI R250, R248, 0x2, R15 ;  /* 0x00000002f8fa7819 */ /* 0x000fe2000001020f */
[----:B------:R-:W-:-:S02]  /*46b0*/  ULDC UR13, c[0x0][0x2e4] ;  /* 0x0000b900000d7ab9 */ /* 0x000fc40000000800 */
.L_x_572:
[----:B------:R-:W0:Y:S01]  /*46c0*/  LDGDEPBAR ;  /* 0x00000000000079af */ /* 0x000e220000000000 */
[----:B------:R-:W-:Y:S01]  /*46d0*/  IADD3 R20, P0, R251, UR17, RZ ;  /* 0x00000011fb147c10 */ /* 0x000fe2000ff1e0ff */
[----:B------:R-:W-:Y:S01]  /*46e0*/  IMAD.IADD R0, R182, 0x1, R184 ;  /* 0x00000001b6007824 */ /* 0x000fe200078e02b8 */
[----:B------:R-:W-:Y:S02]  /*46f0*/  USHF.L.U32 UR12, UR19, 0x7, URZ ;  /* 0x00000007130c7899 */ /* 0x000fe4000800063f */
[----:B------:R-:W-:Y:S02]  /*4700*/  IADD3.X R21, R250, UR16, RZ, P0, !PT ;  /* 0x00000010fa157c10 */ /* 0x000fe400087fe4ff */
[----:B------:R-:W-:Y:S04]  /*4710*/  UIADD3 UR10, UR12, UR9, URZ ;  /* 0x000000090c0a7290 */ /* 0x000fe8000fffe03f */
[----:B------:R-:W-:Y:S04]  /*4720*/  UIADD3 UR8, -UR6, 0x80, UR10 ;  /* 0x0000008006087890 */ /* 0x000fe8000fffe10a */
[----:B------:R-:W-:Y:S02]  /*4730*/  UIADD3 UR11, UR8, -UR45, URZ ;  /* 0x8000002d080b7290 */ /* 0x000fe4000fffe03f */
[----:B------:R-:W-:Y:S04]  /*4740*/  USHF.L.U32 UR8, UR7, 0x7, URZ ;  /* 0x0000000707087899 */ /* 0x000fe8000800063f */
[----:B------:R-:W-:Y:S01]  /*4750*/  UISETP.GE.AND UP0, UPT, UR8, UR11, UPT ;  /* 0x0000000b0800728c */ /* 0x000fe2000bf06270 */
[----:B------:R-:W-:Y:S04]  /*4760*/  DEPBAR.LE SB0, 0x0 ;  /* 0x000080000000791a */ /* 0x000fe80000000000 */
[----:B------:R-:W-:Y:S01]  /*4770*/  BAR.SYNC.DEFER_BLOCKING 0x0 ;  /* 0x0000000000007b1d */ /* 0x000fe20000010000 */
[----:B------:R-:W-:Y:S07]  /*4780*/  PLOP3.LUT P0, PT, PT, PT, UP0, 0x80, 0x0 ;  /* 0x000000000000781c */ /* 0x000fee0003f0f008 */
[----:B------:R-:W-:Y:S01]  /*4790*/  LDSM.16.M88.4 R64, [R182] ;  /* 0x00000000b640783b */ /* 0x000fe20000000200 */
[----:B------:R-:W-:Y:S07]  /*47a0*/  ULDC UR11, c[0x0][0x2e4] ;  /* 0x0000b900000b7ab9 */ /* 0x000fee0000000800 */
[----:B------:R-:W1:Y:S08]  /*47b0*/  LDSM.16.M88.4 R16, [R178+0xc000] ;  /* 0x00c00000b210783b */ /* 0x000e700000000200 */
[----:B------:R-:W2:Y:S08]  /*47c0*/  LDSM.16.M88.4 R60, [R182+0x2000] ;  /* 0x00200000b63c783b */ /* 0x000eb00000000200 */
[----:B------:R-:W4:Y:S08]  /*47d0*/  LDSM.16.M88.4 R32, [R178+0xc800] ;  /* 0x00c80000b220783b */ /* 0x000f300000000200 */
[----:B------:R-:W3:Y:S08]  /*47e0*/  LDSM.16.M88.4 R48, [R178+0xd000] ;  /* 0x00d00000b230783b */ /* 0x000ef00000000200 */
[----:B------:R-:W3:Y:S01]  /*47f0*/  LDSM.16.M88.4 R132, [R178+0xd800] ;  /* 0x00d80000b284783b */ /* 0x000ee20000000200 */
[-C--:B-1----:R-:W-:Y:S07]  /*4800*/  HMMA.16816.F32.BF16 R4, R64, R16.reuse, RZ ;  /* 0x000000104004723c */ /* 0x082fee00000418ff */
[----:B-----5:R4:W5:Y:S04]  /*4810*/  LDG.E R191, [R20.64] ;  /* 0x0000001614bf7981 */ /* 0x020968000c1e1900 */
[----:B------:R4:W5:Y:S01]  /*4820*/  LDG.E R192, [R20.64+0x20] ;  /* 0x0000201614c07981 */ /* 0x000962000c1e1900 */
[C---:B--2---:R-:W-:Y:S03]  /*4830*/  HMMA.16816.F32.BF16 R8, R60.reuse, R16, RZ ;  /* 0x000000103c08723c */ /* 0x044fe600000418ff */
[----:B------:R4:W5:Y:S04]  /*4840*/  LDG.E R190, [R20.64+0x100] ;  /* 0x0001001614be7981 */ /* 0x000968000c1e1900 */
[----:B------:R4:W5:Y:S01]  /*4850*/  LDG.E R187, [R20.64+0x120] ;  /* 0x0001201614bb7981 */ /* 0x000962000c1e1900 */
[-C--:B------:R-:W-:Y:S03]  /*4860*/  HMMA.16816.F32.BF16 R12, R60, R18.reuse, RZ ;  /* 0x000000123c0c723c */ /* 0x080fe600000418ff */
[----:B------:R-:W-:Y:S05]  /*4870*/  LDSM.16.M88.4 R136, [R0] ;  /* 0x000000000088783b */ /* 0x000fea0000000200 */
[C---:B------:R-:W-:Y:S03]  /*4880*/  HMMA.16816.F32.BF16 R16, R64.reuse, R18, RZ ;  /* 0x000000124010723c */ /* 0x040fe600000418ff */
[----:B------:R-:W1:Y:S08]  /*4890*/  LDSM.16.M88.4 R140, [R181+0xc000] ;  /* 0x00c00000b58c783b */ /* 0x000e700000000200 */
[----:B------:R-:W2:Y:S01]  /*48a0*/  LDSM.16.M88.4 R144, [R0+0x2000] ;  /* 0x002000000090783b */ /* 0x000ea20000000200 */
[-C--:B----4-:R-:W-:Y:S07]  /*48b0*/  HMMA.16816.F32.BF16 R20, R64, R32.reuse, RZ ;  /* 0x000000204014723c */ /* 0x090fee00000418ff */
[----:B------:R-:W4:Y:S01]  /*48c0*/  LDSM.16.M88.4 R148, [R181+0xc800] ;  /* 0x00c80000b594783b */ /* 0x000f220000000200 */
[C---:B------:R-:W-:Y:S07]  /*48d0*/  HMMA.16816.F32.BF16 R24, R60.reuse, R32, RZ ;  /* 0x000000203c18723c */ /* 0x040fee00000418ff */
[----:B------:R-:W1:Y:S01]  /*48e0*/  LDSM.16.M88.4 R152, [R181+0xd000] ;  /* 0x00d00000b598783b */ /* 0x000e620000000200 */
[-C--:B------:R-:W-:Y:S07]  /*48f0*/  HMMA.16816.F32.BF16 R28, R60, R34.reuse, RZ ;  /* 0x000000223c1c723c */ /* 0x080fee00000418ff */
[----:B------:R-:W1:Y:S01]  /*4900*/  LDSM.16.M88.4 R156, [R181+0xd800] ;  /* 0x00d80000b59c783b */ /* 0x000e620000000200 */
[C---:B------:R-:W-:Y:S07]  /*4910*/  HMMA.16816.F32.BF16 R32, R64.reuse, R34, RZ ;  /* 0x000000224020723c */ /* 0x040fee00000418ff */
[----:B------:R-:W-:Y:S01]  /*4920*/  LDSM.16.M88.4 R164, [R179+0xc000] ;  /* 0x00c00000b3a4783b */ /* 0x000fe20000000200 */
[-C--:B---3--:R-:W-:Y:S07]  /*4930*/  HMMA.16816.F32.BF16 R36, R64, R48.reuse, RZ ;  /* 0x000000304024723c */ /* 0x088fee00000418ff */
[----:B------:R-:W-:Y:S01]  /*4940*/  LDSM.16.M88.4 R168, [R180+0xc800] ;  /* 0x00c80000b4a8783b */ /* 0x000fe20000000200 */
[C---:B------:R-:W-:Y:S07]  /*4950*/  HMMA.16816.F32.BF16 R40, R60.reuse, R48, RZ ;  /* 0x000000303c28723c */ /* 0x040fee00000418ff */
[----:B------:R-:W-:Y:S01]  /*4960*/  LDSM.16.M88.4 R172, [R180+0xd000] ;  /* 0x00d00000b4ac783b */ /* 0x000fe20000000200 */
[-C--:B------:R-:W-:Y:S08]  /*4970*/  HMMA.16816.F32.BF16 R44, R60, R50.reuse, RZ ;  /* 0x000000323c2c723c */ /* 0x080ff000000418ff */
[C---:B------:R-:W-:Y:S08]  /*4980*/  HMMA.16816.F32.BF16 R48, R64.reuse, R50, RZ ;  /* 0x000000324030723c */ /* 0x040ff000000418ff */
[-C--:B------:R-:W-:Y:S08]  /*4990*/  HMMA.16816.F32.BF16 R52, R64, R132.reuse, RZ ;  /* 0x000000844034723c */ /* 0x080ff000000418ff */
[C---:B------:R-:W-:Y:S07]  /*49a0*/  HMMA.16816.F32.BF16 R56, R60.reuse, R132, RZ ;  /* 0x000000843c38723c */ /* 0x040fee00000418ff */
[--C-:B------:R-:W-:Y:S01]  /*49b0*/  IMAD.IADD R132, R182, 0x1, R177.reuse ;  /* 0x00000001b6847824 */ /* 0x100fe200078e02b1 */
[-C--:B------:R-:W-:Y:S04]  /*49c0*/  HMMA.16816.F32.BF16 R60, R60, R134.reuse, RZ ;  /* 0x000000863c3c723c */ /* 0x080fe800000418ff */
[----:B------:R-:W3:Y:S04]  /*49d0*/  LDSM.16.M88.4 R160, [R132] ;  /* 0x0000000084a0783b */ /* 0x000ee80000000200 */
[----:B------:R-:W-:Y:S04]  /*49e0*/  HMMA.16816.F32.BF16 R64, R64, R134, RZ ;  /* 0x000000864040723c */ /* 0x000fe800000418ff */
[----:B------:R-:W3:Y:S04]  /*49f0*/  LDSM.16.M88.4 R132, [R132+0x2000] ;  /* 0x002000008484783b */ /* 0x000ee80000000200 */
[-C--:B-1----:R-:W-:Y:S08]  /*4a00*/  HMMA.16816.F32.BF16 R4, R136, R140.reuse, R4 ;  /* 0x0000008c8804723c */ /* 0x082ff00000041804 */
[C---:B--2---:R-:W-:Y:S08]  /*4a10*/  HMMA.16816.F32.BF16 R8, R144.reuse, R140, R8 ;  /* 0x0000008c9008723c */ /* 0x044ff00000041808 */
[-C--:B------:R-:W-:Y:S08]  /*4a20*/  HMMA.16816.F32.BF16 R12, R144, R142.reuse, R12 ;  /* 0x0000008e900c723c */ /* 0x080ff0000004180c */
[C---:B------:R-:W-:Y:S01]  /*4a30*/  HMMA.16816.F32.BF16 R16, R136.reuse, R142, R16 ;  /* 0x0000008e8810723c */ /* 0x040fe20000041810 */
[----:B------:R-:W1:Y:S07]  /*4a40*/  LDSM.16.M88.4 R140, [R179+0xc800] ;  /* 0x00c80000b38c783b */ /* 0x000e6e0000000200 */
[-C--:B----4-:R-:W-:Y:S08]  /*4a50*/  HMMA.16816.F32.BF16 R20, R136, R148.reuse, R20 ;  /* 0x000000948814723c */ /* 0x090ff00000041814 */
[C---:B------:R-:W-:Y:S08]  /*4a60*/  HMMA.16816.F32.BF16 R24, R144.reuse, R148, R24 ;  /* 0x000000949018723c */ /* 0x040ff00000041818 */
[-C--:B------:R-:W-:Y:S08]  /*4a70*/  HMMA.16816.F32.BF16 R28, R144, R150.reuse, R28 ;  /* 0x00000096901c723c */ /* 0x080ff0000004181c */
[C---:B------:R-:W-:Y:S08]  /*4a80*/  HMMA.16816.F32.BF16 R32, R136.reuse, R150, R32 ;  /* 0x000000968820723c */ /* 0x040ff00000041820 */
[-C--:B------:R-:W-:Y:S08]  /*4a90*/  HMMA.16816.F32.BF16 R36, R136, R152.reuse, R36 ;  /* 0x000000988824723c */ /* 0x080ff00000041824 */
[C---:B------:R-:W-:Y:S08]  /*4aa0*/  HMMA.16816.F32.BF16 R40, R144.reuse, R152, R40 ;  /* 0x000000989028723c */ /* 0x040ff00000041828 */
[-C--:B------:R-:W-:Y:S08]  /*4ab0*/  HMMA.16816.F32.BF16 R44, R144, R154.reuse, R44 ;  /* 0x0000009a902c723c */ /* 0x080ff0000004182c */
[C---:B------:R-:W-:Y:S01]  /*4ac0*/  HMMA.16816.F32.BF16 R48, R136.reuse, R154, R48 ;  /* 0x0000009a8830723c */ /* 0x040fe20000041830 */
[----:B------:R-:W-:Y:S07]  /*4ad0*/  LDSM.16.M88.4 R152, [R180+0xc000] ;  /* 0x00c00000b498783b */ /* 0x000fee0000000200 */
[-C--:B------:R-:W-:Y:S08]  /*4ae0*/  HMMA.16816.F32.BF16 R52, R136, R156.reuse, R52 ;  /* 0x0000009c8834723c */ /* 0x080ff00000041834 */
[C---:B------:R-:W-:Y:S07]  /*4af0*/  HMMA.16816.F32.BF16 R56, R144.reuse, R156, R56 ;  /* 0x0000009c9038723c */ /* 0x040fee0000041838 */
[----:B------:R-:W-:Y:S01]  /*4b00*/  IMAD.IADD R156, R0, 0x1, R177 ;  /* 0x00000001009c7824 */ /* 0x000fe200078e02b1 */
[-C--:B------:R-:W-:Y:S01]  /*4b10*/  HMMA.16816.F32.BF16 R60, R144, R158.reuse, R60 ;  /* 0x0000009e903c723c */ /* 0x080fe2000004183c */
[----:B------:R-:W2:Y:S07]  /*4b20*/  LDSM.16.M88.4 R144, [R179+0xd000] ;  /* 0x00d00000b390783b */ /* 0x000eae0000000200 */
[----:B------:R-:W-:Y:S01]  /*4b30*/  HMMA.16816.F32.BF16 R64, R136, R158, R64 ;  /* 0x0000009e8840723c */ /* 0x000fe20000041840 */
[----:B------:R-:W4:Y:S07]  /*4b40*/  LDSM.16.M88.4 R136, [R179+0xd800] ;  /* 0x00d80000b388783b */ /* 0x000f2e0000000200 */
[-C--:B---3--:R-:W-:Y:S01]  /*4b50*/  HMMA.16816.F32.BF16 R4, R160, R164.reuse, R4 ;  /* 0x000000a4a004723c */ /* 0x088fe20000041804 */
[----:B------:R-:W3:Y:S07]  /*4b60*/  LDSM.16.M88.4 R148, [R156] ;  /* 0x000000009c94783b */ /* 0x000eee0000000200 */
[C---:B------:R-:W-:Y:S01]  /*4b70*/  HMMA.16816.F32.BF16 R8, R132.reuse, R164, R8 ;  /* 0x000000a48408723c */ /* 0x040fe20000041808 */
[----:B------:R-:W2:Y:S07]  /*4b80*/  LDSM.16.M88.4 R156, [R156+0x2000] ;  /* 0x002000009c9c783b */ /* 0x000eae0000000200 */
[-C--:B------:R-:W-:Y:S08]  /*4b90*/  HMMA.16816.F32.BF16 R12, R132, R166.reuse, R12 ;  /* 0x000000a6840c723c */ /* 0x080ff0000004180c */
[C---:B------:R-:W-:Y:S01]  /*4ba0*/  HMMA.16816.F32.BF16 R16, R160.reuse, R166, R16 ;  /* 0x000000a6a010723c */ /* 0x040fe20000041810 */
[----:B------:R-:W3:Y:S07]  /*4bb0*/  LDSM.16.M88.4 R164, [R180+0xd800] ;  /* 0x00d80000b4a4783b */ /* 0x000eee0000000200 */
[-C--:B-1----:R-:W-:Y:S08]  /*4bc0*/  HMMA.16816.F32.BF16 R20, R160, R140.reuse, R20 ;  /* 0x0000008ca014723c */ /* 0x082ff00000041814 */
[C---:B------:R-:W-:Y:S08]  /*4bd0*/  HMMA.16816.F32.BF16 R24, R132.reuse, R140, R24 ;  /* 0x0000008c8418723c */ /* 0x040ff00000041818 */
[-C--:B------:R-:W-:Y:S08]  /*4be0*/  HMMA.16816.F32.BF16 R28, R132, R142.reuse, R28 ;  /* 0x0000008e841c723c */ /* 0x080ff0000004181c */
[C---:B------:R-:W-:Y:S08]  /*4bf0*/  HMMA.16816.F32.BF16 R32, R160.reuse, R142, R32 ;  /* 0x0000008ea020723c */ /* 0x040ff00000041820 */
[-C--:B--2---:R-:W-:Y:S08]  /*4c00*/  HMMA.16816.F32.BF16 R36, R160, R144.reuse, R36 ;  /* 0x00000090a024723c */ /* 0x084ff00000041824 */
[C---:B------:R-:W-:Y:S08]  /*4c10*/  HMMA.16816.F32.BF16 R40, R132.reuse, R144, R40 ;  /* 0x000000908428723c */ /* 0x040ff00000041828 */
[-C--:B------:R-:W-:Y:S08]  /*4c20*/  HMMA.16816.F32.BF16 R44, R132, R146.reuse, R44 ;  /* 0x00000092842c723c */ /* 0x080ff0000004182c */
[C---:B------:R-:W-:Y:S08]  /*4c30*/  HMMA.16816.F32.BF16 R48, R160.reuse, R146, R48 ;  /* 0x00000092a030723c */ /* 0x040ff00000041830 */
[-C--:B----4-:R-:W-:Y:S08]  /*4c40*/  HMMA.16816.F32.BF16 R52, R160, R136.reuse, R52 ;  /* 0x00000088a034723c */ /* 0x090ff00000041834 */
[C---:B------:R-:W-:Y:S08]  /*4c50*/  HMMA.16816.F32.BF16 R56, R132.reuse, R136, R56 ;  /* 0x000000888438723c */ /* 0x040ff00000041838 */
[-C--:B------:R-:W-:Y:S08]  /*4c60*/  HMMA.16816.F32.BF16 R60, R132, R138.reuse, R60 ;  /* 0x0000008a843c723c */ /* 0x080ff0000004183c */
[----:B------:R-:W-:Y:S08]  /*4c70*/  HMMA.16816.F32.BF16 R64, R160, R138, R64 ;  /* 0x0000008aa040723c */ /* 0x000ff00000041840 */
[-C--:B---3--:R-:W-:Y:S08]  /*4c80*/  HMMA.16816.F32.BF16 R4, R148, R152.reuse, R4 ;  /* 0x000000989404723c */ /* 0x088ff00000041804 */
[C---:B------:R-:W-:Y:S08]  /*4c90*/  HMMA.16816.F32.BF16 R8, R156.reuse, R152, R8 ;  /* 0x000000989c08723c */ /* 0x040ff00000041808 */
[-C--:B------:R-:W-:Y:S08]  /*4ca0*/  HMMA.16816.F32.BF16 R12, R156, R154.reuse, R12 ;  /* 0x0000009a9c0c723c */ /* 0x080ff0000004180c */
        /* <DEDUP_REMOVED lines=12> */
[----:B------:R-:W-:Y:S01]  /*4d70*/  HMMA.16816.F32.BF16 R64, R148, R166, R64 ;  /* 0x000000a69440723c */ /* 0x000fe20000041840 */
[----:B------:R-:W-:-:S07]  /*4d80*/  @!P0 BRA `(.L_x_568) ;  /* 0x000000a000008947 */ /* 0x000fce0003800000 */
[----:B------:R-:W-:Y:S02]  /*4d90*/  UIADD3 UR12, UR12, 0x80, URZ ;  /* 0x000000800c0c7890 */ /* 0x000fe4000fffe03f */
[----:B------:R-:W-:Y:S02]  /*4da0*/  UIADD3 UR11, UR13, UR10, -UR6 ;  /* 0x0000000a0d0b7290 */ /* 0x000fe4000fffe806 */
[----:B------:R-:W-:Y:S02]  /*4db0*/  UIADD3 UR10, UR8, 0x80, URZ ;  /* 0x00000080080a7890 */ /* 0x000fe4000fffe03f */
[----:B------:R-:W-:Y:S02]  /*4dc0*/  IMAD.U32 R0, RZ, RZ, UR12 ;  /* 0x0000000cff007e24 */ /* 0x000fe4000f8e00ff */
[----:B------:R-:W-:Y:S03]  /*4dd0*/  UISETP.GE.AND UP0, UPT, UR10, UR11, UPT ;  /* 0x0000000b0a00728c */ /* 0x000fe6000bf06270 */
[----:B------:R-:W-:Y:S01]  /*4de0*/  ISETP.LT.AND P0, PT, R0, UR6, PT ;  /* 0x0000000600007c0c */ /* 0x000fe2000bf01270 */
[----:B------:R-:W-:Y:S02]  /*4df0*/  UMOV UR11, UR13 ;  /* 0x0000000d000b7c82 */ /* 0x000fe40008000000 */
[----:B------:R-:W-:Y:S11]  /*4e00*/  PLOP3.LUT P1, PT, PT, PT, UP0, 0x80, 0x0 ;  /* 0x000000000000781c */ /* 0x000ff60003f2f008 */
[----:B------:R-:W-:Y:S02]  /*4e10*/  @!UPT UIADD3 URZ, URZ, URZ, URZ ;  /* 0x0000003f3f3ff290 */ /* 0x000fe4000fffe03f */
[----:B------:R-:W-:-:S05]  /*4e20*/  @!P1 BRA P0, `(.L_x_569) ;  /* 0x00000ea000009947 */ /* 0x000fca0000000000 */
.L_x_568:
[----:B------:R-:W-:Y:S01]  /*4e30*/  IADD3 R149, R248, UR8, RZ ;  /* 0x00000008f8957c10 */ /* 0x000fe2000fffe0ff */
[----:B------:R-:W2:Y:S01]  /*4e40*/  LDL R132, [R1+0x4] ;  /* 0x0000040001847983 */ /* 0x000ea20000100800 */
[----:B------:R-:W-:Y:S01]  /*4e50*/  UIADD3 UR10, -UR11, UR6, -UR9 ;  /* 0x000000060b0a7290 */ /* 0x000fe2000fffe909 */
[----:B------:R-:W-:Y:S01]  /*4e60*/  IMAD.U32 R0, RZ, RZ, UR19 ;  /* 0x00000013ff007e24 */ /* 0x000fe2000f8e00ff */
[----:B------:R-:W-:Y:S02]  /*4e70*/  UIADD3 UR8, UR6, 0x1, -UR9 ;  /* 0x0000000106087890 */ /* 0x000fe4000fffe809 */
[----:B------:R-:W-:Y:S02]  /*4e80*/  UMOV UR13, UR11 ;  /* 0x0000000b000d7c82 */ /* 0x000fe40008000000 */
[C---:B------:R-:W-:Y:S01]  /*4e90*/  IADD3 R2, R149.reuse, UR10, RZ ;  /* 0x0000000a95027c10 */ /* 0x040fe2000fffe0ff */
[----:B------:R-:W-:Y:S03]  /*4ea0*/  UIADD3 UR8, UR8, UR44, URZ ;  /* 0x0000002c08087290 */ /* 0x000fe6000fffe03f */
[----:B------:R-:W-:Y:S03]  /*4eb0*/  IMNMX R2, RZ, R2, !PT ;  /* 0x00000002ff027217 */ /* 0x000fe60007800200 */
[----:B------:R-:W-:Y:S04]  /*4ec0*/  IADD3 R133, R149, UR8, RZ ;  /* 0x0000000895857c10 */ /* 0x000fe8000fffe0ff */
[----:B------:R-:W-:Y:S01]  /*4ed0*/  IMNMX R133, R133, UR6, PT ;  /* 0x0000000685857c17 */ /* 0x000fe2000b800200 */
[----:B--2---:R-:W-:Y:S01]  /*4ee0*/  IMAD R0, R0, 0x80, R132 ;  /* 0x0000008000007824 */ /* 0x004fe200078e0284 */
[----:B------:R-:W-:Y:S04]  /*4ef0*/  IADD3 R132, R149, 0x8, RZ ;  /* 0x0000000895847810 */ /* 0x000fe80007ffe0ff */
[C---:B------:R-:W-:Y:S02]  /*4f00*/  IADD3 R148, R0.reuse, 0x1, RZ ;  /* 0x0000000100947810 */ /* 0x040fe40007ffe0ff */
[C---:B------:R-:W-:Y:S02]  /*4f10*/  IADD3 R147, R0.reuse, 0x8, RZ ;  /* 0x0000000800937810 */ /* 0x040fe40007ffe0ff */
[C---:B------:R-:W-:Y:S02]  /*4f20*/  IADD3 R146, R0.reuse, 0x9, RZ ;  /* 0x0000000900927810 */ /* 0x040fe40007ffe0ff */
[-C--:B------:R-:W-:Y:S02]  /*4f30*/  ISETP.GE.AND P0, PT, R0, R2.reuse, PT ;  /* 0x000000020000720c */ /* 0x080fe40003f06270 */
[-C--:B------:R-:W-:Y:S02]  /*4f40*/  ISETP.GE.AND P6, PT, R148, R2.reuse, PT ;  /* 0x000000029400720c */ /* 0x080fe40003fc6270 */
[C---:B------:R-:W-:Y:S02]  /*4f50*/  IADD3 R145, R0.reuse, 0x10, RZ ;  /* 0x0000001000917810 */ /* 0x040fe40007ffe0ff */
[C---:B------:R-:W-:Y:S02]  /*4f60*/  IADD3 R144, R0.reuse, 0x11, RZ ;  /* 0x0000001100907810 */ /* 0x040fe40007ffe0ff */
[C---:B------:R-:W-:Y:S02]  /*4f70*/  IADD3 R143, R0.reuse, 0x18, RZ ;  /* 0x00000018008f7810 */ /* 0x040fe40007ffe0ff */
[C---:B------:R-:W-:Y:S02]  /*4f80*/  IADD3 R142, R0.reuse, 0x19, RZ ;  /* 0x00000019008e7810 */ /* 0x040fe40007ffe0ff */
[----:B------:R-:W-:Y:S02]  /*4f90*/  IADD3 R141, R0, 0x20, RZ ;  /* 0x00000020008d7810 */ /* 0x000fe40007ffe0ff */
[-C--:B------:R-:W-:Y:S02]  /*4fa0*/  ISETP.GE.AND P5, PT, R147, R2.reuse, PT ;  /* 0x000000029300720c */ /* 0x080fe40003fa6270 */
[-C--:B------:R-:W-:Y:S02]  /*4fb0*/  ISETP.GE.AND P4, PT, R146, R2.reuse, PT ;  /* 0x000000029200720c */ /* 0x080fe40003f86270 */
[-C--:B------:R-:W-:Y:S02]  /*4fc0*/  ISETP.GE.OR P0, PT, R0, R133.reuse, !P0 ;  /* 0x000000850000720c */ /* 0x080fe40004706670 */
[-C--:B------:R-:W-:Y:S02]  /*4fd0*/  ISETP.GE.OR P6, PT, R148, R133.reuse, !P6 ;  /* 0x000000859400720c */ /* 0x080fe400077c6670 */
[C---:B------:R-:W-:Y:S02]  /*4fe0*/  IADD3 R140, R0.reuse, 0x21, RZ ;  /* 0x00000021008c7810 */ /* 0x040fe40007ffe0ff */
[----:B------:R-:W-:Y:S02]  /*4ff0*/  IADD3 R139, R0, 0x28, RZ ;  /* 0x00000028008b7810 */ /* 0x000fe40007ffe0ff */
[-C--:B------:R-:W-:Y:S02]  /*5000*/  ISETP.GE.AND P3, PT, R145, R2.reuse, PT ;  /* 0x000000029100720c */ /* 0x080fe40003f66270 */
[-C--:B------:R-:W-:Y:S02]  /*5010*/  ISETP.GE.AND P2, PT, R144, R2.reuse, PT ;  /* 0x000000029000720c */ /* 0x080fe40003f46270 */
[-C--:B------:R-:W-:Y:S02]  /*5020*/  ISETP.GE.AND P1, PT, R143, R2.reuse, PT ;  /* 0x000000028f00720c */ /* 0x080fe40003f26270 */
[----:B------:R-:W-:Y:S02]  /*5030*/  FSEL R4, R4, -INF , !P0 ;  /* 0xff80000004047808 */ /* 0x000fe40004000000 */
[-C--:B------:R-:W-:Y:S02]  /*5040*/  ISETP.GE.AND P0, PT, R142, R2.reuse, PT ;  /* 0x000000028e00720c */ /* 0x080fe40003f06270 */
[-C--:B------:R-:W-:Y:S02]  /*5050*/  ISETP.GE.OR P5, PT, R147, R133.reuse, !P5 ;  /* 0x000000859300720c */ /* 0x080fe40006fa6670 */
[----:B------:R-:W-:Y:S02]  /*5060*/  FSEL R5, R5, -INF , !P6 ;  /* 0xff80000005057808 */ /* 0x000fe40007000000 */
[-C--:B------:R-:W-:Y:S02]  /*5070*/  ISETP.GE.AND P6, PT, R141, R2.reuse, PT ;  /* 0x000000028d00720c */ /* 0x080fe40003fc6270 */
[-C--:B------:R-:W-:Y:S02]  /*5080*/  ISETP.GE.OR P4, PT, R146, R133.reuse, !P4 ;  /* 0x000000859200720c */ /* 0x080fe40006786670 */
[C---:B------:R-:W-:Y:S02]  /*5090*/  IADD3 R138, R0.reuse, 0x29, RZ ;  /* 0x00000029008a7810 */ /* 0x040fe40007ffe0ff */
[C---:B------:R-:W-:Y:S02]  /*50a0*/  IADD3 R137, R0.reuse, 0x30, RZ ;  /* 0x0000003000897810 */ /* 0x040fe40007ffe0ff */
[C---:B------:R-:W-:Y:S02]  /*50b0*/  IADD3 R136, R0.reuse, 0x31, RZ ;  /* 0x0000003100887810 */ /* 0x040fe40007ffe0ff */
[C---:B------:R-:W-:Y:S02]  /*50c0*/  IADD3 R135, R0.reuse, 0x38, RZ ;  /* 0x0000003800877810 */ /* 0x040fe40007ffe0ff */
[----:B------:R-:W-:Y:S02]  /*50d0*/  IADD3 R134, R0, 0x39, RZ ;  /* 0x0000003900867810 */ /* 0x000fe40007ffe0ff */
[----:B------:R-:W-:Y:S02]  /*50e0*/  IADD3 R150, R132, UR10, RZ ;  /* 0x0000000a84967c10 */ /* 0x000fe4000fffe0ff */
[----:B------:R-:W-:Y:S02]  /*50f0*/  FSEL R16, R16, -INF , !P5 ;  /* 0xff80000010107808 */ /* 0x000fe40006800000 */
[-C--:B------:R-:W-:Y:S02]  /*5100*/  ISETP.GE.AND P5, PT, R140, R2.reuse, PT ;  /* 0x000000028c00720c */ /* 0x080fe40003fa6270 */
[-C--:B------:R-:W-:Y:S02]  /*5110*/  ISETP.GE.OR P3, PT, R145, R133.reuse, !P3 ;  /* 0x000000859100720c */ /* 0x080fe40005f66670 */
[----:B------:R-:W-:Y:S02]  /*5120*/  FSEL R17, R17, -INF , !P4 ;  /* 0xff80000011117808 */ /* 0x000fe40006000000 */
[-C--:B------:R-:W-:Y:S02]  /*5130*/  ISETP.GE.AND P4, PT, R139, R2.reuse, PT ;  /* 0x000000028b00720c */ /* 0x080fe40003f86270 */
[-C--:B------:R-:W-:Y:S02]  /*5140*/  ISETP.GE.OR P2, PT, R144, R133.reuse, !P2 ;  /* 0x000000859000720c */ /* 0x080fe40005746670 */
[-C--:B------:R-:W-:Y:S02]  /*5150*/  ISETP.GE.OR P1, PT, R143, R133.reuse, !P1 ;  /* 0x000000858f00720c */ /* 0x080fe40004f26670 */
        /* <DEDUP_REMOVED lines=12> */
[----:B------:R-:W-:Y:S02]  /*5220*/  IADD3 R2, R132, UR8, RZ ;  /* 0x0000000884027c10 */ /* 0x000fe4000fffe0ff */
[----:B------:R-:W-:Y:S02]  /*5230*/  IMNMX R132, RZ, R150, !PT ;  /* 0x00000096ff847217 */ /* 0x000fe40007800200 */
[-C--:B------:R-:W-:Y:S02]  /*5240*/  ISETP.GE.OR P5, PT, R140, R133.reuse, !P5 ;  /* 0x000000858c00720c */ /* 0x080fe40006fa6670 */
[-C--:B------:R-:W-:Y:S02]  /*5250*/  ISETP.GE.OR P4, PT, R139, R133.reuse, !P4 ;  /* 0x000000858b00720c */ /* 0x080fe40006786670 */
[----:B------:R-:W-:Y:S02]  /*5260*/  IMNMX R2, R2, UR6, PT ;  /* 0x0000000602027c17 */ /* 0x000fe4000b800200 */
        /* <DEDUP_REMOVED lines=46> */
[----:B------:R-:W-:Y:S02]  /*5550*/  IADD3 R132, R149, 0x40, RZ ;  /* 0x0000004095847810 */ /* 0x000fe40007ffe0ff */
[-C--:B------:R-:W-:Y:S02]  /*5560*/  ISETP.GE.OR P3, PT, R140, R2.reuse, !P3 ;  /* 0x000000028c00720c */ /* 0x080fe40005f66670 */
[-C--:B------:R-:W-:Y:S02]  /*5570*/  ISETP.GE.OR P2, PT, R139, R2.reuse, !P2 ;  /* 0x000000028b00720c */ /* 0x080fe40005746670 */
[-C--:B------:R-:W-:Y:S02]  /*5580*/  ISETP.GE.OR P1, PT, R138, R2.reuse, !P1 ;  /* 0x000000028a00720c */ /* 0x080fe40004f26670 */
[-C--:B------:R-:W-:Y:S02]  /*5590*/  ISETP.GE.OR P0, PT, R137, R2.reuse, !P0 ;  /* 0x000000028900720c */ /* 0x080fe40004706670 */
[-C--:B------:R-:W-:Y:S02]  /*55a0*/  ISETP.GE.OR P6, PT, R136, R2.reuse, !P6 ;  /* 0x000000028800720c */ /* 0x080fe400077c6670 */
[-C--:B------:R-:W-:Y:S02]  /*55b0*/  ISETP.GE.OR P5, PT, R135, R2.reuse, !P5 ;  /* 0x000000028700720c */ /* 0x080fe40006fa6670 */
[----:B------:R-:W-:Y:S02]  /*55c0*/  ISETP.GE.OR P4, PT, R134, R2, !P4 ;  /* 0x000000028600720c */ /* 0x000fe40006786670 */
[C---:B------:R-:W-:Y:S02]  /*55d0*/  IADD3 R2, R132.reuse, UR10, RZ ;  /* 0x0000000a84027c10 */ /* 0x040fe4000fffe0ff */
[----:B------:R-:W-:Y:S02]  /*55e0*/  IADD3 R133, R132, UR8, RZ ;  /* 0x0000000884857c10 */ /* 0x000fe4000fffe0ff */
[----:B------:R-:W-:Y:S02]  /*55f0*/  IMNMX R2, RZ, R2, !PT ;  /* 0x00000002ff027217 */ /* 0x000fe40007800200 */
[----:B------:R-:W-:Y:S02]  /*5600*/  IMNMX R133, R133, UR6, PT ;  /* 0x0000000685857c17 */ /* 0x000fe4000b800200 */
        /* <DEDUP_REMOVED lines=8> */
[----:B------:R-:W-:Y:S02]  /*5690*/  IADD3 R149, R149, 0x48, RZ ;  /* 0x0000004895957810 */ /* 0x000fe40007ffe0ff */
[-C--:B------:R-:W-:Y:S02]  /*56a0*/  ISETP.GE.OR P3, PT, R0, R133.reuse, !P3 ;  /* 0x000000850000720c */ /* 0x080fe40005f66670 */
[-C--:B------:R-:W-:Y:S02]  /*56b0*/  ISETP.GE.OR P2, PT, R148, R133.reuse, !P2 ;  /* 0x000000859400720c */ /* 0x080fe40005746670 */
[-C--:B------:R-:W-:Y:S02]  /*56c0*/  ISETP.GE.OR P1, PT, R147, R133.reuse, !P1 ;  /* 0x000000859300720c */ /* 0x080fe40004f26670 */
[-C--:B------:R-:W-:Y:S02]  /*56d0*/  ISETP.GE.OR P0, PT, R146, R133.reuse, !P0 ;  /* 0x000000859200720c */ /* 0x080fe40004706670 */
[----:B------:R-:W-:Y:S02]  /*56e0*/  IADD3 R132, R149, UR10, RZ ;  /* 0x0000000a95847c10 */ /* 0x000fe4000fffe0ff */
        /* <DEDUP_REMOVED lines=18> */
[-C--:B------:R-:W-:Y:S02]  /*5810*/  ISETP.GE.OR P4, PT, R143, R133.reuse, !P4 ;  /* 0x000000858f00720c */ /* 0x080fe40006786670 */
        /* <DEDUP_REMOVED lines=74> */
[----:B------:R-:W-:Y:S02]  /*5cc0*/  FSEL R63, R63, -INF , !P0 ;  /* 0xff8000003f3f7808 */ /* 0x000fe40004000000 */
.L_x_569:
[C---:B------:R-:W-:Y:S01]  /*5cd0*/  FMUL.FTZ R132, R245.reuse, 1.4426950216293334961 ;  /* 0x3fb8aa3bf5847820 */ /* 0x040fe20000410000 */
[----:B------:R-:W-:Y:S01]  /*5ce0*/  FSETP.NEU.FTZ.AND P0, PT, R245, -INF , PT ;  /* 0xff800000f500780b */ /* 0x000fe20003f1d000 */
[----:B------:R-:W-:Y:S01]  /*5cf0*/  FMUL.FTZ R2, R243, 1.4426950216293334961 ;  /* 0x3fb8aa3bf3027820 */ /* 0x000fe20000410000 */
[----:B------:R-:W-:Y:S01]  /*5d00*/  MOV R247, c[0x0][0x22c] ;  /* 0x00008b0000f77a02 */ /* 0x000fe20000000f00 */
[----:B------:R-:W-:Y:S01]  /*5d10*/  FMUL.FTZ R0, R244, 1.4426950216293334961 ;  /* 0x3fb8aa3bf4007820 */ /* 0x000fe20000410000 */
[----:B------:R-:W-:Y:S01]  /*5d20*/  FSEL R132, R132, RZ, P0 ;  /* 0x000000ff84847208 */ /* 0x000fe20000000000 */
[----:B------:R-:W-:Y:S01]  /*5d30*/  UISETP.GT.AND UP3, UPT, UR7, UR18, UPT ;  /* 0x000000120700728c */ /* 0x000fe2000bf64270 */
[----:B------:R-:W-:Y:S01]  /*5d40*/  FSETP.NEU.FTZ.AND P0, PT, R246, -INF , PT ;  /* 0xff800000f600780b */ /* 0x000fe20003f1d000 */
[----:B------:R-:W-:Y:S02]  /*5d50*/  IMAD R247, R247, c[0x0][0x1c0], RZ ;  /* 0x00007000f7f77a24 */ /* 0x000fe400078e02ff */
[--C-:B------:R-:W-:Y:S02]  /*5d60*/  FFMA.FTZ R4, R4, c[0x0][0x23c], -R132.reuse ;  /* 0x00008f0004047a23 */ /* 0x100fe40000010884 */
        /* <DEDUP_REMOVED lines=16> */
[----:B-1----:R-:W-:Y:S02]  /*5e70*/  FMUL.FTZ R4, R246, 1.4426950216293334961 ;  /* 0x3fb8aa3bf6047820 */ /* 0x002fe40000410000 */
[--C-:B------:R-:W-:Y:S02]  /*5e80*/  FFMA.FTZ R53, R53, c[0x0][0x23c], -R132.reuse ;  /* 0x00008f0035357a23 */ /* 0x100fe40000010884 */
[----:B------:R-:W-:Y:S01]  /*5e90*/  FFMA.FTZ R132, R65, c[0x0][0x23c], -R132 ;  /* 0x00008f0041847a23 */ /* 0x000fe20000010884 */
[----:B------:R-:W-:Y:S01]  /*5ea0*/  MUFU.EX2 R153, R17 ;  /* 0x0000001100997308 */ /* 0x000fe20000000800 */
[----:B------:R-:W-:Y:S02]  /*5eb0*/  FSEL R4, R4, RZ, P0 ;  /* 0x000000ff04047208 */ /* 0x000fe40000000000 */
[----:B------:R-:W-:Y:S03]  /*5ec0*/  FSETP.NEU.FTZ.AND P0, PT, R243, -INF , PT ;  /* 0xff800000f300780b */ /* 0x000fe60003f1d000 */
[--C-:B------:R-:W-:Y:S01]  /*5ed0*/  FFMA.FTZ R6, R6, c[0x0][0x23c], -R4.reuse ;  /* 0x00008f0006067a23 */ /* 0x100fe20000010804 */
[----:B------:R-:W-:Y:S01]  /*5ee0*/  FSEL R2, R2, RZ, P0 ;  /* 0x000000ff02027208 */ /* 0x000fe20000000000 */
[--C-:B------:R-:W-:Y:S01]  /*5ef0*/  FFMA.FTZ R18, R18, c[0x0][0x23c], -R4.reuse ;  /* 0x00008f0012127a23 */ /* 0x100fe20000010804 */
[----:B------:R-:W-:Y:S01]  /*5f00*/  FSETP.NEU.FTZ.AND P0, PT, R244, -INF , PT ;  /* 0xff800000f400780b */ /* 0x000fe20003f1d000 */
[----:B------:R2:W-:Y:S01]  /*5f10*/  MUFU.EX2 R164, R6 ;  /* 0x0000000600a47308 */ /* 0x0005e20000000800 */
[--C-:B------:R-:W-:Y:S02]  /*5f20*/  FFMA.FTZ R7, R7, c[0x0][0x23c], -R4.reuse ;  /* 0x00008f0007077a23 */ /* 0x100fe40000010804 */
[--C-:B------:R-:W-:Y:S01]  /*5f30*/  FFMA.FTZ R19, R19, c[0x0][0x23c], -R4.reuse ;  /* 0x00008f0013137a23 */ /* 0x100fe20000010804 */
[----:B------:R-:W-:Y:S01]  /*5f40*/  FSEL R0, R0, RZ, P0 ;  /* 0x000000ff00007208 */ /* 0x000fe20000000000 */
[--C-:B------:R-:W-:Y:S02]  /*5f50*/  FFMA.FTZ R34, R34, c[0x0][0x23c], -R4.reuse ;  /* 0x00008f0022227a23 */ /* 0x100fe40000010804 */
[--C-:B------:R-:W-:Y:S02]  /*5f60*/  FFMA.FTZ R35, R35, c[0x0][0x23c], -R4.reuse ;  /* 0x00008f0023237a23 */ /* 0x100fe40000010804 */
[--C-:B------:R-:W-:Y:S01]  /*5f70*/  FFMA.FTZ R50, R50, c[0x0][0x23c], -R4.reuse ;  /* 0x00008f0032327a23 */ /* 0x100fe20000010804 */
[----:B------:R-:W1:Y:S01]  /*5f80*/  MUFU.EX2 R163, R7 ;  /* 0x0000000700a37308 */ /* 0x000e620000000800 */
        /* <DEDUP_REMOVED lines=8> */
[--C-:B------:R-:W-:Y:S02]  /*6010*/  FFMA.FTZ R55, R55, c[0x0][0x23c], -R4.reuse ;  /* 0x00008f0037377a23 */ /* 0x100fe40000010804 */
[----:B------:R-:W-:Y:S02]  /*6020*/  FFMA.FTZ R4, R67, c[0x0][0x23c], -R4 ;  /* 0x00008f0043047a23 */ /* 0x000fe40000010804 */
[----:B------:R-:W-:Y:S01]  /*6030*/  FFMA.FTZ R60, R60, c[0x0][0x23c], -R2 ;  /* 0x00008f003c3c7a23 */ /* 0x000fe20000010802 */
[----:B------:R-:W-:Y:S01]  /*6040*/  MUFU.EX2 R151, R19 ;  /* 0x0000001300977308 */ /* 0x000fe20000000800 */
[----:B------:R-:W-:Y:S02]  /*6050*/  FFMA.FTZ R62, R62, c[0x0][0x23c], -R0 ;  /* 0x00008f003e3e7a23 */ /* 0x000fe40000010800 */
[--C-:B------:R-:W-:Y:S02]  /*6060*/  FFMA.FTZ R8, R8, c[0x0][0x23c], -R2.reuse ;  /* 0x00008f0008087a23 */ /* 0x100fe40000010802 */
[----:B------:R-:W-:Y:S02]  /*6070*/  FFMA.FTZ R9, R9, c[0x0][0x23c], -R2 ;  /* 0x00008f0009097a23 */ /* 0x000fe40000010802 */
[--C-:B------:R-:W-:Y:S02]  /*6080*/  FFMA.FTZ R10, R10, c[0x0][0x23c], -R0.reuse ;  /* 0x00008f000a0a7a23 */ /* 0x100fe40000010800 */
[--C-:B------:R-:W-:Y:S01]  /*6090*/  FFMA.FTZ R11, R11, c[0x0][0x23c], -R0.reuse ;  /* 0x00008f000b0b7a23 */ /* 0x100fe20000010800 */
[----:B------:R3:W-:Y:S01]  /*60a0*/  MUFU.EX2 R235, R4 ;  /* 0x0000000400eb7308 */ /* 0x0007e20000000800 */
[--C-:B------:R-:W-:Y:S02]  /*60b0*/  FFMA.FTZ R14, R14, c[0x0][0x23c], -R0.reuse ;  /* 0x00008f000e0e7a23 */ /* 0x100fe40000010800 */
[----:B------:R-:W-:Y:S02]  /*60c0*/  FFMA.FTZ R15, R15, c[0x0][0x23c], -R0 ;  /* 0x00008f000f0f7a23 */ /* 0x000fe40000010800 */
[--C-:B------:R-:W-:Y:S02]  /*60d0*/  FFMA.FTZ R12, R12, c[0x0][0x23c], -R2.reuse ;  /* 0x00008f000c0c7a23 */ /* 0x100fe40000010802 */
[--C-:B------:R-:W-:Y:S02]  /*60e0*/  FFMA.FTZ R13, R13, c[0x0][0x23c], -R2.reuse ;  /* 0x00008f000d0d7a23 */ /* 0x100fe40000010802 */
[--C-:B------:R-:W-:Y:S01]  /*60f0*/  FFMA.FTZ R24, R24, c[0x0][0x23c], -R2.reuse ;  /* 0x00008f0018187a23 */ /* 0x100fe20000010802 */
[----:B------:R-:W-:Y:S01]  /*6100*/  MUFU.EX2 R162, R8 ;  /* 0x0000000800a27308 */ /* 0x000fe20000000800 */
[--C-:B------:R-:W-:Y:S02]  /*6110*/  FFMA.FTZ R25, R25, c[0x0][0x23c], -R2.reuse ;  /* 0x00008f0019197a23 */ /* 0x100fe40000010802 */
[--C-:B------:R-:W-:Y:S02]  /*6120*/  FFMA.FTZ R28, R28, c[0x0][0x23c], -R2.reuse ;  /* 0x00008f001c1c7a23 */ /* 0x100fe40000010802 */
[--C-:B------:R-:W-:Y:S02]  /*6130*/  FFMA.FTZ R29, R29, c[0x0][0x23c], -R2.reuse ;  /* 0x00008f001d1d7a23 */ /* 0x100fe40000010802 */
[--C-:B------:R-:W-:Y:S02]  /*6140*/  FFMA.FTZ R40, R40, c[0x0][0x23c], -R2.reuse ;  /* 0x00008f0028287a23 */ /* 0x100fe40000010802 */
[--C-:B------:R-:W-:Y:S01]  /*6150*/  FFMA.FTZ R41, R41, c[0x0][0x23c], -R2.reuse ;  /* 0x00008f0029297a23 */ /* 0x100fe20000010802 */
[----:B------:R-:W4:Y:S01]  /*6160*/  MUFU.EX2 R161, R9 ;  /* 0x0000000900a17308 */ /* 0x000f220000000800 */
[--C-:B------:R-:W-:Y:S02]  /*6170*/  FFMA.FTZ R44, R44, c[0x0][0x23c], -R2.reuse ;  /* 0x00008f002c2c7a23 */ /* 0x100fe40000010802 */
[--C-:B------:R-:W-:Y:S02]  /*6180*/  FFMA.FTZ R45, R45, c[0x0][0x23c], -R2.reuse ;  /* 0x00008f002d2d7a23 */ /* 0x100fe40000010802 */
[--C-:B------:R-:W-:Y:S02]  /*6190*/  FFMA.FTZ R56, R56, c[0x0][0x23c], -R2.reuse ;  /* 0x00008f0038387a23 */ /* 0x100fe40000010802 */
[--C-:B------:R-:W-:Y:S02]  /*61a0*/  FFMA.FTZ R57, R57, c[0x0][0x23c], -R2.reuse ;  /* 0x00008f0039397a23 */ /* 0x100fe40000010802 */
[----:B------:R-:W-:Y:S01]  /*61b0*/  FFMA.FTZ R2, R61, c[0x0][0x23c], -R2 ;  /* 0x00008f003d027a23 */ /* 0x000fe20000010802 */
[----:B------:R-:W-:Y:S01]  /*61c0*/  MUFU.EX2 R160, R10 ;  /* 0x0000000a00a07308 */ /* 0x000fe20000000800 */
[--C-:B------:R-:W-:Y:S02]  /*61d0*/  FFMA.FTZ R26, R26, c[0x0][0x23c], -R0.reuse ;  /* 0x00008f001a1a7a23 */ /* 0x100fe40000010800 */
[--C-:B------:R-:W-:Y:S02]  /*61e0*/  FFMA.FTZ R27, R27, c[0x0][0x23c], -R0.reuse ;  /* 0x00008f001b1b7a23 */ /* 0x100fe40000010800 */
        /* <DEDUP_REMOVED lines=10> */
[----:B------:R-:W-:Y:S09]  /*6290*/  FFMA.FTZ R0, R63, c[0x0][0x23c], -R0 ;  /* 0x00008f003f007a23 */ /* 0x000ff20000010800 */
[----:B------:R-:W-:Y:S10]  /*62a0*/  MUFU.EX2 R155, R15 ;  /* 0x0000000f009b7308 */ /* 0x000ff40000000800 */
        /* <DEDUP_REMOVED lines=56> */
[----:B------:R-:W-:Y:S02]  /*6630*/  F2FP.BF16.PACK_AB R2, R226, R228 ;  /* 0x000000e4e202723e */ /* 0x000fe400000010ff */
[----:B------:R-:W-:Y:S01]  /*6640*/  F2FP.BF16.PACK_AB R0, R216, R218 ;  /* 0x000000dad800723e */ /* 0x000fe200000010ff */
[----:B------:R3:W-:Y:S01]  /*6650*/  STS [R198+0x1c000], R4 ;  /* 0x01c00004c6007388 */ /* 0x0007e20000000800 */
[----:B-1----:R-:W-:Y:S02]  /*6660*/  F2FP.BF16.PACK_AB R6, R151, R152 ;  /* 0x000000989706723e */ /* 0x002fe400000010ff */
[----:B--2---:R-:W-:Y:S03]  /*6670*/  F2FP.BF16.PACK_AB R5, R157, R158 ;  /* 0x0000009e9d05723e */ /* 0x004fe600000010ff */
[----:B------:R1:W-:Y:S01]  /*6680*/  STS [R198+0x1c400], R6 ;  /* 0x01c40006c6007388 */ /* 0x0003e20000000800 */
[----:B---3--:R-:W-:Y:S03]  /*6690*/  F2FP.BF16.PACK_AB R4, R155, R156 ;  /* 0x0000009c9b04723e */ /* 0x008fe600000010ff */
[----:B------:R-:W-:Y:S04]  /*66a0*/  STS [R195+0x1e000], R8 ;  /* 0x01e00008c3007388 */ /* 0x000fe80000000800 */
[----:B------:R2:W-:Y:S04]  /*66b0*/  STS [R195+0x1e400], R7 ;  /* 0x01e40007c3007388 */ /* 0x0005e80000000800 */
[----:B------:R3:W-:Y:S04]  /*66c0*/  STS [R198+0x1e400], R4 ;  /* 0x01e40004c6007388 */ /* 0x0007e80000000800 */
[----:B------:R4:W-:Y:S01]  /*66d0*/  STS [R198+0x1e000], R5 ;  /* 0x01e00005c6007388 */ /* 0x0009e20000000800 */
[----:B-1----:R-:W-:Y:S05]  /*66e0*/  F2FP.BF16.PACK_AB R6, R169, R149 ;  /* 0x00000095a906723e */ /* 0x002fea00000010ff */
[----:B------:R1:W-:Y:S01]  /*66f0*/  STS [R202+0x1c400], R6 ;  /* 0x01c40006ca007388 */ /* 0x0003e20000000800 */
[----:B--2---:R-:W-:Y:S02]  /*6700*/  F2FP.BF16.PACK_AB R7, R172, R150 ;  /* 0x00000096ac07723e */ /* 0x004fe400000010ff */
[----:B---3--:R-:W-:Y:S03]  /*6710*/  F2FP.BF16.PACK_AB R4, R229, R230 ;  /* 0x000000e6e504723e */ /* 0x008fe600000010ff */
[----:B------:R2:W-:Y:S01]  /*6720*/  STS [R202+0x1c000], R7 ;  /* 0x01c00007ca007388 */ /* 0x0005e20000000800 */
[----:B----4-:R-:W-:Y:S03]  /*6730*/  F2FP.BF16.PACK_AB R5, R167, R148 ;  /* 0x00000094a705723e */ /* 0x010fe600000010ff */
        /* <DEDUP_REMOVED lines=8> */
[----:B------:R1:W-:Y:S01]  /*67c0*/  STS [R201+0x1e000], R6 ;  /* 0x01e00006c9007388 */ /* 0x0003e20000000800 */
[----:B------:R-:W-:Y:S05]  /*67d0*/  F2FP.BF16.PACK_AB R5, R168, R170 ;  /* 0x000000aaa805723e */ /* 0x000fea00000010ff */
[----:B------:R2:W-:Y:S04]  /*67e0*/  STS [R201+0x1e400], R5 ;  /* 0x01e40005c9007388 */ /* 0x0005e80000000800 */
[----:B------:R3:W-:Y:S04]  /*67f0*/  STS [R196+0x1c000], R4 ;  /* 0x01c00004c4007388 */ /* 0x0007e80000000800 */
[----:B------:R4:W-:Y:S01]  /*6800*/  STS [R196+0x1c400], R2 ;  /* 0x01c40002c4007388 */ /* 0x0009e20000000800 */
[----:B-1----:R-:W-:Y:S02]  /*6810*/  F2FP.BF16.PACK_AB R6, R210, R211 ;  /* 0x000000d3d206723e */ /* 0x002fe400000010ff */
[----:B--2---:R-:W-:Y:S02]  /*6820*/  F2FP.BF16.PACK_AB R5, R212, R209 ;  /* 0x000000d1d405723e */ /* 0x004fe400000010ff */
[----:B---3--:R-:W-:Y:S02]  /*6830*/  F2FP.BF16.PACK_AB R4, R236, R237 ;  /* 0x000000edec04723e */ /* 0x008fe400000010ff */
[----:B----4-:R-:W-:Y:S03]  /*6840*/  F2FP.BF16.PACK_AB R2, R239, R240 ;  /* 0x000000f0ef02723e */ /* 0x010fe600000010ff */
        /* <DEDUP_REMOVED lines=23> */
[----:B------:R-:W-:Y:S01]  /*69c0*/  STS [R199+0x1e400], R2 ;  /* 0x01e40002c7007388 */ /* 0x000fe20000000800 */
[-C--:B------:R-:W-:Y:S03]  /*69d0*/  IADD3 R146, R184, R0.reuse, RZ ;  /* 0x00000000b8927210 */ /* 0x080fe60007ffe0ff */
[----:B------:R-:W-:Y:S01]  /*69e0*/  LDSM.16.M88.4 R64, [R0+0x8000] ;  /* 0x008000000040783b */ /* 0x000fe20000000200 */
[----:B------:R-:W-:Y:S07]  /*69f0*/  IADD3 R145, R177, R0, RZ ;  /* 0x00000000b1917210 */ /* 0x000fee0007ffe0ff */
[----:B------:R-:W1:Y:S08]  /*6a00*/  LDSM.16.M88.4 R16, [R178+0x10000] ;  /* 0x01000000b210783b */ /* 0x000e700000000200 */
[----:B------:R2:W3:Y:S08]  /*6a10*/  LDSM.16.M88.4 R60, [R0+0xa000] ;  /* 0x00a00000003c783b */ /* 0x0004f00000000200 */
[----:B------:R-:W4:Y:S08]  /*6a20*/  LDSM.16.M88.4 R32, [R178+0x10800] ;  /* 0x01080000b220783b */ /* 0x000f300000000200 */
[----:B------:R-:W4:Y:S01]  /*6a30*/  LDSM.16.M88.4 R48, [R178+0x11000] ;  /* 0x01100000b230783b */ /* 0x000f220000000200 */
[----:B--2---:R-:W-:Y:S07]  /*6a40*/  LEA R0, -R247, RZ, 0x7 ;  /* 0x000000fff7007211 */ /* 0x004fee00078e39ff */
[----:B------:R-:W2:Y:S01]  /*6a50*/  LDSM.16.M88.4 R132, [R178+0x11800] ;  /* 0x01180000b284783b */ /* 0x000ea20000000200 */
[C---:B------:R-:W-:Y:S04]  /*6a60*/  LEA R188, P0, R0.reuse, R188, 0x2 ;  /* 0x000000bc00bc7211 */ /* 0x040fe800078010ff */
[----:B------:R-:W-:Y:S01]  /*6a70*/  LEA.HI.X.SX32 R189, R0, R189, 0x2, P0 ;  /* 0x000000bd00bd7211 */ /* 0x000fe200000f16ff */
[-C--:B-1----:R-:W-:Y:S02]  /*6a80*/  HMMA.16816.F32.BF16 R4, R64, R16.reuse, RZ ;  /* 0x000000104004723c */ /* 0x082fe400000418ff */
[----:B------:R-:W-:Y:S01]  /*6a90*/  LDSM.16.M88.4 R136, [R146+0x8000] ;  /* 0x008000009288783b */ /* 0x000fe20000000200 */
[----:B------:R-:W-:Y:S05]  /*6aa0*/  PLOP3.LUT P0, PT, PT, PT, UP3, 0x80, 0x0 ;  /* 0x000000000000781c */ /* 0x000fea0003f0f038 */
[C---:B---3--:R-:W-:Y:S02]  /*6ab0*/  HMMA.16816.F32.BF16 R8, R60.reuse, R16, RZ ;  /* 0x000000103c08723c */ /* 0x048fe400000418ff */
[----:B------:R-:W-:Y:S06]  /*6ac0*/  LDSM.16.M88.4 R140, [R146+0xa000] ;  /* 0x00a00000928c783b */ /* 0x000fec0000000200 */
[-C--:B------:R-:W-:Y:S08]  /*6ad0*/  HMMA.16816.F32.BF16 R12, R60, R18.reuse, RZ ;  /* 0x000000123c0c723c */ /* 0x080ff000000418ff */
[C---:B------:R-:W-:Y:S08]  /*6ae0*/  HMMA.16816.F32.BF16 R16, R64.reuse, R18, RZ ;  /* 0x000000124010723c */ /* 0x040ff000000418ff */
[-C--:B----4-:R-:W-:Y:S08]  /*6af0*/  HMMA.16816.F32.BF16 R20, R64, R32.reuse, RZ ;  /* 0x000000204014723c */ /* 0x090ff000000418ff */
[C---:B------:R-:W-:Y:S08]  /*6b00*/  HMMA.16816.F32.BF16 R24, R60.reuse, R32, RZ ;  /* 0x000000203c18723c */ /* 0x040ff000000418ff */
[-C--:B------:R-:W-:Y:S08]  /*6b10*/  HMMA.16816.F32.BF16 R28, R60, R34.reuse, RZ ;  /* 0x000000223c1c723c */ /* 0x080ff000000418ff */
[C---:B------:R-:W-:Y:S08]  /*6b20*/  HMMA.16816.F32.BF16 R32, R64.reuse, R34, RZ ;  /* 0x000000224020723c */ /* 0x040ff000000418ff */
[-C--:B------:R-:W-:Y:S08]  /*6b30*/  HMMA.16816.F32.BF16 R36, R64, R48.reuse, RZ ;  /* 0x000000304024723c */ /* 0x080ff000000418ff */
[C---:B------:R-:W-:Y:S08]  /*6b40*/  HMMA.16816.F32.BF16 R40, R60.reuse, R48, RZ ;  /* 0x000000303c28723c */ /* 0x040ff000000418ff */
[-C--:B------:R-:W-:Y:S08]  /*6b50*/  HMMA.16816.F32.BF16 R44, R60, R50.reuse, RZ ;  /* 0x000000323c2c723c */ /* 0x080ff000000418ff */
[C---:B------:R-:W-:Y:S08]  /*6b60*/  HMMA.16816.F32.BF16 R48, R64.reuse, R50, RZ ;  /* 0x000000324030723c */ /* 0x040ff000000418ff */
[-C--:B--2---:R-:W-:Y:S08]  /*6b70*/  HMMA.16816.F32.BF16 R52, R64, R132.reuse, RZ ;  /* 0x000000844034723c */ /* 0x084ff000000418ff */
[C---:B------:R-:W-:Y:S08]  /*6b80*/  HMMA.16816.F32.BF16 R56, R60.reuse, R132, RZ ;  /* 0x000000843c38723c */ /* 0x040ff000000418ff */
[-C--:B------:R-:W-:Y:S08]  /*6b90*/  HMMA.16816.F32.BF16 R60, R60, R134.reuse, RZ ;  /* 0x000000863c3c723c */ /* 0x080ff000000418ff */
[----:B------:R-:W-:Y:S01]  /*6ba0*/  HMMA.16816.F32.BF16 R64, R64, R134, RZ ;  /* 0x000000864040723c */ /* 0x000fe200000418ff */
        /* <DEDUP_REMOVED lines=21> */
[----:B------:R-:W-:Y:S08]  /*6d00*/  LDSM.16.M88.4 R132, [R145+0x8000] ;  /* 0x008000009184783b */ /* 0x000ff00000000200 */
[----:B------:R-:W1:Y:S02]  /*6d10*/  LDSM.16.M88.4 R136, [R179+0x10000] ;  /* 0x01000000b388783b */ /* 0x000e640000000200 */
        /* <DEDUP_REMOVED lines=17> */
[-C--:B------:R-:W-:Y:S07]  /*6e30*/  HMMA.16816.F32.BF16 R60, R140, R138.reuse, R60 ;  /* 0x0000008a8c3c723c */ /* 0x080fee000004183c */
[----:B------:R-:W-:Y:S01]  /*6e40*/  IADD3 R140, R184, R145, RZ ;  /* 0x00000091b88c7210 */ /* 0x000fe20007ffe0ff */
[----:B------:R-:W-:Y:S01]  /*6e50*/  HMMA.16816.F32.BF16 R64, R132, R138, R64 ;  /* 0x0000008a8440723c */ /* 0x000fe20000041840 */
[----:B------:R-:W-:Y:S08]  /*6e60*/  LDSM.16.M88.4 R136, [R180+0x10000] ;  /* 0x01000000b488783b */ /* 0x000ff00000000200 */
[----:B------:R-:W1:Y:S08]  /*6e70*/  LDSM.16.M88.4 R132, [R140+0x8000] ;  /* 0x008000008c84783b */ /* 0x000e700000000200 */
[----:B------:R-:W2:Y:S01]  /*6e80*/  LDSM.16.M88.4 R140, [R140+0xa000] ;  /* 0x00a000008c8c783b */ /* 0x000ea20000000200 */
[-C--:B-1----:R-:W-:Y:S08]  /*6e90*/  HMMA.16816.F32.BF16 R4, R132, R136.reuse, R4 ;  /* 0x000000888404723c */ /* 0x082ff00000041804 */
[C---:B--2---:R-:W-:Y:S08]  /*6ea0*/  HMMA.16816.F32.BF16 R8, R140.reuse, R136, R8 ;  /* 0x000000888c08723c */ /* 0x044ff00000041808 */
[-C--:B------:R-:W-:Y:S08]  /*6eb0*/  HMMA.16816.F32.BF16 R12, R140, R138.reuse, R12 ;  /* 0x0000008a8c0c723c */ /* 0x080ff0000004180c */
[C---:B-----5:R-:W-:Y:S01]  /*6ec0*/  FADD.FTZ R4, -R191.reuse, R4 ;  /* 0x00000004bf047221 */ /* 0x060fe20000010100 */
[C---:B------:R-:W-:Y:S01]  /*6ed0*/  HMMA.16816.F32.BF16 R16, R132.reuse, R138, R16 ;  /* 0x0000008a8410723c */ /* 0x040fe20000041810 */
[----:B------:R-:W1:Y:S03]  /*6ee0*/  LDSM.16.M88.4 R136, [R180+0x10800] ;  /* 0x01080000b488783b */ /* 0x000e660000000200 */
[----:B------:R-:W-:Y:S02]  /*6ef0*/  FADD.FTZ R5, -R191, R5 ;  /* 0x00000005bf057221 */ /* 0x000fe40000010100 */
[C---:B------:R-:W-:Y:S02]  /*6f00*/  FADD.FTZ R6, -R192.reuse, R6 ;  /* 0x00000006c0067221 */ /* 0x040fe40000010100 */
[----:B------:R-:W-:Y:S04]  /*6f10*/  FADD.FTZ R7, -R192, R7 ;  /* 0x00000007c0077221 */ /* 0x000fe80000010100 */
[----:B------:R-:W-:Y:S02]  /*6f20*/  FMUL.FTZ R166, R166, R4 ;  /* 0x00000004a6a67220 */ /* 0x000fe40000410000 */
[----:B------:R-:W-:Y:S02]  /*6f30*/  FMUL.FTZ R165, R165, R5 ;  /* 0x00000005a5a57220 */ /* 0x000fe40000410000 */
[----:B------:R-:W-:Y:S02]  /*6f40*/  FMUL.FTZ R164, R164, R6 ;  /* 0x00000006a4a47220 */ /* 0x000fe40000410000 */
[----:B------:R-:W-:Y:S02]  /*6f50*/  FMUL.FTZ R163, R163, R7 ;  /* 0x00000007a3a37220 */ /* 0x000fe40000410000 */
[C---:B------:R-:W-:Y:S01]  /*6f60*/  FADD.FTZ R8, -R190.reuse, R8 ;  /* 0x00000008be087221 */ /* 0x040fe20000010100 */
[----:B------:R-:W2:Y:S01]  /*6f70*/  LDSM.16.M88.4 R4, [R180+0x11000] ;  /* 0x01100000b404783b */ /* 0x000ea20000000200 */
[----:B------:R-:W-:Y:S02]  /*6f80*/  FADD.FTZ R9, -R190, R9 ;  /* 0x00000009be097221 */ /* 0x000fe40000010100 */
[C---:B------:R-:W-:Y:S02]  /*6f90*/  FADD.FTZ R10, -R187.reuse, R10 ;  /* 0x0000000abb0a7221 */ /* 0x040fe40000010100 */
[----:B------:R-:W-:Y:S02]  /*6fa0*/  FADD.FTZ R11, -R187, R11 ;  /* 0x0000000bbb0b7221 */ /* 0x000fe40000010100 */
[----:B------:R-:W-:Y:S02]  /*6fb0*/  FMUL.FTZ R162, R162, R8 ;  /* 0x00000008a2a27220 */ /* 0x000fe40000410000 */
[----:B------:R-:W-:Y:S02]  /*6fc0*/  FMUL.FTZ R161, R161, R9 ;  /* 0x00000009a1a17220 */ /* 0x000fe40000410000 */
[----:B------:R-:W-:Y:S02]  /*6fd0*/  FMUL.FTZ R160, R160, R10 ;  /* 0x0000000aa0a07220 */ /* 0x000fe40000410000 */
[----:B------:R-:W-:Y:S02]  /*6fe0*/  FMUL.FTZ R159, R159, R11 ;  /* 0x0000000b9f9f7220 */ /* 0x000fe40000410000 */
[C---:B------:R-:W-:Y:S01]  /*6ff0*/  FADD.FTZ R12, -R190.reuse, R12 ;  /* 0x0000000cbe0c7221 */ /* 0x040fe20000010100 */
[----:B------:R-:W3:Y:S01]  /*7000*/  LDSM.16.M88.4 R8, [R180+0x11800] ;  /* 0x01180000b408783b */ /* 0x000ee20000000200 */
[----:B------:R-:W-:Y:S02]  /*7010*/  FADD.FTZ R13, -R190, R13 ;  /* 0x0000000dbe0d7221 */ /* 0x000fe40000010100 */
[C---:B------:R-:W-:Y:S01]  /*7020*/  FADD.FTZ R14, -R187.reuse, R14 ;  /* 0x0000000ebb0e7221 */ /* 0x040fe20000010100 */
[-C--:B-1----:R-:W-:Y:S03]  /*7030*/  HMMA.16816.F32.BF16 R20, R132, R136.reuse, R20 ;  /* 0x000000888414723c */ /* 0x082fe60000041814 */
[----:B------:R-:W-:Y:S02]  /*7040*/  FADD.FTZ R15, -R187, R15 ;  /* 0x0000000fbb0f7221 */ /* 0x000fe40000010100 */
[C---:B------:R-:W-:Y:S02]  /*7050*/  FADD.FTZ R16, -R191.reuse, R16 ;  /* 0x00000010bf107221 */ /* 0x040fe40000010100 */
[----:B------:R-:W-:Y:S01]  /*7060*/  FADD.FTZ R17, -R191, R17 ;  /* 0x00000011bf117221 */ /* 0x000fe20000010100 */
[C---:B------:R-:W-:Y:S04]  /*7070*/  HMMA.16816.F32.BF16 R24, R140.reuse, R136, R24 ;  /* 0x000000888c18723c */ /* 0x040fe80000041818 */
[C---:B------:R-:W-:Y:S02]  /*7080*/  FADD.FTZ R18, -R192.reuse, R18 ;  /* 0x00000012c0127221 */ /* 0x040fe40000010100 */
[----:B------:R-:W-:Y:S02]  /*7090*/  FADD.FTZ R19, -R192, R19 ;  /* 0x00000013c0137221 */ /* 0x000fe40000010100 */
[----:B------:R-:W-:Y:S01]  /*70a0*/  FMUL.FTZ R158, R158, R12 ;  /* 0x0000000c9e9e7220 */ /* 0x000fe20000410000 */
[-C--:B------:R-:W-:Y:S03]  /*70b0*/  HMMA.16816.F32.BF16 R28, R140, R138.reuse, R28 ;  /* 0x0000008a8c1c723c */ /* 0x080fe6000004181c */
[----:B------:R-:W-:Y:S02]  /*70c0*/  FMUL.FTZ R157, R157, R13 ;  /* 0x0000000d9d9d7220 */ /* 0x000fe40000410000 */
[----:B------:R-:W-:Y:S02]  /*70d0*/  FMUL.FTZ R156, R156, R14 ;  /* 0x0000000e9c9c7220 */ /* 0x000fe40000410000 */
[C---:B------:R-:W-:Y:S01]  /*70e0*/  FADD.FTZ R20, -R191.reuse, R20 ;  /* 0x00000014bf147221 */ /* 0x040fe20000010100 */
[C---:B------:R-:W-:Y:S04]  /*70f0*/  HMMA.16816.F32.BF16 R32, R132.reuse, R138, R32 ;  /* 0x0000008a8420723c */ /* 0x040fe80000041820 */
[----:B------:R-:W-:Y:S02]  /*7100*/  FADD.FTZ R21, -R191, R21 ;  /* 0x00000015bf157221 */ /* 0x000fe40000010100 */
[C---:B------:R-:W-:Y:S02]  /*7110*/  FADD.FTZ R22, -R192.reuse, R22 ;  /* 0x00000016c0167221 */ /* 0x040fe40000010100 */
[----:B------:R-:W-:Y:S01]  /*7120*/  FADD.FTZ R23, -R192, R23 ;  /* 0x00000017c0177221 */ /* 0x000fe20000010100 */
[-C--:B--2---:R-:W-:Y:S03]  /*7130*/  HMMA.16816.F32.BF16 R36, R132, R4.reuse, R36 ;  /* 0x000000048424723c */ /* 0x084fe60000041824 */
        /* <DEDUP_REMOVED lines=11> */
[C---:B------:R-:W-:Y:S04]  /*71f0*/  HMMA.16816.F32.BF16 R48, R132.reuse, R6, R48 ;  /* 0x000000068430723c */ /* 0x040fe80000041830 */
[C---:B------:R-:W-:Y:S02]  /*7200*/  FADD.FTZ R33, -R191.reuse, R33 ;  /* 0x00000021bf217221 */ /* 0x040fe40000010100 */
[C---:B------:R-:W-:Y:S02]  /*7210*/  FADD.FTZ R34, -R192.reuse, R34 ;  /* 0x00000022c0227221 */ /* 0x040fe40000010100 */
[C---:B------:R-:W-:Y:S01]  /*7220*/  FADD.FTZ R35, -R192.reuse, R35 ;  /* 0x00000023c0237221 */ /* 0x040fe20000010100 */
[-C--:B---3--:R-:W-:Y:S03]  /*7230*/  HMMA.16816.F32.BF16 R52, R132, R8.reuse, R52 ;  /* 0x000000088434723c */ /* 0x088fe60000041834 */
[C---:B------:R-:W-:Y:S02]  /*7240*/  FADD.FTZ R36, -R191.reuse, R36 ;  /* 0x00000024bf247221 */ /* 0x040fe40000010100 */
[----:B------:R-:W-:Y:S02]  /*7250*/  FADD.FTZ R37, -R191, R37 ;  /* 0x00000025bf257221 */ /* 0x000fe40000010100 */
[C---:B------:R-:W-:Y:S01]  /*7260*/  FADD.FTZ R38, -R192.reuse, R38 ;  /* 0x00000026c0267221 */ /* 0x040fe20000010100 */
[C---:B------:R-:W-:Y:S04]  /*7270*/  HMMA.16816.F32.BF16 R56, R140.reuse, R8, R56 ;  /* 0x000000088c38723c */ /* 0x040fe80000041838 */
[----:B------:R-:W-:Y:S02]  /*7280*/  FADD.FTZ R39, -R192, R39 ;  /* 0x00000027c0277221 */ /* 0x000fe40000010100 */
[C---:B------:R-:W-:Y:S02]  /*7290*/  FADD.FTZ R40, -R190.reuse, R40 ;  /* 0x00000028be287221 */ /* 0x040fe40000010100 */
[C---:B------:R-:W-:Y:S01]  /*72a0*/  FADD.FTZ R41, -R190.reuse, R41 ;  /* 0x00000029be297221 */ /* 0x040fe20000010100 */
[-C--:B------:R-:W-:Y:S03]  /*72b0*/  HMMA.16816.F32.BF16 R60, R140, R10.reuse, R60 ;  /* 0x0000000a8c3c723c */ /* 0x080fe6000004183c */
[C---:B------:R-:W-:Y:S02]  /*72c0*/  FADD.FTZ R42, -R187.reuse, R42 ;  /* 0x0000002abb2a7221 */ /* 0x040fe40000010100 */
[C---:B------:R-:W-:Y:S02]  /*72d0*/  FADD.FTZ R43, -R187.reuse, R43 ;  /* 0x0000002bbb2b7221 */ /* 0x040fe40000010100 */
[C---:B------:R-:W-:Y:S01]  /*72e0*/  FADD.FTZ R44, -R190.reuse, R44 ;  /* 0x0000002cbe2c7221 */ /* 0x040fe20000010100 */
[----:B------:R-:W-:Y:S04]  /*72f0*/  HMMA.16816.F32.BF16 R64, R132, R10, R64 ;  /* 0x0000000a8440723c */ /* 0x000fe80000041840 */
[----:B------:R-:W-:Y:S02]  /*7300*/  FADD.FTZ R45, -R190, R45 ;  /* 0x0000002dbe2d7221 */ /* 0x000fe40000010100 */
[C---:B------:R-:W-:Y:S02]  /*7310*/  FADD.FTZ R46, -R187.reuse, R46 ;  /* 0x0000002ebb2e7221 */ /* 0x040fe40000010100 */
[----:B------:R-:W-:Y:S04]  /*7320*/  FADD.FTZ R47, -R187, R47 ;  /* 0x0000002fbb2f7221 */ /* 0x000fe80000010100 */
        /* <DEDUP_REMOVED lines=76> */
[----:B------:R-:W-:Y:S01]  /*77f0*/  ULOP3.LUT UR8, UR7, 0x1, URZ, 0xc0, !UPT ;  /* 0x0000000107087892 */ /* 0x000fe2000f8ec03f */
[----:B------:R-:W-:Y:S02]  /*7800*/  IMAD.MOV.U32 R6, RZ, RZ, R206 ;  /* 0x000000ffff067224 */ /* 0x000fe400078e00ce */
[C---:B------:R-:W-:Y:S01]  /*7810*/  IMAD.SHL.U32 R4, R12.reuse, 0x80, RZ ;  /* 0x000000800c047824 */ /* 0x040fe200078e00ff */
[----:B------:R-:W-:Y:S01]  /*7820*/  UISETP.NE.U32.AND UP0, UPT, UR8, 0x1, UPT ;  /* 0x000000010800788c */ /* 0x000fe2000bf05070 */
[----:B------:R-:W-:Y:S02]  /*7830*/  IMAD.MOV.U32 R7, RZ, RZ, R203 ;  /* 0x000000ffff077224 */ /* 0x000fe400078e00cb */
[----:B------:R-:W-:Y:S03]  /*7840*/  IMAD.MOV R4, RZ, RZ, -R4 ;  /* 0x000000ffff047224 */ /* 0x000fe600078e0a04 */
[----:B------:R-:W-:Y:S01]  /*7850*/  PLOP3.LUT P6, PT, PT, PT, UP0, 0x80, 0x0 ;  /* 0x000000000000781c */ /* 0x000fe20003fcf008 */
[----:B------:R-:W-:Y:S01]  /*7860*/  @!P5 IMAD.MOV.U32 R10, RZ, RZ, c[0x0][0x194] ;  /* 0x00006500ff0ad624 */ /* 0x000fe200078e00ff */
[--C-:B------:R-:W-:Y:S01]  /*7870*/  @!P5 SHF.R.S32.HI R9, RZ, 0x1f, R4.reuse ;  /* 0x0000001fff09d819 */ /* 0x100fe20000011404 */
[----:B------:R-:W-:Y:S01]  /*7880*/  @!P5 IMAD.MOV.U32 R11, RZ, RZ, c[0x0][0x194] ;  /* 0x00006500ff0bd624 */ /* 0x000fe200078e00ff */
[CC--:B------:R-:W-:Y:S02]  /*7890*/  @!P5 LEA R0, P2, R12.reuse, R4.reuse, 0x5 ;  /* 0x000000040c00d211 */ /* 0x0c0fe400078428ff */
[----:B------:R-:W-:Y:S02]  /*78a0*/  @!P5 SHF.R.S32.HI R5, RZ, 0x1f, R4 ;  /* 0x0000001fff05d819 */ /* 0x000fe40000011404 */
[C---:B------:R-:W-:Y:S02]  /*78b0*/  @!P5 LEA.HI.X R9, R12.reuse, R9, R10, 0x5, P2 ;  /* 0x000000090c09d211 */ /* 0x040fe400010f2c0a */
[----:B------:R-:W-:Y:S02]  /*78c0*/  PLOP3.LUT P2, PT, PT, PT, PT, 0x8, 0x0 ;  /* 0x000000000000781c */ /* 0x000fe40003f4e170 */
[----:B------:R-:W-:Y:S02]  /*78d0*/  @P5 PLOP3.LUT P2, PT, P6, PT, PT, 0x80, 0x0 ;  /* 0x000000000000581c */ /* 0x000fe4000374f070 */
[--C-:B------:R-:W-:Y:S02]  /*78e0*/  @!P5 SHF.R.S32.HI R8, RZ, 0x1f, R4.reuse ;  /* 0x0000001fff08d819 */ /* 0x100fe40000011404 */
[----:B------:R-:W-:Y:S02]  /*78f0*/  @!P5 LEA R2, P3, R12, R4, 0x6 ;  /* 0x000000040c02d211 */ /* 0x000fe400078630ff */
[----:B------:R-:W-:Y:S02]  /*7900*/  LEA R6, P1, R4, R6, 0x1 ;  /* 0x0000000604067211 */ /* 0x000fe400078208ff */
[----:B------:R-:W-:Y:S02]  /*7910*/  @!P5 LEA.HI.X R8, R12, R8, R11, 0x6, P3 ;  /* 0x000000080c08d211 */ /* 0x000fe400018f340b */
[----:B------:R-:W-:Y:S01]  /*7920*/  LEA.HI.X.SX32 R7, R4, R7, 0x1, P1 ;  /* 0x0000000704077211 */ /* 0x000fe200008f0eff */
[----:B------:R-:W-:Y:S01]  /*7930*/  @!P5 IMAD.WIDE.U32 R4, R12, 0x60, R4 ;  /* 0x000000600c04d825 */ /* 0x000fe200078e0004 */
[CC--:B------:R-:W-:Y:S02]  /*7940*/  @!P5 LEA R12, P4, R0.reuse, R206.reuse, 0x1 ;  /* 0x000000ce000cd211 */ /* 0x0c0fe400078808ff */
[----:B------:R-:W-:Y:S02]  /*7950*/  PLOP3.LUT P1, PT, PT, PT, UP0, 0x80, 0x0 ;  /* 0x000000000000781c */ /* 0x000fe40003f2f008 */
[----:B------:R-:W-:Y:S02]  /*7960*/  @!P5 LEA.HI.X R13, R0, R203, R9, 0x1, P4 ;  /* 0x000000cb000dd211 */ /* 0x000fe400020f0c09 */
[C---:B------:R-:W-:Y:S02]  /*7970*/  @P5 IADD3 R0, R193.reuse, -0x4000, RZ ;  /* 0xffffc000c1005810 */ /* 0x040fe40007ffe0ff */
[----:B------:R-:W-:Y:S02]  /*7980*/  @P2 IADD3 R0, R193, 0x4000, RZ ;  /* 0x00004000c1002810 */ /* 0x000fe40007ffe0ff */
[----:B------:R-:W-:Y:S02]  /*7990*/  @!P5 PLOP3.LUT P6, PT, P1, PT, PT, 0x80, 0x0 ;  /* 0x000000000000d81c */ /* 0x000fe40000fcf070 */
[----:B------:R-:W-:Y:S01]  /*79a0*/  @!P5 LEA R14, P3, R2, R206, 0x1 ;  /* 0x000000ce020ed211 */ /* 0x000fe200078608ff */
[----:B------:R-:W-:Y:S01]  /*79b0*/  @P5 STS [R0], RZ ;  /* 0x000000ff00005388 */ /* 0x000fe20000000800 */
[----:B------:R-:W-:Y:S02]  /*79c0*/  PLOP3.LUT P4, PT, PT, PT, PT, 0x8, 0x0 ;  /* 0x000000000000781c */ /* 0x000fe40003f8e170 */
[----:B------:R-:W-:Y:S01]  /*79d0*/  @!P5 PLOP3.LUT P4, PT, P6, PT, PT, 0x80, 0x0 ;  /* 0x000000000000d81c */ /* 0x000fe2000378f070 */
[----:B------:R-:W-:Y:S01]  /*79e0*/  @P5 STS [R0+0x4], RZ ;  /* 0x000004ff00005388 */ /* 0x000fe20000000800 */
[----:B------:R-:W-:Y:S01]  /*79f0*/  @!P5 LEA.HI.X R15, R2, R203, R8, 0x1, P3 ;  /* 0x000000cb020fd211 */ /* 0x000fe200018f0c08 */
[----:B------:R-:W-:Y:S01]  /*7a00*/  @!P5 IMAD R2, R10, 0x60, RZ ;  /* 0x000000600a02d824 */ /* 0x000fe200078e02ff */
[----:B------:R-:W-:Y:S01]  /*7a10*/  @!P5 LEA R10, P3, R4, R206, 0x1 ;  /* 0x000000ce040ad211 */ /* 0x000fe200078608ff */
[----:B------:R-:W-:Y:S01]  /*7a20*/  @P5 STS [R0+0x8], RZ ;  /* 0x000008ff00005388 */ /* 0x000fe20000000800 */
[C---:B------:R-:W-:Y:S01]  /*7a30*/  @!P5 IADD3 R8, R194.reuse, -0x4000, RZ ;  /* 0xffffc000c208d810 */ /* 0x040fe20007ffe0ff */
[----:B------:R-:W-:Y:S01]  /*7a40*/  @!P5 IMAD.IADD R2, R5, 0x1, R2 ;  /* 0x000000010502d824 */ /* 0x000fe200078e0202 */
[----:B------:R-:W-:Y:S01]  /*7a50*/  @!P5 IADD3 R5, R194, -0x4000, RZ ;  /* 0xffffc000c205d810 */ /* 0x000fe20007ffe0ff */
[----:B------:R1:W-:Y:S01]  /*7a60*/  @P5 STS [R0+0xc], RZ ;  /* 0x00000cff00005388 */ /* 0x0003e20000000800 */
[----:B------:R-:W-:Y:S01]  /*7a70*/  PLOP3.LUT P1, PT, PT, PT, PT, 0x8, 0x0 ;  /* 0x000000000000781c */ /* 0x000fe20003f2e170 */
[----:B------:R-:W-:Y:S01]  /*7a80*/  IMAD.MOV.U32 R206, RZ, RZ, R6 ;  /* 0x000000ffffce7224 */ /* 0x000fe200078e0006 */
[----:B------:R-:W-:Y:S01]  /*7a90*/  @!P5 LEA.HI.X R11, R4, R203, R2, 0x1, P3 ;  /* 0x000000cb040bd211 */ /* 0x000fe200018f0c02 */
[----:B------:R-:W-:Y:S01]  /*7aa0*/  IMAD.MOV.U32 R203, RZ, RZ, R7 ;  /* 0x000000ffffcb7224 */ /* 0x000fe200078e0007 */
[----:B------:R-:W-:Y:S02]  /*7ab0*/  @P5 PLOP3.LUT P1, PT, P6, PT, PT, 0x80, 0x0 ;  /* 0x000000000000581c */ /* 0x000fe4000372f070 */
[C---:B------:R-:W-:Y:S02]  /*7ac0*/  @!P5 IADD3 R2, R194.reuse, -0x4000, RZ ;  /* 0xffffc000c202d810 */ /* 0x040fe40007ffe0ff */
[C---:B------:R-:W-:Y:S02]  /*7ad0*/  @P4 IADD3 R2, R194.reuse, 0x4000, RZ ;  /* 0x00004000c2024810 */ /* 0x040fe40007ffe0ff */
[----:B------:R-:W-:Y:S02]  /*7ae0*/  @!P5 IADD3 R4, R194, -0x4000, RZ ;  /* 0xffffc000c204d810 */ /* 0x000fe40007ffe0ff */
[----:B------:R-:W-:Y:S01]  /*7af0*/  PLOP3.LUT P2, PT, PT, PT, PT, 0x8, 0x0 ;  /* 0x000000000000781c */ /* 0x000fe20003f4e170 */
[----:B------:R-:W-:Y:S01]  /*7b00*/  @!PT LDS RZ, [RZ] ;  /* 0x00000000fffff984 */ /* 0x000fe20000000800 */
[----:B------:R-:W-:Y:S01]  /*7b10*/  @!PT LDS RZ, [RZ] ;  /* 0x00000000fffff984 */ /* 0x000fe20000000800 */
[----:B------:R-:W-:Y:S01]  /*7b20*/  @!PT LDS RZ, [RZ] ;  /* 0x00000000fffff984 */ /* 0x000fe20000000800 */
[----:B------:R2:W-:Y:S01]  /*7b30*/  @!P5 LDGSTS.E.BYPASS.LTC128B.128 [R2], [R6.64] ;  /* 0x000000000602dfae */ /* 0x0005e2000b901d44 */
[----:B------:R-:W-:Y:S02]  /*7b40*/  @!P5 PLOP3.LUT P2, PT, P6, PT, PT, 0x80, 0x0 ;  /* 0x000000000000d81c */ /* 0x000fe4000374f070 */
[----:B------:R-:W-:Y:S02]  /*7b50*/  PLOP3.LUT P3, PT, PT, PT, PT, 0x8, 0x0 ;  /* 0x000000000000781c */ /* 0x000fe40003f6e170 */
[----:B------:R-:W-:Y:S02]  /*7b60*/  @P5 PLOP3.LUT P3, PT, P6, PT, PT, 0x80, 0x0 ;  /* 0x000000000000581c */ /* 0x000fe4000376f070 */
[----:B------:R-:W-:Y:S02]  /*7b70*/  PLOP3.LUT P4, PT, PT, PT, PT, 0x8, 0x0 ;  /* 0x000000000000781c */ /* 0x000fe40003f8e170 */
[C---:B-1----:R-:W-:Y:S02]  /*7b80*/  @P5 IADD3 R0, R193.reuse, -0x4000, RZ ;  /* 0xffffc000c1005810 */ /* 0x042fe40007ffe0ff */
[----:B------:R-:W-:Y:S02]  /*7b90*/  @P1 IADD3 R0, R193, 0x4000, RZ ;  /* 0x00004000c1001810 */ /* 0x000fe40007ffe0ff */
[----:B------:R-:W-:Y:S02]  /*7ba0*/  @!P5 PLOP3.LUT P4, PT, P6, PT, PT, 0x80, 0x0 ;  /* 0x000000000000d81c */ /* 0x000fe4000378f070 */
[----:B------:R-:W-:Y:S01]  /*7bb0*/  @P2 IADD3 R8, R194, 0x4000, RZ ;  /* 0x00004000c2082810 */ /* 0x000fe20007ffe0ff */
[----:B------:R-:W-:Y:S01]  /*7bc0*/  @P5 STS [R0+0x1000], RZ ;  /* 0x001000ff00005388 */ /* 0x000fe20000000800 */
[----:B------:R-:W-:Y:S02]  /*7bd0*/  PLOP3.LUT P1, PT, PT, PT, PT, 0x8, 0x0 ;  /* 0x000000000000781c */ /* 0x000fe40003f2e170 */
[----:B------:R-:W-:Y:S01]  /*7be0*/  @P5 PLOP3.LUT P1, PT, P6, PT, PT, 0x80, 0x0 ;  /* 0x000000000000581c */ /* 0x000fe2000372f070 */
[----:B------:R-:W-:Y:S01]  /*7bf0*/  @P5 STS [R0+0x1004], RZ ;  /* 0x001004ff00005388 */ /* 0x000fe20000000800 */
[----:B------:R-:W-:Y:S02]  /*7c00*/  PLOP3.LUT P2, PT, PT, PT, PT, 0x8, 0x0 ;  /* 0x000000000000781c */ /* 0x000fe40003f4e170 */
[----:B------:R-:W-:Y:S01]  /*7c10*/  @!P5 PLOP3.LUT P2, PT, P6, PT, PT, 0x80, 0x0 ;  /* 0x000000000000d81c */ /* 0x000fe2000374f070 */
[----:B------:R-:W-:Y:S02]  /*7c20*/  @P5 STS [R0+0x1008], RZ ;  /* 0x001008ff00005388 */ /* 0x000fe40000000800 */
[----:B------:R-:W-:Y:S02]  /*7c30*/  @P4 IADD3 R4, R194, 0x4000, RZ ;  /* 0x00004000c2044810 */ /* 0x000fe40007ffe0ff */
[----:B------:R1:W-:Y:S01]  /*7c40*/  @P5 STS [R0+0x100c], RZ ;  /* 0x00100cff00005388 */ /* 0x0003e20000000800 */
[C---:B------:R-:W-:Y:S02]  /*7c50*/  @P5 IADD3 R2, R193.reuse, -0x4000, RZ ;  /* 0xffffc000c1025810 */ /* 0x040fe40007ffe0ff */
[----:B--2---:R-:W-:Y:S01]  /*7c60*/  @P3 IADD3 R2, R193, 0x4000, RZ ;  /* 0x00004000c1023810 */ /* 0x004fe20007ffe0ff */
[----:B------:R-:W-:Y:S01]  /*7c70*/  @!PT LDS RZ, [RZ] ;  /* 0x00000000fffff984 */ /* 0x000fe20000000800 */
[----:B------:R-:W-:Y:S01]  /*7c80*/  @!PT LDS RZ, [RZ] ;  /* 0x00000000fffff984 */ /* 0x000fe20000000800 */
[----:B------:R-:W-:Y:S01]  /*7c90*/  @!PT LDS RZ, [RZ] ;  /* 0x00000000fffff984 */ /* 0x000fe20000000800 */
[----:B------:R2:W-:Y:S04]  /*7ca0*/  @!P5 LDGSTS.E.BYPASS.LTC128B.128 [R8+0x1000], [R12.64] ;  /* 0x010000000c08dfae */ /* 0x0005e8000b901d44 */
[----:B------:R-:W-:Y:S01]  /*7cb0*/  @P5 STS [R2+0x2000], RZ ;  /* 0x002000ff02005388 */ /* 0x000fe20000000800 */
[----:B------:R-:W-:Y:S03]  /*7cc0*/  @P2 IADD3 R5, R194, 0x4000, RZ ;  /* 0x00004000c2052810 */ /* 0x000fe60007ffe0ff */
[----:B------:R-:W-:Y:S04]  /*7cd0*/  @P5 STS [R2+0x2004], RZ ;  /* 0x002004ff02005388 */ /* 0x000fe80000000800 */
[----:B------:R-:W-:Y:S04]  /*7ce0*/  @P5 STS [R2+0x2008], RZ ;  /* 0x002008ff02005388 */ /* 0x000fe80000000800 */
[----:B------:R-:W-:Y:S01]  /*7cf0*/  @P5 STS [R2+0x200c], RZ ;  /* 0x00200cff02005388 */ /* 0x000fe20000000800 */
[C---:B-1----:R-:W-:Y:S03]  /*7d00*/  @P5 IADD3 R0, R193.reuse, -0x4000, RZ ;  /* 0xffffc000c1005810 */ /* 0x042fe60007ffe0ff */
[----:B------:R-:W-:Y:S01]  /*7d10*/  @!PT LDS RZ, [RZ] ;  /* 0x00000000fffff984 */ /* 0x000fe20000000800 */
[----:B------:R-:W-:Y:S01]  /*7d20*/  @!PT LDS RZ, [RZ] ;  /* 0x00000000fffff984 */ /* 0x000fe20000000800 */
[----:B------:R-:W-:Y:S01]  /*7d30*/  @!PT LDS RZ, [RZ] ;  /* 0x00000000fffff984 */ /* 0x000fe20000000800 */
[----:B------:R2:W-:Y:S01]  /*7d40*/  @!P5 LDGSTS.E.BYPASS.LTC128B.128 [R4+0x2000], [R14.64] ;  /* 0x020000000e04dfae */ /* 0x0005e2000b901d44 */
[----:B------:R-:W-:Y:S05]  /*7d50*/  @P1 IADD3 R0, R193, 0x4000, RZ ;  /* 0x00004000c1001810 */ /* 0x000fea0007ffe0ff */
[----:B------:R-:W-:Y:S04]  /*7d60*/  @P5 STS [R0+0x3000], RZ ;  /* 0x003000ff00005388 */ /* 0x000fe80000000800 */
[----:B------:R-:W-:Y:S04]  /*7d70*/  @P5 STS [R0+0x3004], RZ ;  /* 0x003004ff00005388 */ /* 0x000fe80000000800 */
[----:B------:R-:W-:Y:S04]  /*7d80*/  @P5 STS [R0+0x3008], RZ ;  /* 0x003008ff00005388 */ /* 0x000fe80000000800 */
[----:B------:R1:W-:Y:S04]  /*7d90*/  @P5 STS [R0+0x300c], RZ ;  /* 0x00300cff00005388 */ /* 0x0003e80000000800 */
[----:B------:R-:W-:Y:S01]  /*7da0*/  @!PT LDS RZ, [RZ] ;  /* 0x00000000fffff984 */ /* 0x000fe20000000800 */
[----:B------:R-:W-:Y:S01]  /*7db0*/  @!PT LDS RZ, [RZ] ;  /* 0x00000000fffff984 */ /* 0x000fe20000000800 */
[----:B------:R-:W-:Y:S01]  /*7dc0*/  @!PT LDS RZ, [RZ] ;  /* 0x00000000fffff984 */ /* 0x000fe20000000800 */
[----:B------:R2:W-:Y:S04]  /*7dd0*/  @!P5 LDGSTS.E.BYPASS.LTC128B.128 [R5+0x3000], [R10.64] ;  /* 0x030000000a05dfae */ /* 0x0005e8000b901d44 */
[----:B------:R-:W0:Y:S01]  /*7de0*/  LDGDEPBAR ;  /* 0x00000000000079af */ /* 0x000e220000000000 */
[----:B-1----:R-:W-:Y:S05]  /*7df0*/  IMAD.MOV.U32 R0, RZ, RZ, -0x4000 ;  /* 0xffffc000ff007424 */ /* 0x002fea00078e00ff */
[----:B------:R-:W-:Y:S05]  /*7e00*/  SEL R0, R0, 0x4000, !P6 ;  /* 0x0000400000007807 */ /* 0x000fea0007000000 */
[--C-:B------:R-:W-:Y:S02]  /*7e10*/  IMAD.IADD R182, R182, 0x1, R0.reuse ;  /* 0x00000001b6b67824 */ /* 0x100fe400078e0200 */
[--C-:B------:R-:W-:Y:S02]  /*7e20*/  IMAD.IADD R193, R193, 0x1, R0.reuse ;  /* 0x00000001c1c17824 */ /* 0x100fe400078e0200 */
[----:B------:R-:W-:Y:S02]  /*7e30*/  IMAD.IADD R194, R194, 0x1, R0 ;  /* 0x00000001c2c27824 */ /* 0x000fe400078e0200 */
.L_x_570:
[----:B--2---:R-:W-:Y:S01]  /*7e40*/  F2FP.BF16.PACK_AB R28, R165, R166 ;  /* 0x000000a6a51c723e */ /* 0x004fe200000010ff */
[----:B------:R-:W2:Y:S01]  /*7e50*/  LDL R57, [R1] ;  /* 0x0000000001397983 */ /* 0x000ea20000100800 */
        /* <DEDUP_REMOVED lines=184> */
[----:B------:R-:W-:Y:S01]  /*89e0*/  @!P1 LEA.HI.X R13, R11, R207, R13, 0x1, P3 ;  /* 0x000000cf0b0d9211 */ /* 0x000fe200018f0c0d */
        /* <DEDUP_REMOVED lines=25> */
.L_x_571:
[----:B------:R-:W-:Y:S01]  /*8b80*/  LDSM.16.M88.4 R32, [R183+0x14000] ;  /* 0x01400000b720783b */ /* 0x000fe20000000200 */
[----:B------:R-:W-:Y:S01]  /*8b90*/  IMAD.IADD R144, R177, 0x1, R146 ;  /* 0x00000001b1907824 */ /* 0x000fe200078e0292 */
[C---:B------:R-:W-:Y:S01]  /*8ba0*/  IADD3 R148, R248.reuse, -0x80, RZ ;  /* 0xffffff80f8947810 */ /* 0x040fe20007ffe0ff */
[----:B------:R-:W-:Y:S01]  /*8bb0*/  IMAD.MOV.U32 R177, RZ, RZ, R252 ;  /* 0x000000ffffb17224 */ /* 0x000fe200078e00fc */
[----:B------:R-:W-:Y:S01]  /*8bc0*/  IADD3 R149, R248, -0x80, RZ ;  /* 0xffffff80f8957810 */ /* 0x000fe20007ffe0ff */
[----:B------:R-:W2:Y:S01]  /*8bd0*/  LDSM.16.MT88.4 R16, [R0+0xc000] ;  /* 0x00c000000010783b */ /* 0x000ea20000004200 */
[----:B------:R-:W-:Y:S02]  /*8be0*/  ULOP3.LUT UR8, UR7, 0x1, URZ, 0xc0, !UPT ;  /* 0x0000000107087892 */ /* 0x000fe4000f8ec03f */
[----:B------:R-:W-:Y:S01]  /*8bf0*/  SHF.R.S32.HI R149, RZ, 0x1f, R149 ;  /* 0x0000001fff957819 */ /* 0x000fe20000011495 */
[----:B------:R-:W-:Y:S01]  /*8c00*/  UISETP.GT.AND UP2, UPT, UR7, UR18, UPT ;  /* 0x000000120700728c */ /* 0x000fe2000bf44270 */
[----:B------:R-:W3:Y:S01]  /*8c10*/  LDSM.16.M88.4 R28, [R183+0x16000] ;  /* 0x01600000b71c783b */ /* 0x000ee20000000200 */
[----:B------:R-:W-:Y:S01]  /*8c20*/  UISETP.NE.U32.AND UP0, UPT, UR8, 0x1, UPT ;  /* 0x000000010800788c */ /* 0x000fe2000bf05070 */
[----:B------:R-:W-:Y:S01]  /*8c30*/  SHF.L.U64.HI R148, R148, 0x2, R149 ;  /* 0x0000000294947819 */ /* 0x000fe20000010295 */
[----:B------:R-:W-:Y:S02]  /*8c40*/  UIADD3 UR7, UR7, -0x1, URZ ;  /* 0xffffffff07077890 */ /* 0x000fe4000fffe03f */
[----:B------:R-:W4:Y:S05]  /*8c50*/  LDSM.16.MT88.4 R36, [R2+0xc000] ;  /* 0x00c000000224783b */ /* 0x000f2a0000004200 */
[----:B------:R-:W-:Y:S05]  /*8c60*/  LDSM.16.M88.4 R40, [R146+0x14000] ;  /* 0x014000009228783b */ /* 0x000fea0000000200 */
[----:B------:R-:W1:Y:S05]  /*8c70*/  LDSM.16.MT88.4 R44, [R0+0xc800] ;  /* 0x00c80000002c783b */ /* 0x000e6a0000004200 */
[----:B------:R-:W1:Y:S05]  /*8c80*/  LDSM.16.M88.4 R48, [R146+0x16000] ;  /* 0x016000009230783b */ /* 0x000e6a0000000200 */
[----:B------:R-:W1:Y:S05]  /*8c90*/  LDSM.16.MT88.4 R52, [R2+0xc800] ;  /* 0x00c800000234783b */ /* 0x000e6a0000004200 */
[----:B------:R-:W-:Y:S01]  /*8ca0*/  LDSM.16.M88.4 R56, [R145+0x14000] ;  /* 0x014000009138783b */ /* 0x000fe20000000200 */
[-C--:B-12---:R-:W-:Y:S04]  /*8cb0*/  HMMA.16816.F32.BF16 R4, R32, R16.reuse, RZ ;  /* 0x000000102004723c */ /* 0x086fe800000418ff */
[----:B------:R-:W1:Y:S05]  /*8cc0*/  LDSM.16.MT88.4 R60, [R0+0xd000] ;  /* 0x00d00000003c783b */ /* 0x000e6a0000004200 */
[----:B------:R-:W2:Y:S01]  /*8cd0*/  LDSM.16.M88.4 R64, [R145+0x16000] ;  /* 0x016000009140783b */ /* 0x000ea20000000200 */
[C---:B---3--:R-:W-:Y:S04]  /*8ce0*/  HMMA.16816.F32.BF16 R8, R28.reuse, R16, RZ ;  /* 0x000000101c08723c */ /* 0x048fe800000418ff */
[----:B------:R-:W3:Y:S04]  /*8cf0*/  LDSM.16.MT88.4 R132, [R2+0xd000] ;  /* 0x00d000000284783b */ /* 0x000ee80000004200 */
[-C--:B------:R-:W-:Y:S01]  /*8d00*/  HMMA.16816.F32.BF16 R12, R28, R18.reuse, RZ ;  /* 0x000000121c0c723c */ /* 0x080fe200000418ff */
[----:B------:R-:W-:Y:S05]  /*8d10*/  LDSM.16.M88.4 R136, [R144+0x16000] ;  /* 0x016000009088783b */ /* 0x000fea0000000200 */
[----:B------:R-:W-:Y:S02]  /*8d20*/  LDSM.16.MT88.4 R140, [R2+0xd800] ;  /* 0x00d80000028c783b */ /* 0x000fe40000004200 */
[C---:B------:R-:W-:Y:S08]  /*8d30*/  HMMA.16816.F32.BF16 R16, R32.reuse, R18, RZ ;  /* 0x000000122010723c */ /* 0x040ff000000418ff */
[-C--:B----4-:R-:W-:Y:S08]  /*8d40*/  HMMA.16816.F32.BF16 R20, R32, R36.reuse, RZ ;  /* 0x000000242014723c */ /* 0x090ff000000418ff */
        /* <DEDUP_REMOVED lines=8> */
[----:B------:R-:W4:Y:S07]  /*8dd0*/  LDSM.16.MT88.4 R44, [R0+0xd800] ;  /* 0x00d80000002c783b */ /* 0x000f2e0000004200 */
[-C--:B------:R-:W-:Y:S08]  /*8de0*/  HMMA.16816.F32.BF16 R20, R40, R52.reuse, R20 ;  /* 0x000000342814723c */ /* 0x080ff00000041814 */
[C---:B------:R-:W-:Y:S08]  /*8df0*/  HMMA.16816.F32.BF16 R24, R48.reuse, R52, R24 ;  /* 0x000000343018723c */ /* 0x040ff00000041818 */
[-C--:B------:R-:W-:Y:S01]  /*8e00*/  HMMA.16816.F32.BF16 R28, R48, R54.reuse, R28 ;  /* 0x00000036301c723c */ /* 0x080fe2000004181c */
[----:B------:R-:W-:Y:S07]  /*8e10*/  LDSM.16.MT88.4 R48, [R0+0xe000] ;  /* 0x00e000000030783b */ /* 0x000fee0000004200 */
[----:B------:R-:W-:Y:S01]  /*8e20*/  HMMA.16816.F32.BF16 R32, R40, R54, R32 ;  /* 0x000000362820723c */ /* 0x000fe20000041820 */
[----:B------:R-:W4:Y:S05]  /*8e30*/  LDSM.16.M88.4 R40, [R183+0x18000] ;  /* 0x01800000b728783b */ /* 0x000f2a0000000200 */
[----:B------:R-:W4:Y:S02]  /*8e40*/  LDSM.16.M88.4 R52, [R183+0x1a000] ;  /* 0x01a00000b734783b */ /* 0x000f240000000200 */
[-C--:B-1----:R-:W-:Y:S08]  /*8e50*/  HMMA.16816.F32.BF16 R4, R56, R60.reuse, R4 ;  /* 0x0000003c3804723c */ /* 0x082ff00000041804 */
[C---:B--2---:R-:W-:Y:S08]  /*8e60*/  HMMA.16816.F32.BF16 R8, R64.reuse, R60, R8 ;  /* 0x0000003c4008723c */ /* 0x044ff00000041808 */
[-C--:B------:R-:W-:Y:S08]  /*8e70*/  HMMA.16816.F32.BF16 R12, R64, R62.reuse, R12 ;  /* 0x0000003e400c723c */ /* 0x080ff0000004180c */
[C---:B------:R-:W-:Y:S01]  /*8e80*/  HMMA.16816.F32.BF16 R16, R56.reuse, R62, R16 ;  /* 0x0000003e3810723c */ /* 0x040fe20000041810 */
[----:B------:R-:W1:Y:S07]  /*8e90*/  LDSM.16.MT88.4 R60, [R2+0xe000] ;  /* 0x00e00000023c783b */ /* 0x000e6e0000004200 */
[-C--:B---3--:R-:W-:Y:S08]  /*8ea0*/  HMMA.16816.F32.BF16 R20, R56, R132.reuse, R20 ;  /* 0x000000843814723c */ /* 0x088ff00000041814 */
[C---:B------:R-:W-:Y:S08]  /*8eb0*/  HMMA.16816.F32.BF16 R24, R64.reuse, R132, R24 ;  /* 0x000000844018723c */ /* 0x040ff00000041818 */
[-C--:B------:R-:W-:Y:S01]  /*8ec0*/  HMMA.16816.F32.BF16 R28, R64, R134.reuse, R28 ;  /* 0x00000086401c723c */ /* 0x080fe2000004181c */
[----:B------:R-:W-:Y:S07]  /*8ed0*/  LDSM.16.M88.4 R64, [R146+0x1a000] ;  /* 0x01a000009240783b */ /* 0x000fee0000000200 */
[----:B------:R-:W-:Y:S01]  /*8ee0*/  HMMA.16816.F32.BF16 R32, R56, R134, R32 ;  /* 0x000000863820723c */ /* 0x000fe20000041820 */
[----:B------:R-:W-:Y:S05]  /*8ef0*/  LDSM.16.MT88.4 R56, [R0+0xe800] ;  /* 0x00e800000038783b */ /* 0x000fea0000004200 */
[----:B------:R-:W-:Y:S02]  /*8f00*/  LDSM.16.MT88.4 R132, [R2+0xe800] ;  /* 0x00e800000284783b */ /* 0x000fe40000004200 */
[-C--:B----4-:R-:W-:Y:S08]  /*8f10*/  HMMA.16816.F32.BF16 R4, R36, R44.reuse, R4 ;  /* 0x0000002c2404723c */ /* 0x090ff00000041804 */
[C---:B------:R-:W-:Y:S08]  /*8f20*/  HMMA.16816.F32.BF16 R8, R136.reuse, R44, R8 ;  /* 0x0000002c8808723c */ /* 0x040ff00000041808 */
[-C--:B------:R-:W-:Y:S08]  /*8f30*/  HMMA.16816.F32.BF16 R12, R136, R46.reuse, R12 ;  /* 0x0000002e880c723c */ /* 0x080ff0000004180c */
[C---:B------:R-:W-:Y:S01]  /*8f40*/  HMMA.16816.F32.BF16 R16, R36.reuse, R46, R16 ;  /* 0x0000002e2410723c */ /* 0x040fe20000041810 */
[----:B------:R-:W2:Y:S07]  /*8f50*/  LDSM.16.M88.4 R44, [R146+0x18000] ;  /* 0x01800000922c783b */ /* 0x000eae0000000200 */
[-C--:B------:R-:W-:Y:S08]  /*8f60*/  HMMA.16816.F32.BF16 R20, R36, R140.reuse, R20 ;  /* 0x0000008c2414723c */ /* 0x080ff00000041814 */
[C---:B------:R-:W-:Y:S08]  /*8f70*/  HMMA.16816.F32.BF16 R24, R136.reuse, R140, R24 ;  /* 0x0000008c8818723c */ /* 0x040ff00000041818 */
[-C--:B------:R-:W-:Y:S01]  /*8f80*/  HMMA.16816.F32.BF16 R28, R136, R142.reuse, R28 ;  /* 0x0000008e881c723c */ /* 0x080fe2000004181c */
[----:B------:R-:W-:Y:S07]  /*8f90*/  LDSM.16.M88.4 R136, [R145+0x1a000] ;  /* 0x01a000009188783b */ /* 0x000fee0000000200 */
[----:B------:R-:W-:Y:S01]  /*8fa0*/  HMMA.16816.F32.BF16 R32, R36, R142, R32 ;  /* 0x0000008e2420723c */ /* 0x000fe20000041820 */
[----:B------:R-:W-:Y:S05]  /*8fb0*/  LDSM.16.M88.4 R36, [R145+0x18000] ;  /* 0x018000009124783b */ /* 0x000fea0000000200 */
[----:B------:R-:W-:Y:S02]  /*8fc0*/  LDSM.16.MT88.4 R140, [R2+0xf000] ;  /* 0x00f00000028c783b */ /* 0x000fe40000004200 */
        /* <DEDUP_REMOVED lines=8> */
[----:B------:R1:W-:Y:S07]  /*9050*/  LDSM.16.MT88.4 R52, [R0+0xf800] ;  /* 0x00f800000034783b */ /* 0x0003ee0000004200 */
[----:B------:R-:W-:Y:S01]  /*9060*/  HMMA.16816.F32.BF16 R32, R40, R62, R32 ;  /* 0x0000003e2820723c */ /* 0x000fe20000041820 */
[----:B------:R-:W4:Y:S05]  /*9070*/  LDSM.16.M88.4 R40, [R144+0x18000] ;  /* 0x018000009028783b */ /* 0x000f2a0000000200 */
[----:B------:R3:W-:Y:S02]  /*9080*/  LDSM.16.MT88.4 R60, [R2+0xf800] ;  /* 0x00f80000023c783b */ /* 0x0007e40000004200 */
[-C--:B--2---:R-:W-:Y:S08]  /*9090*/  HMMA.16816.F32.BF16 R4, R44, R56.reuse, R4 ;  /* 0x000000382c04723c */ /* 0x084ff00000041804 */
[C---:B------:R-:W-:Y:S04]  /*90a0*/  HMMA.16816.F32.BF16 R8, R64.reuse, R56, R8 ;  /* 0x000000384008723c */ /* 0x040fe80000041808 */
[C---:B-1----:R-:W-:Y:S04]  /*90b0*/  IMAD.SHL.U32 R0, R247.reuse, 0x10, RZ ;  /* 0x00000010f7007824 */ /* 0x042fe800078e00ff */
[-C--:B------:R-:W-:Y:S04]  /*90c0*/  HMMA.16816.F32.BF16 R12, R64, R58.reuse, R12 ;  /* 0x0000003a400c723c */ /* 0x080fe8000004180c */
[C---:B---3--:R-:W-:Y:S04]  /*90d0*/  IMAD R2, R247.reuse, 0x18, RZ ;  /* 0x00000018f7027824 */ /* 0x048fe800078e02ff */
[C---:B------:R-:W-:Y:S01]  /*90e0*/  HMMA.16816.F32.BF16 R16, R44.reuse, R58, R16 ;  /* 0x0000003a2c10723c */ /* 0x040fe20000041810 */
[----:B------:R-:W1:Y:S07]  /*90f0*/  LDSM.16.M88.4 R56, [R144+0x1a000] ;  /* 0x01a000009038783b */ /* 0x000e6e0000000200 */
[-C--:B------:R-:W-:Y:S08]  /*9100*/  HMMA.16816.F32.BF16 R20, R44, R132.reuse, R20 ;  /* 0x000000842c14723c */ /* 0x080ff00000041814 */
[C---:B------:R-:W-:Y:S08]  /*9110*/  HMMA.16816.F32.BF16 R24, R64.reuse, R132, R24 ;  /* 0x000000844018723c */ /* 0x040ff00000041818 */
[-C--:B------:R-:W-:Y:S08]  /*9120*/  HMMA.16816.F32.BF16 R28, R64, R134.reuse, R28 ;  /* 0x00000086401c723c */ /* 0x080ff0000004181c */
[----:B------:R-:W-:Y:S07]  /*9130*/  HMMA.16816.F32.BF16 R32, R44, R134, R32 ;  /* 0x000000862c20723c */ /* 0x000fee0000041820 */
[----:B------:R-:W-:Y:S01]  /*9140*/  IMAD.SHL.U32 R44, R247, 0x8, RZ ;  /* 0x00000008f72c7824 */ /* 0x000fe200078e00ff */
[-C--:B------:R-:W-:Y:S08]  /*9150*/  HMMA.16816.F32.BF16 R4, R36, R48.reuse, R4 ;  /* 0x000000302404723c */ /* 0x080ff00000041804 */
[C---:B------:R-:W-:Y:S08]  /*9160*/  HMMA.16816.F32.BF16 R8, R136.reuse, R48, R8 ;  /* 0x000000308808723c */ /* 0x040ff00000041808 */
[-C--:B------:R-:W-:Y:S08]  /*9170*/  HMMA.16816.F32.BF16 R12, R136, R50.reuse, R12 ;  /* 0x00000032880c723c */ /* 0x080ff0000004180c */
[C---:B------:R-:W-:Y:S08]  /*9180*/  HMMA.16816.F32.BF16 R16, R36.reuse, R50, R16 ;  /* 0x000000322410723c */ /* 0x040ff00000041810 */
[-C--:B------:R-:W-:Y:S08]  /*9190*/  HMMA.16816.F32.BF16 R20, R36, R140.reuse, R20 ;  /* 0x0000008c2414723c */ /* 0x080ff00000041814 */
[C---:B------:R-:W-:Y:S08]  /*91a0*/  HMMA.16816.F32.BF16 R24, R136.reuse, R140, R24 ;  /* 0x0000008c8818723c */ /* 0x040ff00000041818 */
[-C--:B------:R-:W-:Y:S08]  /*91b0*/  HMMA.16816.F32.BF16 R28, R136, R142.reuse, R28 ;  /* 0x0000008e881c723c */ /* 0x080ff0000004181c */
[----:B------:R-:W-:Y:S07]  /*91c0*/  HMMA.16816.F32.BF16 R32, R36, R142, R32 ;  /* 0x0000008e2420723c */ /* 0x000fee0000041820 */
[----:B------:R-:W-:Y:S01]  /*91d0*/  @P0 IADD3 R36, P1, R249, UR15, RZ ;  /* 0x0000000ff9240c10 */ /* 0x000fe2000ff3e0ff */
[-C--:B----4-:R-:W-:Y:S01]  /*91e0*/  HMMA.16816.F32.BF16 R4, R40, R52.reuse, R4 ;  /* 0x000000342804723c */ /* 0x090fe20000041804 */
[----:B------:R-:W-:Y:S04]  /*91f0*/  @UP3 UIADD3 UR15, UP1, UR15, -0x200, URZ ;  /* 0xfffffe000f0f3890 */ /* 0x000fe8000ff3e03f */
[----:B------:R-:W-:Y:S01]  /*9200*/  @P0 IADD3.X R37, R148, UR14, RZ, P1, !PT ;  /* 0x0000000e94250c10 */ /* 0x000fe20008ffe4ff */
[----:B------:R-:W-:Y:S02]  /*9210*/  @UP3 UIADD3.X UR14, UR14, -0x1, URZ, UP1, !UPT ;  /* 0xffffffff0e0e3890 */ /* 0x000fe40008ffe43f */
[C---:B-1----:R-:W-:Y:S02]  /*9220*/  HMMA.16816.F32.BF16 R8, R56.reuse, R52, R8 ;  /* 0x000000343808723c */ /* 0x042fe40000041808 */
[----:B------:R1:W5:Y:S05]  /*9230*/  @P0 LDG.E R245, [R36.64] ;  /* 0x0000000424f50981 */ /* 0x00036a000c1e1900 */
[----:B------:R1:W5:Y:S01]  /*9240*/  @P0 LDG.E R246, [R36.64+0x20] ;  /* 0x0000200424f60981 */ /* 0x000362000c1e1900 */
[-C--:B------:R-:W-:Y:S04]  /*9250*/  HMMA.16816.F32.BF16 R12, R56, R54.reuse, R12 ;  /* 0x00000036380c723c */ /* 0x080fe8000004180c */
[----:B------:R1:W5:Y:S04]  /*9260*/  @P0 LDG.E R243, [R36.64+0x100] ;  /* 0x0001000424f30981 */ /* 0x000368000c1e1900 */
[C---:B------:R-:W-:Y:S01]  /*9270*/  HMMA.16816.F32.BF16 R16, R40.reuse, R54, R16 ;  /* 0x000000362810723c */ /* 0x040fe20000041810 */
[----:B------:R1:W5:Y:S05]  /*9280*/  @P0 LDG.E R244, [R36.64+0x120] ;  /* 0x0001200424f40981 */ /* 0x00036a000c1e1900 */
[----:B------:R-:W-:Y:S02]  /*9290*/  RED.E.ADD.F32.FTZ.RN.STRONG.GPU [R188.64], R4 ;  /* 0x00000004bc00798e */ /* 0x000fe4000c10e784 */
[-C--:B------:R-:W-:Y:S08]  /*92a0*/  HMMA.16816.F32.BF16 R20, R40, R60.reuse, R20 ;  /* 0x0000003c2814723c */ /* 0x080ff00000041814 */
[C---:B------:R-:W-:Y:S08]  /*92b0*/  HMMA.16816.F32.BF16 R24, R56.reuse, R60, R24 ;  /* 0x0000003c3818723c */ /* 0x040ff00000041818 */
[-C--:B------:R-:W-:Y:S04]  /*92c0*/  HMMA.16816.F32.BF16 R28, R56, R62.reuse, R28 ;  /* 0x0000003e381c723c */ /* 0x080fe8000004181c */
[CC--:B-1----:R-:W-:Y:S04]  /*92d0*/  LEA R36, P0, R44.reuse, R188.reuse, 0x2 ;  /* 0x000000bc2c247211 */ /* 0x0c2fe800078010ff */
[----:B------:R-:W-:Y:S04]  /*92e0*/  HMMA.16816.F32.BF16 R32, R40, R62, R32 ;  /* 0x0000003e2820723c */ /* 0x000fe80000041820 */
[-C--:B------:R-:W-:Y:S02]  /*92f0*/  LEA.HI.X.SX32 R37, R44, R189.reuse, 0x2, P0 ;  /* 0x000000bd2c257211 */ /* 0x080fe400000f16ff */
[-C--:B------:R-:W-:Y:S01]  /*9300*/  LEA R38, P0, R2, R188.reuse, 0x2 ;  /* 0x000000bc02267211 */ /* 0x080fe200078010ff */
[C---:B------:R-:W-:Y:S01]  /*9310*/  IMAD.SHL.U32 R41, R247.reuse, 0x20, RZ ;  /* 0x00000020f7297824 */ /* 0x040fe200078e00ff */
[CC--:B------:R-:W-:Y:S01]  /*9320*/  LEA R42, P1, R0.reuse, R188.reuse, 0x2 ;  /* 0x000000bc002a7211 */ /* 0x0c0fe200078210ff */
[----:B------:R1:W-:Y:S03]  /*9330*/  RED.E.ADD.F32.FTZ.RN.STRONG.GPU [R36.64], R5 ;  /* 0x000000052400798e */ /* 0x0003e6000c10e784 */
[-C--:B------:R-:W-:Y:S02]  /*9340*/  LEA.HI.X.SX32 R43, R0, R189.reuse, 0x2, P1 ;  /* 0x000000bd002b7211 */ /* 0x080fe400008f16ff */
[-C--:B------:R-:W-:Y:S01]  /*9350*/  LEA.HI.X.SX32 R39, R2, R189.reuse, 0x2, P0 ;  /* 0x000000bd02277211 */ /* 0x080fe200000f16ff */
[----:B------:R-:W-:Y:S01]  /*9360*/  IMAD R2, R247, 0x30, RZ ;  /* 0x00000030f7027824 */ /* 0x000fe200078e02ff */
[CC--:B------:R-:W-:Y:S01]  /*9370*/  LEA R40, P1, R41.reuse, R188.reuse, 0x2 ;  /* 0x000000bc29287211 */ /* 0x0c0fe200078210ff */
[----:B------:R-:W-:Y:S01]  /*9380*/  RED.E.ADD.F32.FTZ.RN.STRONG.GPU [R42.64], R6 ;  /* 0x000000062a00798e */ /* 0x000fe2000c10e784 */
[----:B------:R-:W-:Y:S02]  /*9390*/  IADD3 R0, R0, 0x20, RZ ;  /* 0x0000002000007810 */ /* 0x000fe40007ffe0ff */
[-C--:B------:R-:W-:Y:S02]  /*93a0*/  LEA.HI.X.SX32 R41, R41, R189.reuse, 0x2, P1 ;  /* 0x000000bd29297211 */ /* 0x080fe400008f16ff */
[----:B------:R2:W-:Y:S05]  /*93b0*/  RED.E.ADD.F32.FTZ.RN.STRONG.GPU [R38.64], R7 ;  /* 0x000000072600798e */ /* 0x0005ea000c10e784 */
[----:B------:R3:W-:Y:S01]  /*93c0*/  RED.E.ADD.F32.FTZ.RN.STRONG.GPU [R40.64], R8 ;  /* 0x000000082800798e */ /* 0x0007e2000c10e784 */
[----:B-1----:R-:W-:Y:S05]  /*93d0*/  IMAD R5, R247, 0x28, RZ ;  /* 0x00000028f7057824 */ /* 0x002fea00078e02ff */
[CC--:B------:R-:W-:Y:S04]  /*93e0*/  LEA R4, P0, R5.reuse, R188.reuse, 0x2 ;  /* 0x000000bc05047211 */ /* 0x0c0fe800078010ff */
[-C--:B------:R-:W-:Y:S02]  /*93f0*/  LEA.HI.X.SX32 R5, R5, R189.reuse, 0x2, P0 ;  /* 0x000000bd05057211 */ /* 0x080fe400000f16ff */
[CC--:B--2---:R-:W-:Y:S03]  /*9400*/  LEA R38, P1, R2.reuse, R188.reuse, 0x2 ;  /* 0x000000bc02267211 */ /* 0x0c4fe600078210ff */
[----:B------:R1:W-:Y:S01]  /*9410*/  RED.E.ADD.F32.FTZ.RN.STRONG.GPU [R4.64], R9 ;  /* 0x000000090400798e */ /* 0x0003e2000c10e784 */
[C---:B------:R-:W-:Y:S01]  /*9420*/  IMAD R7, R247.reuse, 0x38, RZ ;  /* 0x00000038f7077824 */ /* 0x040fe200078e02ff */
[-C--:B------:R-:W-:Y:S01]  /*9430*/  LEA.HI.X.SX32 R39, R2, R189.reuse, 0x2, P1 ;  /* 0x000000bd02277211 */ /* 0x080fe200008f16ff */
[----:B---3--:R-:W-:Y:S03]  /*9440*/  IMAD.SHL.U32 R40, R247, 0x40, RZ ;  /* 0x00000040f7287824 */ /* 0x008fe600078e00ff */
[-C--:B------:R-:W-:Y:S01]  /*9450*/  LEA R6, P0, R7, R188.reuse, 0x2 ;  /* 0x000000bc07067211 */ /* 0x080fe200078010ff */
[----:B------:R-:W-:Y:S01]  /*9460*/  IMAD R2, R247, 0x48, RZ ;  /* 0x00000048f7027824 */ /* 0x000fe200078e02ff */
[----:B------:R2:W-:Y:S02]  /*9470*/  RED.E.ADD.F32.FTZ.RN.STRONG.GPU [R38.64], R10 ;  /* 0x0000000a2600798e */ /* 0x0005e4000c10e784 */
[-C--:B------:R-:W-:Y:S02]  /*9480*/  LEA.HI.X.SX32 R7, R7, R189.reuse, 0x2, P0 ;  /* 0x000000bd07077211 */ /* 0x080fe400000f16ff */
[-C--:B------:R-:W-:Y:S03]  /*9490*/  LEA R8, P0, R2, R188.reuse, 0x2 ;  /* 0x000000bc02087211 */ /* 0x080fe600078010ff */
[----:B------:R3:W-:Y:S01]  /*94a0*/  RED.E.ADD.F32.FTZ.RN.STRONG.GPU [R6.64], R11 ;  /* 0x0000000b0600798e */ /* 0x0007e2000c10e784 */
[-C--:B-1----:R-:W-:Y:S02]  /*94b0*/  LEA R4, P1, R40, R188.reuse, 0x2 ;  /* 0x000000bc28047211 */ /* 0x082fe400078210ff */
[-C--:B------:R-:W-:Y:S01]  /*94c0*/  LEA.HI.X.SX32 R9, R2, R189.reuse, 0x2, P0 ;  /* 0x000000bd02097211 */ /* 0x080fe200000f16ff */
[C---:B------:R-:W-:Y:S01]  /*94d0*/  IMAD R2, R247.reuse, 0x60, RZ ;  /* 0x00000060f7027824 */ /* 0x040fe200078e02ff */
[-C--:B------:R-:W-:Y:S01]  /*94e0*/  LEA.HI.X.SX32 R5, R40, R189.reuse, 0x2, P1 ;  /* 0x000000bd28057211 */ /* 0x080fe200008f16ff */
[C---:B--2---:R-:W-:Y:S04]  /*94f0*/  IMAD R38, R247.reuse, 0x50, RZ ;  /* 0x00000050f7267824 */ /* 0x044fe800078e02ff */
[----:B------:R1:W-:Y:S01]  /*9500*/  RED.E.ADD.F32.FTZ.RN.STRONG.GPU [R4.64], R16 ;  /* 0x000000100400798e */ /* 0x0003e2000c10e784 */
[C---:B------:R-:W-:Y:S04]  /*9510*/  IMAD R10, R247.reuse, 0x58, RZ ;  /* 0x00000058f70a7824 */ /* 0x040fe800078e02ff */
[----:B------:R2:W-:Y:S01]  /*9520*/  RED.E.ADD.F32.FTZ.RN.STRONG.GPU [R8.64], R17 ;  /* 0x000000110800798e */ /* 0x0005e2000c10e784 */
[CC--:B---3--:R-:W-:Y:S01]  /*9530*/  LEA R6, P1, R38.reuse, R188.reuse, 0x2 ;  /* 0x000000bc26067211 */ /* 0x0c8fe200078210ff */
[C---:B------:R-:W-:Y:S03]  /*9540*/  IMAD R11, R247.reuse, 0x68, RZ ;  /* 0x00000068f70b7824 */ /* 0x040fe600078e02ff */
[-C--:B------:R-:W-:Y:S05]  /*9550*/  LEA.HI.X.SX32 R7, R38, R189.reuse, 0x2, P1 ;  /* 0x000000bd26077211 */ /* 0x080fea00008f16ff */
[----:B------:R3:W-:Y:S01]  /*9560*/  RED.E.ADD.F32.FTZ.RN.STRONG.GPU [R6.64], R18 ;  /* 0x000000120600798e */ /* 0x0007e2000c10e784 */
[CC--:B-1----:R-:W-:Y:S04]  /*9570*/  LEA R4, P0, R10.reuse, R188.reuse, 0x2 ;  /* 0x000000bc0a047211 */ /* 0x0c2fe800078010ff */
[-C--:B------:R-:W-:Y:S01]  /*9580*/  LEA.HI.X.SX32 R5, R10, R189.reuse, 0x2, P0 ;  /* 0x000000bd0a057211 */ /* 0x080fe200000f16ff */
[C---:B------:R-:W-:Y:S01]  /*9590*/  IMAD R10, R247.reuse, 0x70, RZ ;  /* 0x00000070f70a7824 */ /* 0x040fe200078e02ff */
[CC--:B--2---:R-:W-:Y:S03]  /*95a0*/  LEA R8, P1, R2.reuse, R188.reuse, 0x2 ;  /* 0x000000bc02087211 */ /* 0x0c4fe600078210ff */
[----:B------:R1:W-:Y:S01]  /*95b0*/  RED.E.ADD.F32.FTZ.RN.STRONG.GPU [R4.64], R19 ;  /* 0x000000130400798e */ /* 0x0003e2000c10e784 */
[-C--:B------:R-:W-:Y:S01]  /*95c0*/  LEA.HI.X.SX32 R9, R2, R189.reuse, 0x2, P1 ;  /* 0x000000bd02097211 */ /* 0x080fe200008f16ff */
[----:B------:R-:W-:Y:S04]  /*95d0*/  IMAD R2, R247, 0x78, RZ ;  /* 0x00000078f7027824 */ /* 0x000fe800078e02ff */
[----:B------:R2:W-:Y:S01]  /*95e0*/  RED.E.ADD.F32.FTZ.RN.STRONG.GPU [R8.64], R12 ;  /* 0x0000000c0800798e */ /* 0x0005e2000c10e784 */
[CC--:B---3--:R-:W-:Y:S04]  /*95f0*/  LEA R6, P0, R11.reuse, R188.reuse, 0x2 ;  /* 0x000000bc0b067211 */ /* 0x0c8fe800078010ff */
[-C--:B------:R-:W-:Y:S05]  /*9600*/  LEA.HI.X.SX32 R7, R11, R189.reuse, 0x2, P0 ;  /* 0x000000bd0b077211 */ /* 0x080fea00000f16ff */
[----:B------:R-:W-:Y:S01]  /*9610*/  RED.E.ADD.F32.FTZ.RN.STRONG.GPU [R6.64], R13 ;  /* 0x0000000d0600798e */ /* 0x000fe2000c10e784 */
[CC--:B-1----:R-:W-:Y:S04]  /*9620*/  LEA R4, P1, R10.reuse, R188.reuse, 0x2 ;  /* 0x000000bc0a047211 */ /* 0x0c2fe800078210ff */
[-C--:B------:R-:W-:Y:S02]  /*9630*/  LEA.HI.X.SX32 R5, R10, R189.reuse, 0x2, P1 ;  /* 0x000000bd0a057211 */ /* 0x080fe400008f16ff */
[CC--:B--2---:R-:W-:Y:S03]  /*9640*/  LEA R8, P0, R2.reuse, R188.reuse, 0x2 ;  /* 0x000000bc02087211 */ /* 0x0c4fe600078010ff */
[----:B------:R1:W-:Y:S01]  /*9650*/  RED.E.ADD.F32.FTZ.RN.STRONG.GPU [R4.64], R14 ;  /* 0x0000000e0400798e */ /* 0x0003e2000c10e784 */
[-C--:B------:R-:W-:Y:S01]  /*9660*/  LEA.HI.X.SX32 R9, R2, R189.reuse, 0x2, P0 ;  /* 0x000000bd02097211 */ /* 0x080fe200000f16ff */
[----:B------:R-:W-:Y:S01]  /*9670*/  IMAD.IADD R2, R44, 0x1, R0 ;  /* 0x000000012c027824 */ /* 0x000fe200078e0200 */
[CC--:B------:R-:W-:Y:S03]  /*9680*/  LEA R10, P0, R0.reuse, R188.reuse, 0x2 ;  /* 0x000000bc000a7211 */ /* 0x0c0fe600078010ff */
[----:B------:R2:W-:Y:S01]  /*9690*/  RED.E.ADD.F32.FTZ.RN.STRONG.GPU [R8.64], R15 ;  /* 0x0000000f0800798e */ /* 0x0005e2000c10e784 */
[-C--:B------:R-:W-:Y:S01]  /*96a0*/  LEA.HI.X.SX32 R11, R0, R189.reuse, 0x2, P0 ;  /* 0x000000bd000b7211 */ /* 0x080fe200000f16ff */
[C---:B------:R-:W-:Y:S03]  /*96b0*/  IMAD.IADD R0, R44.reuse, 0x1, R2 ;  /* 0x000000012c007824 */ /* 0x040fe600078e0202 */
[----:B------:R-:W-:Y:S05]  /*96c0*/  RED.E.ADD.F32.FTZ.RN.STRONG.GPU [R188.64+0x80], R20 ;  /* 0x00008014bc00798e */ /* 0x000fea000c10e784 */
[----:B------:R-:W-:Y:S05]  /*96d0*/  RED.E.ADD.F32.FTZ.RN.STRONG.GPU [R36.64+0x80], R21 ;  /* 0x000080152400798e */ /* 0x000fea000c10e784 */
[----:B------:R3:W-:Y:S05]  /*96e0*/  RED.E.ADD.F32.FTZ.RN.STRONG.GPU [R10.64], R22 ;  /* 0x000000160a00798e */ /* 0x0007ea000c10e784 */
[----:B------:R-:W-:Y:S01]  /*96f0*/  LDSM.16.MT88.4 R36, [R3+0x19000] ;  /* 0x019000000324783b */ /* 0x000fe20000004200 */
[----:B-1----:R-:W-:Y:S01]  /*9700*/  IMAD.IADD R4, R44, 0x1, R0 ;  /* 0x000000012c047824 */ /* 0x002fe200078e0200 */
[CC--:B--2---:R-:W-:Y:S04]  /*9710*/  LEA R8, P0, R2.reuse, R188.reuse, 0x2 ;  /* 0x000000bc02087211 */ /* 0x0c4fe800078010ff */
[-C--:B------:R-:W-:Y:S02]  /*9720*/  LEA.HI.X.SX32 R9, R2, R189.reuse, 0x2, P0 ;  /* 0x000000bd02097211 */ /* 0x080fe400000f16ff */
[CC--:B------:R-:W-:Y:S03]  /*9730*/  LEA R6, P0, R0.reuse, R188.reuse, 0x2 ;  /* 0x000000bc00067211 */ /* 0x0c0fe600078010ff */
[----:B------:R1:W-:Y:S01]  /*9740*/  RED.E.ADD.F32.FTZ.RN.STRONG.GPU [R8.64], R23 ;  /* 0x000000170800798e */ /* 0x0003e2000c10e784 */
[-C--:B------:R-:W-:Y:S01]  /*9750*/  LEA.HI.X.SX32 R7, R0, R189.reuse, 0x2, P0 ;  /* 0x000000bd00077211 */ /* 0x080fe200000f16ff */
[C---:B------:R-:W-:Y:S03]  /*9760*/  IMAD.IADD R0, R44.reuse, 0x1, R4 ;  /* 0x000000012c007824 */ /* 0x040fe600078e0204 */
[----:B------:R-:W-:Y:S01]  /*9770*/  LDSM.16.MT88.4 R20, [R3+0x14800] ;  /* 0x014800000314783b */ /* 0x000fe20000004200 */
[----:B------:R-:W-:Y:S01]  /*9780*/  IMAD.IADD R2, R44, 0x1, R0 ;  /* 0x000000012c027824 */ /* 0x000fe200078e0200 */
[CC--:B---3--:R-:W-:Y:S03]  /*9790*/  LEA R10, P0, R0.reuse, R188.reuse, 0x2 ;  /* 0x000000bc000a7211 */ /* 0x0c8fe600078010ff */
[----:B------:R2:W-:Y:S01]  /*97a0*/  RED.E.ADD.F32.FTZ.RN.STRONG.GPU [R6.64], R24 ;  /* 0x000000180600798e */ /* 0x0005e2000c10e784 */
[-C--:B------:R-:W-:Y:S01]  /*97b0*/  LEA.HI.X.SX32 R11, R0, R189.reuse, 0x2, P0 ;  /* 0x000000bd000b7211 */ /* 0x080fe200000f16ff */
[----:B------:R-:W-:Y:S01]  /*97c0*/  IMAD.IADD R0, R44, 0x1, R2 ;  /* 0x000000012c007824 */ /* 0x000fe200078e0202 */
[CC--:B-1----:R-:W-:Y:S04]  /*97d0*/  LEA R8, P1, R4.reuse, R188.reuse, 0x2 ;  /* 0x000000bc04087211 */ /* 0x0c2fe800078210ff */
[-C--:B------:R-:W-:Y:S01]  /*97e0*/  LEA.HI.X.SX32 R9, R4, R189.reuse, 0x2, P1 ;  /* 0x000000bd04097211 */ /* 0x080fe200008f16ff */
[----:B------:R-:W-:Y:S04]  /*97f0*/  IMAD.IADD R4, R44, 0x1, R0 ;  /* 0x000000012c047824 */ /* 0x000fe800078e0200 */
[----:B------:R1:W-:Y:S01]  /*9800*/  RED.E.ADD.F32.FTZ.RN.STRONG.GPU [R8.64], R25 ;  /* 0x000000190800798e */ /* 0x0003e2000c10e784 */
[CC--:B--2---:R-:W-:Y:S04]  /*9810*/  LEA R6, P0, R2.reuse, R188.reuse, 0x2 ;  /* 0x000000bc02067211 */ /* 0x0c4fe800078010ff */
[----:B------:R-:W-:Y:S01]  /*9820*/  RED.E.ADD.F32.FTZ.RN.STRONG.GPU [R10.64], R26 ;  /* 0x0000001a0a00798e */ /* 0x000fe2000c10e784 */
[-C--:B------:R-:W-:Y:S01]  /*9830*/  LEA.HI.X.SX32 R7, R2, R189.reuse, 0x2, P0 ;  /* 0x000000bd02077211 */ /* 0x080fe200000f16ff */
[----:B------:R-:W-:Y:S04]  /*9840*/  IMAD.IADD R2, R44, 0x1, R4 ;  /* 0x000000012c027824 */ /* 0x000fe800078e0204 */
[----:B------:R2:W-:Y:S05]  /*9850*/  RED.E.ADD.F32.FTZ.RN.STRONG.GPU [R6.64], R27 ;  /* 0x0000001b0600798e */ /* 0x0005ea000c10e784 */
[----:B------:R-:W-:Y:S01]  /*9860*/  LDSM.16.MT88.4 R24, [R176+0x800] ;  /* 0x00080000b018783b */ /* 0x000fe20000004200 */
[CC--:B-1----:R-:W-:Y:S04]  /*9870*/  LEA R8, P0, R0.reuse, R188.reuse, 0x2 ;  /* 0x000000bc00087211 */ /* 0x0c2fe800078010ff */
[-C--:B------:R-:W-:Y:S01]  /*9880*/  LEA.HI.X.SX32 R9, R0, R189.reuse, 0x2, P0 ;  /* 0x000000bd00097211 */ /* 0x080fe200000f16ff */
[----:B------:R-:W-:Y:S01]  /*9890*/  IMAD.IADD R0, R44, 0x1, R2 ;  /* 0x000000012c007824 */ /* 0x000fe200078e0202 */
[CC--:B------:R-:W-:Y:S03]  /*98a0*/  LEA R14, P0, R2.reuse, R188.reuse, 0x2 ;  /* 0x000000bc020e7211 */ /* 0x0c0fe600078010ff */
[----:B------:R1:W-:Y:S01]  /*98b0*/  RED.E.ADD.F32.FTZ.RN.STRONG.GPU [R8.64], R32 ;  /* 0x000000200800798e */ /* 0x0003e2000c10e784 */
[-C--:B------:R-:W-:Y:S02]  /*98c0*/  LEA.HI.X.SX32 R15, R2, R189.reuse, 0x2, P0 ;  /* 0x000000bd020f7211 */ /* 0x080fe400000f16ff */
[-C--:B--2---:R-:W-:Y:S02]  /*98d0*/  LEA R6, P1, R4, R188.reuse, 0x2 ;  /* 0x000000bc04067211 */ /* 0x084fe400078210ff */
[-C--:B------:R-:W-:Y:S02]  /*98e0*/  LEA R12, P0, R0, R188.reuse, 0x2 ;  /* 0x000000bc000c7211 */ /* 0x080fe400078010ff */
[-C--:B------:R-:W-:Y:S01]  /*98f0*/  LEA.HI.X.SX32 R7, R4, R189.reuse, 0x2, P1 ;  /* 0x000000bd04077211 */ /* 0x080fe200008f16ff */
[----:B------:R-:W-:Y:S01]  /*9900*/  IMAD.IADD R4, R44, 0x1, R0 ;  /* 0x000000012c047824 */ /* 0x000fe200078e0200 */
[-C--:B------:R-:W-:Y:S03]  /*9910*/  LEA.HI.X.SX32 R13, R0, R189.reuse, 0x2, P0 ;  /* 0x000000bd000d7211 */ /* 0x080fe600000f16ff */
[----:B------:R2:W-:Y:S01]  /*9920*/  RED.E.ADD.F32.FTZ.RN.STRONG.GPU [R6.64], R33 ;  /* 0x000000210600798e */ /* 0x0005e2000c10e784 */
[-C--:B------:R-:W-:Y:S01]  /*9930*/  LEA R10, P0, R4, R188.reuse, 0x2 ;  /* 0x000000bc040a7211 */ /* 0x080fe200078010ff */
[----:B------:R-:W-:Y:S03]  /*9940*/  IMAD.IADD R2, R44, 0x1, R4 ;  /* 0x000000012c027824 */ /* 0x000fe600078e0204 */
[----:B------:R-:W-:Y:S01]  /*9950*/  RED.E.ADD.F32.FTZ.RN.STRONG.GPU [R14.64], R34 ;  /* 0x000000220e00798e */ /* 0x000fe2000c10e784 */
[-C--:B------:R-:W-:Y:S01]  /*9960*/  LEA.HI.X.SX32 R11, R4, R189.reuse, 0x2, P0 ;  /* 0x000000bd040b7211 */ /* 0x080fe200000f16ff */
[C---:B------:R-:W-:Y:S03]  /*9970*/  IMAD.IADD R0, R44.reuse, 0x1, R2 ;  /* 0x000000012c007824 */ /* 0x040fe600078e0202 */
[----:B------:R-:W-:Y:S01]  /*9980*/  RED.E.ADD.F32.FTZ.RN.STRONG.GPU [R12.64], R35 ;  /* 0x000000230c00798e */ /* 0x000fe2000c10e784 */
[----:B------:R-:W-:Y:S01]  /*9990*/  IMAD.IADD R5, R44, 0x1, R0 ;  /* 0x000000012c057824 */ /* 0x000fe200078e0200 */
[CC--:B-1----:R-:W-:Y:S03]  /*99a0*/  LEA R8, P2, R2.reuse, R188.reuse, 0x2 ;  /* 0x000000bc02087211 */ /* 0x0c2fe600078410ff */
[----:B------:R-:W-:Y:S01]  /*99b0*/  RED.E.ADD.F32.FTZ.RN.STRONG.GPU [R10.64], R28 ;  /* 0x0000001c0a00798e */ /* 0x000fe2000c10e784 */
[CC--:B------:R-:W-:Y:S02]  /*99c0*/  LEA R4, P0, R5.reuse, R188.reuse, 0x2 ;  /* 0x000000bc05047211 */ /* 0x0c0fe400078010ff */
[-C--:B------:R-:W-:Y:S02]  /*99d0*/  LEA.HI.X.SX32 R9, R2, R189.reuse, 0x2, P2 ;  /* 0x000000bd02097211 */ /* 0x080fe400010f16ff */
[-C--:B------:R-:W-:Y:S01]  /*99e0*/  LEA.HI.X.SX32 R5, R5, R189.reuse, 0x2, P0 ;  /* 0x000000bd05057211 */ /* 0x080fe200000f16ff */
[----:B------:R-:W-:Y:S01]  /*99f0*/  LDSM.16.MT88.4 R12, [R3+0x18000] ;  /* 0x01800000030c783b */ /* 0x000fe20000004200 */
[----:B------:R-:W-:Y:S02]  /*9a00*/  PLOP3.LUT P0, PT, PT, PT, UP2, 0x80, 0x0 ;  /* 0x000000000000781c */ /* 0x000fe40003f0f028 */
[C---:B--2---:R-:W-:Y:S02]  /*9a10*/  LEA R6, P1, R0.reuse, R188, 0x2 ;  /* 0x000000bc00067211 */ /* 0x044fe400078210ff */
[----:B------:R-:W-:Y:S02]  /*9a20*/  RED.E.ADD.F32.FTZ.RN.STRONG.GPU [R8.64], R29 ;  /* 0x0000001d0800798e */ /* 0x000fe4000c10e784 */
[----:B------:R-:W-:Y:S01]  /*9a30*/  LEA.HI.X.SX32 R7, R0, R189, 0x2, P1 ;  /* 0x000000bd00077211 */ /* 0x000fe200008f16ff */
[----:B------:R-:W-:Y:S02]  /*9a40*/  IMAD.IADD R0, R177, 0x1, R176 ;  /* 0x00000001b1007824 */ /* 0x000fe400078e02b0 */
[----:B------:R-:W-:Y:S01]  /*9a50*/  LDSM.16.MT88.4 R8, [R176] ;  /* 0x00000000b008783b */ /* 0x000fe20000004200 */
[----:B------:R-:W-:Y:S01]  /*9a60*/  PLOP3.LUT P1, PT, PT, PT, UP0, 0x80, 0x0 ;  /* 0x000000000000781c */ /* 0x000fe20003f2f008 */
[----:B------:R-:W-:Y:S03]  /*9a70*/  @UP3 UIADD3 UR17, UP0, UR17, -0x200, URZ ;  /* 0xfffffe0011113890 */ /* 0x000fe6000ff1e03f */
[----:B------:R-:W-:Y:S01]  /*9a80*/  RED.E.ADD.F32.FTZ.RN.STRONG.GPU [R6.64], R30 ;  /* 0x0000001e0600798e */ /* 0x000fe2000c10e784 */
[----:B------:R-:W-:Y:S04]  /*9a90*/  @UP3 UIADD3.X UR16, UR16, -0x1, URZ, UP0, !UPT ;  /* 0xffffffff10103890 */ /* 0x000fe800087fe43f */
[----:B------:R-:W-:Y:S05]  /*9aa0*/  RED.E.ADD.F32.FTZ.RN.STRONG.GPU [R4.64], R31 ;  /* 0x0000001f0400798e */ /* 0x000fea000c10e784 */
[----:B------:R-:W1:Y:S05]  /*9ab0*/  LDSM.16.MT88.4 R4, [R3+0x14000] ;  /* 0x014000000304783b */ /* 0x000e6a0000004200 */
[----:B------:R-:W2:Y:S05]  /*9ac0*/  LDSM.16.MT88.4 R16, [R0] ;  /* 0x000000000010783b */ /* 0x000eaa0000004200 */
[----:B------:R-:W3:Y:S05]  /*9ad0*/  LDSM.16.MT88.4 R32, [R3+0x18800] ;  /* 0x018800000320783b */ /* 0x000eea0000004200 */
[----:B------:R-:W4:Y:S05]  /*9ae0*/  LDSM.16.MT88.4 R28, [R0+0x800] ;  /* 0x00080000001c783b */ /* 0x000f2a0000004200 */
[----:B------:R-:W-:Y:S01]  /*9af0*/  LDSM.16.MT88.4 R40, [R0+0x1000] ;  /* 0x001000000028783b */ /* 0x000fe20000004200 */
[-C--:B-1----:R-:W-:Y:S08]  /*9b00*/  HMMA.16816.F32.BF16 R100, R4, R8.reuse, R100 ;  /* 0x000000080464723c */ /* 0x082ff00000041864 */
[C---:B------:R-:W-:Y:S08]  /*9b10*/  HMMA.16816.F32.BF16 R104, R12.reuse, R8, R104 ;  /* 0x000000080c68723c */ /* 0x040ff00000041868 */
[-C--:B------:R-:W-:Y:S08]  /*9b20*/  HMMA.16816.F32.BF16 R108, R12, R10.reuse, R108 ;  /* 0x0000000a0c6c723c */ /* 0x080ff0000004186c */
[C---:B------:R-:W-:Y:S01]  /*9b30*/  HMMA.16816.F32.BF16 R112, R4.reuse, R10, R112 ;  /* 0x0000000a0470723c */ /* 0x040fe20000041870 */
[----:B------:R-:W-:Y:S07]  /*9b40*/  LDSM.16.MT88.4 R8, [R3+0x15000] ;  /* 0x015000000308783b */ /* 0x000fee0000004200 */
[-C--:B--2---:R-:W-:Y:S08]  /*9b50*/  HMMA.16816.F32.BF16 R116, R4, R16.reuse, R116 ;  /* 0x000000100474723c */ /* 0x084ff00000041874 */
        /* <DEDUP_REMOVED lines=215> */
.L_x_573:
        /* <DEDUP_REMOVED lines=19> */
.L_x_574:
        /* <DEDUP_REMOVED lines=37> */
[----:B------:R-:W2:Y:S01]  /*ac50*/  LDS.128 R12, [R147+0xc000] ;  /* 0x00c00000930c7984 */ /* 0x000ea20000000c00 */
        /* <DEDUP_REMOVED lines=9> */
.L_x_576:
[----:B------:R-:W-:Y:S05]  /*acf0*/  BSYNC B0 ;  /* 0x0000000000007941 */ /* 0x000fea0003800000 */
.L_x_575:
        /* <DEDUP_REMOVED lines=15> */
.L_x_578:
[----:B------:R-:W-:Y:S05]  /*adf0*/  BSYNC B0 ;  /* 0x0000000000007941 */ /* 0x000fea0003800000 */
.L_x_577:
        /* <DEDUP_REMOVED lines=15> */
.L_x_580:
[----:B------:R-:W-:Y:S05]  /*aef0*/  BSYNC B0 ;  /* 0x0000000000007941 */ /* 0x000fea0003800000 */
.L_x_579:
        /* <DEDUP_REMOVED lines=14> */
.L_x_582:
[----:B------:R-:W-:Y:S05]  /*afe0*/  BSYNC B0 ;  /* 0x0000000000007941 */ /* 0x000fea0003800000 */
.L_x_581:
        /* <DEDUP_REMOVED lines=25> */
.L_x_584:
[----:B------:R-:W-:Y:S05]  /*b180*/  BSYNC B0 ;  /* 0x0000000000007941 */ /* 0x000fea0003800000 */
.L_x_583:
        /* <DEDUP_REMOVED lines=13> */
.L_x_586:
[----:B------:R-:W-:Y:S05]  /*b260*/  BSYNC B0 ;  /* 0x0000000000007941 */ /* 0x000fea0003800000 */
.L_x_585:
        /* <DEDUP_REMOVED lines=13> */
.L_x_588:
[----:B------:R-:W-:Y:S05]  /*b340*/  BSYNC B0 ;  /* 0x0000000000007941 */ /* 0x000fea0003800000 */
.L_x_587:
        /* <DEDUP_REMOVED lines=11> */
.L_x_535:
[----:B------:R-:W-:Y:S05]  /*b400*/  BSYNC B1 ;  /* 0x0000000000017941 */ /* 0x000fea0003800000 */
.L_x_513:
        /* <DEDUP_REMOVED lines=11> */
.L_x_589:
[----:B------:R-:W-:Y:S05]  /*b4c0*/  EXIT ;  /* 0x000000000000794d */ /* 0x000fea0003800000 */
.L_x_591:
        /* <DEDUP_REMOVED lines=11> */
.L_x_2460:


//--------------------- .text._ZN5flash44flash_bwd_dq_dk_dv_loop_seqk_parallel_kernelI23Flash_bwd_kernel_traitsILi64ELi128ELi128ELi8ELi4ELi4ELi4ELb0ELb0EN7cutlass10bfloat16_tE19Flash_kernel_traitsILi64ELi128ELi128ELi8ES3_EELb0ELb0ELb0ELb0ELb1ELb1ELb0EEEvNS_16Flash_bwd_paramsE --------------------------
	.section	.text._ZN5flash44flash_bwd_dq_dk_dv_loop_seqk_parallel_kernelI23Flash_bwd_kernel_traitsILi64ELi128ELi128ELi8ELi4ELi4ELi4ELb0ELb0EN7cutlass10bfloat16_tE19Flash_kernel_traitsILi64ELi128ELi128ELi8ES3_EELb0ELb0ELb0ELb0ELb1ELb1ELb0EEEvNS_16Flash_bwd_paramsE,"ax",@progbits
	.sectioninfo	@"SHI_REGISTERS=255"
	.align	128
        .global         _ZN5flash44flash_bwd_dq_dk_dv_loop_seqk_parallel_kernelI23Flash_bwd_kernel_traitsILi64ELi128ELi128ELi8ELi4ELi4ELi4ELb0ELb0EN7cutlass10bfloat16_tE19Flash_kernel_traitsILi64ELi128ELi128ELi8ES3_EELb0ELb0ELb0ELb0ELb1ELb1ELb0EEEvNS_16Flash_bwd_paramsE
        .type           _ZN5flash44flash_bwd_dq_dk_dv_loop_seqk_parallel_kernelI23Flash_bwd_kernel_traitsILi64ELi128ELi128ELi8ELi4ELi4ELi4ELb0ELb0EN7cutlass10bfloat16_tE19Flash_kernel_traitsILi64ELi128ELi128ELi8ES3_EELb0ELb0ELb0ELb0ELb1ELb1ELb0EEEvNS_16Flash_bwd_paramsE,@function
        .size           _ZN5flash44flash_bwd_dq_dk_dv_loop_seqk_parallel_kernelI23Flash_bwd_kernel_traitsILi64ELi128ELi128ELi8ELi4ELi4ELi4ELb0ELb0EN7cutlass10bfloat16_tE19Flash_kernel_traitsILi64ELi128ELi128ELi8ES3_EELb0ELb0ELb0ELb0ELb1ELb1ELb0EEEvNS_16Flash_bwd_paramsE,(.L_x_2461 - _ZN5flash44flash_bwd_dq_dk_dv_loop_seqk_parallel_kernelI23Flash_bwd_kernel_traitsILi64ELi128ELi128ELi8ELi4ELi4ELi4ELb0ELb0EN7cutlass10bfloat16_tE19Flash_kernel_traitsILi64ELi128ELi128ELi8ES3_EELb0ELb0ELb0ELb0ELb1ELb1ELb0EEEvNS_16Flash_bwd_paramsE)
        .other          _ZN5flash44flash_bwd_dq_dk_dv_loop_seqk_parallel_kernelI23Flash_bwd_kernel_traitsILi64ELi128ELi128ELi8ELi4ELi4ELi4ELb0ELb0EN7cutlass10bfloat16_tE19Flash_kernel_traitsILi64ELi128ELi128ELi8ES3_EELb0ELb0ELb0ELb0ELb1ELb1ELb0EEEvNS_16Flash_bwd_paramsE,@"STO_CUDA_ENTRY STV_DEFAULT"
_ZN5flash44flash_bwd_dq_dk_dv_loop_seqk_parallel_kernelI23Flash_bwd_kernel_traitsILi64ELi128ELi128ELi8ELi4ELi4ELi4ELb0ELb0EN7cutlass10bfloat16_tE19Flash_kernel_traitsILi64ELi128ELi128ELi8ES3_EELb0ELb0ELb0ELb0ELb1ELb1ELb0EEEvNS_16Flash_bwd_paramsE:
.text._ZN5flash44flash_bwd_dq_dk_dv_loop_seqk_parallel_kernelI23Flash_bwd_kernel_traitsILi64ELi128ELi128ELi8ELi4ELi4ELi4ELb0ELb0EN7cutlass10bfloat16_tE19Flash_kernel_traitsILi64ELi128ELi128ELi8ES3_EELb0ELb0ELb0ELb0ELb1ELb1ELb0EEEvNS_16Flash_bwd_paramsE:
        /* <DEDUP_REMOVED lines=13> */
[----:B------:R-:W-:Y:S01]  /*00d0*/  ULDC UR36, c[0x0][0x22c] ;  /* 0x00008b0000247ab9 */ /* 0x000fe20000000800 */
[----:B------:R-:W-:Y:S01]  /*00e0*/  IMAD.MOV.U32 R232, RZ, RZ, -0x10 ;  /* 0xfffffff0ffe87424 */ /* 0x000fe200078e00ff */
[----:B------:R-:W-:Y:S02]  /*00f0*/  ULDC UR20, c[0x0][0x1c0] ;  /* 0x0000700000147ab9 */ /* 0x000fe40000000800 */
[----:B------:R-:W-:Y:S02]  /*0100*/  UIMAD UR23, UR36, UR20, URZ ;  /* 0x00000014241772a4 */ /* 0x000fe4000f8e023f */
[----:B------:R-:W-:Y:S02]  /*0110*/  UMOV UR4, 0x80 ;  /* 0x0000008000047882 */ /* 0x000fe40000000000 */
[----:B------:R-:W-:-:S02]  /*0120*/  ULDC UR5, c[0x0][0x210] ;  /* 0x0000840000057ab9 */ /* 0x000fc40000000800 */
[----:B------:R-:W-:Y:S02]  /*0130*/  ULDC UR25, c[0x0][0x234] ;  /* 0x00008d0000197ab9 */ /* 0x000fe40000000800 */
[----:B------:R-:W-:Y:S02]  /*0140*/  ULDC UR24, c[0x0][0x224] ;  /* 0x0000890000187ab9 */ /* 0x000fe40000000800 */
[----:B------:R-:W-:Y:S02]  /*0150*/  UIMAD UR25, UR4, UR5, UR25 ;  /* 0x00000005041972a4 */ /* 0x000fe4000f8e0219 */
[----:B------:R-:W-:Y:S02]  /*0160*/  UIADD3 UR24, UR4, UR24, URZ ;  /* 0x0000001804187290 */ /* 0x000fe4000fffe03f */
[----:B------:R-:W-:Y:S02]  /*0170*/  USHF.R.S32.HI UR4, URZ, 0x1f, UR36 ;  /* 0x0000001f3f047899 */ /* 0x000fe40008011424 */
[----:B------:R-:W-:Y:S01]  /*0180*/  USHF.L.U32 UR22, UR23, 0x7, URZ ;  /* 0x0000000717167899 */ /* 0x000fe2000800063f */
[----:B-1----:R-:W-:Y:S01]  /*0190*/  SHF.R.S32.HI R5, RZ, 0x1f, R9 ;  /* 0x0000001fff057819 */ /* 0x002fe20000011409 */
[----:B------:R-:W-:-:S02]  /*01a0*/  UIMAD.WIDE.U32 UR36, UR36, UR20, URZ ;  /* 0x00000014242472a5 */ /* 0x000fc4000f8e003f */
[----:B------:R-:W-:Y:S01]  /*01b0*/  ULDC UR15, c[0x0][0x1c0] ;  /* 0x00007000000f7ab9 */ /* 0x000fe20000000800 */
[CC--:B------:R-:W-:Y:S01]  /*01c0*/  LEA.HI R0, R5.reuse, R9.reuse, RZ, 0x5 ;  /* 0x0000000905007211 */ /* 0x0c0fe200078f28ff */
[----:B------:R-:W-:Y:S01]  /*01d0*/  ULDC UR14, c[0x0][0x224] ;  /* 0x00008900000e7ab9 */ /* 0x000fe20000000800 */
[CC--:B------:R-:W-:Y:S01]  /*01e0*/  LEA.HI R13, R5.reuse, R9.reuse, RZ, 0x3 ;  /* 0x00000009050d7211 */ /* 0x0c0fe200078f18ff */
[----:B------:R-:W-:Y:S01]  /*01f0*/  UMOV UR17, 0x4 ;  /* 0x0000000400117882 */ /* 0x000fe20000000000 */
[----:B------:R-:W-:Y:S01]  /*0200*/  LOP3.LUT R6, R0, 0xffffffe0, RZ, 0xc0, !PT ;  /* 0xffffffe000067812 */ /* 0x000fe200078ec0ff */
[----:B------:R-:W-:Y:S01]  /*0210*/  ULDC.64 UR30, c[0x0][0x200] ;  /* 0x00008000001e7ab9 */ /* 0x000fe20000000a00 */
[--C-:B------:R-:W-:Y:S01]  /*0220*/  SHF.R.S32.HI R4, RZ, 0x5, R0.reuse ;  /* 0x00000005ff047819 */ /* 0x100fe20000011400 */
[----:B------:R-:W-:Y:S01]  /*0230*/  ULDC.64 UR28, c[0x0][0x3c8] ;  /* 0x0000f200001c7ab9 */ /* 0x000fe20000000a00 */
[----:B------:R-:W-:Y:S01]  /*0240*/  SHF.R.S32.HI R0, RZ, 0x1f, R0 ;  /* 0x0000001fff007819 */ /* 0x000fe20000011400 */
[----:B------:R-:W-:Y:S01]  /*0250*/  ULDC UR13, c[0x0][0x224] ;  /* 0x00008900000d7ab9 */ /* 0x000fe20000000800 */
[CC--:B------:R-:W-:Y:S01]  /*0260*/  LEA.HI R8, R5.reuse, R9.reuse, RZ, 0x4 ;  /* 0x0000000905087211 */ /* 0x0c0fe200078f20ff */
[----:B------:R-:W-:Y:S01]  /*0270*/  ULDC UR12, c[0x0][0x22c] ;  /* 0x00008b00000c7ab9 */ /* 0x000fe20000000800 */
[CC--:B------:R-:W-:Y:S01]  /*0280*/  LEA.HI R15, R5.reuse, R9.reuse, RZ, 0x7 ;  /* 0x00000009050f7211 */ /* 0x0c0fe200078f38ff */
[----:B------:R-:W-:Y:S01]  /*0290*/  UMOV UR19, 0x6 ;  /* 0x0000000600137882 */ /* 0x000fe20000000000 */
[CC--:B------:R-:W-:Y:S01]  /*02a0*/  LEA.HI R14, R5.reuse, R9.reuse, RZ, 0x6 ;  /* 0x00000009050e7211 */ /* 0x0c0fe200078f30ff */
[----:B------:R-:W-:Y:S01]  /*02b0*/  ULDC.64 UR34, c[0x0][0x118] ;  /* 0x0000460000227ab9 */ /* 0x000fe20000000a00 */
[----:B------:R-:W-:Y:S01]  /*02c0*/  LEA.HI R5, R5, R9, RZ, 0x2 ;  /* 0x0000000905057211 */ /* 0x000fe200078f10ff */
[----:B------:R-:W-:Y:S01]  /*02d0*/  UMOV UR18, 0xffffc000 ;  /* 0xffffc00000127882 */ /* 0x000fe20000000000 */
[----:B------:R-:W-:Y:S01]  /*02e0*/  LOP3.LUT R3, R13, 0xfffffff8, RZ, 0xc0, !PT ;  /* 0xfffffff80d037812 */ /* 0x000fe200078ec0ff */
[----:B------:R-:W-:Y:S01]  /*02f0*/  ULDC.64 UR32, c[0x0][0x118] ;  /* 0x0000460000207ab9 */ /* 0x000fe20000000a00 */
[----:B------:R-:W-:Y:S01]  /*0300*/  SHF.R.S32.HI R7, RZ, 0x3, R13 ;  /* 0x00000003ff077819 */ /* 0x000fe2000001140d */
[----:B------:R-:W-:Y:S01]  /*0310*/  UIMAD UR20, UR4, UR20, URZ ;  /* 0x00000014041472a4 */ /* 0x000fe2000f8e023f */
[----:B------:R-:W-:Y:S01]  /*0320*/  LEA.HI R0, R0, R4, RZ, 0x2 ;  /* 0x0000000400007211 */ /* 0x000fe200078f10ff */
[----:B------:R-:W-:Y:S01]  /*0330*/  IMAD.IADD R3, R9, 0x1, -R3 ;  /* 0x0000000109037824 */ /* 0x000fe200078e0a03 */
[----:B------:R-:W-:Y:S01]  /*0340*/  LOP3.LUT R11, R8, 0xfffffff0, RZ, 0xc0, !PT ;  /* 0xfffffff0080b7812 */ /* 0x000fe200078ec0ff */
[----:B------:R-:W-:Y:S01]  /*0350*/  IMAD.SHL.U32 R7, R7, 0x40, RZ ;  /* 0x0000004007077824 */ /* 0x000fe200078e00ff */
[----:B------:R-:W-:Y:S01]  /*0360*/  LOP3.LUT R10, R5, 0x7ffffffc, RZ, 0xc0, !PT ;  /* 0x7ffffffc050a7812 */ /* 0x000fe200078ec0ff */
[----:B------:R-:W-:Y:S01]  /*0370*/  USHF.R.S32.HI UR21, URZ, 0x1f, UR22 ;  /* 0x0000001f3f157899 */ /* 0x000fe20008011416 */
[----:B------:R-:W-:Y:S01]  /*0380*/  LOP3.LUT R2, R0, 0xfffffffc, RZ, 0xc0, !PT ;  /* 0xfffffffc00027812 */ /* 0x000fe200078ec0ff */
[----:B------:R-:W-:Y:S01]  /*0390*/  IMAD.IADD R0, R9, 0x1, -R6 ;  /* 0x0000000109007824 */ /* 0x000fe200078e0a06 */
[----:B------:R-:W-:Y:S01]  /*03a0*/  LOP3.LUT P4, RZ, R3, 0x2, RZ, 0xc0, !PT ;  /* 0x0000000203ff7812 */ /* 0x000fe2000788c0ff */
[----:B------:R-:W-:Y:S01]  /*03b0*/  IMAD.IADD R6, R9, 0x1, -R11 ;  /* 0x0000000109067824 */ /* 0x000fe200078e0a0b */
[----:B------:R-:W-:Y:S01]  /*03c0*/  LOP3.LUT P3, RZ, R3, 0x4, RZ, 0xc0, !PT ;  /* 0x0000000403ff7812 */ /* 0x000fe2000786c0ff */
[----:B------:R-:W-:Y:S01]  /*03d0*/  IMAD.IADD R16, R9, 0x1, -R10 ;  /* 0x0000000109107824 */ /* 0x000fe200078e0a0a */
[--C-:B------:R-:W-:Y:S01]  /*03e0*/  SHF.R.S32.HI R9, RZ, 0x2, R5.reuse ;  /* 0x00000002ff097819 */ /* 0x100fe20000011405 */
[----:B------:R-:W-:Y:S01]  /*03f0*/  IMAD.IADD R11, R4, 0x1, -R2 ;  /* 0x00000001040b7824 */ /* 0x000fe200078e0a02 */
[----:B------:R-:W-:Y:S01]  /*0400*/  LOP3.LUT R2, R7, 0x1c0, RZ, 0xc0, !PT ;  /* 0x000001c007027812 */ /* 0x000fe200078ec0ff */
[----:B------:R-:W-:Y:S01]  /*0410*/  IMAD.SHL.U32 R10, R3, 0x8, RZ ;  /* 0x00000008030a7824 */ /* 0x000fe200078e00ff */
[----:B------:R-:W-:Y:S01]  /*0420*/  SHF.R.S32.HI R4, RZ, 0x1f, R5 ;  /* 0x0000001fff047819 */ /* 0x000fe20000011405 */
[----:B------:R-:W-:Y:S01]  /*0430*/  UMOV UR16, 0x6 ;  /* 0x0000000600107882 */ /* 0x000fe20000000000 */
[----:B------:R-:W-:-:S02]  /*0440*/  SHF.R.S32.HI R5, RZ, 0x4, R8 ;  /* 0x00000004ff057819 */ /* 0x000fc40000011408 */
[----:B------:R-:W-:Y:S02]  /*0450*/  SHF.R.S32.HI R12, RZ, 0x1f, R0 ;  /* 0x0000001fff0c7819 */ /* 0x000fe40000011400 */
[----:B------:R-:W-:Y:S02]  /*0460*/  LOP3.LUT R10, R2, 0x38, R10, 0xf8, !PT ;  /* 0x00000038020a7812 */ /* 0x000fe400078ef80a */
[----:B------:R-:W-:Y:S02]  /*0470*/  SHF.R.U32.HI R7, RZ, 0x3, R2 ;  /* 0x00000003ff077819 */ /* 0x000fe40000011602 */
[----:B------:R-:W-:Y:S02]  /*0480*/  LEA.HI R2, R8, R5, RZ, 0x1 ;  /* 0x0000000508027211 */ /* 0x000fe400078f08ff */
[----:B------:R-:W-:Y:S02]  /*0490*/  LEA.HI R12, R12, R0, RZ, 0x2 ;  /* 0x000000000c0c7211 */ /* 0x000fe400078f10ff */
[----:B------:R-:W-:-:S02]  /*04a0*/  LEA.HI R0, R4, R9, RZ, 0x3 ;  /* 0x0000000904007211 */ /* 0x000fc400078f18ff */
[----:B------:R-:W-:Y:S01]  /*04b0*/  LOP3.LUT R4, R2, 0xfffffffe, RZ, 0xc0, !PT ;  /* 0xfffffffe02047812 */ /* 0x000fe200078ec0ff */
[----:B------:R-:W-:Y:S01]  /*04c0*/  IMAD.SHL.U32 R2, R14, 0x8, RZ ;  /* 0x000000080e027824 */ /* 0x000fe200078e00ff */
[----:B------:R-:W-:Y:S02]  /*04d0*/  LOP3.LUT R0, R0, 0xfffffff8, RZ, 0xc0, !PT ;  /* 0xfffffff800007812 */ /* 0x000fe400078ec0ff */
[----:B------:R-:W-:Y:S01]  /*04e0*/  LOP3.LUT R7, R10, R7, RZ, 0x3c, !PT ;  /* 0x000000070a077212 */ /* 0x000fe200078e3cff */
[----:B------:R-:W-:Y:S01]  /*04f0*/  IMAD.IADD R182, R5, 0x1, -R4 ;  /* 0x0000000105b67824 */ /* 0x000fe200078e0a04 */
[----:B------:R-:W-:Y:S01]  /*0500*/  SHF.R.S32.HI R8, RZ, 0x1f, R6 ;  /* 0x0000001fff087819 */ /* 0x000fe20000011406 */
[----:B------:R-:W-:Y:S01]  /*0510*/  IMAD.IADD R5, R9, 0x1, -R0 ;  /* 0x0000000109057824 */ /* 0x000fe200078e0a00 */
[----:B------:R-:W-:Y:S02]  /*0520*/  LOP3.LUT R0, R7, 0xfffffe00, R2, 0xf8, !PT ;  /* 0xfffffe0007007812 */ /* 0x000fe400078ef802 */
[----:B------:R-:W-:-:S02]  /*0530*/  LEA.HI R8, R8, R6, RZ, 0x3 ;  /* 0x0000000608087211 */ /* 0x000fc400078f18ff */
[----:B------:R-:W-:Y:S01]  /*0540*/  LOP3.LUT R4, R5, 0x1, RZ, 0xc0, !PT ;  /* 0x0000000105047812 */ /* 0x000fe200078ec0ff */
[----:B------:R1:W-:Y:S01]  /*0550*/  STL [R1+0xc], R0 ;  /* 0x00000c0001007387 */ /* 0x0003e20000100800 */
[----:B------:R-:W-:Y:S02]  /*0560*/  LOP3.LUT R2, R8, 0xfffffff8, RZ, 0xc0, !PT ;  /* 0xfffffff808027812 */ /* 0x000fe400078ec0ff */
[----:B------:R-:W-:Y:S02]  /*0570*/  SHF.R.S32.HI R7, RZ, 0x7, R15 ;  /* 0x00000007ff077819 */ /* 0x000fe4000001140f */
[----:B------:R-:W-:Y:S01]  /*0580*/  ISETP.NE.U32.AND P0, PT, R4, 0x1, PT ;  /* 0x000000010400780c */ /* 0x000fe20003f05070 */
[----:B------:R-:W-:Y:S01]  /*0590*/  IMAD.IADD R14, R6, 0x1, -R2 ;  /* 0x00000001060e7824 */ /* 0x000fe200078e0a02 */
[----:B------:R-:W-:Y:S01]  /*05a0*/  SEL R176, R234, 0xffffffe0, !P4 ;  /* 0xffffffe0eab07807 */ /* 0x000fe20006000000 */
[----:B------:R-:W-:Y:S01]  /*05b0*/  IMAD.SHL.U32 R2, R11, 0x10, RZ ;  /* 0x000000100b027824 */ /* 0x000fe200078e00ff */
[----:B------:R-:W-:-:S02]  /*05c0*/  R2P PR, R5, 0x6 ;  /* 0x0000000605007804 */ /* 0x000fc40000000000 */
[----:B------:R-:W-:Y:S01]  /*05d0*/  STL [R1+0x20], R14 ;  /* 0x0000200e01007387 */ /* 0x000fe20000100800 */
[----:B------:R-:W-:Y:S02]  /*05e0*/  SEL R232, R232, 0x10, !P0 ;  /* 0x00000010e8e87807 */ /* 0x000fe40004000000 */
[----:B------:R-:W-:Y:S02]  /*05f0*/  LEA.HI.SX32 R10, R12, R2, 0x1e ;  /* 0x000000020c0a7211 */ /* 0x000fe400078ff2ff */
[----:B------:R-:W-:-:S03]  /*0600*/  SEL R234, R234, 0xffffffe0, !P1 ;  /* 0xffffffe0eaea7807 */ /* 0x000fc60004800000 */
[----:B------:R2:W-:Y:S01]  /*0610*/  STL [R1+0x28], R10 ;  /* 0x0000280a01007387 */ /* 0x0005e20000100800 */
[----:B-1----:R-:W-:Y:S02]  /*0620*/  IMAD.SHL.U32 R0, R3, 0x40, RZ ;  /* 0x0000004003007824 */ /* 0x002fe400078e00ff */
[----:B------:R-:W-:-:S03]  /*0630*/  IMAD.SHL.U32 R3, R182, 0x200, RZ ;  /* 0x00000200b6037824 */ /* 0x000fc600078e00ff */
[----:B------:R-:W-:-:S04]  /*0640*/  LOP3.LUT R0, R0, 0x1c0, RZ, 0xc0, !PT ;  /* 0x000001c000007812 */ /* 0x000fc800078ec0ff */
[C---:B------:R-:W-:Y:S01]  /*0650*/  LOP3.LUT R6, R0.reuse, 0x30, R2, 0xf8, !PT ;  /* 0x0000003000067812 */ /* 0x040fe200078ef802 */
[----:B------:R-:W-:Y:S01]  /*0660*/  IMAD R2, R7, 0x1000, R3 ;  /* 0x0000100007027824 */ /* 0x000fe200078e0203 */
[--C-:B------:R-:W-:Y:S02]  /*0670*/  LOP3.LUT R174, R0, 0x8, R13.reuse, 0xf8, !PT ;  /* 0x0000000800ae7812 */ /* 0x100fe400078ef80d */
[----:B------:R-:W-:Y:S02]  /*0680*/  SHF.R.U32.HI R0, RZ, 0x3, R0 ;  /* 0x00000003ff007819 */ /* 0x000fe40000011600 */
[----:B------:R-:W-:Y:S01]  /*0690*/  LOP3.LUT R4, R6, 0x8, R13, 0xf8, !PT ;  /* 0x0000000806047812 */ /* 0x000fe200078ef80d */
[----:B------:R-:W-:Y:S01]  /*06a0*/  IMAD.SHL.U32 R6, R182, 0x10, RZ ;  /* 0x00000010b6067824 */ /* 0x000fe200078e00ff */
[----:B------:R-:W-:Y:S01]  /*06b0*/  LOP3.LUT R174, R174, R0, RZ, 0x3c, !PT ;  /* 0x00000000aeae7212 */ /* 0x000fe200078e3cff */
[----:B------:R-:W-:Y:S01]  /*06c0*/  IMAD.SHL.U32 R182, R182, 0x8, RZ ;  /* 0x00000008b6b67824 */ /* 0x000fe200078e00ff */
[----:B------:R-:W-:Y:S01]  /*06d0*/  LOP3.LUT R3, R3, R4, R0, 0xf6, !PT ;  /* 0x0000000403037212 */ /* 0x000fe200078ef600 */
[----:B------:R-:W-:-:S02]  /*06e0*/  IMAD.SHL.U32 R0, R5, 0x40, RZ ;  /* 0x0000004005007824 */ /* 0x000fc400078e00ff */
[----:B------:R-:W-:Y:S02]  /*06f0*/  IMAD.IADD R174, R2, 0x1, R174 ;  /* 0x0000000102ae7824 */ /* 0x000fe400078e02ae */
[C---:B------:R-:W-:Y:S01]  /*0700*/  IMAD.SHL.U32 R2, R7.reuse, 0x8, RZ ;  /* 0x0000000807027824 */ /* 0x040fe200078e00ff */
[----:B------:R-:W-:Y:S01]  /*0710*/  LOP3.LUT R0, R0, 0x1c0, RZ, 0xc0, !PT ;  /* 0x000001c000007812 */ /* 0x000fe200078ec0ff */
[----:B------:R-:W-:Y:S02]  /*0720*/  IMAD.SHL.U32 R5, R16, 0x2, RZ ;  /* 0x0000000210057824 */ /* 0x000fe400078e00ff */
[----:B------:R-:W-:Y:S01]  /*0730*/  IMAD.SHL.U32 R174, R174, 0x2, RZ ;  /* 0x00000002aeae7824 */ /* 0x000fe200078e00ff */
[----:B------:R-:W-:Y:S01]  /*0740*/  LOP3.LUT R2, R2, 0x8, RZ, 0xc0, !PT ;  /* 0x0000000802027812 */ /* 0x000fe200078ec0ff */
[----:B------:R-:W-:Y:S01]  /*0750*/  IMAD R7, R7, 0x2000, R5 ;  /* 0x0000200007077824 */ /* 0x000fe200078e0205 */
[----:B------:R-:W-:Y:S01]  /*0760*/  SHF.R.U32.HI R4, RZ, 0x3, R0 ;  /* 0x00000003ff047819 */ /* 0x000fe20000011600 */
[----:B------:R-:W-:Y:S01]  /*0770*/  IMAD.IADD R177, R174, 0x1, R176 ;  /* 0x00000001aeb17824 */ /* 0x000fe200078e02b0 */
[----:B------:R-:W-:Y:S01]  /*0780*/  LOP3.LUT R9, R2, 0x10, R6, 0xf8, !PT ;  /* 0x0000001002097812 */ /* 0x000fe200078ef806 */
[----:B------:R-:W-:Y:S01]  /*0790*/  IMAD.SHL.U32 R3, R3, 0x2, RZ ;  /* 0x0000000203037824 */ /* 0x000fe200078e00ff */
[CC--:B------:R-:W-:Y:S01]  /*07a0*/  LOP3.LUT R6, R4.reuse, R0.reuse, R2, 0x1e, !PT ;  /* 0x0000000004067212 */ /* 0x0c0fe200078e1e02 */
[C---:B------:R-:W-:Y:S01]  /*07b0*/  IMAD R2, R11.reuse, 0x400, R7 ;  /* 0x000004000b027824 */ /* 0x040fe200078e0207 */
[----:B------:R-:W-:Y:S01]  /*07c0*/  LOP3.LUT R4, R4, R0, RZ, 0xfc, !PT ;  /* 0x0000000004047212 */ /* 0x000fe200078efcff */
[----:B------:R-:W-:Y:S01]  /*07d0*/  IMAD R0, R11, 0x400, R5 ;  /* 0x000004000b007824 */ /* 0x000fe200078e0205 */
[----:B------:R-:W-:-:S03]  /*07e0*/  IADD3 R5, R10, -0x80, RZ ;  /* 0xffffff800a057810 */ /* 0x000fc60007ffe0ff */
[----:B------:R-:W-:Y:S02]  /*07f0*/  IMAD.IADD R230, R4, 0x1, R2 ;  /* 0x0000000104e67824 */ /* 0x000fe400078e0202 */
[----:B------:R-:W-:Y:S02]  /*0800*/  IMAD.SHL.U32 R2, R14, 0x40, RZ ;  /* 0x000000400e027824 */ /* 0x000fe400078e00ff */
[----:B------:R-:W-:Y:S01]  /*0810*/  IMAD.IADD R7, R0, 0x1, R6 ;  /* 0x0000000100077824 */ /* 0x000fe200078e0206 */
[----:B------:R-:W-:Y:S01]  /*0820*/  SHF.R.S32.HI R6, RZ, 0x1f, R5 ;  /* 0x0000001fff067819 */ /* 0x000fe20000011405 */
[----:B------:R-:W-:Y:S01]  /*0830*/  IMAD.SHL.U32 R0, R8, 0x40, RZ ;  /* 0x0000004008007824 */ /* 0x000fe200078e00ff */
[----:B------:R-:W-:Y:S01]  /*0840*/  LOP3.LUT R2, R2, 0x1c0, RZ, 0xc0, !PT ;  /* 0x000001c002027812 */ /* 0x000fe200078ec0ff */
[----:B------:R-:W-:Y:S01]  /*0850*/  IMAD.SHL.U32 R230, R230, 0x2, RZ ;  /* 0x00000002e6e67824 */ /* 0x000fe200078e00ff */
[----:B------:R-:W-:Y:S02]  /*0860*/  SHF.L.U64.HI R6, R5, 0x2, R6 ;  /* 0x0000000205067819 */ /* 0x000fe40000010206 */
[----:B------:R-:W-:Y:S01]  /*0870*/  SHF.R.U32.HI R4, RZ, 0x3, R2 ;  /* 0x00000003ff047819 */ /* 0x000fe20000011602 */
[----:B------:R-:W-:Y:S01]  /*0880*/  IMAD.IADD R233, R230, 0x1, R232 ;  /* 0x00000001e6e97824 */ /* 0x000fe200078e02e8 */
[----:B------:R-:W-:Y:S01]  /*0890*/  LOP3.LUT R182, R2, 0x8, R182, 0xf8, !PT ;  /* 0x0000000802b67812 */ /* 0x000fe200078ef8b6 */
[----:B------:R1:W-:Y:S01]  /*08a0*/  STL [R1+0x1c], R6 ;  /* 0x00001c0601007387 */ /* 0x0003e20000100800 */
[----:B------:R-:W-:Y:S01]  /*08b0*/  LOP3.LUT R0, R0, 0xfffffe00, RZ, 0xc0, !PT ;  /* 0xfffffe0000007812 */ /* 0x000fe200078ec0ff */
[----:B------:R-:W-:Y:S01]  /*08c0*/  IMAD.IADD R237, R230, 0x1, R234 ;  /* 0x00000001e6ed7824 */ /* 0x000fe200078e02ea */
[----:B------:R-:W-:Y:S01]  /*08d0*/  LOP3.LUT R2, R4, R9, R2, 0x1e, !PT ;  /* 0x0000000904027212 */ /* 0x000fe200078e1e02 */
[----:B------:R-:W-:Y:S01]  /*08e0*/  IMAD.IADD R236, R233, 0x1, R234 ;  /* 0x00000001e9ec7824 */ /* 0x000fe200078e02ea */
[----:B------:R-:W-:Y:S01]  /*08f0*/  LOP3.LUT R182, R182, R4, RZ, 0x3c, !PT ;  /* 0x00000004b6b67212 */ /* 0x000fe200078e3cff */
[----:B------:R-:W-:Y:S01]  /*0900*/  IMAD R5, R11, 0x400, R0 ;  /* 0x000004000b057824 */ /* 0x000fe200078e0200 */
[----:B------:R-:W-:Y:S01]  /*0910*/  LOP3.LUT R181, R2, R0, RZ, 0xfc, !PT ;  /* 0x0000000002b57212 */ /* 0x000fe200078efcff */
[----:B------:R-:W-:Y:S01]  /*0920*/  IMAD.MOV.U32 R2, RZ, RZ, 0x40 ;  /* 0x00000040ff027424 */ /* 0x000fe200078e00ff */
[----:B------:R-:W-:Y:S01]  /*0930*/  LEA R7, R7, 0xc000, 0x1 ;  /* 0x0000c00007077811 */ /* 0x000fe200078e08ff */
[----:B------:R-:W-:-:S02]  /*0940*/  IMAD.MOV.U32 R0, RZ, RZ, 0x440 ;  /* 0x00000440ff007424 */ /* 0x000fc400078e00ff */
[----:B------:R-:W-:Y:S01]  /*0950*/  IMAD.IADD R182, R5, 0x1, R182 ;  /* 0x0000000105b67824 */ /* 0x000fe200078e02b6 */
[----:B------:R-:W-:Y:S01]  /*0960*/  SEL R175, R2, 0xffffffc0, !P3 ;  /* 0xffffffc002af7807 */ /* 0x000fe20005800000 */
[----:B------:R-:W-:Y:S01]  /*0970*/  IMAD.IADD R5, R234, 0x1, R7 ;  /* 0x00000001ea057824 */ /* 0x000fe200078e0207 */
[----:B------:R-:W-:Y:S01]  /*0980*/  SEL R2, R2, 0xffffffc0, !P2 ;  /* 0xffffffc002027807 */ /* 0x000fe20005000000 */
[----:B------:R-:W-:Y:S01]  /*0990*/  STL [R1+0x24], R7 ;  /* 0x0000240701007387 */ /* 0x000fe20000100800 */
[----:B------:R-:W-:Y:S01]  /*09a0*/  SEL R0, R0, 0x3c0, !P2 ;  /* 0x000003c000007807 */ /* 0x000fe20005000000 */
[----:B------:R-:W-:Y:S01]  /*09b0*/  IMAD.IADD R175, R174, 0x1, R175 ;  /* 0x00000001aeaf7824 */ /* 0x000fe200078e02af */
[C---:B------:R-:W-:Y:S01]  /*09c0*/  IADD3 R13, R7.reuse, 0x420, RZ ;  /* 0x00000420070d7810 */ /* 0x040fe20007ffe0ff */
[----:B--2---:R-:W-:Y:S01]  /*09d0*/  IMAD.IADD R10, R2, 0x1, R7 ;  /* 0x00000001020a7824 */ /* 0x004fe200078e0207 */
[C---:B------:R-:W-:Y:S01]  /*09e0*/  IADD3 R8, R7.reuse, 0x2020, RZ ;  /* 0x0000202007087810 */ /* 0x040fe20007ffe0ff */
[C---:B------:R-:W-:Y:S01]  /*09f0*/  IMAD.IADD R4, R7.reuse, 0x1, R0 ;  /* 0x0000000107047824 */ /* 0x040fe200078e0200 */
[C---:B------:R-:W-:Y:S01]  /*0a00*/  @P1 IADD3 R13, R7.reuse, 0x3e0, RZ ;  /* 0x000003e0070d1810 */ /* 0x040fe20007ffe0ff */
[----:B------:R-:W-:Y:S01]  /*0a10*/  IMAD.IADD R231, R230, 0x1, R2 ;  /* 0x00000001e6e77824 */ /* 0x000fe200078e0202 */
[C---:B------:R-:W-:Y:S01]  /*0a20*/  IADD3 R12, R7.reuse, 0x2420, RZ ;  /* 0x00002420070c7810 */ /* 0x040fe20007ffe0ff */
[----:B------:R-:W-:Y:S01]  /*0a30*/  STL [R1+0x3c], R10 ;  /* 0x00003c0a01007387 */ /* 0x000fe20000100800 */
[C---:B------:R-:W-:Y:S01]  /*0a40*/  @P1 IADD3 R8, R7.reuse, 0x1fe0, RZ ;  /* 0x00001fe007081810 */ /* 0x040fe20007ffe0ff */
[----:B------:R-:W-:Y:S01]  /*0a50*/  IMAD.IADD R232, R232, 0x1, R231 ;  /* 0x00000001e8e87824 */ /* 0x000fe200078e02e7 */
[C---:B-1----:R-:W-:Y:S01]  /*0a60*/  IADD3 R6, R7.reuse, 0x2040, RZ ;  /* 0x0000204007067810 */ /* 0x042fe20007ffe0ff */
[----:B------:R1:W-:Y:S01]  /*0a70*/  STL [R1+0x58], R5 ;  /* 0x0000580501007387 */ /* 0x0003e20000100800 */
[C---:B------:R-:W-:Y:S01]  /*0a80*/  @P1 IADD3 R12, R7.reuse, 0x23e0, RZ ;  /* 0x000023e0070c1810 */ /* 0x040fe20007ffe0ff */
[--C-:B------:R-:W-:Y:S01]  /*0a90*/  IMAD.IADD R2, R2, 0x1, R8.reuse ;  /* 0x0000000102027824 */ /* 0x100fe200078e0208 */
[----:B------:R-:W-:Y:S01]  /*0aa0*/  @P2 IADD3 R6, R7, 0x1fc0, RZ ;  /* 0x00001fc007062810 */ /* 0x000fe20007ffe0ff */
[----:B------:R2:W-:Y:S01]  /*0ab0*/  STL [R1+0x38], R4 ;  /* 0x0000380401007387 */ /* 0x0005e20000100800 */
[----:B------:R-:W-:-:S02]  /*0ac0*/  IMAD.IADD R0, R0, 0x1, R8 ;  /* 0x0000000100007824 */ /* 0x000fc400078e0208 */
[----:B------:R-:W-:Y:S01]  /*0ad0*/  IMAD.IADD R235, R234, 0x1, R231 ;  /* 0x00000001eaeb7824 */ /* 0x000fe200078e02e7 */
[----:B------:R-:W-:Y:S01]  /*0ae0*/  STL [R1+0x44], R13 ;  /* 0x0000440d01007387 */ /* 0x000fe20000100800 */
[----:B------:R-:W-:-:S03]  /*0af0*/  IMAD.IADD R176, R176, 0x1, R175 ;  /* 0x00000001b0b07824 */ /* 0x000fc600078e02af */
[----:B------:R-:W-:Y:S04]  /*0b00*/  STL [R1+0x2c], R8 ;  /* 0x00002c0801007387 */ /* 0x000fe80000100800 */
[----:B------:R-:W-:Y:S04]  /*0b10*/  STL [R1+0x40], R12 ;  /* 0x0000400c01007387 */ /* 0x000fe80000100800 */
[----:B------:R-:W-:Y:S01]  /*0b20*/  STL [R1+0x34], R6 ;  /* 0x0000340601007387 */ /* 0x000fe20000100800 */
[C---:B-1----:R-:W-:Y:S02]  /*0b30*/  IADD3 R5, R7.reuse, 0x2440, RZ ;  /* 0x0000244007057810 */ /* 0x042fe40007ffe0ff */
[----:B------:R-:W-:Y:S01]  /*0b40*/  @P2 IADD3 R5, R7, 0x23c0, RZ ;  /* 0x000023c007052810 */ /* 0x000fe20007ffe0ff */
[----:B--2---:R-:W-:-:S04]  /*0b50*/  IMAD.IADD R4, R234, 0x1, R4 ;  /* 0x00000001ea047824 */ /* 0x004fc800078e0204 */
[----:B------:R1:W-:Y:S02]  /*0b60*/  STL [R1+0x30], R5 ;  /* 0x0000300501007387 */ /* 0x0003e40000100800 */
[C---:B-1----:R-:W-:Y:S02]  /*0b70*/  IMAD.IADD R5, R234.reuse, 0x1, R10 ;  /* 0x00000001ea057824 */ /* 0x042fe400078e020a */
[----:B------:R-:W-:-:S03]  /*0b80*/  IMAD.IADD R234, R234, 0x1, R232 ;  /* 0x00000001eaea7824 */ /* 0x000fc600078e02e8 */
[----:B------:R1:W-:Y:S04]  /*0b90*/  STL [R1+0x54], R5 ;  /* 0x0000540501007387 */ /* 0x0003e80000100800 */
[----:B------:R1:W-:Y:S04]  /*0ba0*/  STL [R1+0x50], R4 ;  /* 0x0000500401007387 */ /* 0x0003e80000100800 */
[----:B------:R1:W-:Y:S04]  /*0bb0*/  STL [R1+0x4c], R2 ;  /* 0x00004c0201007387 */ /* 0x0003e80000100800 */
[----:B------:R1:W-:Y:S02]  /*0bc0*/  STL [R1+0x48], R0 ;  /* 0x0000480001007387 */ /* 0x0003e40000100800 */
.L_x_600:
[----:B------:R-:W-:Y:S01]  /*0bd0*/  ULDC.64 UR4, c[0x0][0x258] ;  /* 0x0000960000047ab9 */ /* 0x000fe20000000a00 */
[----:B------:R-:W-:Y:S01]  /*0be0*/  ISETP.NE.U32.AND P1, PT, RZ, c[0x0][0x250], PT ;  /* 0x00009400ff007a0c */ /* 0x000fe20003f25070 */
[----:B------:R-:W-:-:S02]  /*0bf0*/  UISETP.NE.U32.AND UP1, UPT, URZ, UR4, UPT ;  /* 0x000000043f00728c */ /* 0x000fc4000bf25070 */
[----:B------:R-:W-:Y:S01]  /*0c00*/  ULDC.64 UR6, c[0x0][0x258] ;  /* 0x0000960000067ab9 */ /* 0x000fe20000000a00 */
[----:B------:R-:W-:Y:S01]  /*0c10*/  ISETP.NE.AND.EX P1, PT, RZ, c[0x0][0x254], PT, P1 ;  /* 0x00009500ff007a0c */ /* 0x000fe20003f25310 */
[----:B------:R-:W-:Y:S02]  /*0c20*/  UISETP.NE.AND.EX UP1, UPT, URZ, UR5, UPT, UP1 ;  /* 0x000000053f00728c */ /* 0x000fe4000bf25310 */
[----:B------:R-:W-:-:S04]  /*0c30*/  ULDC.64 UR38, c[0x0][0x118] ;  /* 0x0000460000267ab9 */ /* 0x000fc80000000a00 */
[----:B------:R-:W-:-:S05]  /*0c40*/  PLOP3.LUT P0, PT, PT, PT, UP1, 0x80, 0x0 ;  /* 0x000000000000781c */ /* 0x000fca0003f0f018 */
[----:B------:R-:W-:Y:S01]  /*0c50*/  @UP1 UMOV UR4, 0x4 ;  /* 0x0000000400041882 */ /* 0x000fe20000000000 */
[----:B---3--:R-:W2:Y:S01]  /*0c60*/  @P1 S2R R7, SR_CTAID.Y ;  /* 0x0000000000071919 */ /* 0x008ea20000002600 */
[----:B------:R-:W-:-:S06]  /*0c70*/  @P1 IMAD.MOV.U32 R6, RZ, RZ, 0x4 ;  /* 0x00000004ff061424 */ /* 0x000fcc00078e00ff */
[----:B-1----:R-:W1:Y:S01]  /*0c80*/  @P0 S2R R0, SR_CTAID.Y ;  /* 0x0000000000000919 */ /* 0x002e620000002600 */
[----:B--2---:R-:W-:-:S06]  /*0c90*/  @P1 IMAD.WIDE R6, R7, R6, c[0x0][0x250] ;  /* 0x0000940007061625 */ /* 0x004fcc00078e0206 */
[----:B------:R-:W2:Y:S01]  /*0ca0*/  @P1 LDG.E R6, [R6.64] ;  /* 0x0000002606061981 */ /* 0x000ea2000c1e1900 */
[----:B-1----:R-:W1:Y:S02]  /*0cb0*/  @P0 R2UR UR5, R0 ;  /* 0x00000000000503c2 */ /* 0x002e6400000e0000 */
[----:B-1----:R-:W-:-:S06]  /*0cc0*/  @UP1 UIMAD.WIDE UR4, UR5, UR4, UR6 ;  /* 0x00000004050412a5 */ /* 0x002fcc000f8e0206 */
[----:B------:R-:W-:Y:S02]  /*0cd0*/  IMAD.U32 R4, RZ, RZ, UR4 ;  /* 0x00000004ff047e24 */ /* 0x000fe4000f8e00ff */
[----:B------:R-:W-:Y:S01]  /*0ce0*/  IMAD.U32 R5, RZ, RZ, UR5 ;  /* 0x00000005ff057e24 */ /* 0x000fe2000f8e00ff */
[----:B------:R-:W-:Y:S02]  /*0cf0*/  UMOV UR27, URZ ;  /* 0x0000003f001b7c82 */ /* 0x000fe40008000000 */
[----:B------:R-:W-:Y:S02]  /*0d00*/  ULDC.64 UR4, c[0x0][0x268] ;  /* 0x00009a0000047ab9 */ /* 0x000fe40000000a00 */
[----:B------:R-:W3:Y:S01]  /*0d10*/  @P0 LDG.E R0, [R4.64] ;  /* 0x0000002604000981 */ /* 0x000ee2000c1e1900 */
[----:B------:R-:W-:-:S04]  /*0d20*/  @!UP1 UISETP.NE.U32.AND UP0, UPT, URZ, UR4, UPT ;  /* 0x000000043f00928c */ /* 0x000fc8000bf05070 */
[----:B------:R-:W-:-:S03]  /*0d30*/  @!UP1 UISETP.NE.AND.EX UP0, UPT, URZ, UR5, UPT, UP0 ;  /* 0x000000053f00928c */ /* 0x000fc6000bf05300 */
[----:B------:R-:W-:Y:S02]  /*0d40*/  ULDC.64 UR4, c[0x0][0x218] ;  /* 0x0000860000047ab9 */ /* 0x000fe40000000a00 */
[----:B------:R-:W-:Y:S01]  /*0d50*/  @!UP1 USEL UR5, URZ, UR5, !UP0 ;  /* 0x000000053f059287 */ /* 0x000fe2000c000000 */
[----:B--2---:R-:W1:Y:S08]  /*0d60*/  @P1 R2UR UR27, R6 ;  /* 0x00000000061b13c2 */ /* 0x004e7000000e0000 */
[----:B---3--:R-:W1:Y:S02]  /*0d70*/  @P0 R2UR UR6, R0 ;  /* 0x00000000000603c2 */ /* 0x008e6400000e0000 */
[----:B-1----:R-:W-:-:S02]  /*0d80*/  @UP1 UIADD3 UR7, UR6, -UR27, URZ ;  /* 0x8000001b06071290 */ /* 0x002fc4000fffe03f */
[----:B------:R-:W-:Y:S02]  /*0d90*/  USHF.L.U32 UR6, UR26, 0x7, URZ ;  /* 0x000000071a067899 */ /* 0x000fe4000800063f */
[----:B------:R-:W-:-:S04]  /*0da0*/  @!UP1 UIADD3 UR7, UR5, UR4, -UR27 ;  /* 0x0000000405079290 */ /* 0x000fc8000fffe81b */
[----:B------:R-:W-:-:S06]  /*0db0*/  UISETP.GE.AND UP0, UPT, UR6, UR7, UPT ;  /* 0x000000070600728c */ /* 0x000fcc000bf06270 */
[----:B------:R-:W-:-:S13]  /*0dc0*/  PLOP3.LUT P0, PT, PT, PT, UP0, 0x80, 0x0 ;  /* 0x000000000000781c */ /* 0x000fda0003f0f008 */
[----:B-----5:R-:W-:Y:S05]  /*0dd0*/  @P0 BRA `(.L_x_592) ;  /* 0x000068f000000947 */ /* 0x020fea0003800000 */
[----:B------:R-:W-:Y:S01]  /*0de0*/  IABS R6, c[0x0][0x1c8] ;  /* 0x0000720000067a13 */ /* 0x000fe20000000000 */
[----:B------:R-:W1:Y:S01]  /*0df0*/  S2R R2, SR_CTAID.Z ;  /* 0x0000000000027919 */ /* 0x000e620000002700 */
[----:B------:R-:W2:Y:S01]  /*0e00*/  S2UR UR44, SR_CTAID.Z ;  /* 0x00000000002c79c3 */ /* 0x000ea20000002700 */
[----:B------:R-:W-:Y:S01]  /*0e10*/  ULDC.64 UR4, c[0x0][0x240] ;  /* 0x0000900000047ab9 */ /* 0x000fe20000000a00 */
[----:B------:R-:W3:Y:S01]  /*0e20*/  I2F.RP R4, R6 ;  /* 0x0000000600047306 */ /* 0x000ee20000209400 */
[----:B------:R-:W-:Y:S01]  /*0e30*/  ULDC UR49, c[0x0][0x1c8] ;  /* 0x0000720000317ab9 */ /* 0x000fe20000000800 */
[----:B------:R-:W-:Y:S01]  /*0e40*/  ISETP.NE.AND P3, PT, RZ, c[0x0][0x1c8], PT ;  /* 0x00007200ff007a0c */ /* 0x000fe20003f65270 */
[----:B------:R-:W-:Y:S02]  /*0e50*/  ULDC UR40, c[0x0][0x214] ;  /* 0x0000850000287ab9 */ /* 0x000fe40000000800 */
[----:B------:R-:W-:Y:S01]  /*0e60*/  UISETP.NE.U32.AND UP1, UPT, URZ, UR4, UPT ;  /* 0x000000043f00728c */ /* 0x000fe2000bf25070 */
[----:B------:R-:W4:Y:S01]  /*0e70*/  S2UR UR10, SR_CTAID.Y ;  /* 0x00000000000a79c3 */ /* 0x000f220000002600 */
[----:B------:R-:W-:-:S02]  /*0e80*/  UIADD3 UR48, UR40, 0x7f, URZ ;  /* 0x0000007f28307890 */ /* 0x000fc4000fffe03f */
[----:B------:R-:W-:Y:S02]  /*0e90*/  ULDC.U8 UR4, c[0x0][0x328] ;  /* 0x0000ca0000047ab9 */ /* 0x000fe40000000000 */
[----:B------:R-:W-:Y:S02]  /*0ea0*/  UISETP.NE.AND UP0, UPT, UR4, URZ, UPT ;  /* 0x0000003f0400728c */ /* 0x000fe4000bf05270 */
[----:B------:R-:W-:Y:S02]  /*0eb0*/  USHF.R.S32.HI UR46, URZ, 0x1f, UR48 ;  /* 0x0000001f3f2e7899 */ /* 0x000fe40008011430 */
[----:B------:R-:W-:Y:S01]  /*0ec0*/  UISETP.NE.AND.EX UP1, UPT, URZ, UR5, UPT, UP1 ;  /* 0x000000053f00728c */ /* 0x000fe2000bf25310 */
[----:B---3--:R-:W3:Y:S01]  /*0ed0*/  MUFU.RCP R4, R4 ;  /* 0x0000000400047308 */ /* 0x008ee20000001000 */
[----:B------:R-:W-:Y:S02]  /*0ee0*/  ULEA.HI UR46, UR46, UR48, URZ, 0x7 ;  /* 0x000000302e2e7291 */ /* 0x000fe4000f8f383f */
[----:B------:R-:W-:Y:S01]  /*0ef0*/  ULDC UR8, c[0x0][0x214] ;  /* 0x0000850000087ab9 */ /* 0x000fe20000000800 */
[----:B-1----:R-:W-:Y:S01]  /*0f00*/  IABS R2, R2 ;  /* 0x0000000200027213 */ /* 0x002fe20000000000 */
[----:B--2---:R-:W-:-:S02]  /*0f10*/  ULOP3.LUT UR49, UR44, UR49, URZ, 0x3c, !UPT ;  /* 0x000000312c317292 */ /* 0x004fc4000f8e3c3f */
[----:B------:R-:W-:Y:S02]  /*0f20*/  ULOP3.LUT UR48, UR46, 0xffffff80, URZ, 0xc0, !UPT ;  /* 0xffffff802e307892 */ /* 0x000fe4000f8ec03f */
[----:B------:R-:W-:Y:S02]  /*0f30*/  ULDC UR5, c[0x0][0x22c] ;  /* 0x00008b0000057ab9 */ /* 0x000fe40000000800 */
[----:B------:R-:W-:Y:S01]  /*0f40*/  ISETP.LE.AND P2, PT, RZ, UR49, PT ;  /* 0x00000031ff007c0c */ /* 0x000fe2000bf43270 */
[----:B------:R-:W-:Y:S02]  /*0f50*/  ULDC UR9, c[0x0][0x1c0] ;  /* 0x0000700000097ab9 */ /* 0x000fe40000000800 */
[----:B----4-:R-:W-:Y:S01]  /*0f60*/  @UP0 UIMAD UR41, UR10, UR8, URZ ;  /* 0x000000080a2902a4 */ /* 0x010fe2000f8e023f */
[----:B---3--:R-:W-:Y:S01]  /*0f70*/  IADD3 R4, R4, 0xffffffe, RZ ;  /* 0x0ffffffe04047810 */ /* 0x008fe20007ffe0ff */
[----:B------:R-:W-:Y:S02]  /*0f80*/  UIMAD UR5, UR44, UR5, URZ ;  /* 0x000000052c0572a4 */ /* 0x000fe4000f8e023f */
[----:B------:R-:W-:Y:S01]  /*0f90*/  UIMAD.WIDE UR52, UR10, 0x80, URZ ;  /* 0x000000800a3478a5 */ /* 0x000fe2000f8e023f */
[----:B------:R-:W1:Y:S01]  /*0fa0*/  F2I.FTZ.U32.TRUNC.NTZ R5, R4 ;  /* 0x0000000400057305 */ /* 0x000e62000021f000 */
[----:B------:R-:W-:-:S02]  /*0fb0*/  @!UP0 UIMAD UR9, UR10, UR9, UR44 ;  /* 0x000000090a0982a4 */ /* 0x000fc4000f8e022c */
[----:B------:R-:W-:Y:S02]  /*0fc0*/  UIADD3 UR48, UR48, -0x80, URZ ;  /* 0xffffff8030307890 */ /* 0x000fe4000fffe03f */
[----:B------:R-:W-:Y:S02]  /*0fd0*/  ULDC.U8 UR7, c[0x0][0x3d0] ;  /* 0x0000f40000077ab9 */ /* 0x000fe40000000000 */
[----:B------:R-:W-:Y:S02]  /*0fe0*/  ULDC UR42, c[0x0][0x234] ;  /* 0x00008d00002a7ab9 */ /* 0x000fe40000000800 */
[----:B------:R-:W-:Y:S02]  /*0ff0*/  ULDC UR51, c[0x0][0x1c0] ;  /* 0x0000700000337ab9 */ /* 0x000fe40000000800 */
[----:B------:R-:W-:Y:S02]  /*1000*/  @UP0 UIMAD UR42, UR44, UR42, UR41 ;  /* 0x0000002a2c2a02a4 */ /* 0x000fe4000f8e0229 */
[----:B------:R-:W-:-:S02]  /*1010*/  USHF.R.S32.HI UR47, URZ, 0x1f, UR27 ;  /* 0x0000001f3f2f7899 */ /* 0x000fc4000801141b */
[----:B------:R-:W-:Y:S01]  /*1020*/  USHF.R.S32.HI UR43, URZ, 0x1f, UR6 ;  /* 0x0000001f3f2b7899 */ /* 0x000fe20008011406 */
[--C-:B-1----:R-:W-:Y:S01]  /*1030*/  IMAD.MOV R0, RZ, RZ, -R5.reuse ;  /* 0x000000ffff007224 */ /* 0x102fe200078e0a05 */
[----:B------:R-:W-:Y:S01]  /*1040*/  USHF.R.S32.HI UR11, URZ, 0x1f, UR10 ;  /* 0x0000001f3f0b7899 */ /* 0x000fe2000801140a */
[----:B------:R-:W-:Y:S01]  /*1050*/  IMAD.MOV.U32 R4, RZ, RZ, RZ ;  /* 0x000000ffff047224 */ /* 0x000fe200078e00ff */
[----:B------:R-:W-:Y:S01]  /*1060*/  USHF.R.S32.HI UR45, URZ, 0x1f, UR44 ;  /* 0x0000001f3f2d7899 */ /* 0x000fe2000801142c */
[----:B------:R-:W-:Y:S01]  /*1070*/  IMAD R0, R0, R6, RZ ;  /* 0x0000000600007224 */ /* 0x000fe200078e02ff */
[----:B------:R-:W-:Y:S02]  /*1080*/  USHF.R.S32.HI UR51, URZ, 0x1f, UR51 ;  /* 0x0000001f3f337899 */ /* 0x000fe40008011433 */
[----:B------:R-:W-:Y:S01]  /*1090*/  USHF.R.S32.HI UR4, URZ, 0x1f, UR5 ;  /* 0x0000001f3f047899 */ /* 0x000fe20008011405 */
[----:B------:R-:W-:Y:S01]  /*10a0*/  IMAD.HI.U32 R0, R5, R0, R4 ;  /* 0x0000000005007227 */ /* 0x000fe200078e0004 */
[----:B------:R-:W-:-:S02]  /*10b0*/  USEL UR50, UR53, URZ, UP1 ;  /* 0x0000003f35327287 */ /* 0x000fc40008800000 */
[----:B------:R-:W-:Y:S01]  /*10c0*/  @!UP0 UIMAD UR42, UR9, UR8, URZ ;  /* 0x00000008092a82a4 */ /* 0x000fe2000f8e023f */
[----:B------:R-:W-:Y:S01]  /*10d0*/  IMAD.MOV.U32 R4, RZ, RZ, R2 ;  /* 0x000000ffff047224 */ /* 0x000fe200078e0002 */
[----:B------:R-:W-:-:S03]  /*10e0*/  USHF.R.S32.HI UR49, URZ, 0x1f, UR48 ;  /* 0x0000001f3f317899 */ /* 0x000fc60008011430 */
[----:B------:R-:W-:-:S04]  /*10f0*/  IMAD.HI.U32 R0, R0, R4, RZ ;  /* 0x0000000400007227 */ /* 0x000fc800078e00ff */
[----:B------:R-:W-:-:S04]  /*1100*/  IMAD.MOV R2, RZ, RZ, -R0 ;  /* 0x000000ffff027224 */ /* 0x000fc800078e0a00 */
[C---:B------:R-:W-:Y:S02]  /*1110*/  IMAD R2, R6.reuse, R2, R4 ;  /* 0x0000000206027224 */ /* 0x040fe400078e0204 */
[----:B------:R-:W1:Y:S03]  /*1120*/  S2R R4, SR_CTAID.X ;  /* 0x0000000000047919 */ /* 0x000e660000002500 */
[----:B------:R-:W-:-:S13]  /*1130*/  ISETP.GT.U32.AND P1, PT, R6, R2, PT ;  /* 0x000000020600720c */ /* 0x000fda0003f24070 */
[----:B------:R-:W-:Y:S01]  /*1140*/  @!P1 IMAD.IADD R2, R2, 0x1, -R6 ;  /* 0x0000000102029824 */ /* 0x000fe200078e0a06 */
[----:B------:R-:W-:Y:S02]  /*1150*/  @!P1 IADD3 R0, R0, 0x1, RZ ;  /* 0x0000000100009810 */ /* 0x000fe40007ffe0ff */
[----:B------:R-:W-:Y:S01]  /*1160*/  ISETP.NE.AND P1, PT, RZ, UR7, PT ;  /* 0x00000007ff007c0c */ /* 0x000fe2000bf25270 */
[----:B------:R-:W-:Y:S01]  /*1170*/  USEL UR7, UR52, URZ, UP1 ;  /* 0x0000003f34077287 */ /* 0x000fe20008800000 */
[----:B------:R-:W-:Y:S01]  /*1180*/  ISETP.GE.U32.AND P0, PT, R2, R6, PT ;  /* 0x000000060200720c */ /* 0x000fe20003f06070 */
[----:B-1----:R-:W-:-:S04]  /*1190*/  IMAD.WIDE.U32 R10, R4, c[0x0][0x3d8], RZ ;  /* 0x0000f600040a7a25 */ /* 0x002fc800078e00ff */
[----:B------:R-:W-:Y:S01]  /*11a0*/  IMAD R2, R4, c[0x0][0x3dc], R11 ;  /* 0x0000f70004027a24 */ /* 0x000fe200078e020b */
[----:B------:R-:W-:-:S04]  /*11b0*/  SEL R10, R10, RZ, P1 ;  /* 0x000000ff0a0a7207 */ /* 0x000fc80000800000 */
[----:B------:R-:W-:-:S03]  /*11c0*/  SEL R9, R2, RZ, P1 ;  /* 0x000000ff02097207 */ /* 0x000fc60000800000 */
[----:B------:R-:W-:Y:S02]  /*11d0*/  @P0 IADD3 R0, R0, 0x1, RZ ;  /* 0x0000000100000810 */ /* 0x000fe40007ffe0ff */
[----:B------:R-:W-:-:S03]  /*11e0*/  PLOP3.LUT P0, PT, PT, PT, UP0, 0x80, 0x0 ;  /* 0x000000000000781c */ /* 0x000fc60003f0f008 */
[----:B------:R-:W-:Y:S01]  /*11f0*/  @!P2 IMAD.MOV R0, RZ, RZ, -R0 ;  /* 0x000000ffff00a224 */ /* 0x000fe200078e0a00 */
[----:B------:R-:W-:-:S04]  /*1200*/  @!P3 LOP3.LUT R0, RZ, c[0x0][0x1c8], RZ, 0x33, !PT ;  /* 0x00007200ff00ba12 */ /* 0x000fc800078e33ff */
[----:B------:R-:W-:-:S05]  /*1210*/  SHF.R.S32.HI R21, RZ, 0x1f, R0 ;  /* 0x0000001fff157819 */ /* 0x000fca0000011400 */
[----:B------:R-:W-:Y:S05]  /*1220*/  @!P0 BRA `(.L_x_593) ;  /* 0x0000003000008947 */ /* 0x000fea0003800000 */
[----:B------:R-:W-:-:S04]  /*1230*/  UIMAD UR41, UR24, UR10, URZ ;  /* 0x0000000a182972a4 */ /* 0x000fc8000f8e023f */
[----:B------:R-:W-:Y:S01]  /*1240*/  UIMAD UR41, UR25, UR44, UR41 ;  /* 0x0000002c192972a4 */ /* 0x000fe2000f8e0229 */
[----:B------:R-:W-:Y:S05]  /*1250*/  BRA `(.L_x_594) ;  /* 0x0000002000007947 */ /* 0x000fea0003800000 */
.L_x_593:
[----:B------:R-:W-:-:S04]  /*1260*/  UIMAD UR41, UR10, UR15, UR44 ;  /* 0x0000000f0a2972a4 */ /* 0x000fc8000f8e022c */
[----:B------:R-:W-:Y:S02]  /*1270*/  UIMAD UR41, UR41, UR14, URZ ;  /* 0x0000000e292972a4 */ /* 0x000fe4000f8e023f */
.L_x_594:
[----:B------:R-:W1:Y:S01]  /*1280*/  S2R R13, SR_TID.X ;  /* 0x00000000000d7919 */ /* 0x000e620000002100 */
[----:B------:R-:W-:Y:S02]  /*1290*/  IMAD.U32 R8, RZ, RZ, UR5 ;  /* 0x00000005ff087e24 */ /* 0x000fe4000f8e00ff */
[----:B------:R-:W-:Y:S01]  /*12a0*/  IMAD.U32 R7, RZ, RZ, UR4 ;  /* 0x00000004ff077e24 */ /* 0x000fe2000f8e00ff */
[----:B------:R-:W-:Y:S01]  /*12b0*/  UIADD3 UR27, UP0, UR6, UR27, URZ ;  /* 0x0000001b061b7290 */ /* 0x000fe2000ff1e03f */
[----:B------:R-:W2:Y:S01]  /*12c0*/  S2R R20, SR_CTAID.Y ;  /* 0x0000000000147919 */ /* 0x000ea20000002600 */
[----:B------:R-:W-:-:S03]  /*12d0*/  ULDC.64 UR4, c[0x0][0x368] ;  /* 0x0000da0000047ab9 */ /* 0x000fc60000000a00 */
[----:B------:R-:W3:Y:S01]  /*12e0*/  LDL R22, [R1+0xc] ;  /* 0x00000c0001167983 */ /* 0x000ee20000100800 */
[----:B------:R-:W-:Y:S01]  /*12f0*/  UIMAD UR4, UR11, UR4, URZ ;  /* 0x000000040b0472a4 */ /* 0x000fe2000f8e023f */
[----:B------:R-:W-:Y:S01]  /*1300*/  IMAD.U32 R18, RZ, RZ, UR36 ;  /* 0x00000024ff127e24 */ /* 0x000fe2000f8e00ff */
[----:B------:R-:W-:Y:S01]  /*1310*/  UIMAD.WIDE UR52, UR10, UR13, UR48 ;  /* 0x0000000d0a3472a5 */ /* 0x000fe2000f8e0230 */
[----:B------:R-:W-:Y:S01]  /*1320*/  IMAD.U32 R19, RZ, RZ, UR37 ;  /* 0x00000025ff137e24 */ /* 0x000fe2000f8e00ff */
[----:B------:R-:W-:Y:S02]  /*1330*/  UIMAD UR6, UR10, UR5, UR4 ;  /* 0x000000050a0672a4 */ /* 0x000fe4000f8e0204 */
[----:B------:R-:W-:Y:S02]  /*1340*/  UIMAD UR51, UR51, UR12, UR20 ;  /* 0x0000000c333372a4 */ /* 0x000fe4000f8e0214 */
[----:B------:R-:W-:Y:S02]  /*1350*/  ULDC.64 UR4, c[0x0][0x180] ;  /* 0x0000600000047ab9 */ /* 0x000fe40000000a00 */
[----:B------:R-:W-:-:S02]  /*1360*/  UIMAD UR4, UR11, UR4, URZ ;  /* 0x000000040b0472a4 */ /* 0x000fc4000f8e023f */
[----:B------:R-:W-:Y:S01]  /*1370*/  UIADD3 UR51, UR37, UR51, URZ ;  /* 0x0000003325337290 */ /* 0x000fe2000fffe03f */
[----:B-1----:R-:W-:Y:S01]  /*1380*/  SHF.R.S32.HI R6, RZ, 0x1f, R13 ;  /* 0x0000001fff067819 */ /* 0x002fe2000001140d */
[----:B------:R-:W-:Y:S02]  /*1390*/  UIMAD UR8, UR10, UR5, UR4 ;  /* 0x000000050a0872a4 */ /* 0x000fe4000f8e0204 */
[----:B------:R-:W-:Y:S01]  /*13a0*/  UIADD3.X UR43, UR47, UR43, URZ, UP0, !UPT ;  /* 0x0000002b2f2b7290 */ /* 0x000fe200087fe43f */
[CC--:B------:R-:W-:Y:S01]  /*13b0*/  LEA.HI R5, R6.reuse, R13.reuse, RZ, 0x5 ;  /* 0x0000000d06057211 */ /* 0x0c0fe200078f28ff */
[----:B------:R-:W-:Y:S01]  /*13c0*/  ULDC.64 UR4, c[0x0][0x188] ;  /* 0x0000620000047ab9 */ /* 0x000fe20000000a00 */
[----:B------:R-:W-:Y:S01]  /*13d0*/  LEA.HI R6, R6, R13, RZ, 0x3 ;  /* 0x0000000d06067211 */ /* 0x000fe200078f18ff */
[----:B------:R-:W-:Y:S01]  /*13e0*/  UIMAD UR4, UR11, UR4, URZ ;  /* 0x000000040b0472a4 */ /* 0x000fe2000f8e023f */
[----:B------:R-:W-:Y:S01]  /*13f0*/  LOP3.LUT R2, R5, 0xffffffe0, RZ, 0xc0, !PT ;  /* 0xffffffe005027812 */ /* 0x000fe200078ec0ff */
[----:B------:R-:W-:Y:S01]  /*1400*/  ULEA.HI.SX32 UR46, UR46, 0xffffffff, 0x19 ;  /* 0xffffffff2e2e7891 */ /* 0x000fe2000f8fca3f */
[----:B------:R-:W-:Y:S01]  /*1410*/  SHF.R.S32.HI R5, RZ, 0x5, R5 ;  /* 0x00000005ff057819 */ /* 0x000fe20000011405 */
[----:B------:R-:W-:-:S02]  /*1420*/  UIMAD UR5, UR10, UR5, UR4 ;  /* 0x000000050a0572a4 */ /* 0x000fc4000f8e0204 */
[----:B------:R-:W-:Y:S01]  /*1430*/  IMAD.IADD R4, R13, 0x1, -R2 ;  /* 0x000000010d047824 */ /* 0x000fe200078e0a02 */
[----:B------:R-:W-:-:S03]  /*1440*/  SHF.R.S32.HI R2, RZ, 0x3, R6 ;  /* 0x00000003ff027819 */ /* 0x000fc60000011406 */
[----:B------:R-:W-:Y:S01]  /*1450*/  IMAD R4, R5, UR23, R4 ;  /* 0x0000001705047c24 */ /* 0x000fe2000f8e0204 */
[----:B------:R-:W-:Y:S01]  /*1460*/  SHF.R.S32.HI R11, RZ, 0x1f, R2 ;  /* 0x0000001fff0b7819 */ /* 0x000fe20000011402 */
[----:B------:R-:W-:Y:S01]  /*1470*/  IMAD.WIDE.U32 R14, R2, c[0x0][0x198], RZ ;  /* 0x00006600020e7a25 */ /* 0x000fe200078e00ff */
[----:B------:R-:W-:Y:S02]  /*1480*/  LOP3.LUT R5, R6, 0xfffffff8, RZ, 0xc0, !PT ;  /* 0xfffffff806057812 */ /* 0x000fe400078ec0ff */
[----:B------:R-:W-:Y:S01]  /*1490*/  IADD3 R8, P2, P0, R4, UR22, R8 ;  /* 0x0000001604087c10 */ /* 0x000fe2000f85e008 */
[----:B------:R-:W-:Y:S01]  /*14a0*/  IMAD R6, R11, c[0x0][0x198], RZ ;  /* 0x000066000b067a24 */ /* 0x000fe200078e02ff */
[----:B------:R-:W-:Y:S01]  /*14b0*/  SHF.R.S32.HI R4, RZ, 0x1f, R4 ;  /* 0x0000001fff047819 */ /* 0x000fe20000011404 */
[----:B------:R-:W-:Y:S02]  /*14c0*/  IMAD.IADD R13, R13, 0x1, -R5 ;  /* 0x000000010d0d7824 */ /* 0x000fe400078e0a05 */
[----:B------:R-:W-:Y:S01]  /*14d0*/  IMAD.WIDE.U32 R16, R2, c[0x0][0x1a0], RZ ;  /* 0x0000680002107a25 */ /* 0x000fe200078e00ff */
[----:B------:R-:W-:-:S02]  /*14e0*/  IADD3.X R7, R4, UR21, R7, P2, P0 ;  /* 0x0000001504077c10 */ /* 0x000fc400097e0407 */
[----:B------:R-:W-:Y:S01]  /*14f0*/  IADD3 R8, P0, R8, R10, RZ ;  /* 0x0000000a08087210 */ /* 0x000fe20007f1e0ff */
[C---:B------:R-:W-:Y:S02]  /*1500*/  IMAD R4, R2.reuse, c[0x0][0x19c], R6 ;  /* 0x0000670002047a24 */ /* 0x040fe400078e0206 */
[----:B------:R-:W-:Y:S02]  /*1510*/  IMAD.U32 R10, RZ, RZ, UR27 ;  /* 0x0000001bff0a7e24 */ /* 0x000fe4000f8e00ff */
[----:B------:R-:W-:Y:S02]  /*1520*/  IMAD.IADD R5, R15, 0x1, R4 ;  /* 0x000000010f057824 */ /* 0x000fe400078e0204 */
[----:B------:R-:W-:Y:S02]  /*1530*/  IMAD.MOV.U32 R4, RZ, RZ, R14 ;  /* 0x000000ffff047224 */ /* 0x000fe400078e000e */
[----:B------:R-:W-:Y:S01]  /*1540*/  IMAD.X R9, R7, 0x1, R9, P0 ;  /* 0x0000000107097824 */ /* 0x000fe200000e0609 */
[----:B------:R-:W-:Y:S01]  /*1550*/  IADD3 R12, P0, R2, UR48, RZ ;  /* 0x00000030020c7c10 */ /* 0x000fe2000ff1e0ff */
[----:B------:R-:W-:-:S04]  /*1560*/  IMAD.WIDE.U32 R14, R10, c[0x0][0x198], R4 ;  /* 0x000066000a0e7a25 */ /* 0x000fc800078e0004 */
[----:B------:R-:W-:Y:S02]  /*1570*/  IMAD R6, R11, c[0x0][0x1a0], RZ ;  /* 0x000068000b067a24 */ /* 0x000fe400078e02ff */
[----:B------:R-:W-:Y:S01]  /*1580*/  IMAD.SHL.U32 R4, R13, 0x8, RZ ;  /* 0x000000080d047824 */ /* 0x000fe200078e00ff */
[----:B------:R-:W-:Y:S01]  /*1590*/  IADD3.X R13, R11, UR49, RZ, P0, !PT ;  /* 0x000000310b0d7c10 */ /* 0x000fe200087fe4ff */
[----:B------:R-:W-:Y:S01]  /*15a0*/  IMAD R6, R2, c[0x0][0x1a4], R6 ;  /* 0x0000690002067a24 */ /* 0x000fe200078e0206 */
[----:B------:R-:W-:Y:S02]  /*15b0*/  UIADD3 UR49, UP1, UR52, UR7, URZ ;  /* 0x0000000734317290 */ /* 0x000fe4000ff3e03f */
[----:B------:R-:W-:Y:S01]  /*15c0*/  SHF.R.S32.HI R5, RZ, 0x1f, R4 ;  /* 0x0000001fff057819 */ /* 0x000fe20000011404 */
[----:B------:R-:W-:Y:S01]  /*15d0*/  IMAD R2, R13, c[0x0][0x190], RZ ;  /* 0x000064000d027a24 */ /* 0x000fe200078e02ff */
[----:B------:R-:W-:Y:S01]  /*15e0*/  UIADD3.X UR50, UR53, UR50, URZ, UP1, !UPT ;  /* 0x0000003235327290 */ /* 0x000fe20008ffe43f */
[----:B------:R-:W-:Y:S01]  /*15f0*/  IMAD.IADD R7, R17, 0x1, R6 ;  /* 0x0000000111077824 */ /* 0x000fe200078e0206 */
[----:B------:R-:W-:Y:S01]  /*1600*/  UIMAD UR51, UR51, UR49, URZ ;  /* 0x00000031333372a4 */ /* 0x000fe2000f8e023f */
[----:B------:R-:W-:-:S02]  /*1610*/  IMAD.MOV.U32 R6, RZ, RZ, R16 ;  /* 0x000000ffff067224 */ /* 0x000fc400078e0010 */
[----:B------:R-:W-:Y:S01]  /*1620*/  IMAD.U32 R16, RZ, RZ, UR27 ;  /* 0x0000001bff107e24 */ /* 0x000fe2000f8e00ff */
[----:B------:R-:W-:Y:S01]  /*1630*/  UIMAD UR50, UR50, UR36, UR51 ;  /* 0x00000024323272a4 */ /* 0x000fe2000f8e0233 */
[C---:B------:R-:W-:Y:S02]  /*1640*/  IMAD R2, R12.reuse, c[0x0][0x194], R2 ;  /* 0x000065000c027a24 */ /* 0x040fe400078e0202 */
[----:B------:R-:W-:-:S04]  /*1650*/  IMAD.WIDE.U32 R10, R12, c[0x0][0x190], R4 ;  /* 0x000064000c0a7a25 */ /* 0x000fc800078e0004 */
[----:B------:R-:W-:-:S04]  /*1660*/  IMAD.WIDE.U32 R18, R18, UR49, R8 ;  /* 0x0000003112127c25 */ /* 0x000fc8000f8e0008 */
[----:B--2---:R-:W-:Y:S01]  /*1670*/  IMAD.WIDE.U32 R8, R20, c[0x0][0x368], R4 ;  /* 0x0000da0014087a25 */ /* 0x004fe200078e0004 */
[----:B------:R-:W-:-:S03]  /*1680*/  LEA R186, P0, R18, c[0x0][0x350], 0x2 ;  /* 0x0000d40012ba7a11 */ /* 0x000fc600078010ff */
[----:B------:R-:W-:Y:S01]  /*1690*/  IMAD.WIDE.U32 R16, R16, c[0x0][0x1a0], R6 ;  /* 0x0000680010107a25 */ /* 0x000fe200078e0006 */
[----:B------:R-:W-:Y:S01]  /*16a0*/  IADD3 R9, R9, UR6, RZ ;  /* 0x0000000609097c10 */ /* 0x000fe2000fffe0ff */
[----:B------:R-:W-:Y:S02]  /*16b0*/  ULDC.64 UR6, c[0x0][0x198] ;  /* 0x0000660000067ab9 */ /* 0x000fe40000000a00 */
[----:B------:R-:W-:Y:S02]  /*16c0*/  IMAD.IADD R11, R11, 0x1, R2 ;  /* 0x000000010b0b7824 */ /* 0x000fe400078e0202 */
[----:B------:R-:W-:-:S04]  /*16d0*/  IMAD.WIDE.U32 R6, R20, c[0x0][0x180], R4 ;  /* 0x0000600014067a25 */ /* 0x000fc800078e0004 */
[----:B------:R-:W-:Y:S01]  /*16e0*/  IMAD R2, R13, c[0x0][0x370], RZ ;  /* 0x0000dc000d027a24 */ /* 0x000fe200078e02ff */
[----:B------:R-:W-:Y:S01]  /*16f0*/  IADD3 R7, R7, UR8, RZ ;  /* 0x0000000807077c10 */ /* 0x000fe2000fffe0ff */
[C---:B------:R-:W-:Y:S01]  /*1700*/  IMAD.WIDE.U32 R4, R20.reuse, c[0x0][0x188], R4 ;  /* 0x0000620014047a25 */ /* 0x040fe200078e0004 */
[----:B------:R-:W-:Y:S02]  /*1710*/  ULDC.64 UR8, c[0x0][0x178] ;  /* 0x00005e0000087ab9 */ /* 0x000fe40000000a00 */
[----:B------:R-:W-:Y:S01]  /*1720*/  UIMAD UR11, UR11, UR8, URZ ;  /* 0x000000080b0b72a4 */ /* 0x000fe2000f8e023f */
[----:B------:R-:W-:Y:S01]  /*1730*/  IMAD.WIDE.U32 R10, R20, c[0x0][0x178], R10 ;  /* 0x00005e00140a7a25 */ /* 0x000fe200078e000a */
[----:B------:R-:W-:Y:S01]  /*1740*/  IADD3 R5, R5, UR5, RZ ;  /* 0x0000000505057c10 */ /* 0x000fe2000fffe0ff */
[----:B------:R-:W-:Y:S02]  /*1750*/  ULDC.64 UR4, c[0x0][0x1a0] ;  /* 0x0000680000047ab9 */ /* 0x000fe40000000a00 */
[C---:B------:R-:W-:Y:S01]  /*1760*/  IMAD R20, R12.reuse, c[0x0][0x374], R2 ;  /* 0x0000dd000c147a24 */ /* 0x040fe200078e0202 */
[----:B------:R-:W-:Y:S01]  /*1770*/  UIMAD UR47, UR43, UR4, URZ ;  /* 0x000000042b2f72a4 */ /* 0x000fe2000f8e023f */
[----:B------:R-:W-:Y:S01]  /*1780*/  IMAD R2, R21, c[0x0][0x1b8], RZ ;  /* 0x00006e0015027a24 */ /* 0x000fe200078e02ff */
[----:B------:R-:W-:Y:S01]  /*1790*/  UIMAD UR8, UR43, UR6, URZ ;  /* 0x000000062b0872a4 */ /* 0x000fe2000f8e023f */
[----:B------:R-:W-:Y:S01]  /*17a0*/  IMAD.WIDE.U32 R8, R12, c[0x0][0x370], R8 ;  /* 0x0000dc000c087a25 */ /* 0x000fe200078e0008 */
[----:B------:R-:W-:-:S02]  /*17b0*/  UIMAD UR47, UR27, UR5, UR47 ;  /* 0x000000051b2f72a4 */ /* 0x000fc4000f8e022f */
[----:B------:R-:W-:Y:S01]  /*17c0*/  UIMAD UR8, UR27, UR7, UR8 ;  /* 0x000000071b0872a4 */ /* 0x000fe2000f8e0208 */
[----:B------:R-:W-:Y:S01]  /*17d0*/  IMAD R12, R21, c[0x0][0x1b0], RZ ;  /* 0x00006c00150c7a24 */ /* 0x000fe200078e02ff */
[----:B------:R-:W-:Y:S01]  /*17e0*/  UIMAD UR9, UR10, UR9, UR11 ;  /* 0x000000090a0972a4 */ /* 0x000fe2000f8e020b */
[C---:B------:R-:W-:Y:S01]  /*17f0*/  IMAD R13, R0.reuse, c[0x0][0x1bc], R2 ;  /* 0x00006f00000d7a24 */ /* 0x040fe200078e0202 */
[----:B------:R-:W-:Y:S01]  /*1800*/  IADD3 R2, R19, UR50, RZ ;  /* 0x0000003213027c10 */ /* 0x000fe2000fffe0ff */
[----:B------:R-:W-:Y:S01]  /*1810*/  IMAD.WIDE.U32 R6, R0, c[0x0][0x1b0], R6 ;  /* 0x00006c0000067a25 */ /* 0x000fe200078e0006 */
[----:B------:R-:W1:Y:S01]  /*1820*/  S2R R21, SR_CTAID.Z ;  /* 0x0000000000157919 */ /* 0x000e620000002700 */
[----:B------:R-:W-:Y:S01]  /*1830*/  ULDC.64 UR10, c[0x0][0x1a8] ;  /* 0x00006a00000a7ab9 */ /* 0x000fe20000000a00 */
[----:B------:R-:W-:Y:S01]  /*1840*/  LEA.HI.X R187, R18, c[0x0][0x354], R2, 0x2, P0 ;  /* 0x0000d50012bb7a11 */ /* 0x000fe200000f1402 */
[----:B------:R-:W-:Y:S01]  /*1850*/  IMAD.WIDE.U32 R4, R0, c[0x0][0x1b8], R4 ;  /* 0x00006e0000047a25 */ /* 0x000fe200078e0004 */
[----:B------:R-:W-:Y:S01]  /*1860*/  IADD3 R2, P2, R6, R14, RZ ;  /* 0x0000000e06027210 */ /* 0x000fe20007f5e0ff */
[----:B------:R-:W-:-:S02]  /*1870*/  UIMAD UR10, UR45, UR10, URZ ;  /* 0x0000000a2d0a72a4 */ /* 0x000fc4000f8e023f */
[----:B------:R-:W-:Y:S01]  /*1880*/  IMAD R12, R0, c[0x0][0x1b4], R12 ;  /* 0x00006d00000c7a24 */ /* 0x000fe200078e020c */
[----:B------:R-:W-:Y:S01]  /*1890*/  IADD3 R16, P0, R4, R16, RZ ;  /* 0x0000001004107210 */ /* 0x000fe20007f1e0ff */
[----:B------:R-:W-:Y:S01]  /*18a0*/  IMAD.IADD R6, R5, 0x1, R13 ;  /* 0x0000000105067824 */ /* 0x000fe200078e020d */
[----:B------:R-:W-:Y:S01]  /*18b0*/  UIMAD UR10, UR44, UR11, UR10 ;  /* 0x0000000b2c0a72a4 */ /* 0x000fe2000f8e020a */
[----:B------:R-:W-:Y:S01]  /*18c0*/  IMAD.IADD R0, R7, 0x1, R12 ;  /* 0x0000000107007824 */ /* 0x000fe200078e020c */
[----:B------:R-:W-:Y:S01]  /*18d0*/  IADD3 R7, R11, UR9, RZ ;  /* 0x000000090b077c10 */ /* 0x000fe2000fffe0ff */
[----:B------:R-:W-:Y:S01]  /*18e0*/  IMAD.IADD R5, R9, 0x1, R20 ;  /* 0x0000000109057824 */ /* 0x000fe200078e0214 */
[----:B------:R-:W-:Y:S01]  /*18f0*/  IADD3.X R17, R6, UR47, R17, P0, !PT ;  /* 0x0000002f06117c10 */ /* 0x000fe200087fe411 */
[----:B------:R-:W-:Y:S01]  /*1900*/  IMAD.MOV.U32 R4, RZ, RZ, R8 ;  /* 0x000000ffff047224 */ /* 0x000fe200078e0008 */
[----:B------:R-:W-:Y:S01]  /*1910*/  IADD3.X R14, R0, UR8, R15, P2, !PT ;  /* 0x00000008000e7c10 */ /* 0x000fe200097fe40f */
[----:B------:R-:W-:Y:S01]  /*1920*/  ULDC.64 UR8, c[0x0][0x378] ;  /* 0x0000de0000087ab9 */ /* 0x000fe20000000a00 */
[----:B------:R-:W-:Y:S01]  /*1930*/  LEA R12, P0, R2, c[0x0][0x168], 0x1 ;  /* 0x00005a00020c7a11 */ /* 0x000fe200078008ff */
[----:B------:R-:W-:Y:S01]  /*1940*/  UIMAD UR8, UR45, UR8, URZ ;  /* 0x000000082d0872a4 */ /* 0x000fe2000f8e023f */
[----:B------:R-:W-:-:S02]  /*1950*/  IMAD.MOV.U32 R6, RZ, RZ, R10 ;  /* 0x000000ffff067224 */ /* 0x000fc400078e000a */
[----:B------:R-:W-:Y:S01]  /*1960*/  LEA.HI.X R13, R2, c[0x0][0x16c], R14, 0x1, P0 ;  /* 0x00005b00020d7a11 */ /* 0x000fe200000f0c0e */
[----:B------:R-:W-:Y:S01]  /*1970*/  UIMAD UR8, UR44, UR9, UR8 ;  /* 0x000000092c0872a4 */ /* 0x000fe2000f8e0208 */
[C---:B------:R-:W-:Y:S01]  /*1980*/  LEA R14, P0, R16.reuse, c[0x0][0x170], 0x1 ;  /* 0x00005c00100e7a11 */ /* 0x040fe200078008ff */
[C---:B-1----:R-:W-:Y:S01]  /*1990*/  IMAD.WIDE.U32 R4, R21.reuse, c[0x0][0x378], R4 ;  /* 0x0000de0015047a25 */ /* 0x042fe200078e0004 */
[----:B------:R-:W-:Y:S02]  /*19a0*/  ULEA.HI UR44, UR46, UR46, URZ, 0x1 ;  /* 0x0000002e2e2c7291 */ /* 0x000fe4000f8f083f */
[----:B------:R-:W-:Y:S01]  /*19b0*/  LEA.HI.X R15, R16, c[0x0][0x174], R17, 0x1, P0 ;  /* 0x00005d00100f7a11 */ /* 0x000fe200000f0c11 */
[----:B------:R-:W-:Y:S01]  /*19c0*/  IMAD.WIDE.U32 R6, R21, c[0x0][0x1a8], R6 ;  /* 0x00006a0015067a25 */ /* 0x000fe200078e0006 */
[----:B------:R-:W2:Y:S01]  /*19d0*/  LDL R16, [R1+0x28] ;  /* 0x0000280001107983 */ /* 0x000ea20000100800 */
[----:B------:R-:W-:Y:S01]  /*19e0*/  IADD3 R0, R5, UR8, RZ ;  /* 0x0000000805007c10 */ /* 0x000fe2000fffe0ff */
[----:B------:R-:W-:Y:S01]  /*19f0*/  ULDC.64 UR8, c[0x0][0x370] ;  /* 0x0000dc0000087ab9 */ /* 0x000fe20000000a00 */
[----:B------:R-:W-:Y:S01]  /*1a00*/  LEA R240, P2, R4, c[0x0][0x330], 0x1 ;  /* 0x0000cc0004f07a11 */ /* 0x000fe200078408ff */
[----:B------:R-:W-:-:S02]  /*1a10*/  USHF.L.U64.HI UR11, UR8, UR19, UR9 ;  /* 0x00000013080b7299 */ /* 0x000fc40008010209 */
[----:B------:R-:W-:Y:S01]  /*1a20*/  ULOP3.LUT UR44, UR44, 0xfffffffe, URZ, 0xc0, !UPT ;  /* 0xfffffffe2c2c7892 */ /* 0x000fe2000f8ec03f */
[----:B------:R-:W-:Y:S02]  /*1a30*/  LEA.HI.X R241, R4, c[0x0][0x334], R0, 0x1, P2 ;  /* 0x0000cd0004f17a11 */ /* 0x000fe400010f0c00 */
[----:B------:R-:W-:Y:S01]  /*1a40*/  IADD3 R0, R7, UR10, RZ ;  /* 0x0000000a07007c10 */ /* 0x000fe2000fffe0ff */
[----:B------:R-:W-:Y:S01]  /*1a50*/  USHF.L.U32 UR10, UR8, 0x6, URZ ;  /* 0x00000006080a7899 */ /* 0x000fe2000800063f */
[C---:B------:R-:W-:Y:S01]  /*1a60*/  LEA R238, P2, R6.reuse, c[0x0][0x160], 0x1 ;  /* 0x0000580006ee7a11 */ /* 0x040fe200078408ff */
[----:B------:R-:W-:Y:S02]  /*1a70*/  UIADD3 UR44, UR46, -UR44, URZ ;  /* 0x8000002c2e2c7290 */ /* 0x000fe4000fffe03f */
[----:B------:R-:W-:Y:S01]  /*1a80*/  ULDC.64 UR8, c[0x0][0x190] ;  /* 0x0000640000087ab9 */ /* 0x000fe20000000a00 */
[----:B------:R-:W-:Y:S01]  /*1a90*/  LEA.HI.X R239, R6, c[0x0][0x164], R0, 0x1, P2 ;  /* 0x0000590006ef7a11 */ /* 0x000fe200010f0c00 */
[----:B------:R-:W-:Y:S01]  /*1aa0*/  USHF.L.U64.HI UR9, UR8, UR19, UR9 ;  /* 0x0000001308097299 */ /* 0x000fe20008010209 */
[----:B------:R-:W-:Y:S01]  /*1ab0*/  IADD3 R4, P0, R240, UR10, RZ ;  /* 0x0000000af0047c10 */ /* 0x000fe2000ff1e0ff */
[----:B------:R-:W-:Y:S01]  /*1ac0*/  USHF.L.U32 UR8, UR8, 0x6, URZ ;  /* 0x0000000608087899 */ /* 0x000fe2000800063f */
[----:B------:R-:W-:Y:S01]  /*1ad0*/  @P1 BAR.SYNC.DEFER_BLOCKING 0x0 ;  /* 0x0000000000001b1d */ /* 0x000fe20000010000 */
[----:B------:R-:W-:Y:S01]  /*1ae0*/  UISETP.NE.AND UP0, UPT, UR44, 0x1, UPT ;  /* 0x000000012c00788c */ /* 0x000fe2000bf05270 */
[----:B------:R-:W-:-:S02]  /*1af0*/  IADD3.X R5, R241, UR11, RZ, P0, !PT ;  /* 0x0000000bf1057c10 */ /* 0x000fc400087fe4ff */
[----:B------:R-:W-:Y:S02]  /*1b00*/  IADD3 R8, P0, R4, UR10, RZ ;  /* 0x0000000a04087c10 */ /* 0x000fe4000ff1e0ff */
[----:B------:R-:W-:Y:S02]  /*1b10*/  IADD3 R6, P1, R238, UR8, RZ ;  /* 0x00000008ee067c10 */ /* 0x000fe4000ff3e0ff */
[----:B------:R-:W-:Y:S02]  /*1b20*/  IADD3.X R9, R5, UR11, RZ, P0, !PT ;  /* 0x0000000b05097c10 */ /* 0x000fe400087fe4ff */
[----:B------:R-:W-:Y:S02]  /*1b30*/  PLOP3.LUT P0, PT, PT, PT, UP0, 0x80, 0x0 ;  /* 0x000000000000781c */ /* 0x000fe40003f0f008 */
[----:B------:R-:W-:Y:S01]  /*1b40*/  IADD3.X R7, R239, UR9, RZ, P1, !PT ;  /* 0x00000009ef077c10 */ /* 0x000fe20008ffe4ff */
[----:B------:R-:W-:Y:S02]  /*1b50*/  UISETP.GE.AND UP0, UPT, UR40, 0x1, UPT ;  /* 0x000000012800788c */ /* 0x000fe4000bf06270 */
[----:B------:R-:W-:-:S02]  /*1b60*/  UIADD3 UR42, UR48, UR42, URZ ;  /* 0x0000002a302a7290 */ /* 0x000fc4000fffe03f */
        /* <DEDUP_REMOVED lines=33> */
[C---:B---3--:R-:W-:Y:S01]  /*1d80*/  IMAD.SHL.U32 R0, R22.reuse, 0x2, RZ ;  /* 0x0000000216007824 */ /* 0x048fe200078e00ff */
[----:B------:R-:W-:-:S04]  /*1d90*/  IADD3 R2, R22, 0x2000, RZ ;  /* 0x0000200016027810 */ /* 0x000fc80007ffe0ff */
[----:B------:R-:W-:Y:S01]  /*1da0*/  @!PT LDS RZ, [RZ] ;  /* 0x00000000fffff984 */ /* 0x000fe20000000800 */
[----:B------:R-:W-:Y:S01]  /*1db0*/  @!PT LDS RZ, [RZ] ;  /* 0x00000000fffff984 */ /* 0x000fe20000000800 */
[----:B------:R-:W-:Y:S01]  /*1dc0*/  @!PT LDS RZ, [RZ] ;  /* 0x00000000fffff984 */ /* 0x000fe20000000800 */
[----:B------:R1:W-:Y:S01]  /*1dd0*/  LDGSTS.E.BYPASS.LTC128B.128 [R0+0x8000], [R240.64] ;  /* 0x08000000f0007fae */ /* 0x0003e2000b901d66 */
[----:B------:R-:W-:-:S03]  /*1de0*/  SEL R2, R2, R22, !P0 ;  /* 0x0000001602027207 */ /* 0x000fc60004000000 */
[----:B------:R3:W-:Y:S04]  /*1df0*/  LDGSTS.E.BYPASS.LTC128B.128 [R0+0x9000], [R4.64] ;  /* 0x0900000004007fae */ /* 0x0007e8000b901d66 */
[----:B------:R4:W-:Y:S01]  /*1e00*/  LDGSTS.E.BYPASS.LTC128B.128 [R0+0xa000], [R8.64] ;  /* 0x0a00000008007fae */ /* 0x0009e2000b901d66 */
[----:B------:R-:W-:Y:S01]  /*1e10*/  IMAD.SHL.U32 R2, R2, 0x2, RZ ;  /* 0x0000000202027824 */ /* 0x000fe200078e00ff */
[----:B---3--:R-:W-:-:S04]  /*1e20*/  IADD3 R4, P2, R8, UR10, RZ ;  /* 0x0000000a08047c10 */ /* 0x008fc8000ff5e0ff */
[----:B------:R-:W-:-:S05]  /*1e30*/  IADD3.X R5, R9, UR11, RZ, P2, !PT ;  /* 0x0000000b09057c10 */ /* 0x000fca00097fe4ff */
[----:B------:R3:W-:Y:S01]  /*1e40*/  LDGSTS.E.BYPASS.LTC128B.128 [R0+0xb000], [R4.64] ;  /* 0x0b00000004007fae */ /* 0x0007e2000b901d66 */
[----:B------:R-:W-:Y:S02]  /*1e50*/  USHF.L.U32 UR10, UR6, 0x6, URZ ;  /* 0x00000006060a7899 */ /* 0x000fe4000800063f */
[----:B------:R-:W-:Y:S01]  /*1e60*/  USHF.L.U64.HI UR6, UR6, UR19, UR7 ;  /* 0x0000001306067299 */ /* 0x000fe20008010207 */
[----:B------:R1:W-:Y:S01]  /*1e70*/  LDGSTS.E.BYPASS.LTC128B.128 [R2], [R238.64] ;  /* 0x00000000ee027fae */ /* 0x0003e2000b901d66 */
[----:B------:R-:W-:Y:S02]  /*1e80*/  USHF.L.U32 UR7, UR4, 0x6, URZ ;  /* 0x0000000604077899 */ /* 0x000fe4000800063f */
[----:B------:R-:W-:Y:S01]  /*1e90*/  USHF.L.U64.HI UR4, UR4, UR19, UR5 ;  /* 0x0000001304047299 */ /* 0x000fe20008010205 */
[----:B------:R5:W-:Y:S01]  /*1ea0*/  LDGSTS.E.BYPASS.LTC128B.128 [R2+0x1000], [R6.64] ;  /* 0x0100000006027fae */ /* 0x000be2000b901d66 */
[----:B---3--:R-:W-:-:S04]  /*1eb0*/  IADD3 R4, P1, R6, UR8, RZ ;  /* 0x0000000806047c10 */ /* 0x008fc8000ff3e0ff */
[----:B------:R-:W-:Y:S02]  /*1ec0*/  IADD3.X R5, R7, UR9, RZ, P1, !PT ;  /* 0x0000000907057c10 */ /* 0x000fe40008ffe4ff */
[----:B----4-:R-:W-:-:S03]  /*1ed0*/  IADD3 R8, P1, R4, UR8, RZ ;  /* 0x0000000804087c10 */ /* 0x010fc6000ff3e0ff */
[----:B------:R3:W-:Y:S01]  /*1ee0*/  LDGSTS.E.BYPASS.LTC128B.128 [R2+0x2000], [R4.64] ;  /* 0x0200000004027fae */ /* 0x0007e2000b901d66 */
[----:B------:R-:W-:Y:S02]  /*1ef0*/  IADD3.X R9, R5, UR9, RZ, P1, !PT ;  /* 0x0000000905097c10 */ /* 0x000fe40008ffe4ff */
[----:B------:R-:W-:-:S03]  /*1f00*/  IADD3 R10, P1, R12, UR10, RZ ;  /* 0x0000000a0c0a7c10 */ /* 0x000fc6000ff3e0ff */
[----:B------:R4:W-:Y:S01]  /*1f10*/  LDGSTS.E.BYPASS.LTC128B.128 [R2+0x3000], [R8.64] ;  /* 0x0300000008027fae */ /* 0x0009e2000b901d66 */
[----:B------:R-:W-:Y:S02]  /*1f20*/  IADD3.X R11, R13, UR6, RZ, P1, !PT ;  /* 0x000000060d0b7c10 */ /* 0x000fe40008ffe4ff */
[----:B-----5:R-:W-:Y:S01]  /*1f30*/  IADD3 R6, P1, R14, UR7, RZ ;  /* 0x000000070e067c10 */ /* 0x020fe2000ff3e0ff */
[----:B------:R5:W-:Y:S03]  /*1f40*/  LDGSTS.E.BYPASS.LTC128B.128 [R0+0xc000], [R12.64] ;  /* 0x0c0000000c007fae */ /* 0x000be6000b901d66 */
[----:B------:R-:W-:Y:S01]  /*1f50*/  IADD3.X R7, R15, UR4, RZ, P1, !PT ;  /* 0x000000040f077c10 */ /* 0x000fe20008ffe4ff */
[----:B------:R1:W-:Y:S01]  /*1f60*/  LDGSTS.E.BYPASS.LTC128B.128 [R0+0xd000], [R10.64] ;  /* 0x0d0000000a007fae */ /* 0x0003e2000b901d66 */
[----:B---3--:R-:W-:Y:S02]  /*1f70*/  IADD3 R4, P1, R6, UR7, RZ ;  /* 0x0000000706047c10 */ /* 0x008fe4000ff3e0ff */
[----:B----4-:R-:W-:-:S04]  /*1f80*/  IADD3 R8, P2, R10, UR10, RZ ;  /* 0x0000000a0a087c10 */ /* 0x010fc8000ff5e0ff */
[----:B------:R-:W-:Y:S02]  /*1f90*/  IADD3.X R9, R11, UR6, RZ, P2, !PT ;  /* 0x000000060b097c10 */ /* 0x000fe400097fe4ff */
[----:B-----5:R-:W-:Y:S02]  /*1fa0*/  IADD3 R12, P2, R8, UR10, RZ ;  /* 0x0000000a080c7c10 */ /* 0x020fe4000ff5e0ff */
[----:B------:R-:W-:Y:S01]  /*1fb0*/  IADD3.X R5, R7, UR4, RZ, P1, !PT ;  /* 0x0000000407057c10 */ /* 0x000fe20008ffe4ff */
[----:B------:R3:W-:Y:S01]  /*1fc0*/  LDGSTS.E.BYPASS.LTC128B.128 [R0+0xe000], [R8.64] ;  /* 0x0e00000008007fae */ /* 0x0007e2000b901d66 */
[----:B------:R-:W-:-:S05]  /*1fd0*/  IADD3.X R13, R9, UR6, RZ, P2, !PT ;  /* 0x00000006090d7c10 */ /* 0x000fca00097fe4ff */
[----:B------:R1:W-:Y:S04]  /*1fe0*/  LDGSTS.E.BYPASS.LTC128B.128 [R0+0xf000], [R12.64] ;  /* 0x0f0000000c007fae */ /* 0x0003e8000b901d66 */
[----:B------:R1:W-:Y:S04]  /*1ff0*/  LDGSTS.E.BYPASS.LTC128B.128 [R0+0x10000], [R14.64] ;  /* 0x100000000e007fae */ /* 0x0003e8000b901d66 */
[----:B------:R1:W-:Y:S04]  /*2000*/  LDGSTS.E.BYPASS.LTC128B.128 [R0+0x11000], [R6.64] ;  /* 0x1100000006007fae */ /* 0x0003e8000b901d66 */
[----:B------:R2:W-:Y:S01]  /*2010*/  LDGSTS.E.BYPASS.LTC128B.128 [R0+0x12000], [R4.64] ;  /* 0x1200000004007fae */ /* 0x0005e2000b901d66 */
[----:B---3--:R-:W-:-:S04]  /*2020*/  IADD3 R8, P1, R4, UR7, RZ ;  /* 0x0000000704087c10 */ /* 0x008fc8000ff3e0ff */
[----:B------:R-:W-:Y:S02]  /*2030*/  IADD3.X R9, R5, UR4, RZ, P1, !PT ;  /* 0x0000000405097c10 */ /* 0x000fe40008ffe4ff */
[----:B------:R-:W-:Y:S01]  /*2040*/  PLOP3.LUT P1, PT, PT, PT, UP0, 0x80, 0x0 ;  /* 0x000000000000781c */ /* 0x000fe20003f2f008 */
[----:B------:R-:W-:Y:S02]  /*2050*/  UIMAD.WIDE UR4, UR42, UR17, UR30 ;  /* 0x000000112a0472a5 */ /* 0x000fe4000f8e021e */
[----:B------:R1:W-:Y:S01]  /*2060*/  LDGSTS.E.BYPASS.LTC128B.128 [R0+0x13000], [R8.64] ;  /* 0x1300000008007fae */ /* 0x0003e2000b901d66 */
[----:B--2---:R-:W-:-:S03]  /*2070*/  IMAD.SHL.U32 R4, R16, 0x4, RZ ;  /* 0x0000000410047824 */ /* 0x004fc600078e00ff */
[----:B------:R-:W0:Y:S02]  /*2080*/  LDGDEPBAR ;  /* 0x00000000000079af */ /* 0x000e240000000000 */
[----:B------:R-:W-:Y:S01]  /*2090*/  IADD3 R4, P2, R4, UR4, RZ ;  /* 0x0000000404047c10 */ /* 0x000fe2000ff5e0ff */
[----:B------:R-:W-:Y:S01]  /*20a0*/  UIMAD.WIDE UR6, UR41, UR17, UR28 ;  /* 0x00000011290672a5 */ /* 0x000fe2000f8e021c */
[----:B-1----:R-:W-:-:S04]  /*20b0*/  SHF.R.S32.HI R0, RZ, 0x1f, R16 ;  /* 0x0000001fff007819 */ /* 0x002fc80000011410 */
[----:B------:R-:W-:-:S04]  /*20c0*/  SHF.L.U64.HI R5, R16, 0x2, R0 ;  /* 0x0000000210057819 */ /* 0x000fc80000010200 */
[----:B------:R-:W-:Y:S01]  /*20d0*/  IADD3.X R5, R5, UR5, RZ, P2, !PT ;  /* 0x0000000505057c10 */ /* 0x000fe200097fe4ff */
[----:B------:R-:W-:Y:S05]  /*20e0*/  @!P1 BRA `(.L_x_595) ;  /* 0x0000494000009947 */ /* 0x000fea0003800000 */
[----:B------:R1:W5:Y:S01]  /*20f0*/  LDG.E R246, [R4.64] ;  /* 0x0000002604f67981 */ /* 0x000362000c1e1900 */
[----:B------:R-:W-:-:S03]  /*2100*/  IADD3 R178, R182, 0x2000, RZ ;  /* 0x00002000b6b27810 */ /* 0x000fc60007ffe0ff */
[----:B------:R1:W5:Y:S04]  /*2110*/  LDG.E R245, [R4.64+0x20] ;  /* 0x0000202604f57981 */ /* 0x000368000c1e1900 */
[----:B------:R1:W5:Y:S04]  /*2120*/  LDG.E R244, [R4.64+0x100] ;  /* 0x0001002604f47981 */ /* 0x000368000c1e1900 */
[----:B------:R1:W5:Y:S01]  /*2130*/  LDG.E R243, [R4.64+0x120] ;  /* 0x0001202604f37981 */ /* 0x000362000c1e1900 */
[----:B------:R-:W-:Y:S01]  /*2140*/  SEL R178, R178, R182, !P0 ;  /* 0x000000b6b2b27207 */ /* 0x000fe20004000000 */
[----:B------:R-:W-:Y:S01]  /*2150*/  IMAD.MOV.U32 R242, RZ, RZ, R2 ;  /* 0x000000fffff27224 */ /* 0x000fe200078e0002 */
[----:B------:R-:W-:Y:S01]  /*2160*/  UMOV UR8, UR6 ;  /* 0x0000000600087c82 */ /* 0x000fe20008000000 */
[----:B------:R-:W-:-:S02]  /*2170*/  IMAD.MOV.U32 R127, RZ, RZ, RZ ;  /* 0x000000ffff7f7224 */ /* 0x000fc400078e00ff */
[----:B------:R-:W-:Y:S01]  /*2180*/  IMAD.SHL.U32 R178, R178, 0x2, RZ ;  /* 0x00000002b2b27824 */ /* 0x000fe200078e00ff */
[----:B-1----:R-:W-:-:S04]  /*2190*/  IADD3 R4, R181, 0x2000, RZ ;  /* 0x00002000b5047810 */ /* 0x002fc80007ffe0ff */
[----:B------:R-:W-:-:S05]  /*21a0*/  SEL R4, R4, R181, !P0 ;  /* 0x000000b504047207 */ /* 0x000fca0004000000 */
[----:B------:R-:W-:Y:S02]  /*21b0*/  IMAD.SHL.U32 R172, R4, 0x2, RZ ;  /* 0x0000000204ac7824 */ /* 0x000fe400078e00ff */
[----:B------:R-:W-:Y:S01]  /*21c0*/  IMAD.MOV.U32 R2, RZ, RZ, c[0x0][0x22c] ;  /* 0x00008b00ff027624 */ /* 0x000fe200078e00ff */
[C---:B------:R-:W-:Y:S01]  /*21d0*/  SHF.L.U32 R180, R182.reuse, 0x1, RZ ;  /* 0x00000001b6b47819 */ /* 0x040fe200000006ff */
[----:B------:R-:W-:Y:S01]  /*21e0*/  IMAD.MOV.U32 R184, RZ, RZ, 0x40 ;  /* 0x00000040ffb87424 */ /* 0x000fe200078e00ff */
[----:B------:R-:W-:Y:S01]  /*21f0*/  SHF.L.U32 R179, R182, 0x1, RZ ;  /* 0x00000001b6b37819 */ /* 0x000fe200000006ff */
[----:B------:R-:W-:Y:S02]  /*2200*/  IMAD R2, R2, c[0x0][0x1c0], RZ ;  /* 0x0000700002027a24 */ /* 0x000fe400078e02ff */
[----:B------:R-:W-:Y:S02]  /*2210*/  IMAD.MOV.U32 R183, RZ, RZ, 0x20 ;  /* 0x00000020ffb77424 */ /* 0x000fe400078e00ff */
[C---:B------:R-:W-:Y:S01]  /*2220*/  IMAD.SHL.U32 R4, R2.reuse, 0x10, RZ ;  /* 0x0000001002047824 */ /* 0x040fe200078e00ff */
[----:B------:R-:W-:-:S04]  /*2230*/  SHF.L.U32 R5, R2, 0x3, RZ ;  /* 0x0000000302057819 */ /* 0x000fc800000006ff */
[----:B------:R-:W-:-:S05]  /*2240*/  IADD3 R4, R4, 0x20, RZ ;  /* 0x0000002004047810 */ /* 0x000fca0007ffe0ff */
[C---:B------:R-:W-:Y:S01]  /*2250*/  IMAD.IADD R2, R5.reuse, 0x1, R4 ;  /* 0x0000000105027824 */ /* 0x040fe200078e0204 */
[C---:B------:R-:W-:Y:S02]  /*2260*/  SHF.L.U64.HI R4, R16.reuse, 0x2, R0 ;  /* 0x0000000210047819 */ /* 0x040fe40000010200 */
[----:B------:R-:W-:Y:S02]  /*2270*/  IADD3 R0, R16, -0x80, RZ ;  /* 0xffffff8010007810 */ /* 0x000fe40007ffe0ff */
[----:B------:R-:W-:Y:S02]  /*2280*/  IADD3 R2, R5, R2, RZ ;  /* 0x0000000205027210 */ /* 0x000fe40007ffe0ff */
[----:B------:R-:W-:-:S03]  /*2290*/  SHF.L.U32 R0, R0, 0x2, RZ ;  /* 0x0000000200007819 */ /* 0x000fc600000006ff */
[----:B------:R-:W-:-:S05]  /*22a0*/  IMAD.IADD R2, R5, 0x1, R2 ;  /* 0x0000000105027824 */ /* 0x000fca00078e0202 */
[----:B------:R-:W-:-:S05]  /*22b0*/  IADD3 R2, R5, R2, RZ ;  /* 0x0000000205027210 */ /* 0x000fca0007ffe0ff */
[----:B------:R1:W-:Y:S02]  /*22c0*/  STL [R1+0x8], R2 ;  /* 0x0000080201007387 */ /* 0x0003e40000100800 */
[----:B-1----:R-:W-:-:S05]  /*22d0*/  IMAD.IADD R2, R5, 0x1, R2 ;  /* 0x0000000105027824 */ /* 0x002fca00078e0202 */
[----:B------:R1:W-:Y:S04]  /*22e0*/  STL [R1+0x4], R2 ;  /* 0x0000040201007387 */ /* 0x0003e80000100800 */
[----:B------:R2:W-:Y:S01]  /*22f0*/  STL [R1+0x18], R4 ;  /* 0x0000180401007387 */ /* 0x0005e20000100800 */
[----:B-1----:R-:W-:-:S04]  /*2300*/  IADD3 R2, R5, R2, RZ ;  /* 0x0000000205027210 */ /* 0x002fc80007ffe0ff */
[----:B------:R-:W-:Y:S01]  /*2310*/  IADD3 R252, R5, R2, RZ ;  /* 0x0000000205fc7210 */ /* 0x000fe20007ffe0ff */
[----:B--2---:R-:W-:-:S04]  /*2320*/  IMAD.SHL.U32 R4, R16, 0x4, RZ ;  /* 0x0000000410047824 */ /* 0x004fc800078e00ff */
[C---:B------:R-:W-:Y:S01]  /*2330*/  IMAD.IADD R251, R5.reuse, 0x1, R252 ;  /* 0x0000000105fb7824 */ /* 0x040fe200078e02fc */
[----:B------:R-:W-:Y:S03]  /*2340*/  STL [R1+0x14], R4 ;  /* 0x0000140401007387 */ /* 0x000fe60000100800 */
[C---:B------:R-:W-:Y:S01]  /*2350*/  IMAD.IADD R250, R5.reuse, 0x1, R251 ;  /* 0x0000000105fa7824 */ /* 0x040fe200078e02fb */
[----:B------:R-:W-:Y:S04]  /*2360*/  STL [R1], R2 ;  /* 0x0000000201007387 */ /* 0x000fe80000100800 */
[C---:B------:R-:W-:Y:S01]  /*2370*/  IADD3 R249, R5.reuse, R250, RZ ;  /* 0x000000fa05f97210 */ /* 0x040fe20007ffe0ff */
[----:B------:R1:W-:Y:S04]  /*2380*/  STL [R1+0x10], R0 ;  /* 0x0000100001007387 */ /* 0x0003e80000100800 */
[----:B------:R-:W-:-:S05]  /*2390*/  IMAD.IADD R248, R5, 0x1, R249 ;  /* 0x0000000105f87824 */ /* 0x000fca00078e02f9 */
[----:B------:R-:W-:-:S05]  /*23a0*/  IADD3 R247, R5, R248, RZ ;  /* 0x000000f805f77210 */ /* 0x000fca0007ffe0ff */
[----:B-1----:R-:W-:-:S06]  /*23b0*/  IMAD.IADD R0, R5, 0x1, R247 ;  /* 0x0000000105007824 */ /* 0x002fcc00078e02f7 */
.L_x_598:
[----:B------:R-:W2:Y:S01]  /*23c0*/  LDL R0, [R1+0x20] ;  /* 0x0000200001007983 */ /* 0x000ea20000100800 */
[----:B------:R-:W-:Y:S03]  /*23d0*/  UISETP.GE.AND UP2, UPT, UR46, 0x1, UPT ;  /* 0x000000012e00788c */ /* 0x000fe6000bf46270 */
[----:B------:R-:W0:Y:S01]  /*23e0*/  LDGDEPBAR ;  /* 0x00000000000079af */ /* 0x000e220000000000 */
[----:B--2---:R-:W-:Y:S01]  /*23f0*/  R2P PR, R0, 0x6 ;  /* 0x0000000600007804 */ /* 0x004fe20000000000 */
[----:B------:R-:W-:Y:S06]  /*2400*/  DEPBAR.LE SB0, 0x0 ;  /* 0x000080000000791a */ /* 0x000fec0000000000 */
[----:B------:R-:W-:Y:S01]  /*2410*/  BAR.SYNC.DEFER_BLOCKING 0x0 ;  /* 0x0000000000007b1d */ /* 0x000fe20000010000 */
[----:B------:R-:W-:Y:S02]  /*2420*/  SEL R2, R183, 0xffffffe0, !P1 ;  /* 0xffffffe0b7027807 */ /* 0x000fe40004800000 */
[----:B------:R-:W-:Y:S02]  /*2430*/  SEL R173, R184, 0xffffffc0, !P2 ;  /* 0xffffffc0b8ad7807 */ /* 0x000fe40005000000 */
[----:B------:R-:W-:Y:S02]  /*2440*/  IADD3 R0, R178, R2, RZ ;  /* 0x00000002b2007210 */ /* 0x000fe40007ffe0ff */
[----:B-----5:R-:W-:Y:S01]  /*2450*/  FSETP.NEU.FTZ.AND P0, PT, R246, -INF , PT ;  /* 0xff800000f600780b */ /* 0x020fe20003f1d000 */
[----:B------:R-:W-:Y:S08]  /*2460*/  LDSM.16.M88.4 R64, [R178] ;  /* 0x00000000b240783b */ /* 0x000ff00000000200 */
[----:B------:R-:W1:Y:S08]  /*2470*/  LDSM.16.M88.4 R16, [R174+0xc000] ;  /* 0x00c00000ae10783b */ /* 0x000e700000000200 */
[----:B------:R-:W2:Y:S08]  /*2480*/  LDSM.16.M88.4 R60, [R178+0x2000] ;  /* 0x00200000b23c783b */ /* 0x000eb00000000200 */
[----:B------:R-:W3:Y:S08]  /*2490*/  LDSM.16.M88.4 R32, [R174+0xc800] ;  /* 0x00c80000ae20783b */ /* 0x000ef00000000200 */
[----:B------:R-:W4:Y:S08]  /*24a0*/  LDSM.16.M88.4 R48, [R174+0xd000] ;  /* 0x00d00000ae30783b */ /* 0x000f300000000200 */
[----:B------:R-:W3:Y:S01]  /*24b0*/  LDSM.16.M88.4 R132, [R174+0xd800] ;  /* 0x00d80000ae84783b */ /* 0x000ee20000000200 */
[-C--:B-1----:R-:W-:Y:S07]  /*24c0*/  HMMA.16816.F32.BF16 R4, R64, R16.reuse, RZ ;  /* 0x000000104004723c */ /* 0x082fee00000418ff */
[----:B------:R-:W-:Y:S01]  /*24d0*/  LDSM.16.M88.4 R136, [R0] ;  /* 0x000000000088783b */ /* 0x000fe20000000200 */
[C---:B--2---:R-:W-:Y:S07]  /*24e0*/  HMMA.16816.F32.BF16 R8, R60.reuse, R16, RZ ;  /* 0x000000103c08723c */ /* 0x044fee00000418ff */
        /* <DEDUP_REMOVED lines=8> */
[----:B------:R-:W1:Y:S01]  /*2570*/  LDSM.16.M88.4 R156, [R177+0xd800] ;  /* 0x00d80000b19c783b */ /* 0x000e620000000200 */
[----:B--2---:R-:W-:Y:S01]  /*2580*/  IADD3 R0, R173, R0, RZ ;  /* 0x00000000ad007210 */ /* 0x004fe20007ffe0ff */
[-C--:B------:R-:W-:Y:S06]  /*2590*/  HMMA.16816.F32.BF16 R28, R60, R34.reuse, RZ ;  /* 0x000000223c1c723c */ /* 0x080fec00000418ff */
[----:B------:R-:W-:Y:S02]  /*25a0*/  LDSM.16.M88.4 R160, [R175+0xd000] ;  /* 0x00d00000afa0783b */ /* 0x000fe40000000200 */
[C---:B------:R-:W-:Y:S06]  /*25b0*/  HMMA.16816.F32.BF16 R32, R64.reuse, R34, RZ ;  /* 0x000000224020723c */ /* 0x040fec00000418ff */
[----:B------:R-:W-:Y:S02]  /*25c0*/  LDSM.16.M88.4 R164, [R175+0xd800] ;  /* 0x00d80000afa4783b */ /* 0x000fe40000000200 */
[-C--:B----4-:R-:W-:Y:S06]  /*25d0*/  HMMA.16816.F32.BF16 R36, R64, R48.reuse, RZ ;  /* 0x000000304024723c */ /* 0x090fec00000418ff */
[----:B------:R-:W-:Y:S02]  /*25e0*/  LDSM.16.M88.4 R168, [R176+0xc000] ;  /* 0x00c00000b0a8783b */ /* 0x000fe40000000200 */
[C---:B------:R-:W-:Y:S08]  /*25f0*/  HMMA.16816.F32.BF16 R40, R60.reuse, R48, RZ ;  /* 0x000000303c28723c */ /* 0x040ff000000418ff */
[-C--:B------:R-:W-:Y:S08]  /*2600*/  HMMA.16816.F32.BF16 R44, R60, R50.reuse, RZ ;  /* 0x000000323c2c723c */ /* 0x080ff000000418ff */
[C---:B------:R-:W-:Y:S08]  /*2610*/  HMMA.16816.F32.BF16 R48, R64.reuse, R50, RZ ;  /* 0x000000324030723c */ /* 0x040ff000000418ff */
[-C--:B------:R-:W-:Y:S08]  /*2620*/  HMMA.16816.F32.BF16 R52, R64, R132.reuse, RZ ;  /* 0x000000844034723c */ /* 0x080ff000000418ff */
[C---:B------:R-:W-:Y:S08]  /*2630*/  HMMA.16816.F32.BF16 R56, R60.reuse, R132, RZ ;  /* 0x000000843c38723c */ /* 0x040ff000000418ff */
[-C--:B------:R-:W-:Y:S08]  /*2640*/  HMMA.16816.F32.BF16 R60, R60, R134.reuse, RZ ;  /* 0x000000863c3c723c */ /* 0x080ff000000418ff */
[----:B------:R-:W-:Y:S08]  /*2650*/  HMMA.16816.F32.BF16 R64, R64, R134, RZ ;  /* 0x000000864040723c */ /* 0x000ff000000418ff */
[-C--:B-1----:R-:W-:Y:S08]  /*2660*/  HMMA.16816.F32.BF16 R4, R136, R140.reuse, R4 ;  /* 0x0000008c8804723c */ /* 0x082ff00000041804 */
[C---:B------:R-:W-:Y:S08]  /*2670*/  HMMA.16816.F32.BF16 R8, R144.reuse, R140, R8 ;  /* 0x0000008c9008723c */ /* 0x040ff00000041808 */
[-C--:B------:R-:W-:Y:S08]  /*2680*/  HMMA.16816.F32.BF16 R12, R144, R142.reuse, R12 ;  /* 0x0000008e900c723c */ /* 0x080ff0000004180c */
[C---:B------:R-:W-:Y:S01]  /*2690*/  HMMA.16816.F32.BF16 R16, R136.reuse, R142, R16 ;  /* 0x0000008e8810723c */ /* 0x040fe20000041810 */
[----:B------:R-:W-:Y:S07]  /*26a0*/  LDSM.16.M88.4 R140, [R175+0xc000] ;  /* 0x00c00000af8c783b */ /* 0x000fee0000000200 */
[-C--:B------:R-:W-:Y:S08]  /*26b0*/  HMMA.16816.F32.BF16 R20, R136, R148.reuse, R20 ;  /* 0x000000948814723c */ /* 0x080ff00000041814 */
[C---:B------:R-:W-:Y:S07]  /*26c0*/  HMMA.16816.F32.BF16 R24, R144.reuse, R148, R24 ;  /* 0x000000949018723c */ /* 0x040fee0000041818 */
[----:B------:R-:W-:Y:S01]  /*26d0*/  IADD3 R148, R178, R173, RZ ;  /* 0x000000adb2947210 */ /* 0x000fe20007ffe0ff */
[-C--:B------:R-:W-:Y:S04]  /*26e0*/  HMMA.16816.F32.BF16 R28, R144, R150.reuse, R28 ;  /* 0x00000096901c723c */ /* 0x080fe8000004181c */
[----:B------:R-:W1:Y:S04]  /*26f0*/  LDSM.16.M88.4 R132, [R148] ;  /* 0x000000009484783b */ /* 0x000e680000000200 */
[C---:B------:R-:W-:Y:S04]  /*2700*/  HMMA.16816.F32.BF16 R32, R136.reuse, R150, R32 ;  /* 0x000000968820723c */ /* 0x040fe80000041820 */
[----:B------:R-:W2:Y:S04]  /*2710*/  LDSM.16.M88.4 R148, [R148+0x2000] ;  /* 0x002000009494783b */ /* 0x000ea80000000200 */
[-C--:B---3--:R-:W-:Y:S08]  /*2720*/  HMMA.16816.F32.BF16 R36, R136, R152.reuse, R36 ;  /* 0x000000988824723c */ /* 0x088ff00000041824 */
[C---:B------:R-:W-:Y:S08]  /*2730*/  HMMA.16816.F32.BF16 R40, R144.reuse, R152, R40 ;  /* 0x000000989028723c */ /* 0x040ff00000041828 */
[-C--:B------:R-:W-:Y:S08]  /*2740*/  HMMA.16816.F32.BF16 R44, R144, R154.reuse, R44 ;  /* 0x0000009a902c723c */ /* 0x080ff0000004182c */
[C---:B------:R-:W-:Y:S01]  /*2750*/  HMMA.16816.F32.BF16 R48, R136.reuse, R154, R48 ;  /* 0x0000009a8830723c */ /* 0x040fe20000041830 */
[----:B------:R-:W3:Y:S07]  /*2760*/  LDSM.16.M88.4 R152, [R175+0xc800] ;  /* 0x00c80000af98783b */ /* 0x000eee0000000200 */
[-C--:B------:R-:W-:Y:S08]  /*2770*/  HMMA.16816.F32.BF16 R52, R136, R156.reuse, R52 ;  /* 0x0000009c8834723c */ /* 0x080ff00000041834 */
[C---:B------:R-:W-:Y:S08]  /*2780*/  HMMA.16816.F32.BF16 R56, R144.reuse, R156, R56 ;  /* 0x0000009c9038723c */ /* 0x040ff00000041838 */
[-C--:B------:R-:W-:Y:S01]  /*2790*/  HMMA.16816.F32.BF16 R60, R144, R158.reuse, R60 ;  /* 0x0000009e903c723c */ /* 0x080fe2000004183c */
[----:B------:R-:W4:Y:S07]  /*27a0*/  LDSM.16.M88.4 R144, [R0] ;  /* 0x000000000090783b */ /* 0x000f2e0000000200 */
[----:B------:R-:W-:Y:S07]  /*27b0*/  HMMA.16816.F32.BF16 R64, R136, R158, R64 ;  /* 0x0000009e8840723c */ /* 0x000fee0000041840 */
[----:B------:R-:W-:Y:S01]  /*27c0*/  FMUL.FTZ R138, R246, 1.4426950216293334961 ;  /* 0x3fb8aa3bf68a7820 */ /* 0x000fe20000410000 */
[-C--:B-1----:R-:W-:Y:S05]  /*27d0*/  HMMA.16816.F32.BF16 R4, R132, R140.reuse, R4 ;  /* 0x0000008c8404723c */ /* 0x082fea0000041804 */
[----:B------:R-:W-:Y:S01]  /*27e0*/  FSEL R138, R138, RZ, P0 ;  /* 0x000000ff8a8a7208 */ /* 0x000fe20000000000 */
[C---:B------:R-:W-:Y:S01]  /*27f0*/  FMUL.FTZ R137, R245.reuse, 1.4426950216293334961 ;  /* 0x3fb8aa3bf5897820 */ /* 0x040fe20000410000 */
[----:B------:R-:W-:Y:S01]  /*2800*/  FSETP.NEU.FTZ.AND P0, PT, R245, -INF , PT ;  /* 0xff800000f500780b */ /* 0x000fe20003f1d000 */
[C---:B--2---:R-:W-:Y:S04]  /*2810*/  HMMA.16816.F32.BF16 R8, R148.reuse, R140, R8 ;  /* 0x0000008c9408723c */ /* 0x044fe80000041808 */
[----:B------:R-:W-:Y:S01]  /*2820*/  FSEL R137, R137, RZ, P0 ;  /* 0x000000ff89897208 */ /* 0x000fe20000000000 */
[C---:B------:R-:W-:Y:S01]  /*2830*/  FMUL.FTZ R136, R244.reuse, 1.4426950216293334961 ;  /* 0x3fb8aa3bf4887820 */ /* 0x040fe20000410000 */
[----:B------:R-:W-:Y:S02]  /*2840*/  FSETP.NEU.FTZ.AND P0, PT, R244, -INF , PT ;  /* 0xff800000f400780b */ /* 0x000fe40003f1d000 */
[-C--:B------:R-:W-:Y:S04]  /*2850*/  HMMA.16816.F32.BF16 R12, R148, R142.reuse, R12 ;  /* 0x0000008e940c723c */ /* 0x080fe8000004180c */
[----:B------:R-:W-:Y:S02]  /*2860*/  FSEL R136, R136, RZ, P0 ;  /* 0x000000ff88887208 */ /* 0x000fe40000000000 */
[C---:B------:R-:W-:Y:S02]  /*2870*/  FSETP.NEU.FTZ.AND P0, PT, R243.reuse, -INF , PT ;  /* 0xff800000f300780b */ /* 0x040fe40003f1d000 */
        /* <DEDUP_REMOVED lines=11> */
[-C--:B------:R-:W-:Y:S01]  /*2930*/  HMMA.16816.F32.BF16 R60, R148, R166.reuse, R60 ;  /* 0x000000a6943c723c */ /* 0x080fe2000004183c */
[----:B------:R-:W2:Y:S06]  /*2940*/  LDL R151, [R1+0x14] ;  /* 0x0000140001977983 */ /* 0x000eac0000100800 */
[----:B------:R-:W-:Y:S01]  /*2950*/  IADD3 R148, R180, R2, RZ ;  /* 0x00000002b4947210 */ /* 0x000fe20007ffe0ff */
[----:B------:R-:W-:Y:S01]  /*2960*/  HMMA.16816.F32.BF16 R64, R132, R166, R64 ;  /* 0x000000a68440723c */ /* 0x000fe20000041840 */
[----:B------:R1:W3:Y:S07]  /*2970*/  LDSM.16.M88.4 R132, [R0+0x2000] ;  /* 0x002000000084783b */ /* 0x0002ee0000000200 */
[-C--:B----4-:R-:W-:Y:S05]  /*2980*/  HMMA.16816.F32.BF16 R4, R144, R168.reuse, R4 ;  /* 0x000000a89004723c */ /* 0x090fea0000041804 */
[----:B-1----:R-:W-:Y:S07]  /*2990*/  FMUL.FTZ R0, R243, 1.4426950216293334961 ;  /* 0x3fb8aa3bf3007820 */ /* 0x002fee0000410000 */
[----:B------:R-:W-:Y:S11]  /*29a0*/  FSEL R0, R0, RZ, P0 ;  /* 0x000000ff00007208 */ /* 0x000ff60000000000 */
[----:B------:R-:W-:Y:S01]  /*29b0*/  @!UPT UIADD3 URZ, URZ, URZ, URZ ;  /* 0x0000003f3f3ff290 */ /* 0x000fe2000fffe03f */
[--C-:B------:R-:W-:Y:S02]  /*29c0*/  FFMA.FTZ R4, R4, c[0x0][0x23c], -R138.reuse ;  /* 0x00008f0004047a23 */ /* 0x100fe4000001088a */
[----:B------:R-:W-:Y:S02]  /*29d0*/  FFMA.FTZ R5, R5, c[0x0][0x23c], -R138 ;  /* 0x00008f0005057a23 */ /* 0x000fe4000001088a */
[----:B------:R-:W-:Y:S01]  /*29e0*/  MUFU.EX2 R166, R4 ;  /* 0x0000000400a67308 */ /* 0x000fe20000000800 */
[--C-:B------:R-:W-:Y:S02]  /*29f0*/  FFMA.FTZ R6, R6, c[0x0][0x23c], -R137.reuse ;  /* 0x00008f0006067a23 */ /* 0x100fe40000010889 */
[--C-:B------:R-:W-:Y:S01]  /*2a00*/  FFMA.FTZ R7, R7, c[0x0][0x23c], -R137.reuse ;  /* 0x00008f0007077a23 */ /* 0x100fe20000010889 */
[C---:B---3--:R-:W-:Y:S06]  /*2a10*/  HMMA.16816.F32.BF16 R8, R132.reuse, R168, R8 ;  /* 0x000000a88408723c */ /* 0x048fec0000041808 */
[----:B------:R-:W-:Y:S02]  /*2a20*/  MUFU.EX2 R165, R5 ;  /* 0x0000000500a57308 */ /* 0x000fe40000000800 */
[-C--:B------:R-:W-:Y:S08]  /*2a30*/  HMMA.16816.F32.BF16 R12, R132, R170.reuse, R12 ;  /* 0x000000aa840c723c */ /* 0x080ff0000004180c */
[----:B------:R-:W-:Y:S01]  /*2a40*/  MUFU.EX2 R219, R6 ;  /* 0x0000000600db7308 */ /* 0x000fe20000000800 */
[C---:B------:R-:W-:Y:S07]  /*2a50*/  HMMA.16816.F32.BF16 R16, R144.reuse, R170, R16 ;  /* 0x000000aa9010723c */ /* 0x040fee0000041810 */
[--C-:B------:R-:W-:Y:S02]  /*2a60*/  FFMA.FTZ R8, R8, c[0x0][0x23c], -R136.reuse ;  /* 0x00008f0008087a23 */ /* 0x100fe40000010888 */
[----:B------:R1:W3:Y:S03]  /*2a70*/  MUFU.EX2 R218, R7 ;  /* 0x0000000700da7308 */ /* 0x0002e60000000800 */
[----:B------:R-:W-:Y:S02]  /*2a80*/  FFMA.FTZ R9, R9, c[0x0][0x23c], -R136 ;  /* 0x00008f0009097a23 */ /* 0x000fe40000010888 */
[--C-:B------:R-:W-:Y:S02]  /*2a90*/  FFMA.FTZ R10, R10, c[0x0][0x23c], -R0.reuse ;  /* 0x00008f000a0a7a23 */ /* 0x100fe40000010800 */
[----:B------:R-:W-:Y:S02]  /*2aa0*/  FFMA.FTZ R11, R11, c[0x0][0x23c], -R0 ;  /* 0x00008f000b0b7a23 */ /* 0x000fe40000010800 */
[--C-:B------:R-:W-:Y:S01]  /*2ab0*/  FFMA.FTZ R12, R12, c[0x0][0x23c], -R136.reuse ;  /* 0x00008f000c0c7a23 */ /* 0x100fe20000010888 */
[----:B------:R-:W-:Y:S01]  /*2ac0*/  MUFU.EX2 R225, R8 ;  /* 0x0000000800e17308 */ /* 0x000fe20000000800 */
[----:B------:R-:W-:Y:S02]  /*2ad0*/  FFMA.FTZ R13, R13, c[0x0][0x23c], -R136 ;  /* 0x00008f000d0d7a23 */ /* 0x000fe40000010888 */
[----:B------:R-:W-:Y:S02]  /*2ae0*/  FFMA.FTZ R14, R14, c[0x0][0x23c], -R0 ;  /* 0x00008f000e0e7a23 */ /* 0x000fe40000010800 */
[--C-:B------:R-:W-:Y:S02]  /*2af0*/  FFMA.FTZ R16, R16, c[0x0][0x23c], -R138.reuse ;  /* 0x00008f0010107a23 */ /* 0x100fe4000001088a */
[----:B------:R-:W-:Y:S02]  /*2b00*/  FFMA.FTZ R17, R17, c[0x0][0x23c], -R138 ;  /* 0x00008f0011117a23 */ /* 0x000fe4000001088a */
[--C-:B------:R-:W-:Y:S01]  /*2b10*/  FFMA.FTZ R18, R18, c[0x0][0x23c], -R137.reuse ;  /* 0x00008f0012127a23 */ /* 0x100fe20000010889 */
[----:B------:R-:W-:Y:S01]  /*2b20*/  MUFU.EX2 R224, R9 ;  /* 0x0000000900e07308 */ /* 0x000fe20000000800 */
[--C-:B------:R-:W-:Y:S02]  /*2b30*/  FFMA.FTZ R19, R19, c[0x0][0x23c], -R137.reuse ;  /* 0x00008f0013137a23 */ /* 0x100fe40000010889 */
[----:B------:R-:W-:Y:S01]  /*2b40*/  FFMA.FTZ R15, R15, c[0x0][0x23c], -R0 ;  /* 0x00008f000f0f7a23 */ /* 0x000fe20000010800 */
[----:B-1----:R-:W1:Y:S06]  /*2b50*/  LDSM.16.M88.4 R4, [R176+0xc800] ;  /* 0x00c80000b004783b */ /* 0x002e6c0000000200 */
[----:B------:R-:W-:Y:S10]  /*2b60*/  MUFU.EX2 R228, R10 ;  /* 0x0000000a00e47308 */ /* 0x000ff40000000800 */
[----:B------:R4:W-:Y:S10]  /*2b70*/  MUFU.EX2 R229, R11 ;  /* 0x0000000b00e57308 */ /* 0x0009f40000000800 */
[----:B------:R-:W-:Y:S10]  /*2b80*/  MUFU.EX2 R158, R16 ;  /* 0x00000010009e7308 */ /* 0x000ff40000000800 */
[----:B------:R-:W3:Y:S01]  /*2b90*/  MUFU.EX2 R153, R17 ;  /* 0x0000001100997308 */ /* 0x000ee20000000800 */
[-C--:B-1----:R-:W-:Y:S01]  /*2ba0*/  HMMA.16816.F32.BF16 R20, R144, R4.reuse, R20 ;  /* 0x000000049014723c */ /* 0x082fe20000041814 */
[----:B----4-:R-:W1:Y:S08]  /*2bb0*/  LDSM.16.M88.4 R8, [R176+0xd000] ;  /* 0x00d00000b008783b */ /* 0x010e700000000200 */
[----:B------:R-:W-:Y:S01]  /*2bc0*/  MUFU.EX2 R211, R18 ;  /* 0x0000001200d37308 */ /* 0x000fe20000000800 */
[C---:B------:R-:W-:Y:S08]  /*2bd0*/  HMMA.16816.F32.BF16 R24, R132.reuse, R4, R24 ;  /* 0x000000048418723c */ /* 0x040ff00000041818 */
[-C--:B------:R-:W-:Y:S01]  /*2be0*/  HMMA.16816.F32.BF16 R28, R132, R6.reuse, R28 ;  /* 0x00000006841c723c */ /* 0x080fe2000004181c */
[----:B------:R-:W-:Y:S07]  /*2bf0*/  MUFU.EX2 R210, R19 ;  /* 0x0000001300d27308 */ /* 0x000fee0000000800 */
[C---:B------:R-:W-:Y:S01]  /*2c00*/  HMMA.16816.F32.BF16 R32, R144.reuse, R6, R32 ;  /* 0x000000069020723c */ /* 0x040fe20000041820 */
[----:B------:R-:W4:Y:S02]  /*2c10*/  LDSM.16.M88.4 R4, [R176+0xd800] ;  /* 0x00d80000b004783b */ /* 0x000f240000000200 */
[----:B------:R-:W-:Y:S01]  /*2c20*/  MUFU.EX2 R223, R12 ;  /* 0x0000000c00df7308 */ /* 0x000fe20000000800 */
[--C-:B------:R-:W-:Y:S02]  /*2c30*/  FFMA.FTZ R20, R20, c[0x0][0x23c], -R138.reuse ;  /* 0x00008f0014147a23 */ /* 0x100fe4000001088a */
[----:B------:R-:W-:Y:S02]  /*2c40*/  FFMA.FTZ R21, R21, c[0x0][0x23c], -R138 ;  /* 0x00008f0015157a23 */ /* 0x000fe4000001088a */
[--C-:B------:R-:W-:Y:S04]  /*2c50*/  FFMA.FTZ R22, R22, c[0x0][0x23c], -R137.reuse ;  /* 0x00008f0016167a23 */ /* 0x100fe80000010889 */
[--C-:B------:R-:W-:Y:S01]  /*2c60*/  FFMA.FTZ R23, R23, c[0x0][0x23c], -R137.reuse ;  /* 0x00008f0017177a23 */ /* 0x100fe20000010889 */
[----:B------:R-:W-:Y:S01]  /*2c70*/  MUFU.EX2 R157, R20 ;  /* 0x00000014009d7308 */ /* 0x000fe20000000800 */
[--C-:B------:R-:W-:Y:S02]  /*2c80*/  FFMA.FTZ R24, R24, c[0x0][0x23c], -R136.reuse ;  /* 0x00008f0018187a23 */ /* 0x100fe40000010888 */
[----:B------:R-:W-:Y:S01]  /*2c90*/  FFMA.FTZ R25, R25, c[0x0][0x23c], -R136 ;  /* 0x00008f0019197a23 */ /* 0x000fe20000010888 */
[-C--:B-1----:R-:W-:Y:S03]  /*2ca0*/  HMMA.16816.F32.BF16 R36, R144, R8.reuse, R36 ;  /* 0x000000089024723c */ /* 0x082fe60000041824 */
[--C-:B------:R-:W-:Y:S02]  /*2cb0*/  FFMA.FTZ R26, R26, c[0x0][0x23c], -R0.reuse ;  /* 0x00008f001a1a7a23 */ /* 0x100fe40000010800 */
[----:B------:R-:W-:Y:S01]  /*2cc0*/  FFMA.FTZ R27, R27, c[0x0][0x23c], -R0 ;  /* 0x00008f001b1b7a23 */ /* 0x000fe20000010800 */
[----:B------:R-:W1:Y:S01]  /*2cd0*/  MUFU.EX2 R222, R13 ;  /* 0x0000000d00de7308 */ /* 0x000e620000000800 */
[--C-:B------:R-:W-:Y:S01]  /*2ce0*/  FFMA.FTZ R32, R32, c[0x0][0x23c], -R138.reuse ;  /* 0x00008f0020207a23 */ /* 0x100fe2000001088a */
[C---:B------:R-:W-:Y:S04]  /*2cf0*/  HMMA.16816.F32.BF16 R40, R132.reuse, R8, R40 ;  /* 0x000000088428723c */ /* 0x040fe80000041828 */
[----:B------:R-:W-:Y:S02]  /*2d00*/  FFMA.FTZ R33, R33, c[0x0][0x23c], -R138 ;  /* 0x00008f0021217a23 */ /* 0x000fe4000001088a */
[--C-:B------:R-:W-:Y:S02]  /*2d10*/  FFMA.FTZ R34, R34, c[0x0][0x23c], -R137.reuse ;  /* 0x00008f0022227a23 */ /* 0x100fe40000010889 */
[-C--:B------:R-:W-:Y:S01]  /*2d20*/  HMMA.16816.F32.BF16 R44, R132, R10.reuse, R44 ;  /* 0x0000000a842c723c */ /* 0x080fe2000004182c */
[----:B------:R-:W-:Y:S03]  /*2d30*/  MUFU.EX2 R156, R32 ;  /* 0x00000020009c7308 */ /* 0x000fe60000000800 */
[--C-:B------:R-:W-:Y:S02]  /*2d40*/  FFMA.FTZ R35, R35, c[0x0][0x23c], -R137.reuse ;  /* 0x00008f0023237a23 */ /* 0x100fe40000010889 */
[--C-:B------:R-:W-:Y:S02]  /*2d50*/  FFMA.FTZ R28, R28, c[0x0][0x23c], -R136.reuse ;  /* 0x00008f001c1c7a23 */ /* 0x100fe40000010888 */
[C---:B------:R-:W-:Y:S03]  /*2d60*/  HMMA.16816.F32.BF16 R48, R144.reuse, R10, R48 ;  /* 0x0000000a9030723c */ /* 0x040fe60000041830 */
[----:B------:R-:W-:Y:S01]  /*2d70*/  MUFU.EX2 R192, R33 ;  /* 0x0000002100c07308 */ /* 0x000fe20000000800 */
[----:B------:R-:W-:Y:S02]  /*2d80*/  FFMA.FTZ R29, R29, c[0x0][0x23c], -R136 ;  /* 0x00008f001d1d7a23 */ /* 0x000fe40000010888 */
[--C-:B------:R-:W-:Y:S02]  /*2d90*/  FFMA.FTZ R30, R30, c[0x0][0x23c], -R0.reuse ;  /* 0x00008f001e1e7a23 */ /* 0x100fe40000010800 */
[-C--:B----4-:R-:W-:Y:S04]  /*2da0*/  HMMA.16816.F32.BF16 R52, R144, R4.reuse, R52 ;  /* 0x000000049034723c */ /* 0x090fe80000041834 */
[----:B------:R-:W-:Y:S01]  /*2db0*/  FFMA.FTZ R31, R31, c[0x0][0x23c], -R0 ;  /* 0x00008f001f1f7a23 */ /* 0x000fe20000010800 */
[----:B------:R-:W-:Y:S01]  /*2dc0*/  MUFU.EX2 R199, R34 ;  /* 0x0000002200c77308 */ /* 0x000fe20000000800 */
[--C-:B------:R-:W-:Y:S02]  /*2dd0*/  FFMA.FTZ R36, R36, c[0x0][0x23c], -R138.reuse ;  /* 0x00008f0024247a23 */ /* 0x100fe4000001088a */
[C---:B------:R-:W-:Y:S04]  /*2de0*/  HMMA.16816.F32.BF16 R56, R132.reuse, R4, R56 ;  /* 0x000000048438723c */ /* 0x040fe80000041838 */
[--C-:B------:R-:W-:Y:S02]  /*2df0*/  FFMA.FTZ R37, R37, c[0x0][0x23c], -R138.reuse ;  /* 0x00008f0025257a23 */ /* 0x100fe4000001088a */
[--C-:B------:R-:W-:Y:S01]  /*2e00*/  FFMA.FTZ R38, R38, c[0x0][0x23c], -R137.reuse ;  /* 0x00008f0026267a23 */ /* 0x100fe20000010889 */
[----:B---3--:R-:W-:Y:S01]  /*2e10*/  F2FP.BF16.PACK_AB R5, R218, R219 ;  /* 0x000000dbda05723e */ /* 0x008fe200000010ff */
[-C--:B------:R-:W-:Y:S01]  /*2e20*/  HMMA.16816.F32.BF16 R60, R132, R6.reuse, R60 ;  /* 0x00000006843c723c */ /* 0x080fe2000004183c */
[----:B------:R-:W-:Y:S03]  /*2e30*/  MUFU.EX2 R198, R35 ;  /* 0x0000002300c67308 */ /* 0x000fe60000000800 */
[----:B------:R1:W-:Y:S01]  /*2e40*/  STS [R230+0x1c400], R5 ;  /* 0x01c40005e6007388 */ /* 0x0003e20000000800 */
[----:B------:R-:W-:Y:S01]  /*2e50*/  F2FP.BF16.PACK_AB R4, R153, R158 ;  /* 0x0000009e9904723e */ /* 0x000fe200000010ff */
[--C-:B------:R-:W-:Y:S02]  /*2e60*/  FFMA.FTZ R48, R48, c[0x0][0x23c], -R138.reuse ;  /* 0x00008f0030307a23 */ /* 0x100fe4000001088a */
[----:B------:R-:W-:Y:S03]  /*2e70*/  HMMA.16816.F32.BF16 R64, R144, R6, R64 ;  /* 0x000000069040723c */ /* 0x000fe60000041840 */
[----:B------:R-:W-:Y:S01]  /*2e80*/  MUFU.EX2 R227, R14 ;  /* 0x0000000e00e37308 */ /* 0x000fe20000000800 */
[--C-:B------:R-:W-:Y:S02]  /*2e90*/  FFMA.FTZ R39, R39, c[0x0][0x23c], -R137.reuse ;  /* 0x00008f0027277a23 */ /* 0x100fe40000010889 */
[----:B------:R-:W-:Y:S01]  /*2ea0*/  FFMA.FTZ R49, R49, c[0x0][0x23c], -R138 ;  /* 0x00008f0031317a23 */ /* 0x000fe2000001088a */
[----:B------:R-:W-:Y:S01]  /*2eb0*/  F2FP.BF16.PACK_AB R6, R165, R166 ;  /* 0x000000a6a506723e */ /* 0x000fe200000010ff */
[--C-:B------:R-:W-:Y:S04]  /*2ec0*/  FFMA.FTZ R50, R50, c[0x0][0x23c], -R137.reuse ;  /* 0x00008f0032327a23 */ /* 0x100fe80000010889 */
[----:B------:R3:W-:Y:S01]  /*2ed0*/  STS [R230+0x1c000], R6 ;  /* 0x01c00006e6007388 */ /* 0x0007e20000000800 */
[----:B------:R-:W4:Y:S01]  /*2ee0*/  MUFU.EX2 R226, R15 ;  /* 0x0000000f00e27308 */ /* 0x000f220000000800 */
[--C-:B------:R-:W-:Y:S02]  /*2ef0*/  FFMA.FTZ R51, R51, c[0x0][0x23c], -R137.reuse ;  /* 0x00008f0033337a23 */ /* 0x100fe40000010889 */
[----:B------:R4:W-:Y:S01]  /*2f00*/  STS [R233+0x1c000], R4 ;  /* 0x01c00004e9007388 */ /* 0x0009e20000000800 */
[--C-:B------:R-:W-:Y:S02]  /*2f10*/  FFMA.FTZ R62, R62, c[0x0][0x23c], -R0.reuse ;  /* 0x00008f003e3e7a23 */ /* 0x100fe40000010800 */
[--C-:B------:R-:W-:Y:S01]  /*2f20*/  FFMA.FTZ R42, R42, c[0x0][0x23c], -R0.reuse ;  /* 0x00008f002a2a7a23 */ /* 0x100fe20000010800 */
[----:B-1----:R-:W-:Y:S01]  /*2f30*/  F2FP.BF16.PACK_AB R5, R222, R223 ;  /* 0x000000dfde05723e */ /* 0x002fe200000010ff */
[--C-:B------:R-:W-:Y:S02]  /*2f40*/  FFMA.FTZ R43, R43, c[0x0][0x23c], -R0.reuse ;  /* 0x00008f002b2b7a23 */ /* 0x100fe40000010800 */
[----:B------:R-:W1:Y:S01]  /*2f50*/  MUFU.EX2 R152, R21 ;  /* 0x0000001500987308 */ /* 0x000e620000000800 */
[--C-:B------:R-:W-:Y:S02]  /*2f60*/  FFMA.FTZ R46, R46, c[0x0][0x23c], -R0.reuse ;  /* 0x00008f002e2e7a23 */ /* 0x100fe40000010800 */
[--C-:B------:R-:W-:Y:S02]  /*2f70*/  FFMA.FTZ R47, R47, c[0x0][0x23c], -R0.reuse ;  /* 0x00008f002f2f7a23 */ /* 0x100fe40000010800 */
[--C-:B------:R-:W-:Y:S02]  /*2f80*/  FFMA.FTZ R58, R58, c[0x0][0x23c], -R0.reuse ;  /* 0x00008f003a3a7a23 */ /* 0x100fe40000010800 */
[--C-:B------:R-:W-:Y:S02]  /*2f90*/  FFMA.FTZ R59, R59, c[0x0][0x23c], -R0.reuse ;  /* 0x00008f003b3b7a23 */ /* 0x100fe40000010800 */
[----:B------:R-:W-:Y:S01]  /*2fa0*/  FFMA.FTZ R0, R63, c[0x0][0x23c], -R0 ;  /* 0x00008f003f007a23 */ /* 0x000fe20000010800 */
[----:B------:R-:W-:Y:S01]  /*2fb0*/  MUFU.EX2 R207, R22 ;  /* 0x0000001600cf7308 */ /* 0x000fe20000000800 */
[--C-:B------:R-:W-:Y:S02]  /*2fc0*/  FFMA.FTZ R40, R40, c[0x0][0x23c], -R136.reuse ;  /* 0x00008f0028287a23 */ /* 0x100fe40000010888 */
[--C-:B------:R-:W-:Y:S01]  /*2fd0*/  FFMA.FTZ R41, R41, c[0x0][0x23c], -R136.reuse ;  /* 0x00008f0029297a23 */ /* 0x100fe20000010888 */
[----:B---3--:R-:W-:Y:S01]  /*2fe0*/  F2FP.BF16.PACK_AB R6, R210, R211 ;  /* 0x000000d3d206723e */ /* 0x008fe200000010ff */
[--C-:B------:R-:W-:Y:S02]  /*2ff0*/  FFMA.FTZ R44, R44, c[0x0][0x23c], -R136.reuse ;  /* 0x00008f002c2c7a23 */ /* 0x100fe40000010888 */
[----:B------:R-:W-:Y:S01]  /*3000*/  FFMA.FTZ R45, R45, c[0x0][0x23c], -R136 ;  /* 0x00008f002d2d7a23 */ /* 0x000fe20000010888 */
[----:B----4-:R-:W-:Y:S01]  /*3010*/  F2FP.BF16.PACK_AB R4, R224, R225 ;  /* 0x000000e1e004723e */ /* 0x010fe200000010ff */
[----:B------:R3:W-:Y:S01]  /*3020*/  STS [R233+0x1c400], R6 ;  /* 0x01c40006e9007388 */ /* 0x0007e20000000800 */
[----:B------:R-:W4:Y:S01]  /*3030*/  MUFU.EX2 R206, R23 ;  /* 0x0000001700ce7308 */ /* 0x000f220000000800 */
[--C-:B------:R-:W-:Y:S02]  /*3040*/  FFMA.FTZ R52, R52, c[0x0][0x23c], -R138.reuse ;  /* 0x00008f0034347a23 */ /* 0x100fe4000001088a */
[----:B------:R1:W-:Y:S01]  /*3050*/  STS [R230+0x1e000], R4 ;  /* 0x01e00004e6007388 */ /* 0x0003e20000000800 */
[--C-:B------:R-:W-:Y:S02]  /*3060*/  FFMA.FTZ R53, R53, c[0x0][0x23c], -R138.reuse ;  /* 0x00008f0035357a23 */ /* 0x100fe4000001088a */
[--C-:B------:R-:W-:Y:S02]  /*3070*/  FFMA.FTZ R54, R54, c[0x0][0x23c], -R137.reuse ;  /* 0x00008f0036367a23 */ /* 0x100fe40000010889 */
[--C-:B------:R-:W-:Y:S02]  /*3080*/  FFMA.FTZ R55, R55, c[0x0][0x23c], -R137.reuse ;  /* 0x00008f0037377a23 */ /* 0x100fe40000010889 */
[----:B------:R-:W-:Y:S01]  /*3090*/  MUFU.EX2 R215, R24 ;  /* 0x0000001800d77308 */ /* 0x000fe20000000800 */
[--C-:B------:R-:W-:Y:S02]  /*30a0*/  FFMA.FTZ R64, R64, c[0x0][0x23c], -R138.reuse ;  /* 0x00008f0040407a23 */ /* 0x100fe4000001088a */
[----:B------:R-:W-:Y:S02]  /*30b0*/  FFMA.FTZ R138, R65, c[0x0][0x23c], -R138 ;  /* 0x00008f00418a7a23 */ /* 0x000fe4000001088a */
[--C-:B------:R-:W-:Y:S02]  /*30c0*/  FFMA.FTZ R66, R66, c[0x0][0x23c], -R137.reuse ;  /* 0x00008f0042427a23 */ /* 0x100fe40000010889 */
[----:B------:R-:W-:Y:S02]  /*30d0*/  FFMA.FTZ R137, R67, c[0x0][0x23c], -R137 ;  /* 0x00008f0043897a23 */ /* 0x000fe40000010889 */
[--C-:B------:R-:W-:Y:S01]  /*30e0*/  FFMA.FTZ R56, R56, c[0x0][0x23c], -R136.reuse ;  /* 0x00008f0038387a23 */ /* 0x100fe20000010888 */
[----:B------:R-:W-:Y:S01]  /*30f0*/  MUFU.EX2 R214, R25 ;  /* 0x0000001900d67308 */ /* 0x000fe20000000800 */
[--C-:B------:R-:W-:Y:S02]  /*3100*/  FFMA.FTZ R57, R57, c[0x0][0x23c], -R136.reuse ;  /* 0x00008f0039397a23 */ /* 0x100fe40000010888 */
[--C-:B------:R-:W-:Y:S01]  /*3110*/  FFMA.FTZ R60, R60, c[0x0][0x23c], -R136.reuse ;  /* 0x00008f003c3c7a23 */ /* 0x100fe20000010888 */
[----:B---3--:R-:W-:Y:S01]  /*3120*/  F2FP.BF16.PACK_AB R6, R229, R228 ;  /* 0x000000e4e506723e */ /* 0x008fe200000010ff */
[----:B------:R-:W-:Y:S01]  /*3130*/  FFMA.FTZ R136, R61, c[0x0][0x23c], -R136 ;  /* 0x00008f003d887a23 */ /* 0x000fe20000010888 */
[----:B--2---:R-:W-:Y:S02]  /*3140*/  IADD3 R150, P0, R151, UR8, RZ ;  /* 0x0000000897967c10 */ /* 0x004fe4000ff1e0ff */
[----:B-1----:R-:W-:Y:S01]  /*3150*/  F2FP.BF16.PACK_AB R4, R226, R227 ;  /* 0x000000e3e204723e */ /* 0x002fe200000010ff */
[----:B------:R1:W-:Y:S01]  /*3160*/  STS [R230+0x1e400], R6 ;  /* 0x01e40006e6007388 */ /* 0x0003e20000000800 */
[----:B------:R-:W-:Y:S03]  /*3170*/  MUFU.EX2 R220, R26 ;  /* 0x0000001a00dc7308 */ /* 0x000fe60000000800 */
[----:B------:R4:W-:Y:S04]  /*3180*/  STS [R233+0x1e000], R5 ;  /* 0x01e00005e9007388 */ /* 0x0009e80000000800 */
[----:B------:R2:W-:Y:S03]  /*3190*/  STS [R233+0x1e400], R4 ;  /* 0x01e40004e9007388 */ /* 0x0005e60000000800 */
[----:B------:R-:W3:Y:S10]  /*31a0*/  MUFU.EX2 R221, R27 ;  /* 0x0000001b00dd7308 */ /* 0x000ef40000000800 */
[----:B------:R-:W-:Y:S01]  /*31b0*/  MUFU.EX2 R213, R28 ;  /* 0x0000001c00d57308 */ /* 0x000fe20000000800 */
[----:B-1----:R-:W-:Y:S02]  /*31c0*/  F2FP.BF16.PACK_AB R6, R152, R157 ;  /* 0x0000009d9806723e */ /* 0x002fe400000010ff */
[----:B----4-:R-:W-:Y:S03]  /*31d0*/  F2FP.BF16.PACK_AB R5, R206, R207 ;  /* 0x000000cfce05723e */ /* 0x010fe600000010ff */
[----:B------:R1:W-:Y:S04]  /*31e0*/  STS [R237+0x1c000], R6 ;  /* 0x01c00006ed007388 */ /* 0x0003e80000000800 */
[----:B------:R-:W-:Y:S01]  /*31f0*/  MUFU.EX2 R212, R29 ;  /* 0x0000001d00d47308 */ /* 0x000fe20000000800 */
[----:B--2---:R-:W-:Y:S01]  /*3200*/  F2FP.BF16.PACK_AB R4, R192, R156 ;  /* 0x0000009cc004723e */ /* 0x004fe200000010ff */
[----:B------:R-:W-:Y:S01]  /*3210*/  STS [R237+0x1c400], R5 ;  /* 0x01c40005ed007388 */ /* 0x000fe20000000800 */
[----:B---3--:R-:W-:Y:S03]  /*3220*/  F2FP.BF16.PACK_AB R7, R221, R220 ;  /* 0x000000dcdd07723e */ /* 0x008fe600000010ff */
[----:B------:R2:W-:Y:S04]  /*3230*/  STS [R236+0x1c000], R4 ;  /* 0x01c00004ec007388 */ /* 0x0005e80000000800 */
[----:B------:R-:W-:Y:S10]  /*3240*/  MUFU.EX2 R217, R30 ;  /* 0x0000001e00d97308 */ /* 0x000ff40000000800 */
[----:B------:R-:W3:Y:S01]  /*3250*/  MUFU.EX2 R216, R31 ;  /* 0x0000001f00d87308 */ /* 0x000ee20000000800 */
[----:B-1----:R-:W-:Y:S05]  /*3260*/  F2FP.BF16.PACK_AB R6, R198, R199 ;  /* 0x000000c7c606723e */ /* 0x002fea00000010ff */
[----:B------:R1:W-:Y:S04]  /*3270*/  STS [R236+0x1c400], R6 ;  /* 0x01c40006ec007388 */ /* 0x0003e80000000800 */
[----:B------:R-:W-:Y:S01]  /*3280*/  MUFU.EX2 R155, R36 ;  /* 0x00000024009b7308 */ /* 0x000fe20000000800 */
[----:B--2---:R-:W-:Y:S01]  /*3290*/  F2FP.BF16.PACK_AB R4, R214, R215 ;  /* 0x000000d7d604723e */ /* 0x004fe200000010ff */
[----:B------:R-:W-:Y:S04]  /*32a0*/  STS [R237+0x1e400], R7 ;  /* 0x01e40007ed007388 */ /* 0x000fe80000000800 */
[----:B------:R2:W-:Y:S04]  /*32b0*/  STS [R237+0x1e000], R4 ;  /* 0x01e00004ed007388 */ /* 0x0005e80000000800 */
[----:B------:R-:W2:Y:S01]  /*32c0*/  MUFU.EX2 R189, R37 ;  /* 0x0000002500bd7308 */ /* 0x000ea20000000800 */
[----:B---3--:R-:W-:Y:S05]  /*32d0*/  F2FP.BF16.PACK_AB R5, R216, R217 ;  /* 0x000000d9d805723e */ /* 0x008fea00000010ff */
[----:B------:R-:W-:Y:S04]  /*32e0*/  STS [R236+0x1e400], R5 ;  /* 0x01e40005ec007388 */ /* 0x000fe80000000800 */
[----:B------:R-:W-:Y:S01]  /*32f0*/  MUFU.EX2 R196, R38 ;  /* 0x0000002600c47308 */ /* 0x000fe20000000800 */
[----:B-1----:R-:W-:Y:S05]  /*3300*/  F2FP.BF16.PACK_AB R6, R212, R213 ;  /* 0x000000d5d406723e */ /* 0x002fea00000010ff */
[----:B------:R-:W-:Y:S04]  /*3310*/  STS [R236+0x1e000], R6 ;  /* 0x01e00006ec007388 */ /* 0x000fe80000000800 */
[----:B------:R-:W1:Y:S01]  /*3320*/  MUFU.EX2 R195, R39 ;  /* 0x0000002700c37308 */ /* 0x000e620000000800 */
[----:B--2---:R-:W-:Y:S05]  /*3330*/  F2FP.BF16.PACK_AB R4, R189, R155 ;  /* 0x0000009bbd04723e */ /* 0x004fea00000010ff */
[----:B------:R2:W-:Y:S04]  /*3340*/  STS [R231+0x1c000], R4 ;  /* 0x01c00004e7007388 */ /* 0x0005e80000000800 */
[----:B------:R-:W-:Y:S10]  /*3350*/  MUFU.EX2 R154, R48 ;  /* 0x00000030009a7308 */ /* 0x000ff40000000800 */
[----:B------:R-:W2:Y:S01]  /*3360*/  MUFU.EX2 R149, R49 ;  /* 0x0000003100957308 */ /* 0x000ea20000000800 */
[----:B-1----:R-:W-:Y:S05]  /*3370*/  F2FP.BF16.PACK_AB R7, R195, R196 ;  /* 0x000000c4c307723e */ /* 0x002fea00000010ff */
[----:B------:R1:W-:Y:S04]  /*3380*/  STS [R231+0x1c400], R7 ;  /* 0x01c40007e7007388 */ /* 0x0003e80000000800 */
[----:B------:R-:W-:Y:S10]  /*3390*/  MUFU.EX2 R188, R50 ;  /* 0x0000003200bc7308 */ /* 0x000ff40000000800 */
[----:B------:R-:W3:Y:S01]  /*33a0*/  MUFU.EX2 R185, R51 ;  /* 0x0000003300b97308 */ /* 0x000ee20000000800 */
[----:B--2---:R-:W-:Y:S05]  /*33b0*/  F2FP.BF16.PACK_AB R4, R149, R154 ;  /* 0x0000009a9504723e */ /* 0x004fea00000010ff */
[----:B------:R-:W-:Y:S04]  /*33c0*/  STS [R232+0x1c000], R4 ;  /* 0x01c00004e8007388 */ /* 0x000fe80000000800 */
[----:B------:R3:W-:Y:S10]  /*33d0*/  MUFU.EX2 R169, R0 ;  /* 0x0000000000a97308 */ /* 0x0007f40000000800 */
[----:B------:R-:W-:Y:S10]  /*33e0*/  MUFU.EX2 R203, R40 ;  /* 0x0000002800cb7308 */ /* 0x000ff40000000800 */
[----:B------:R-:W2:Y:S01]  /*33f0*/  MUFU.EX2 R202, R41 ;  /* 0x0000002900ca7308 */ /* 0x000ea20000000800 */
[----:B---3--:R-:W-:Y:S05]  /*3400*/  F2FP.BF16.PACK_AB R0, R185, R188 ;  /* 0x000000bcb900723e */ /* 0x008fea00000010ff */
[----:B------:R-:W-:Y:S04]  /*3410*/  STS [R232+0x1c400], R0 ;  /* 0x01c40000e8007388 */ /* 0x000fe80000000800 */
[----:B------:R-:W-:Y:S10]  /*3420*/  MUFU.EX2 R208, R42 ;  /* 0x0000002a00d07308 */ /* 0x000ff40000000800 */
[----:B------:R-:W3:Y:S01]  /*3430*/  MUFU.EX2 R209, R43 ;  /* 0x0000002b00d17308 */ /* 0x000ee20000000800 */
[----:B--2---:R-:W-:Y:S05]  /*3440*/  F2FP.BF16.PACK_AB R6, R202, R203 ;  /* 0x000000cbca06723e */ /* 0x004fea00000010ff */
[----:B------:R2:W-:Y:S04]  /*3450*/  STS [R231+0x1e000], R6 ;  /* 0x01e00006e7007388 */ /* 0x0005e80000000800 */
[----:B------:R-:W-:Y:S10]  /*3460*/  MUFU.EX2 R201, R44 ;  /* 0x0000002c00c97308 */ /* 0x000ff40000000800 */
[----:B------:R-:W1:Y:S01]  /*3470*/  MUFU.EX2 R200, R45 ;  /* 0x0000002d00c87308 */ /* 0x000e620000000800 */
[----:B---3--:R-:W-:Y:S05]  /*3480*/  F2FP.BF16.PACK_AB R5, R209, R208 ;  /* 0x000000d0d105723e */ /* 0x008fea00000010ff */
[----:B------:R3:W-:Y:S04]  /*3490*/  STS [R231+0x1e400], R5 ;  /* 0x01e40005e7007388 */ /* 0x0007e80000000800 */
[----:B------:R-:W-:Y:S10]  /*34a0*/  MUFU.EX2 R205, R46 ;  /* 0x0000002e00cd7308 */ /* 0x000ff40000000800 */
[----:B------:R-:W2:Y:S01]  /*34b0*/  MUFU.EX2 R204, R47 ;  /* 0x0000002f00cc7308 */ /* 0x000ea20000000800 */
[----:B-1----:R-:W-:Y:S05]  /*34c0*/  F2FP.BF16.PACK_AB R7, R200, R201 ;  /* 0x000000c9c807723e */ /* 0x002fea00000010ff */
[----:B------:R-:W-:Y:S04]  /*34d0*/  STS [R232+0x1e000], R7 ;  /* 0x01e00007e8007388 */ /* 0x000fe80000000800 */
[----:B------:R-:W-:Y:S10]  /*34e0*/  MUFU.EX2 R164, R52 ;  /* 0x0000003400a47308 */ /* 0x000ff40000000800 */
[----:B------:R-:W3:Y:S01]  /*34f0*/  MUFU.EX2 R163, R53 ;  /* 0x0000003500a37308 */ /* 0x000ee20000000800 */
[----:B--2---:R-:W-:Y:S05]  /*3500*/  F2FP.BF16.PACK_AB R6, R204, R205 ;  /* 0x000000cdcc06723e */ /* 0x004fea00000010ff */
[----:B------:R-:W-:Y:S04]  /*3510*/  STS [R232+0x1e400], R6 ;  /* 0x01e40006e8007388 */ /* 0x000fe80000000800 */
[----:B------:R-:W-:Y:S10]  /*3520*/  MUFU.EX2 R168, R54 ;  /* 0x0000003600a87308 */ /* 0x000ff40000000800 */
[----:B------:R-:W1:Y:S01]  /*3530*/  MUFU.EX2 R167, R55 ;  /* 0x0000003700a77308 */ /* 0x000e620000000800 */
[----:B---3--:R-:W-:Y:S05]  /*3540*/  F2FP.BF16.PACK_AB R5, R163, R164 ;  /* 0x000000a4a305723e */ /* 0x008fea00000010ff */
[----:B------:R2:W-:Y:S04]  /*3550*/  STS [R235+0x1c000], R5 ;  /* 0x01c00005eb007388 */ /* 0x0005e80000000800 */
[----:B------:R-:W-:Y:S10]  /*3560*/  MUFU.EX2 R160, R64 ;  /* 0x0000004000a07308 */ /* 0x000ff40000000800 */
[----:B------:R-:W3:Y:S01]  /*3570*/  MUFU.EX2 R159, R138 ;  /* 0x0000008a009f7308 */ /* 0x000ee20000000800 */
[----:B-1----:R-:W-:Y:S05]  /*3580*/  F2FP.BF16.PACK_AB R4, R167, R168 ;  /* 0x000000a8a704723e */ /* 0x002fea00000010ff */
[----:B------:R1:W-:Y:S04]  /*3590*/  STS [R235+0x1c400], R4 ;  /* 0x01c40004eb007388 */ /* 0x0003e80000000800 */
[----:B------:R-:W-:Y:S10]  /*35a0*/  MUFU.EX2 R162, R66 ;  /* 0x0000004200a27308 */ /* 0x000ff40000000800 */
[----:B------:R-:W2:Y:S01]  /*35b0*/  MUFU.EX2 R161, R137 ;  /* 0x0000008900a17308 */ /* 0x000ea20000000800 */
[----:B---3--:R-:W-:Y:S05]  /*35c0*/  F2FP.BF16.PACK_AB R0, R159, R160 ;  /* 0x000000a09f00723e */ /* 0x008fea00000010ff */
[----:B------:R3:W-:Y:S04]  /*35d0*/  STS [R234+0x1c000], R0 ;  /* 0x01c00000ea007388 */ /* 0x0007e80000000800 */
[----:B------:R-:W-:Y:S10]  /*35e0*/  MUFU.EX2 R191, R56 ;  /* 0x0000003800bf7308 */ /* 0x000ff40000000800 */
[----:B------:R-:W4:Y:S01]  /*35f0*/  MUFU.EX2 R190, R57 ;  /* 0x0000003900be7308 */ /* 0x000f220000000800 */
[----:B--2---:R-:W-:Y:S05]  /*3600*/  F2FP.BF16.PACK_AB R5, R161, R162 ;  /* 0x000000a2a105723e */ /* 0x004fea00000010ff */
[----:B------:R-:W-:Y:S04]  /*3610*/  STS [R234+0x1c400], R5 ;  /* 0x01c40005ea007388 */ /* 0x000fe80000000800 */
[----:B------:R-:W-:Y:S10]  /*3620*/  MUFU.EX2 R197, R58 ;  /* 0x0000003a00c57308 */ /* 0x000ff40000000800 */
[----:B------:R-:W2:Y:S01]  /*3630*/  MUFU.EX2 R194, R59 ;  /* 0x0000003b00c27308 */ /* 0x000ea20000000800 */
[----:B----4-:R-:W-:Y:S05]  /*3640*/  F2FP.BF16.PACK_AB R7, R190, R191 ;  /* 0x000000bfbe07723e */ /* 0x010fea00000010ff */
[----:B------:R-:W-:Y:S04]  /*3650*/  STS [R235+0x1e000], R7 ;  /* 0x01e00007eb007388 */ /* 0x000fe80000000800 */
[----:B------:R-:W-:Y:S10]  /*3660*/  MUFU.EX2 R171, R60 ;  /* 0x0000003c00ab7308 */ /* 0x000ff40000000800 */
[----:B------:R-:W1:Y:S01]  /*3670*/  MUFU.EX2 R170, R136 ;  /* 0x0000008800aa7308 */ /* 0x000e620000000800 */
[----:B--2---:R-:W-:Y:S05]  /*3680*/  F2FP.BF16.PACK_AB R6, R194, R197 ;  /* 0x000000c5c206723e */ /* 0x004fea00000010ff */
[----:B------:R-:W-:Y:S04]  /*3690*/  STS [R235+0x1e400], R6 ;  /* 0x01e40006eb007388 */ /* 0x000fe80000000800 */
[----:B------:R-:W3:Y:S01]  /*36a0*/  MUFU.EX2 R193, R62 ;  /* 0x0000003e00c17308 */ /* 0x000ee20000000800 */
[----:B-1----:R-:W-:Y:S05]  /*36b0*/  F2FP.BF16.PACK_AB R4, R170, R171 ;  /* 0x000000abaa04723e */ /* 0x002fea00000010ff */
[----:B------:R-:W-:Y:S01]  /*36c0*/  STS [R234+0x1e000], R4 ;  /* 0x01e00004ea007388 */ /* 0x000fe20000000800 */
[----:B---3--:R-:W-:Y:S05]  /*36d0*/  F2FP.BF16.PACK_AB R0, R169, R193 ;  /* 0x000000c1a900723e */ /* 0x008fea00000010ff */
[----:B------:R1:W-:Y:S04]  /*36e0*/  STS [R234+0x1e400], R0 ;  /* 0x01e40000ea007388 */ /* 0x0003e80000000800 */
[----:B------:R-:W-:Y:S08]  /*36f0*/  LDSM.16.M88.4 R64, [R180+0x8000] ;  /* 0x00800000b440783b */ /* 0x000ff00000000200 */
[----:B------:R-:W2:Y:S08]  /*3700*/  LDSM.16.M88.4 R16, [R174+0x10000] ;  /* 0x01000000ae10783b */ /* 0x000eb00000000200 */
[----:B------:R-:W3:Y:S08]  /*3710*/  LDSM.16.M88.4 R60, [R180+0xa000] ;  /* 0x00a00000b43c783b */ /* 0x000ef00000000200 */
[----:B------:R-:W3:Y:S08]  /*3720*/  LDSM.16.M88.4 R32, [R174+0x10800] ;  /* 0x01080000ae20783b */ /* 0x000ef00000000200 */
[----:B-1----:R-:W4:Y:S04]  /*3730*/  LDL R0, [R1+0x18] ;  /* 0x0000180001007983 */ /* 0x002f280000100800 */
        /* <DEDUP_REMOVED lines=44> */
[----:B----4-:R-:W-:Y:S02]  /*3a00*/  IADD3.X R151, R0, UR7, RZ, P0, !PT ;  /* 0x0000000700977c10 */ /* 0x010fe400087fe4ff */
[----:B------:R-:W-:Y:S05]  /*3a10*/  IADD3 R0, R2, R145, RZ ;  /* 0x0000009102007210 */ /* 0x000fea0007ffe0ff */
[----:B------:R3:W4:Y:S04]  /*3a20*/  LDG.E R147, [R150.64] ;  /* 0x0000002696937981 */ /* 0x000728000c1e1900 */
[----:B------:R3:W4:Y:S04]  /*3a30*/  LDG.E R146, [R150.64+0x20] ;  /* 0x0000202696927981 */ /* 0x000728000c1e1900 */
[----:B------:R3:W4:Y:S01]  /*3a40*/  LDG.E R144, [R150.64+0x100] ;  /* 0x0001002696907981 */ /* 0x000722000c1e1900 */
[-C--:B-1----:R-:W-:Y:S03]  /*3a50*/  HMMA.16816.F32.BF16 R4, R140, R132.reuse, R4 ;  /* 0x000000848c04723c */ /* 0x082fe60000041804 */
[----:B------:R3:W4:Y:S05]  /*3a60*/  LDG.E R2, [R150.64+0x120] ;  /* 0x0001202696027981 */ /* 0x00072a000c1e1900 */
[C---:B--2---:R-:W-:Y:S08]  /*3a70*/  HMMA.16816.F32.BF16 R8, R136.reuse, R132, R8 ;  /* 0x000000848808723c */ /* 0x044ff00000041808 */
[-C--:B------:R-:W-:Y:S08]  /*3a80*/  HMMA.16816.F32.BF16 R12, R136, R134.reuse, R12 ;  /* 0x00000086880c723c */ /* 0x080ff0000004180c */
[C---:B------:R-:W-:Y:S01]  /*3a90*/  HMMA.16816.F32.BF16 R16, R140.reuse, R134, R16 ;  /* 0x000000868c10723c */ /* 0x040fe20000041810 */
[----:B------:R-:W1:Y:S03]  /*3aa0*/  LDSM.16.M88.4 R132, [R175+0x10800] ;  /* 0x01080000af84783b */ /* 0x000e660000000200 */
[----:B---3--:R-:W-:Y:S05]  /*3ab0*/  MOV R151, c[0x0][0x1c0] ;  /* 0x0000700000977a02 */ /* 0x008fea0000000f00 */
[----:B------:R-:W-:Y:S05]  /*3ac0*/  IMAD R151, R151, c[0x0][0x22c], RZ ;  /* 0x00008b0097977a24 */ /* 0x000fea00078e02ff */
[----:B------:R-:W-:Y:S04]  /*3ad0*/  LEA R151, -R151, RZ, 0x7 ;  /* 0x000000ff97977211 */ /* 0x000fe800078e39ff */
[C---:B------:R-:W-:Y:S04]  /*3ae0*/  LEA R186, P0, R151.reuse, R186, 0x2 ;  /* 0x000000ba97ba7211 */ /* 0x040fe800078010ff */
[----:B------:R-:W-:Y:S02]  /*3af0*/  LEA.HI.X.SX32 R187, R151, R187, 0x2, P0 ;  /* 0x000000bb97bb7211 */ /* 0x000fe400000f16ff */
[----:B------:R-:W-:Y:S01]  /*3b00*/  PLOP3.LUT P0, PT, PT, PT, UP2, 0x80, 0x0 ;  /* 0x000000000000781c */ /* 0x000fe20003f0f028 */
        /* <DEDUP_REMOVED lines=16> */
[----:B------:R-:W2:Y:S01]  /*3c10*/  LDSM.16.M88.4 R140, [R0+0xa000] ;  /* 0x00a00000008c783b */ /* 0x000ea20000000200 */
[-C--:B-1----:R-:W-:Y:S08]  /*3c20*/  HMMA.16816.F32.BF16 R4, R132, R136.reuse, R4 ;  /* 0x000000888404723c */ /* 0x082ff00000041804 */
[C---:B--2---:R-:W-:Y:S08]  /*3c30*/  HMMA.16816.F32.BF16 R8, R140.reuse, R136, R8 ;  /* 0x000000888c08723c */ /* 0x044ff00000041808 */
[-C--:B------:R-:W-:Y:S08]  /*3c40*/  HMMA.16816.F32.BF16 R12, R140, R138.reuse, R12 ;  /* 0x0000008a8c0c723c */ /* 0x080ff0000004180c */
[C---:B------:R-:W-:Y:S01]  /*3c50*/  HMMA.16816.F32.BF16 R16, R132.reuse, R138, R16 ;  /* 0x0000008a8410723c */ /* 0x040fe20000041810 */
[----:B------:R-:W1:Y:S03]  /*3c60*/  LDSM.16.M88.4 R136, [R176+0x10800] ;  /* 0x01080000b088783b */ /* 0x000e660000000200 */
[C---:B----4-:R-:W-:Y:S02]  /*3c70*/  FADD.FTZ R4, -R147.reuse, R4 ;  /* 0x0000000493047221 */ /* 0x050fe40000010100 */
[C---:B------:R-:W-:Y:S02]  /*3c80*/  FADD.FTZ R5, -R147.reuse, R5 ;  /* 0x0000000593057221 */ /* 0x040fe40000010100 */
[----:B------:R-:W-:Y:S04]  /*3c90*/  FMUL.FTZ R166, R166, R4 ;  /* 0x00000004a6a67220 */ /* 0x000fe80000410000 */
[----:B------:R-:W-:Y:S04]  /*3ca0*/  FADD.FTZ R6, -R146, R6 ;  /* 0x0000000692067221 */ /* 0x000fe80000010100 */
[C---:B------:R-:W-:Y:S02]  /*3cb0*/  FADD.FTZ R12, -R144.reuse, R12 ;  /* 0x0000000c900c7221 */ /* 0x040fe40000010100 */
[----:B------:R-:W-:Y:S02]  /*3cc0*/  FADD.FTZ R13, -R144, R13 ;  /* 0x0000000d900d7221 */ /* 0x000fe40000010100 */
[----:B------:R-:W-:Y:S02]  /*3cd0*/  FADD.FTZ R10, -R2, R10 ;  /* 0x0000000a020a7221 */ /* 0x000fe40000010100 */
[C---:B------:R-:W-:Y:S02]  /*3ce0*/  FADD.FTZ R7, -R146.reuse, R7 ;  /* 0x0000000792077221 */ /* 0x040fe40000010100 */
        /* <DEDUP_REMOVED lines=8> */
[----:B------:R-:W-:Y:S01]  /*3d70*/  FMUL.FTZ R165, R165, R5 ;  /* 0x00000005a5a57220 */ /* 0x000fe20000410000 */
[-C--:B-1----:R-:W-:Y:S03]  /*3d80*/  HMMA.16816.F32.BF16 R20, R132, R136.reuse, R20 ;  /* 0x000000888414723c */ /* 0x082fe60000041814 */
[----:B------:R-:W-:Y:S02]  /*3d90*/  FMUL.FTZ R158, R158, R16 ;  /* 0x000000109e9e7220 */ /* 0x000fe40000410000 */
[----:B------:R-:W-:Y:S03]  /*3da0*/  FMUL.FTZ R16, R224, R9 ;  /* 0x00000009e0107220 */ /* 0x000fe60000410000 */
[C---:B------:R-:W-:Y:S08]  /*3db0*/  HMMA.16816.F32.BF16 R24, R140.reuse, R136, R24 ;  /* 0x000000888c18723c */ /* 0x040ff00000041818 */
[-C--:B------:R-:W-:Y:S08]  /*3dc0*/  HMMA.16816.F32.BF16 R28, R140, R138.reuse, R28 ;  /* 0x0000008a8c1c723c */ /* 0x080ff0000004181c */
[C---:B------:R-:W-:Y:S01]  /*3dd0*/  FADD.FTZ R20, -R147.reuse, R20 ;  /* 0x0000001493147221 */ /* 0x040fe20000010100 */
[C---:B------:R-:W-:Y:S01]  /*3de0*/  HMMA.16816.F32.BF16 R32, R132.reuse, R138, R32 ;  /* 0x0000008a8420723c */ /* 0x040fe20000041820 */
[----:B------:R-:W1:Y:S03]  /*3df0*/  LDSM.16.M88.4 R136, [R176+0x11000] ;  /* 0x01100000b088783b */ /* 0x000e660000000200 */
[----:B------:R-:W-:Y:S02]  /*3e00*/  FADD.FTZ R22, -R146, R22 ;  /* 0x0000001692167221 */ /* 0x000fe40000010100 */
[----:B------:R-:W-:Y:S02]  /*3e10*/  FADD.FTZ R21, -R147, R21 ;  /* 0x0000001593157221 */ /* 0x000fe40000010100 */
[----:B------:R-:W-:Y:S04]  /*3e20*/  FADD.FTZ R25, -R144, R25 ;  /* 0x0000001990197221 */ /* 0x000fe80000010100 */
[----:B------:R-:W-:Y:S02]  /*3e30*/  FMUL.FTZ R157, R157, R20 ;  /* 0x000000149d9d7220 */ /* 0x000fe40000410000 */
[----:B------:R-:W-:Y:S02]  /*3e40*/  FMUL.FTZ R20, R210, R19 ;  /* 0x00000013d2147220 */ /* 0x000fe40000410000 */
[----:B------:R-:W-:Y:S02]  /*3e50*/  FADD.FTZ R29, -R144, R29 ;  /* 0x0000001d901d7221 */ /* 0x000fe40000010100 */
[----:B------:R-:W-:Y:S02]  /*3e60*/  FADD.FTZ R23, -R146, R23 ;  /* 0x0000001792177221 */ /* 0x000fe40000010100 */
[----:B------:R-:W-:Y:S02]  /*3e70*/  FMUL.FTZ R19, R223, R12 ;  /* 0x0000000cdf137220 */ /* 0x000fe40000410000 */
[----:B------:R-:W-:Y:S02]  /*3e80*/  FADD.FTZ R24, -R144, R24 ;  /* 0x0000001890187221 */ /* 0x000fe40000010100 */
[C---:B------:R-:W-:Y:S02]  /*3e90*/  FADD.FTZ R32, -R147.reuse, R32 ;  /* 0x0000002093207221 */ /* 0x040fe40000010100 */
[----:B------:R-:W-:Y:S02]  /*3ea0*/  FADD.FTZ R33, -R147, R33 ;  /* 0x0000002193217221 */ /* 0x000fe40000010100 */
[C---:B------:R-:W-:Y:S02]  /*3eb0*/  FADD.FTZ R34, -R146.reuse, R34 ;  /* 0x0000002292227221 */ /* 0x040fe40000010100 */
[----:B------:R-:W-:Y:S02]  /*3ec0*/  FADD.FTZ R35, -R146, R35 ;  /* 0x0000002392237221 */ /* 0x000fe40000010100 */
[----:B------:R-:W-:Y:S02]  /*3ed0*/  FMUL.FTZ R156, R156, R32 ;  /* 0x000000209c9c7220 */ /* 0x000fe40000410000 */
[----:B------:R-:W-:Y:S02]  /*3ee0*/  FMUL.FTZ R151, R192, R33 ;  /* 0x00000021c0977220 */ /* 0x000fe40000410000 */
[----:B------:R-:W-:Y:S02]  /*3ef0*/  FADD.FTZ R28, -R144, R28 ;  /* 0x0000001c901c7221 */ /* 0x000fe40000010100 */
[C---:B------:R-:W-:Y:S02]  /*3f00*/  FADD.FTZ R17, -R2.reuse, R27 ;  /* 0x0000001b02117221 */ /* 0x040fe40000010100 */
[----:B------:R-:W-:Y:S01]  /*3f10*/  FADD.FTZ R12, -R2, R30 ;  /* 0x0000001e020c7221 */ /* 0x000fe20000010100 */
[-C--:B-1----:R-:W-:Y:S03]  /*3f20*/  HMMA.16816.F32.BF16 R36, R132, R136.reuse, R36 ;  /* 0x000000888424723c */ /* 0x082fe60000041824 */
[----:B------:R-:W-:Y:S02]  /*3f30*/  FMUL.FTZ R152, R152, R21 ;  /* 0x0000001598987220 */ /* 0x000fe40000410000 */
[----:B------:R-:W-:Y:S02]  /*3f40*/  FMUL.FTZ R21, R226, R15 ;  /* 0x0000000fe2157220 */ /* 0x000fe40000410000 */
[----:B------:R-:W-:Y:S01]  /*3f50*/  FMUL.FTZ R17, R221, R17 ;  /* 0x00000011dd117220 */ /* 0x000fe20000410000 */
[C---:B------:R-:W-:Y:S04]  /*3f60*/  HMMA.16816.F32.BF16 R40, R140.reuse, R136, R40 ;  /* 0x000000888c28723c */ /* 0x040fe80000041828 */
[----:B------:R-:W-:Y:S04]  /*3f70*/  FMUL.FTZ R12, R217, R12 ;  /* 0x0000000cd90c7220 */ /* 0x000fe80000410000 */
[-C--:B------:R-:W-:Y:S08]  /*3f80*/  HMMA.16816.F32.BF16 R44, R140, R138.reuse, R44 ;  /* 0x0000008a8c2c723c */ /* 0x080ff0000004182c */
[C---:B------:R-:W-:Y:S01]  /*3f90*/  FADD.FTZ R36, -R147.reuse, R36 ;  /* 0x0000002493247221 */ /* 0x040fe20000010100 */
[C---:B------:R-:W-:Y:S01]  /*3fa0*/  HMMA.16816.F32.BF16 R48, R132.reuse, R138, R48 ;  /* 0x0000008a8430723c */ /* 0x040fe20000041830 */
[----:B------:R-:W1:Y:S03]  /*3fb0*/  LDSM.16.M88.4 R136, [R176+0x11800] ;  /* 0x01180000b088783b */ /* 0x000e660000000200 */
[----:B------:R-:W-:Y:S02]  /*3fc0*/  FADD.FTZ R37, -R147, R37 ;  /* 0x0000002593257221 */ /* 0x000fe40000010100 */
[C---:B------:R-:W-:Y:S02]  /*3fd0*/  FADD.FTZ R39, -R146.reuse, R39 ;  /* 0x0000002792277221 */ /* 0x040fe40000010100 */
[----:B------:R-:W-:Y:S04]  /*3fe0*/  FMUL.FTZ R155, R155, R36 ;  /* 0x000000249b9b7220 */ /* 0x000fe80000410000 */
[----:B------:R-:W-:Y:S02]  /*3ff0*/  FMUL.FTZ R150, R189, R37 ;  /* 0x00000025bd967220 */ /* 0x000fe40000410000 */
[----:B------:R-:W-:Y:S02]  /*4000*/  FADD.FTZ R38, -R146, R38 ;  /* 0x0000002692267221 */ /* 0x000fe40000010100 */
[----:B------:R-:W-:Y:S02]  /*4010*/  FMUL.FTZ R37, R214, R25 ;  /* 0x00000019d6257220 */ /* 0x000fe40000410000 */
[C---:B------:R-:W-:Y:S02]  /*4020*/  FADD.FTZ R4, -R144.reuse, R40 ;  /* 0x0000002890047221 */ /* 0x040fe40000010100 */
[C---:B------:R-:W-:Y:S02]  /*4030*/  FADD.FTZ R40, -R144.reuse, R41 ;  /* 0x0000002990287221 */ /* 0x040fe40000010100 */
[----:B------:R-:W-:Y:S02]  /*4040*/  FADD.FTZ R0, -R144, R44 ;  /* 0x0000002c90007221 */ /* 0x000fe40000010100 */
[C---:B------:R-:W-:Y:S02]  /*4050*/  FADD.FTZ R49, -R147.reuse, R49 ;  /* 0x0000003193317221 */ /* 0x040fe40000010100 */
[C---:B------:R-:W-:Y:S02]  /*4060*/  FADD.FTZ R50, -R146.reuse, R50 ;  /* 0x0000003292327221 */ /* 0x040fe40000010100 */
[----:B------:R-:W-:Y:S02]  /*4070*/  FADD.FTZ R51, -R146, R51 ;  /* 0x0000003392337221 */ /* 0x000fe40000010100 */
[----:B------:R-:W-:Y:S02]  /*4080*/  FADD.FTZ R48, -R147, R48 ;  /* 0x0000003093307221 */ /* 0x000fe40000010100 */
[----:B------:R-:W-:Y:S02]  /*4090*/  FMUL.FTZ R149, R149, R49 ;  /* 0x0000003195957220 */ /* 0x000fe40000410000 */
[----:B------:R-:W-:Y:S02]  /*40a0*/  FADD.FTZ R44, -R144, R45 ;  /* 0x0000002d902c7221 */ /* 0x000fe40000010100 */
[----:B------:R-:W-:Y:S02]  /*40b0*/  FADD.FTZ R25, -R2, R11 ;  /* 0x0000000b02197221 */ /* 0x000fe40000010100 */
[----:B------:R-:W-:Y:S02]  /*40c0*/  FMUL.FTZ R11, R228, R10 ;  /* 0x0000000ae40b7220 */ /* 0x000fe40000410000 */
[C---:B------:R-:W-:Y:S01]  /*40d0*/  FADD.FTZ R10, -R2.reuse, R14 ;  /* 0x0000000e020a7221 */ /* 0x040fe20000010100 */
[-C--:B-1----:R-:W-:Y:S03]  /*40e0*/  HMMA.16816.F32.BF16 R52, R132, R136.reuse, R52 ;  /* 0x000000888434723c */ /* 0x082fe60000041834 */
[C---:B------:R-:W-:Y:S02]  /*40f0*/  FADD.FTZ R14, -R2.reuse, R26 ;  /* 0x0000001a020e7221 */ /* 0x040fe40000010100 */
[C---:B------:R-:W-:Y:S02]  /*4100*/  FADD.FTZ R32, -R2.reuse, R42 ;  /* 0x0000002a02207221 */ /* 0x040fe40000010100 */
[----:B------:R-:W-:Y:S01]  /*4110*/  FADD.FTZ R30, -R2, R47 ;  /* 0x0000002f021e7221 */ /* 0x000fe20000010100 */
[C---:B------:R-:W-:Y:S04]  /*4120*/  HMMA.16816.F32.BF16 R56, R140.reuse, R136, R56 ;  /* 0x000000888c38723c */ /* 0x040fe80000041838 */
[----:B------:R-:W-:Y:S02]  /*4130*/  FMUL.FTZ R154, R154, R48 ;  /* 0x000000309a9a7220 */ /* 0x000fe40000410000 */
[----:B------:R-:W-:Y:S02]  /*4140*/  FMUL.FTZ R48, R213, R28 ;  /* 0x0000001cd5307220 */ /* 0x000fe40000410000 */
[----:B------:R-:W-:Y:S01]  /*4150*/  FMUL.FTZ R137, R207, R22 ;  /* 0x00000016cf897220 */ /* 0x000fe20000410000 */
[-C--:B------:R-:W-:Y:S03]  /*4160*/  HMMA.16816.F32.BF16 R60, R140, R138.reuse, R60 ;  /* 0x0000008a8c3c723c */ /* 0x080fe6000004183c */
[----:B------:R-:W-:Y:S02]  /*4170*/  FMUL.FTZ R136, R199, R34 ;  /* 0x00000022c7887220 */ /* 0x000fe40000410000 */
[----:B------:R-:W-:Y:S02]  /*4180*/  FMUL.FTZ R22, R222, R13 ;  /* 0x0000000dde167220 */ /* 0x000fe40000410000 */
[C---:B------:R-:W-:Y:S01]  /*4190*/  FADD.FTZ R52, -R147.reuse, R52 ;  /* 0x0000003493347221 */ /* 0x040fe20000010100 */
[----:B------:R-:W-:Y:S04]  /*41a0*/  HMMA.16816.F32.BF16 R64, R132, R138, R64 ;  /* 0x0000008a8440723c */ /* 0x000fe80000041840 */
[----:B------:R-:W-:Y:S02]  /*41b0*/  FADD.FTZ R53, -R147, R53 ;  /* 0x0000003593357221 */ /* 0x000fe40000010100 */
[----:B------:R-:W-:Y:S02]  /*41c0*/  FMUL.FTZ R143, R164, R52 ;  /* 0x00000034a48f7220 */ /* 0x000fe40000410000 */
[----:B------:R-:W-:Y:S04]  /*41d0*/  FMUL.FTZ R141, R163, R53 ;  /* 0x00000035a38d7220 */ /* 0x000fe80000410000 */
[----:B------:R-:W-:Y:S02]  /*41e0*/  FMUL.FTZ R134, R188, R50 ;  /* 0x00000032bc867220 */ /* 0x000fe40000410000 */
[----:B------:R-:W-:Y:S02]  /*41f0*/  FMUL.FTZ R53, R185, R51 ;  /* 0x00000033b9357220 */ /* 0x000fe40000410000 */
        /* <DEDUP_REMOVED lines=10> */
[C---:B------:R-:W-:Y:S02]  /*42a0*/  FADD.FTZ R66, -R146.reuse, R66 ;  /* 0x0000004292427221 */ /* 0x040fe40000010100 */
[----:B------:R-:W-:Y:S02]  /*42b0*/  FADD.FTZ R67, -R146, R67 ;  /* 0x0000004392437221 */ /* 0x000fe40000010100 */
        /* <DEDUP_REMOVED lines=42> */
[----:B------:R-:W-:Y:S01]  /*4560*/  IMAD.MOV.U32 R9, RZ, RZ, c[0x0][0x190] ;  /* 0x00006400ff097624 */ /* 0x000fe200078e00ff */
[----:B------:R-:W-:Y:S01]  /*4570*/  ULOP3.LUT UR6, UR46, 0x1, URZ, 0xc0, !UPT ;  /* 0x000000012e067892 */ /* 0x000fe2000f8ec03f */
[----:B------:R-:W-:Y:S02]  /*4580*/  IMAD.MOV.U32 R4, RZ, RZ, 0x6 ;  /* 0x00000006ff047424 */ /* 0x000fe400078e00ff */
[C---:B------:R-:W-:Y:S01]  /*4590*/  IMAD.U32 R0, R9.reuse, -0x80, RZ ;  /* 0xffffff8009007824 */ /* 0x040fe200078e00ff */
[----:B------:R-:W-:Y:S01]  /*45a0*/  UISETP.NE.U32.AND UP0, UPT, UR6, 0x1, UPT ;  /* 0x000000010600788c */ /* 0x000fe2000bf05070 */
[C---:B------:R-:W-:Y:S01]  /*45b0*/  IMAD.SHL.U32 R8, R9.reuse, 0x40, RZ ;  /* 0x0000004009087824 */ /* 0x040fe200078e00ff */
[----:B------:R-:W-:Y:S02]  /*45c0*/  SHF.L.U64.HI R9, R9, R4, c[0x0][0x194] ;  /* 0x0000650009097619 */ /* 0x000fe40000010204 */
[C---:B------:R-:W-:Y:S01]  /*45d0*/  LEA R2, P1, R0.reuse, R238, 0x1 ;  /* 0x000000ee00027211 */ /* 0x040fe200078208ff */
[----:B------:R-:W-:Y:S03]  /*45e0*/  USEL UR6, UR18, 0x4000, !UP0 ;  /* 0x0000400012067887 */ /* 0x000fe6000c000000 */
[----:B------:R-:W-:Y:S02]  /*45f0*/  MOV R238, R2 ;  /* 0x0000000200ee7202 */ /* 0x000fe40000000f00 */
[----:B------:R-:W-:Y:S02]  /*4600*/  LEA.HI.X.SX32 R0, R0, R239, 0x1, P1 ;  /* 0x000000ef00007211 */ /* 0x000fe400008f0eff */
[-C--:B------:R-:W-:Y:S02]  /*4610*/  IADD3 R6, P1, R238, R8.reuse, RZ ;  /* 0x00000008ee067210 */ /* 0x080fe40007f3e0ff */
[----:B------:R-:W-:Y:S01]  /*4620*/  IADD3 R242, R242, UR6, RZ ;  /* 0x00000006f2f27c10 */ /* 0x000fe2000fffe0ff */
[----:B------:R-:W-:Y:S01]  /*4630*/  IMAD.MOV.U32 R239, RZ, RZ, R0 ;  /* 0x000000ffffef7224 */ /* 0x000fe200078e0000 */
[-C--:B------:R-:W-:Y:S02]  /*4640*/  IADD3 R4, P2, R6, R8.reuse, RZ ;  /* 0x0000000806047210 */ /* 0x080fe40007f5e0ff */
[----:B------:R-:W-:Y:S01]  /*4650*/  IADD3 R178, R178, UR6, RZ ;  /* 0x00000006b2b27c10 */ /* 0x000fe2000fffe0ff */
[--C-:B------:R-:W-:Y:S01]  /*4660*/  IMAD.X R7, R239, 0x1, R9.reuse, P1 ;  /* 0x00000001ef077824 */ /* 0x100fe200008e0609 */
[----:B------:R-:W-:Y:S01]  /*4670*/  @!PT LDS RZ, [RZ] ;  /* 0x00000000fffff984 */ /* 0x000fe20000000800 */
[----:B------:R-:W-:Y:S01]  /*4680*/  @!PT LDS RZ, [RZ] ;  /* 0x00000000fffff984 */ /* 0x000fe20000000800 */
[----:B------:R-:W-:Y:S01]  /*4690*/  @!PT LDS RZ, [RZ] ;  /* 0x00000000fffff984 */ /* 0x000fe20000000800 */
[----:B------:R1:W-:Y:S01]  /*46a0*/  LDGSTS.E.BYPASS.LTC128B.128 [R242], [R238.64] ;  /* 0x00000000eef27fae */ /* 0x0003e2000b901d62 */
[----:B------:R-:W-:Y:S03]  /*46b0*/  IADD3 R8, P1, R4, R8, RZ ;  /* 0x0000000804087210 */ /* 0x000fe60007f3e0ff */
[----:B------:R1:W-:Y:S01]  /*46c0*/  LDGSTS.E.BYPASS.LTC128B.128 [R242+0x1000], [R6.64] ;  /* 0x0100000006f27fae */ /* 0x0003e2000b901d62 */
[----:B------:R-:W-:Y:S05]  /*46d0*/  IADD3.X R5, R7, R9, RZ, P2, !PT ;  /* 0x0000000907057210 */ /* 0x000fea00017fe4ff */
[----:B------:R1:W-:Y:S01]  /*46e0*/  LDGSTS.E.BYPASS.LTC128B.128 [R242+0x2000], [R4.64] ;  /* 0x0200000004f27fae */ /* 0x0003e2000b901d62 */
[----:B------:R-:W-:Y:S05]  /*46f0*/  IMAD.X R9, R5, 0x1, R9, P1 ;  /* 0x0000000105097824 */ /* 0x000fea00008e0609 */
[----:B------:R1:W-:Y:S04]  /*4700*/  LDGSTS.E.BYPASS.LTC128B.128 [R242+0x3000], [R8.64] ;  /* 0x0300000008f27fae */ /* 0x0003e8000b901d62 */
[----:B------:R-:W0:Y:S02]  /*4710*/  LDGDEPBAR ;  /* 0x00000000000079af */ /* 0x000e240000000000 */
.L_x_596:
[----:B------:R-:W-:Y:S02]  /*4720*/  F2FP.BF16.PACK_AB R28, R165, R166 ;  /* 0x000000a6a51c723e */ /* 0x000fe400000010ff */
        /* <DEDUP_REMOVED lines=106> */
[----:B------:R-:W-:Y:S07]  /*4dd0*/  LDSM.16.MT88.4 R12, [R3+0x22000] ;  /* 0x02200000030c783b */ /* 0x000fee0000004200 */
[----:B------:R-:W-:Y:S01]  /*4de0*/  HMMA.16816.F32.BF16 R96, R4, R18, R96 ;  /* 0x000000120460723c */ /* 0x000fe20000041860 */
[----:B------:R-:W1:Y:S04]  /*4df0*/  LDSM.16.MT88.4 R4, [R3+0x1e000] ;  /* 0x01e000000304783b */ /* 0x000e680000004200 */
[----:B------:R-:W2:Y:S03]  /*4e00*/  LDSM.16.MT88.4 R16, [R2+0xa000] ;  /* 0x00a000000210783b */ /* 0x000ea60000004200 */
[-C--:B---3--:R-:W-:Y:S08]  /*4e10*/  HMMA.16816.F32.BF16 R68, R20, R24.reuse, R68 ;  /* 0x000000181444723c */ /* 0x088ff00000041844 */
        /* <DEDUP_REMOVED lines=53> */
[----:B------:R-:W2:Y:S01]  /*5170*/  LDL R42, [R1+0xc] ;  /* 0x00000c00012a7983 */ /* 0x000ea20000100800 */
[----:B------:R-:W-:Y:S01]  /*5180*/  IMAD.MOV.U32 R9, RZ, RZ, c[0x0][0x370] ;  /* 0x0000dc00ff097624 */ /* 0x000fe200078e00ff */
[----:B------:R-:W-:Y:S03]  /*5190*/  MOV R7, 0x6 ;  /* 0x0000000600077802 */ /* 0x000fe60000000f00 */
[C---:B------:R-:W-:Y:S02]  /*51a0*/  IMAD.U32 R4, R9.reuse, -0x80, RZ ;  /* 0xffffff8009047824 */ /* 0x040fe400078e00ff */
[C---:B------:R-:W-:Y:S01]  /*51b0*/  IMAD.SHL.U32 R10, R9.reuse, 0x40, RZ ;  /* 0x00000040090a7824 */ /* 0x040fe200078e00ff */
[----:B------:R-:W-:Y:S02]  /*51c0*/  SHF.L.U64.HI R9, R9, R7, c[0x0][0x374] ;  /* 0x0000dd0009097619 */ /* 0x000fe40000010207 */
[C---:B------:R-:W-:Y:S04]  /*51d0*/  LEA R5, P1, R4.reuse, R240, 0x1 ;  /* 0x000000f004057211 */ /* 0x040fe800078208ff */
[----:B------:R-:W-:Y:S01]  /*51e0*/  LEA.HI.X.SX32 R4, R4, R241, 0x1, P1 ;  /* 0x000000f104047211 */ /* 0x000fe200008f0eff */
[----:B------:R-:W-:Y:S04]  /*51f0*/  IMAD.MOV.U32 R240, RZ, RZ, R5 ;  /* 0x000000fffff07224 */ /* 0x000fe800078e0005 */
[----:B------:R-:W-:Y:S01]  /*5200*/  IMAD.MOV.U32 R241, RZ, RZ, R4 ;  /* 0x000000fffff17224 */ /* 0x000fe200078e0004 */
[-C--:B------:R-:W-:Y:S04]  /*5210*/  IADD3 R6, P1, R240, R10.reuse, RZ ;  /* 0x0000000af0067210 */ /* 0x080fe80007f3e0ff */
[-C--:B------:R-:W-:Y:S02]  /*5220*/  IADD3 R4, P2, R6, R10.reuse, RZ ;  /* 0x0000000a06047210 */ /* 0x080fe40007f5e0ff */
[-C--:B------:R-:W-:Y:S02]  /*5230*/  IADD3.X R7, R241, R9.reuse, RZ, P1, !PT ;  /* 0x00000009f1077210 */ /* 0x080fe40000ffe4ff */
[----:B------:R-:W-:Y:S03]  /*5240*/  IADD3 R10, P1, R4, R10, RZ ;  /* 0x0000000a040a7210 */ /* 0x000fe60007f3e0ff */
[----:B------:R-:W-:Y:S05]  /*5250*/  IMAD.X R5, R7, 0x1, R9, P2 ;  /* 0x0000000107057824 */ /* 0x000fea00010e0609 */
[----:B------:R-:W-:Y:S01]  /*5260*/  IADD3.X R11, R5, R9, RZ, P1, !PT ;  /* 0x00000009050b7210 */ /* 0x000fe20000ffe4ff */
[----:B--2---:R-:W-:Y:S05]  /*5270*/  IMAD.SHL.U32 R8, R42, 0x2, RZ ;  /* 0x000000022a087824 */ /* 0x004fea00078e00ff */
[----:B------:R-:W-:Y:S01]  /*5280*/  @!PT LDS RZ, [RZ] ;  /* 0x00000000fffff984 */ /* 0x000fe20000000800 */
[----:B------:R-:W-:Y:S01]  /*5290*/  @!PT LDS RZ, [RZ] ;  /* 0x00000000fffff984 */ /* 0x000fe20000000800 */
[----:B------:R-:W-:Y:S01]  /*52a0*/  @!PT LDS RZ, [RZ] ;  /* 0x00000000fffff984 */ /* 0x000fe20000000800 */
[----:B------:R1:W-:Y:S04]  /*52b0*/  LDGSTS.E.BYPASS.LTC128B.128 [R8+0x8000], [R240.64] ;  /* 0x08000000f0087fae */ /* 0x0003e8000b901d62 */
[----:B------:R1:W-:Y:S04]  /*52c0*/  LDGSTS.E.BYPASS.LTC128B.128 [R8+0x9000], [R6.64] ;  /* 0x0900000006087fae */ /* 0x0003e8000b901d62 */
[----:B------:R1:W-:Y:S04]  /*52d0*/  LDGSTS.E.BYPASS.LTC128B.128 [R8+0xa000], [R4.64] ;  /* 0x0a00000004087fae */ /* 0x0003e8000b901d62 */
[----:B------:R1:W-:Y:S04]  /*52e0*/  LDGSTS.E.BYPASS.LTC128B.128 [R8+0xb000], [R10.64] ;  /* 0x0b0000000a087fae */ /* 0x0003e8000b901d62 */
[----:B------:R-:W0:Y:S02]  /*52f0*/  LDGDEPBAR ;  /* 0x00000000000079af */ /* 0x000e240000000000 */
.L_x_597:
        /* <DEDUP_REMOVED lines=11> */
[----:B------:R-:W-:Y:S02]  /*53b0*/  IMAD.SHL.U32 R146, R146, 0x8, RZ ;  /* 0x0000000892927824 */ /* 0x000fe400078e00ff */
[----:B------:R-:W3:Y:S01]  /*53c0*/  LDSM.16.MT88.4 R36, [R2+0xc000] ;  /* 0x00c000000224783b */ /* 0x000ee20000004200 */
[----:B------:R-:W-:Y:S02]  /*53d0*/  IMAD R150, R150, 0x18, RZ ;  /* 0x0000001896967824 */ /* 0x000fe400078e02ff */
[----:B------:R-:W-:Y:S02]  /*53e0*/  IMAD.MOV.U32 R151, RZ, RZ, c[0x0][0x22c] ;  /* 0x00008b00ff977624 */ /* 0x000fe400078e00ff */
[----:B------:R-:W4:Y:S02]  /*53f0*/  LDL R149, [R1+0x10] ;  /* 0x0000100001957983 */ /* 0x000f240000100800 */
[----:B------:R-:W-:Y:S03]  /*5400*/  IMAD R151, R151, c[0x0][0x1c0], RZ ;  /* 0x0000700097977a24 */ /* 0x000fe600078e02ff */
[----:B------:R-:W-:Y:S01]  /*5410*/  LDSM.16.M88.4 R40, [R148+0x14000] ;  /* 0x014000009428783b */ /* 0x000fe20000000200 */
[----:B------:R-:W-:Y:S04]  /*5420*/  IMAD R151, R151, 0x28, RZ ;  /* 0x0000002897977824 */ /* 0x000fe800078e02ff */
[----:B------:R-:W4:Y:S05]  /*5430*/  LDL R147, [R1+0x1c] ;  /* 0x00001c0001937983 */ /* 0x000f2a0000100800 */
[----:B------:R-:W1:Y:S05]  /*5440*/  LDSM.16.MT88.4 R44, [R0+0xc800] ;  /* 0x00c80000002c783b */ /* 0x000e6a0000004200 */
        /* <DEDUP_REMOVED lines=70> */
[----:B------:R-:W-:Y:S02]  /*58b0*/  IMAD.SHL.U32 R0, R0, 0x40, RZ ;  /* 0x0000004000007824 */ /* 0x000fe400078e00ff */
        /* <DEDUP_REMOVED lines=8> */
[----:B------:R-:W-:Y:S07]  /*5940*/  HMMA.16816.F32.BF16 R32, R44, R134, R32 ;  /* 0x000000862c20723c */ /* 0x000fee0000041820 */
[----:B------:R-:W-:Y:S01]  /*5950*/  IMAD.MOV.U32 R46, RZ, RZ, c[0x0][0x22c] ;  /* 0x00008b00ff2e7624 */ /* 0x000fe200078e00ff */
[-C--:B-1----:R-:W-:Y:S01]  /*5960*/  HMMA.16816.F32.BF16 R4, R36, R48.reuse, R4 ;  /* 0x000000302404723c */ /* 0x082fe20000041804 */
[----:B------:R-:W-:Y:S04]  /*5970*/  IMAD.MOV.U32 R47, RZ, RZ, c[0x0][0x22c] ;  /* 0x00008b00ff2f7624 */ /* 0x000fe800078e00ff */
[----:B------:R-:W-:Y:S02]  /*5980*/  IMAD R46, R46, c[0x0][0x1c0], RZ ;  /* 0x000070002e2e7a24 */ /* 0x000fe400078e02ff */
[----:B------:R-:W-:Y:S01]  /*5990*/  IMAD R47, R47, c[0x0][0x1c0], RZ ;  /* 0x000070002f2f7a24 */ /* 0x000fe200078e02ff */
[C---:B------:R-:W-:Y:S04]  /*59a0*/  HMMA.16816.F32.BF16 R8, R136.reuse, R48, R8 ;  /* 0x000000308808723c */ /* 0x040fe80000041808 */
[----:B------:R-:W-:Y:S02]  /*59b0*/  IMAD R46, R46, 0x48, RZ ;  /* 0x000000482e2e7824 */ /* 0x000fe400078e02ff */
[----:B------:R-:W-:Y:S02]  /*59c0*/  IMAD R47, R47, 0x60, RZ ;  /* 0x000000602f2f7824 */ /* 0x000fe400078e02ff */
[-C--:B------:R-:W-:Y:S08]  /*59d0*/  HMMA.16816.F32.BF16 R12, R136, R50.reuse, R12 ;  /* 0x00000032880c723c */ /* 0x080ff0000004180c */
[C---:B------:R-:W-:Y:S08]  /*59e0*/  HMMA.16816.F32.BF16 R16, R36.reuse, R50, R16 ;  /* 0x000000322410723c */ /* 0x040ff00000041810 */
        /* <DEDUP_REMOVED lines=9> */
[----:B------:R-:W-:Y:S01]  /*5a80*/  IMAD R149, R149, c[0x0][0x1c0], RZ ;  /* 0x0000700095957a24 */ /* 0x000fe200078e02ff */
[CC--:B------:R-:W-:Y:S01]  /*5a90*/  LEA R38, P1, R146.reuse, R186.reuse, 0x2 ;  /* 0x000000ba92267211 */ /* 0x0c0fe200078210ff */
[C---:B--2---:R-:W-:Y:S01]  /*5aa0*/  HMMA.16816.F32.BF16 R8, R56.reuse, R52, R8 ;  /* 0x000000343808723c */ /* 0x044fe20000041808 */
[----:B------:R-:W-:Y:S01]  /*5ab0*/  IMAD.MOV.U32 R147, RZ, RZ, c[0x0][0x22c] ;  /* 0x00008b00ff937624 */ /* 0x000fe200078e00ff */
[----:B------:R1:W5:Y:S01]  /*5ac0*/  @P0 LDG.E R246, [R36.64] ;  /* 0x0000002224f60981 */ /* 0x000362000c1e1900 */
[----:B------:R-:W-:Y:S01]  /*5ad0*/  @UP2 UIADD3.X UR5, UR5, -0x1, URZ, UP1, !UPT ;  /* 0xffffffff05052890 */ /* 0x000fe20008ffe43f */
[-C--:B------:R-:W-:Y:S01]  /*5ae0*/  LEA.HI.X.SX32 R39, R146, R187.reuse, 0x2, P1 ;  /* 0x000000bb92277211 */ /* 0x080fe200008f16ff */
[----:B------:R-:W-:Y:S02]  /*5af0*/  IMAD.SHL.U32 R149, R149, 0x10, RZ ;  /* 0x0000001095957824 */ /* 0x000fe400078e00ff */
[----:B------:R1:W5:Y:S01]  /*5b00*/  @P0 LDG.E R245, [R36.64+0x20] ;  /* 0x0000202224f50981 */ /* 0x000362000c1e1900 */
[-C--:B------:R-:W-:Y:S04]  /*5b10*/  HMMA.16816.F32.BF16 R12, R56, R54.reuse, R12 ;  /* 0x00000036380c723c */ /* 0x080fe8000004180c */
[----:B------:R1:W5:Y:S01]  /*5b20*/  @P0 LDG.E R244, [R36.64+0x100] ;  /* 0x0001002224f40981 */ /* 0x000362000c1e1900 */
[----:B------:R-:W-:Y:S03]  /*5b30*/  IMAD R147, R147, c[0x0][0x1c0], RZ ;  /* 0x0000700093937a24 */ /* 0x000fe600078e02ff */
[C---:B------:R-:W-:Y:S01]  /*5b40*/  HMMA.16816.F32.BF16 R16, R40.reuse, R54, R16 ;  /* 0x000000362810723c */ /* 0x040fe20000041810 */
[----:B------:R1:W5:Y:S03]  /*5b50*/  @P0 LDG.E R243, [R36.64+0x120] ;  /* 0x0001202224f30981 */ /* 0x000366000c1e1900 */
[-C--:B------:R-:W-:Y:S01]  /*5b60*/  LEA R44, P0, R149, R186.reuse, 0x2 ;  /* 0x000000ba952c7211 */ /* 0x080fe200078010ff */
[----:B------:R-:W-:Y:S01]  /*5b70*/  IMAD.SHL.U32 R147, R147, 0x20, RZ ;  /* 0x0000002093937824 */ /* 0x000fe200078e00ff */
[----:B------:R2:W-:Y:S02]  /*5b80*/  RED.E.ADD.F32.FTZ.RN.STRONG.GPU [R186.64], R4 ;  /* 0x00000004ba00798e */ /* 0x0005e4000c10e7a2 */
[-C--:B------:R-:W-:Y:S03]  /*5b90*/  HMMA.16816.F32.BF16 R20, R40, R60.reuse, R20 ;  /* 0x0000003c2814723c */ /* 0x080fe60000041814 */
[----:B------:R3:W-:Y:S01]  /*5ba0*/  RED.E.ADD.F32.FTZ.RN.STRONG.GPU [R38.64], R5 ;  /* 0x000000052600798e */ /* 0x0007e2000c10e7a2 */
[-C--:B------:R-:W-:Y:S04]  /*5bb0*/  LEA.HI.X.SX32 R45, R149, R187.reuse, 0x2, P0 ;  /* 0x000000bb952d7211 */ /* 0x080fe800000f16ff */
[C---:B------:R-:W-:Y:S01]  /*5bc0*/  HMMA.16816.F32.BF16 R24, R56.reuse, R60, R24 ;  /* 0x0000003c3818723c */ /* 0x040fe20000041818 */
[----:B------:R4:W-:Y:S07]  /*5bd0*/  RED.E.ADD.F32.FTZ.RN.STRONG.GPU [R44.64], R6 ;  /* 0x000000062c00798e */ /* 0x0009ee000c10e7a2 */
[-C--:B------:R-:W-:Y:S08]  /*5be0*/  HMMA.16816.F32.BF16 R28, R56, R62.reuse, R28 ;  /* 0x0000003e381c723c */ /* 0x080ff0000004181c */
[----:B------:R-:W-:Y:S04]  /*5bf0*/  HMMA.16816.F32.BF16 R32, R40, R62, R32 ;  /* 0x0000003e2820723c */ /* 0x000fe80000041820 */
[CC--:B--2---:R-:W-:Y:S03]  /*5c00*/  LEA R4, P0, R147.reuse, R186.reuse, 0x2 ;  /* 0x000000ba93047211 */ /* 0x0c4fe600078010ff */
[CC--:B------:R-:W-:Y:S01]  /*5c10*/  LEA R40, P1, R150.reuse, R186.reuse, 0x2 ;  /* 0x000000ba96287211 */ /* 0x0c0fe200078210ff */
[----:B------:R-:W-:Y:S01]  /*5c20*/  IMAD.MOV.U32 R43, RZ, RZ, c[0x0][0x22c] ;  /* 0x00008b00ff2b7624 */ /* 0x000fe200078e00ff */
[-C--:B---3--:R-:W-:Y:S03]  /*5c30*/  LEA.HI.X.SX32 R5, R147, R187.reuse, 0x2, P0 ;  /* 0x000000bb93057211 */ /* 0x088fe600000f16ff */
[-C--:B------:R-:W-:Y:S01]  /*5c40*/  LEA.HI.X.SX32 R41, R150, R187.reuse, 0x2, P1 ;  /* 0x000000bb96297211 */ /* 0x080fe200008f16ff */
[----:B------:R-:W-:Y:S01]  /*5c50*/  IMAD.MOV.U32 R150, RZ, RZ, c[0x0][0x22c] ;  /* 0x00008b00ff967624 */ /* 0x000fe200078e00ff */
[CC--:B-1----:R-:W-:Y:S01]  /*5c60*/  LEA R36, P1, R151.reuse, R186.reuse, 0x2 ;  /* 0x000000ba97247211 */ /* 0x0c2fe200078210ff */
[----:B------:R-:W-:Y:S02]  /*5c70*/  IMAD.MOV.U32 R147, RZ, RZ, c[0x0][0x22c] ;  /* 0x00008b00ff937624 */ /* 0x000fe400078e00ff */
[----:B------:R1:W-:Y:S01]  /*5c80*/  RED.E.ADD.F32.FTZ.RN.STRONG.GPU [R40.64], R7 ;  /* 0x000000072800798e */ /* 0x0003e2000c10e7a2 */
[----:B------:R-:W-:Y:S01]  /*5c90*/  IMAD R150, R150, c[0x0][0x1c0], RZ ;  /* 0x0000700096967a24 */ /* 0x000fe200078e02ff */
[-C--:B------:R-:W-:Y:S01]  /*5ca0*/  LEA.HI.X.SX32 R37, R151, R187.reuse, 0x2, P1 ;  /* 0x000000bb97257211 */ /* 0x080fe200008f16ff */
[----:B------:R-:W-:Y:S02]  /*5cb0*/  IMAD R147, R147, c[0x0][0x1c0], RZ ;  /* 0x0000700093937a24 */ /* 0x000fe400078e02ff */
[----:B------:R2:W-:Y:S01]  /*5cc0*/  RED.E.ADD.F32.FTZ.RN.STRONG.GPU [R4.64], R8 ;  /* 0x000000080400798e */ /* 0x0005e2000c10e7a2 */
[----:B------:R-:W-:Y:S02]  /*5cd0*/  IMAD R150, R150, 0x30, RZ ;  /* 0x0000003096967824 */ /* 0x000fe400078e02ff */
[----:B------:R-:W-:Y:S02]  /*5ce0*/  IMAD R147, R147, 0x38, RZ ;  /* 0x0000003893937824 */ /* 0x000fe400078e02ff */
[----:B------:R3:W-:Y:S01]  /*5cf0*/  RED.E.ADD.F32.FTZ.RN.STRONG.GPU [R36.64], R9 ;  /* 0x000000092400798e */ /* 0x0007e2000c10e7a2 */
[-C--:B----4-:R-:W-:Y:S01]  /*5d00*/  LEA R6, P0, R150, R186.reuse, 0x2 ;  /* 0x000000ba96067211 */ /* 0x090fe200078010ff */
[----:B------:R-:W-:Y:S02]  /*5d10*/  IMAD R43, R43, c[0x0][0x1c0], RZ ;  /* 0x000070002b2b7a24 */ /* 0x000fe400078e02ff */
[----:B------:R-:W-:Y:S02]  /*5d20*/  IMAD.MOV.U32 R42, RZ, RZ, c[0x0][0x22c] ;  /* 0x00008b00ff2a7624 */ /* 0x000fe400078e00ff */
[----:B------:R-:W-:Y:S02]  /*5d30*/  IMAD R43, R43, 0x70, RZ ;  /* 0x000000702b2b7824 */ /* 0x000fe400078e02ff */
[----:B------:R-:W-:Y:S04]  /*5d40*/  IMAD R42, R42, c[0x0][0x1c0], RZ ;  /* 0x000070002a2a7a24 */ /* 0x000fe800078e02ff */
[----:B------:R-:W-:Y:S01]  /*5d50*/  IMAD R42, R42, 0x78, RZ ;  /* 0x000000782a2a7824 */ /* 0x000fe200078e02ff */
[-C--:B-1----:R-:W-:Y:S01]  /*5d60*/  LEA.HI.X.SX32 R7, R150, R187.reuse, 0x2, P0 ;  /* 0x000000bb96077211 */ /* 0x082fe200000f16ff */
[----:B------:R-:W-:Y:S01]  /*5d70*/  IMAD.MOV.U32 R150, RZ, RZ, c[0x0][0x22c] ;  /* 0x00008b00ff967624 */ /* 0x000fe200078e00ff */
[C---:B------:R-:W-:Y:S02]  /*5d80*/  IADD3 R41, R149.reuse, 0x20, RZ ;  /* 0x0000002095297810 */ /* 0x040fe40007ffe0ff */
[----:B------:R-:W-:Y:S01]  /*5d90*/  IADD3 R40, R149, 0x20, RZ ;  /* 0x0000002095287810 */ /* 0x000fe20007ffe0ff */
[----:B------:R1:W-:Y:S01]  /*5da0*/  RED.E.ADD.F32.FTZ.RN.STRONG.GPU [R6.64], R10 ;  /* 0x0000000a0600798e */ /* 0x0003e2000c10e7a2 */
[CC--:B--2---:R-:W-:Y:S01]  /*5db0*/  LEA R4, P1, R147.reuse, R186.reuse, 0x2 ;  /* 0x000000ba93047211 */ /* 0x0c4fe200078210ff */
[----:B------:R-:W-:Y:S01]  /*5dc0*/  IMAD R150, R150, c[0x0][0x1c0], RZ ;  /* 0x0000700096967a24 */ /* 0x000fe200078e02ff */
[CC--:B------:R-:W-:Y:S02]  /*5dd0*/  LEA R8, P0, R0.reuse, R186.reuse, 0x2 ;  /* 0x000000ba00087211 */ /* 0x0c0fe400078010ff */
[-C--:B------:R-:W-:Y:S01]  /*5de0*/  LEA.HI.X.SX32 R5, R147, R187.reuse, 0x2, P1 ;  /* 0x000000bb93057211 */ /* 0x080fe200008f16ff */
[----:B---3--:R-:W2:Y:S01]  /*5df0*/  LDL R36, [R1+0x8] ;  /* 0x0000080001247983 */ /* 0x008ea20000100800 */
[-C--:B------:R-:W-:Y:S01]  /*5e00*/  LEA.HI.X.SX32 R9, R0, R187.reuse, 0x2, P0 ;  /* 0x000000bb00097211 */ /* 0x080fe200000f16ff */
[----:B------:R-:W-:Y:S02]  /*5e10*/  IMAD.MOV.U32 R0, RZ, RZ, c[0x0][0x22c] ;  /* 0x00008b00ff007624 */ /* 0x000fe400078e00ff */
[----:B------:R-:W-:Y:S01]  /*5e20*/  IMAD.MOV.U32 R147, RZ, RZ, c[0x0][0x22c] ;  /* 0x00008b00ff937624 */ /* 0x000fe200078e00ff */
[----:B------:R3:W-:Y:S01]  /*5e30*/  RED.E.ADD.F32.FTZ.RN.STRONG.GPU [R4.64], R11 ;  /* 0x0000000b0400798e */ /* 0x0007e2000c10e7a2 */
[----:B------:R-:W-:Y:S02]  /*5e40*/  IMAD R0, R0, c[0x0][0x1c0], RZ ;  /* 0x0000700000007a24 */ /* 0x000fe400078e02ff */
[----:B------:R-:W-:Y:S02]  /*5e50*/  IMAD.SHL.U32 R150, R150, 0x10, RZ ;  /* 0x0000001096967824 */ /* 0x000fe400078e00ff */
[----:B------:R4:W-:Y:S01]  /*5e60*/  RED.E.ADD.F32.FTZ.RN.STRONG.GPU [R8.64], R16 ;  /* 0x000000100800798e */ /* 0x0009e2000c10e7a2 */
[----:B------:R-:W-:Y:S02]  /*5e70*/  IMAD R0, R0, 0x58, RZ ;  /* 0x0000005800007824 */ /* 0x000fe400078e02ff */
[----:B------:R-:W-:Y:S01]  /*5e80*/  IMAD R147, R147, c[0x0][0x1c0], RZ ;  /* 0x0000700093937a24 */ /* 0x000fe200078e02ff */
[----:B------:R-:W-:Y:S03]  /*5e90*/  IADD3 R37, R150, 0x20, RZ ;  /* 0x0000002096257810 */ /* 0x000fe60007ffe0ff */
[----:B------:R-:W-:Y:S01]  /*5ea0*/  IMAD.SHL.U32 R147, R147, 0x8, RZ ;  /* 0x0000000893937824 */ /* 0x000fe200078e00ff */
[CC--:B-1----:R-:W-:Y:S03]  /*5eb0*/  LEA R6, P1, R46.reuse, R186.reuse, 0x2 ;  /* 0x000000ba2e067211 */ /* 0x0c2fe600078210ff */
[C---:B------:R-:W-:Y:S02]  /*5ec0*/  IMAD.IADD R41, R147.reuse, 0x1, R41 ;  /* 0x0000000193297824 */ /* 0x040fe400078e0229 */
[C---:B------:R-:W-:Y:S01]  /*5ed0*/  IMAD.IADD R40, R147.reuse, 0x1, R40 ;  /* 0x0000000193287824 */ /* 0x040fe200078e0228 */
[-C--:B------:R-:W-:Y:S01]  /*5ee0*/  LEA.HI.X.SX32 R7, R46, R187.reuse, 0x2, P1 ;  /* 0x000000bb2e077211 */ /* 0x080fe200008f16ff */
[----:B------:R-:W-:Y:S02]  /*5ef0*/  IMAD.MOV.U32 R46, RZ, RZ, c[0x0][0x22c] ;  /* 0x00008b00ff2e7624 */ /* 0x000fe400078e00ff */
[----:B------:R-:W-:Y:S02]  /*5f00*/  IMAD.IADD R40, R147, 0x1, R40 ;  /* 0x0000000193287824 */ /* 0x000fe400078e0228 */
[----:B------:R1:W-:Y:S01]  /*5f10*/  RED.E.ADD.F32.FTZ.RN.STRONG.GPU [R6.64], R17 ;  /* 0x000000110600798e */ /* 0x0003e2000c10e7a2 */
[----:B------:R-:W-:Y:S01]  /*5f20*/  IMAD R46, R46, c[0x0][0x1c0], RZ ;  /* 0x000070002e2e7a24 */ /* 0x000fe200078e02ff */
[-C--:B---3--:R-:W-:Y:S03]  /*5f30*/  LEA R4, P0, R2, R186.reuse, 0x2 ;  /* 0x000000ba02047211 */ /* 0x088fe600078010ff */
[----:B------:R-:W-:Y:S01]  /*5f40*/  IMAD R46, R46, 0x68, RZ ;  /* 0x000000682e2e7824 */ /* 0x000fe200078e02ff */
[-C--:B------:R-:W-:Y:S02]  /*5f50*/  LEA.HI.X.SX32 R5, R2, R187.reuse, 0x2, P0 ;  /* 0x000000bb02057211 */ /* 0x080fe400000f16ff */
[----:B------:R-:W3:Y:S01]  /*5f60*/  LDL R2, [R1+0x4] ;  /* 0x0000040001027983 */ /* 0x000ee20000100800 */
[-C--:B----4-:R-:W-:Y:S02]  /*5f70*/  LEA R16, P1, R0, R186.reuse, 0x2 ;  /* 0x000000ba00107211 */ /* 0x090fe400078210ff */
[CC--:B------:R-:W-:Y:S02]  /*5f80*/  LEA R10, P0, R47.reuse, R186.reuse, 0x2 ;  /* 0x000000ba2f0a7211 */ /* 0x0c0fe400078010ff */
[----:B------:R4:W-:Y:S01]  /*5f90*/  RED.E.ADD.F32.FTZ.RN.STRONG.GPU [R4.64], R18 ;  /* 0x000000120400798e */ /* 0x0009e2000c10e7a2 */
[CC--:B------:R-:W-:Y:S02]  /*5fa0*/  LEA R8, P2, R46.reuse, R186.reuse, 0x2 ;  /* 0x000000ba2e087211 */ /* 0x0c0fe400078410ff */
[-C--:B------:R-:W-:Y:S02]  /*5fb0*/  LEA.HI.X.SX32 R11, R47, R187.reuse, 0x2, P0 ;  /* 0x000000bb2f0b7211 */ /* 0x080fe400000f16ff */
[-C--:B------:R-:W-:Y:S02]  /*5fc0*/  LEA.HI.X.SX32 R9, R46, R187.reuse, 0x2, P2 ;  /* 0x000000bb2e097211 */ /* 0x080fe400010f16ff */
[-C--:B-1----:R-:W-:Y:S02]  /*5fd0*/  LEA.HI.X.SX32 R17, R0, R187.reuse, 0x2, P1 ;  /* 0x000000bb00117211 */ /* 0x082fe400008f16ff */
[----:B------:R-:W3:Y:S01]  /*5fe0*/  LDL R0, [R1] ;  /* 0x0000000001007983 */ /* 0x000ee20000100800 */
[CC--:B------:R-:W-:Y:S04]  /*5ff0*/  LEA R6, P1, R43.reuse, R186.reuse, 0x2 ;  /* 0x000000ba2b067211 */ /* 0x0c0fe800078210ff */
[----:B------:R-:W-:Y:S01]  /*6000*/  RED.E.ADD.F32.FTZ.RN.STRONG.GPU [R16.64], R19 ;  /* 0x000000131000798e */ /* 0x000fe2000c10e7a2 */
[-C--:B------:R-:W-:Y:S04]  /*6010*/  LEA.HI.X.SX32 R7, R43, R187.reuse, 0x2, P1 ;  /* 0x000000bb2b077211 */ /* 0x080fe800008f16ff */
[----:B------:R1:W-:Y:S01]  /*6020*/  RED.E.ADD.F32.FTZ.RN.STRONG.GPU [R10.64], R12 ;  /* 0x0000000c0a00798e */ /* 0x0003e2000c10e7a2 */
[CC--:B----4-:R-:W-:Y:S04]  /*6030*/  LEA R4, P0, R42.reuse, R186.reuse, 0x2 ;  /* 0x000000ba2a047211 */ /* 0x0d0fe800078010ff */
[----:B------:R4:W-:Y:S01]  /*6040*/  RED.E.ADD.F32.FTZ.RN.STRONG.GPU [R8.64], R13 ;  /* 0x0000000d0800798e */ /* 0x0009e2000c10e7a2 */
[-C--:B------:R-:W-:Y:S04]  /*6050*/  LEA.HI.X.SX32 R5, R42, R187.reuse, 0x2, P0 ;  /* 0x000000bb2a057211 */ /* 0x080fe800000f16ff */
[----:B------:R4:W-:Y:S05]  /*6060*/  RED.E.ADD.F32.FTZ.RN.STRONG.GPU [R6.64], R14 ;  /* 0x0000000e0600798e */ /* 0x0009ea000c10e7a2 */
[----:B------:R4:W-:Y:S05]  /*6070*/  RED.E.ADD.F32.FTZ.RN.STRONG.GPU [R4.64], R15 ;  /* 0x0000000f0400798e */ /* 0x0009ea000c10e7a2 */
[----:B------:R-:W-:Y:S05]  /*6080*/  RED.E.ADD.F32.FTZ.RN.STRONG.GPU [R186.64+0x80], R20 ;  /* 0x00008014ba00798e */ /* 0x000fea000c10e7a2 */
[----:B------:R-:W-:Y:S01]  /*6090*/  RED.E.ADD.F32.FTZ.RN.STRONG.GPU [R38.64+0x80], R21 ;  /* 0x000080152600798e */ /* 0x000fe2000c10e7a2 */
[CC--:B-1----:R-:W-:Y:S04]  /*60a0*/  LEA R10, P3, R249.reuse, R186.reuse, 0x2 ;  /* 0x000000baf90a7211 */ /* 0x0c2fe800078610ff */
[-C--:B------:R-:W-:Y:S02]  /*60b0*/  LEA.HI.X.SX32 R11, R249, R187.reuse, 0x2, P3 ;  /* 0x000000bbf90b7211 */ /* 0x080fe400018f16ff */
[CC--:B----4-:R-:W-:Y:S04]  /*60c0*/  LEA R8, P1, R37.reuse, R186.reuse, 0x2 ;  /* 0x000000ba25087211 */ /* 0x0d0fe800078210ff */
[-C--:B------:R-:W-:Y:S02]  /*60d0*/  LEA.HI.X.SX32 R9, R37, R187.reuse, 0x2, P1 ;  /* 0x000000bb25097211 */ /* 0x080fe400008f16ff */
[-C--:B------:R-:W-:Y:S02]  /*60e0*/  LEA R6, P0, R41, R186.reuse, 0x2 ;  /* 0x000000ba29067211 */ /* 0x080fe400078010ff */
[----:B------:R-:W-:Y:S01]  /*60f0*/  IADD3 R37, R149, 0x20, RZ ;  /* 0x0000002095257810 */ /* 0x000fe20007ffe0ff */
[----:B------:R1:W-:Y:S01]  /*6100*/  RED.E.ADD.F32.FTZ.RN.STRONG.GPU [R8.64], R22 ;  /* 0x000000160800798e */ /* 0x0003e2000c10e7a2 */
[-C--:B------:R-:W-:Y:S02]  /*6110*/  LEA.HI.X.SX32 R7, R41, R187.reuse, 0x2, P0 ;  /* 0x000000bb29077211 */ /* 0x080fe400000f16ff */
[CC--:B------:R-:W-:Y:S01]  /*6120*/  LEA R4, P1, R40.reuse, R186.reuse, 0x2 ;  /* 0x000000ba28047211 */ /* 0x0c0fe200078210ff */
[C---:B------:R-:W-:Y:S02]  /*6130*/  IMAD.IADD R37, R147.reuse, 0x1, R37 ;  /* 0x0000000193257824 */ /* 0x040fe400078e0225 */
[----:B------:R2:W-:Y:S01]  /*6140*/  RED.E.ADD.F32.FTZ.RN.STRONG.GPU [R6.64], R23 ;  /* 0x000000170600798e */ /* 0x0005e2000c10e7a2 */
[-C--:B------:R-:W-:Y:S01]  /*6150*/  LEA.HI.X.SX32 R5, R40, R187.reuse, 0x2, P1 ;  /* 0x000000bb28057211 */ /* 0x080fe200008f16ff */
[C---:B------:R-:W-:Y:S03]  /*6160*/  IMAD.IADD R37, R147.reuse, 0x1, R37 ;  /* 0x0000000193257824 */ /* 0x040fe600078e0225 */
[----:B------:R-:W-:Y:S01]  /*6170*/  LDSM.16.MT88.4 R20, [R3+0x14800] ;  /* 0x014800000314783b */ /* 0x000fe20000004200 */
[----:B------:R-:W-:Y:S04]  /*6180*/  IMAD.IADD R37, R147, 0x1, R37 ;  /* 0x0000000193257824 */ /* 0x000fe800078e0225 */
[----:B------:R3:W-:Y:S01]  /*6190*/  RED.E.ADD.F32.FTZ.RN.STRONG.GPU [R4.64], R24 ;  /* 0x000000180400798e */ /* 0x0007e2000c10e7a2 */
[CC--:B-1----:R-:W-:Y:S04]  /*61a0*/  LEA R8, P0, R37.reuse, R186.reuse, 0x2 ;  /* 0x000000ba25087211 */ /* 0x0c2fe800078010ff */
[-C--:B------:R-:W-:Y:S05]  /*61b0*/  LEA.HI.X.SX32 R9, R37, R187.reuse, 0x2, P0 ;  /* 0x000000bb25097211 */ /* 0x080fea00000f16ff */
[----:B------:R-:W-:Y:S01]  /*61c0*/  RED.E.ADD.F32.FTZ.RN.STRONG.GPU [R8.64], R25 ;  /* 0x000000190800798e */ /* 0x000fe2000c10e7a2 */
[CC--:B--2---:R-:W-:Y:S04]  /*61d0*/  LEA R6, P1, R36.reuse, R186.reuse, 0x2 ;  /* 0x000000ba24067211 */ /* 0x0c4fe800078210ff */
[-C--:B------:R-:W-:Y:S02]  /*61e0*/  LEA.HI.X.SX32 R7, R36, R187.reuse, 0x2, P1 ;  /* 0x000000bb24077211 */ /* 0x080fe400008f16ff */
[----:B------:R-:W-:Y:S05]  /*61f0*/  LDSM.16.MT88.4 R36, [R3+0x19000] ;  /* 0x019000000324783b */ /* 0x000fea0000004200 */
[----:B------:R1:W-:Y:S01]  /*6200*/  RED.E.ADD.F32.FTZ.RN.STRONG.GPU [R6.64], R26 ;  /* 0x0000001a0600798e */ /* 0x0003e2000c10e7a2 */
[CC--:B---3--:R-:W-:Y:S04]  /*6210*/  LEA R4, P0, R2.reuse, R186.reuse, 0x2 ;  /* 0x000000ba02047211 */ /* 0x0c8fe800078010ff */
[-C--:B------:R-:W-:Y:S02]  /*6220*/  LEA.HI.X.SX32 R5, R2, R187.reuse, 0x2, P0 ;  /* 0x000000bb02057211 */ /* 0x080fe400000f16ff */
[CC--:B-1----:R-:W-:Y:S03]  /*6230*/  LEA R6, P0, R252.reuse, R186.reuse, 0x2 ;  /* 0x000000bafc067211 */ /* 0x0c2fe600078010ff */
[----:B------:R1:W-:Y:S01]  /*6240*/  RED.E.ADD.F32.FTZ.RN.STRONG.GPU [R4.64], R27 ;  /* 0x0000001b0400798e */ /* 0x0003e2000c10e7a2 */
[-C--:B------:R-:W-:Y:S02]  /*6250*/  LEA.HI.X.SX32 R7, R252, R187.reuse, 0x2, P0 ;  /* 0x000000bbfc077211 */ /* 0x080fe400000f16ff */
[CC--:B------:R-:W-:Y:S02]  /*6260*/  LEA R12, P0, R250.reuse, R186.reuse, 0x2 ;  /* 0x000000bafa0c7211 */ /* 0x0c0fe400078010ff */
[----:B------:R-:W-:Y:S02]  /*6270*/  LDSM.16.MT88.4 R24, [R172+0x800] ;  /* 0x00080000ac18783b */ /* 0x000fe40000004200 */
[-C--:B------:R-:W-:Y:S02]  /*6280*/  LEA.HI.X.SX32 R13, R250, R187.reuse, 0x2, P0 ;  /* 0x000000bbfa0d7211 */ /* 0x080fe400000f16ff */
[CC--:B------:R-:W-:Y:S04]  /*6290*/  LEA R8, P1, R0.reuse, R186.reuse, 0x2 ;  /* 0x000000ba00087211 */ /* 0x0c0fe800078210ff */
[-C--:B------:R-:W-:Y:S01]  /*62a0*/  LEA.HI.X.SX32 R9, R0, R187.reuse, 0x2, P1 ;  /* 0x000000bb00097211 */ /* 0x080fe200008f16ff */
[----:B------:R-:W-:Y:S04]  /*62b0*/  IMAD.IADD R0, R146, 0x1, R247 ;  /* 0x0000000192007824 */ /* 0x000fe800078e02f7 */
[----:B------:R2:W-:Y:S05]  /*62c0*/  RED.E.ADD.F32.FTZ.RN.STRONG.GPU [R8.64], R32 ;  /* 0x000000200800798e */ /* 0x0005ea000c10e7a2 */
[----:B------:R3:W-:Y:S01]  /*62d0*/  RED.E.ADD.F32.FTZ.RN.STRONG.GPU [R6.64], R33 ;  /* 0x000000210600798e */ /* 0x0007e2000c10e7a2 */
[CC--:B-1----:R-:W-:Y:S04]  /*62e0*/  LEA R4, P1, R251.reuse, R186.reuse, 0x2 ;  /* 0x000000bafb047211 */ /* 0x0c2fe800078210ff */
[-C--:B------:R-:W-:Y:S05]  /*62f0*/  LEA.HI.X.SX32 R5, R251, R187.reuse, 0x2, P1 ;  /* 0x000000bbfb057211 */ /* 0x080fea00008f16ff */
[----:B------:R1:W-:Y:S05]  /*6300*/  RED.E.ADD.F32.FTZ.RN.STRONG.GPU [R4.64], R34 ;  /* 0x000000220400798e */ /* 0x0003ea000c10e7a2 */
[----:B------:R-:W-:Y:S05]  /*6310*/  RED.E.ADD.F32.FTZ.RN.STRONG.GPU [R12.64], R35 ;  /* 0x000000230c00798e */ /* 0x000fea000c10e7a2 */
[----:B------:R-:W-:Y:S01]  /*6320*/  RED.E.ADD.F32.FTZ.RN.STRONG.GPU [R10.64], R28 ;  /* 0x0000001c0a00798e */ /* 0x000fe2000c10e7a2 */
[CC--:B--2---:R-:W-:Y:S04]  /*6330*/  LEA R8, P2, R248.reuse, R186.reuse, 0x2 ;  /* 0x000000baf8087211 */ /* 0x0c4fe800078410ff */
[----:B------:R-:W-:Y:S01]  /*6340*/  LDSM.16.MT88.4 R12, [R3+0x18000] ;  /* 0x01800000030c783b */ /* 0x000fe20000004200 */
[-C--:B------:R-:W-:Y:S02]  /*6350*/  LEA.HI.X.SX32 R9, R248, R187.reuse, 0x2, P2 ;  /* 0x000000bbf8097211 */ /* 0x080fe400010f16ff */
[CC--:B---3--:R-:W-:Y:S02]  /*6360*/  LEA R6, P1, R247.reuse, R186.reuse, 0x2 ;  /* 0x000000baf7067211 */ /* 0x0c8fe400078210ff */
[----:B------:R-:W-:Y:S02]  /*6370*/  LDSM.16.MT88.4 R32, [R3+0x18800] ;  /* 0x018800000320783b */ /* 0x000fe40000004200 */
[-C--:B------:R-:W-:Y:S02]  /*6380*/  LEA.HI.X.SX32 R7, R247, R187.reuse, 0x2, P1 ;  /* 0x000000bbf7077211 */ /* 0x080fe400008f16ff */
[----:B------:R-:W-:Y:S01]  /*6390*/  ISETP.LT.AND P1, PT, RZ, UR46, PT ;  /* 0x0000002eff007c0c */ /* 0x000fe2000bf21270 */
[----:B------:R-:W-:Y:S01]  /*63a0*/  RED.E.ADD.F32.FTZ.RN.STRONG.GPU [R8.64], R29 ;  /* 0x0000001d0800798e */ /* 0x000fe2000c10e7a2 */
[----:B------:R-:W-:Y:S01]  /*63b0*/  UMOV UR46, UR6 ;  /* 0x00000006002e7c82 */ /* 0x000fe20008000000 */
[C---:B-1----:R-:W-:Y:S03]  /*63c0*/  LEA R4, P0, R0.reuse, R186, 0x2 ;  /* 0x000000ba00047211 */ /* 0x042fe600078010ff */
[----:B------:R-:W-:Y:S01]  /*63d0*/  RED.E.ADD.F32.FTZ.RN.STRONG.GPU [R6.64], R30 ;  /* 0x0000001e0600798e */ /* 0x000fe2000c10e7a2 */
[----:B------:R-:W-:Y:S01]  /*63e0*/  LEA.HI.X.SX32 R5, R0, R187, 0x2, P0 ;  /* 0x000000bb00057211 */ /* 0x000fe200000f16ff */
[----:B------:R-:W-:Y:S01]  /*63f0*/  IMAD.IADD R0, R173, 0x1, R172 ;  /* 0x00000001ad007824 */ /* 0x000fe200078e02ac */
[----:B------:R-:W-:Y:S01]  /*6400*/  PLOP3.LUT P0, PT, PT, PT, UP0, 0x80, 0x0 ;  /* 0x000000000000781c */ /* 0x000fe20003f0f008 */
[----:B------:R-:W-:Y:S01]  /*6410*/  @UP2 UIADD3 UR8, UP0, UR8, -0x200, URZ ;  /* 0xfffffe0008082890 */ /* 0x000fe2000ff1e03f */
[----:B------:R-:W-:Y:S03]  /*6420*/  LDSM.16.MT88.4 R8, [R172] ;  /* 0x00000000ac08783b */ /* 0x000fe60000004200 */
[----:B------:R-:W-:Y:S02]  /*6430*/  @UP2 UIADD3.X UR7, UR7, -0x1, URZ, UP0, !UPT ;  /* 0xffffffff07072890 */ /* 0x000fe400087fe43f */
[----:B------:R-:W-:Y:S05]  /*6440*/  RED.E.ADD.F32.FTZ.RN.STRONG.GPU [R4.64], R31 ;  /* 0x0000001f0400798e */ /* 0x000fea000c10e7a2 */
[----:B------:R-:W1:Y:S05]  /*6450*/  LDSM.16.MT88.4 R4, [R3+0x14000] ;  /* 0x014000000304783b */ /* 0x000e6a0000004200 */
[----:B------:R-:W2:Y:S05]  /*6460*/  LDSM.16.MT88.4 R16, [R0] ;  /* 0x000000000010783b */ /* 0x000eaa0000004200 */
[----:B------:R-:W3:Y:S05]  /*6470*/  LDSM.16.MT88.4 R28, [R0+0x800] ;  /* 0x00080000001c783b */ /* 0x000eea0000004200 */
        /* <DEDUP_REMOVED lines=38> */
[C---:B----4-:R-:W-:Y:S08]  /*66e0*/  HMMA.16816.F32.BF16 R104, R24.reuse, R16, R104 ;  /* 0x000000101868723c */ /* 0x050ff00000041868 */
[-C--:B------:R-:W-:Y:S08]  /*66f0*/  HMMA.16816.F32.BF16 R108, R24, R18.reuse, R108 ;  /* 0x00000012186c723c */ /* 0x080ff0000004186c */
[C---:B------:R-:W-:Y:S01]  /*6700*/  HMMA.16816.F32.BF16 R112, R4.reuse, R18, R112 ;  /* 0x000000120470723c */ /* 0x040fe20000041870 */
[----:B------:R-:W2:Y:S07]  /*6710*/  LDSM.16.MT88.4 R16, [R172+0x2800] ;  /* 0x00280000ac10783b */ /* 0x000eae0000004200 */
        /* <DEDUP_REMOVED lines=49> */
.L_x_595:
        /* <DEDUP_REMOVED lines=14> */
[----:B------:R-:W-:Y:S01]  /*6b10*/  FMUL.FTZ R100, R100, c[0x0][0x2e0] ;  /* 0x0000b80064647a20 */ /* 0x000fe20000410000 */
[----:B------:R-:W-:-:S02]  /*6b20*/  F2FP.BF16.PACK_AB R68, R69, R68 ;  /* 0x000000444544723e */ /* 0x000fc400000010ff */
[----:B------:R-:W1:Y:S01]  /*6b30*/  S2R R19, SR_TID.X ;  /* 0x0000000000137919 */ /* 0x000e620000002100 */
[----:B------:R-:W-:Y:S01]  /*6b40*/  FMUL.FTZ R8, R101, c[0x0][0x2e0] ;  /* 0x0000b80065087a20 */ /* 0x000fe20000410000 */
[----:B------:R-:W-:Y:S01]  /*6b50*/  F2FP.BF16.PACK_AB R70, R71, R70 ;  /* 0x000000464746723e */ /* 0x000fe200000010ff */
        /* <DEDUP_REMOVED lines=50> */
[----:B------:R-:W-:Y:S01]  /*6e80*/  F2FP.BF16.PACK_AB R84, R85, R84 ;  /* 0x000000545554723e */ /* 0x000fe200000010ff */
[----:B------:R-:W2:Y:S01]  /*6e90*/  S2R R20, SR_CTAID.Y ;  /* 0x0000000000147919 */ /* 0x000ea20000002600 */
[----:B------:R-:W-:Y:S01]  /*6ea0*/  F2FP.BF16.PACK_AB R14, R14, R122 ;  /* 0x0000007a0e0e723e */ /* 0x000fe200000010ff */
[----:B------:R-:W-:Y:S01]  /*6eb0*/  ULDC.64 UR6, c[0x0][0x3a0] ;  /* 0x0000e80000067ab9 */ /* 0x000fe20000000a00 */
[----:B------:R-:W-:Y:S01]  /*6ec0*/  F2FP.BF16.PACK_AB R124, R125, R124 ;  /* 0x0000007c7d7c723e */ /* 0x000fe200000010ff */
[----:B------:R-:W-:Y:S01]  /*6ed0*/  ULDC.64 UR4, c[0x0][0x3a8] ;  /* 0x0000ea0000047ab9 */ /* 0x000fe20000000a00 */
[----:B------:R-:W-:Y:S02]  /*6ee0*/  F2FP.BF16.PACK_AB R126, R127, R126 ;  /* 0x0000007e7f7e723e */ /* 0x000fe400000010ff */
[----:B-1----:R-:W-:-:S04]  /*6ef0*/  SHF.R.S32.HI R9, RZ, 0x1f, R19 ;  /* 0x0000001fff097819 */ /* 0x002fc80000011413 */
[----:B------:R-:W-:Y:S02]  /*6f00*/  LEA.HI R9, R9, R19, RZ, 0x3 ;  /* 0x0000001309097211 */ /* 0x000fe400078f18ff */
[----:B------:R-:W-:Y:S02]  /*6f10*/  F2FP.BF16.PACK_AB R86, R87, R86 ;  /* 0x000000565756723e */ /* 0x000fe400000010ff */
[----:B------:R-:W-:Y:S02]  /*6f20*/  SHF.R.S32.HI R0, RZ, 0x3, R9 ;  /* 0x00000003ff007819 */ /* 0x000fe40000011409 */
[----:B------:R-:W-:Y:S02]  /*6f30*/  F2FP.BF16.PACK_AB R96, R97, R96 ;  /* 0x000000606160723e */ /* 0x000fe400000010ff */
[----:B------:R-:W-:Y:S02]  /*6f40*/  F2FP.BF16.PACK_AB R98, R99, R98 ;  /* 0x000000626362723e */ /* 0x000fe400000010ff */
[----:B------:R-:W-:-:S02]  /*6f50*/  F2FP.BF16.PACK_AB R88, R89, R88 ;  /* 0x000000585958723e */ /* 0x000fc400000010ff */
[----:B------:R-:W-:Y:S02]  /*6f60*/  SHF.R.S32.HI R18, RZ, 0x1f, R0 ;  /* 0x0000001fff127819 */ /* 0x000fe40000011400 */
[----:B------:R-:W-:Y:S02]  /*6f70*/  F2FP.BF16.PACK_AB R90, R91, R90 ;  /* 0x0000005a5b5a723e */ /* 0x000fe400000010ff */
[----:B------:R-:W-:Y:S02]  /*6f80*/  F2FP.BF16.PACK_AB R92, R93, R92 ;  /* 0x0000005c5d5c723e */ /* 0x000fe400000010ff */
[----:B------:R-:W-:Y:S01]  /*6f90*/  F2FP.BF16.PACK_AB R94, R95, R94 ;  /* 0x0000005e5f5e723e */ /* 0x000fe200000010ff */
[----:B------:R-:W-:Y:S01]  /*6fa0*/  IMAD.WIDE.U32 R16, R0, c[0x0][0x3a0], RZ ;  /* 0x0000e80000107a25 */ /* 0x000fe200078e00ff */
[----:B------:R-:W-:Y:S02]  /*6fb0*/  UIMAD UR8, UR43, UR6, URZ ;  /* 0x000000062b0872a4 */ /* 0x000fe4000f8e023f */
[----:B------:R-:W-:-:S02]  /*6fc0*/  UIMAD UR43, UR43, UR4, URZ ;  /* 0x000000042b2b72a4 */ /* 0x000fc4000f8e023f */
[----:B------:R-:W-:Y:S02]  /*6fd0*/  UIMAD UR8, UR27, UR7, UR8 ;  /* 0x000000071b0872a4 */ /* 0x000fe4000f8e0208 */
[----:B------:R-:W-:Y:S01]  /*6fe0*/  UIMAD UR43, UR27, UR5, UR43 ;  /* 0x000000051b2b72a4 */ /* 0x000fe2000f8e022b */
[----:B--2---:R1:W-:Y:S04]  /*6ff0*/  STS [R32], R8 ;  /* 0x0000000820007388 */ /* 0x0043e80000000800 */
[----:B------:R-:W-:Y:S04]  /*7000*/  STS [R32+0x400], R7 ;  /* 0x0004000720007388 */ /* 0x000fe80000000800 */
[----:B---3--:R2:W-:Y:S04]  /*7010*/  STS [R34], R4 ;  /* 0x0000000422007388 */ /* 0x0085e80000000800 */
[----:B----4-:R3:W-:Y:S04]  /*7020*/  STS [R33], R2 ;  /* 0x0000000221007388 */ /* 0x0107e80000000800 */
[----:B------:R4:W-:Y:S04]  /*7030*/  STS [R32+0x2000], R6 ;  /* 0x0020000620007388 */ /* 0x0009e80000000800 */
[----:B------:R-:W-:Y:S04]  /*7040*/  STS [R32+0x2400], R5 ;  /* 0x0024000520007388 */ /* 0x000fe80000000800 */
[----:B------:R1:W-:Y:S04]  /*7050*/  STS [R31], R12 ;  /* 0x0000000c1f007388 */ /* 0x0003e80000000800 */
[----:B------:R-:W-:Y:S04]  /*7060*/  STS [R30], R11 ;  /* 0x0000000b1e007388 */ /* 0x000fe80000000800 */
[----:B------:R-:W-:Y:S04]  /*7070*/  STS [R29], R10 ;  /* 0x0000000a1d007388 */ /* 0x000fe80000000800 */
[----:B------:R1:W-:Y:S04]  /*7080*/  STS [R28], R13 ;  /* 0x0000000d1c007388 */ /* 0x0003e80000000800 */
[----:B------:R-:W-:Y:S04]  /*7090*/  STS [R27], R129 ;  /* 0x000000811b007388 */ /* 0x000fe80000000800 */
[----:B------:R-:W-:Y:S04]  /*70a0*/  STS [R26], R130 ;  /* 0x000000821a007388 */ /* 0x000fe80000000800 */
[----:B------:R-:W-:Y:S04]  /*70b0*/  STS [R25], R15 ;  /* 0x0000000f19007388 */ /* 0x000fe80000000800 */
[----:B------:R-:W-:Y:S04]  /*70c0*/  STS [R24], R14 ;  /* 0x0000000e18007388 */ /* 0x000fe80000000800 */
[----:B------:R-:W-:Y:S04]  /*70d0*/  STS [R23], R124 ;  /* 0x0000007c17007388 */ /* 0x000fe80000000800 */
[----:B------:R-:W-:Y:S04]  /*70e0*/  STS [R22], R126 ;  /* 0x0000007e16007388 */ /* 0x000fe80000000800 */
        /* <DEDUP_REMOVED lines=8> */
[----:B------:R-:W-:Y:S01]  /*7170*/  STS [R29+0x4000], R84 ;  /* 0x004000541d007388 */ /* 0x000fe20000000800 */
[----:B-1----:R-:W-:-:S03]  /*7180*/  IMAD R8, R18, c[0x0][0x3a0], RZ ;  /* 0x0000e80012087a24 */ /* 0x002fc600078e02ff */
[----:B------:R-:W-:Y:S04]  /*7190*/  STS [R28+0x4000], R86 ;  /* 0x004000561c007388 */ /* 0x000fe80000000800 */
[----:B------:R-:W-:Y:S04]  /*71a0*/  STS [R27+0x4000], R96 ;  /* 0x004000601b007388 */ /* 0x000fe80000000800 */
[----:B------:R-:W-:Y:S04]  /*71b0*/  STS [R26+0x4000], R98 ;  /* 0x004000621a007388 */ /* 0x000fe80000000800 */
[----:B------:R-:W-:Y:S01]  /*71c0*/  STS [R25+0x4000], R88 ;  /* 0x0040005819007388 */ /* 0x000fe20000000800 */
[----:B------:R-:W-:-:S03]  /*71d0*/  IMAD R8, R0, c[0x0][0x3a4], R8 ;  /* 0x0000e90000087a24 */ /* 0x000fc600078e0208 */
[----:B------:R-:W-:Y:S04]  /*71e0*/  STS [R24+0x4000], R90 ;  /* 0x0040005a18007388 */ /* 0x000fe80000000800 */
[----:B------:R-:W-:Y:S04]  /*71f0*/  STS [R23+0x4000], R92 ;  /* 0x0040005c17007388 */ /* 0x000fe80000000800 */
[----:B------:R-:W-:Y:S01]  /*7200*/  STS [R22+0x4000], R94 ;  /* 0x0040005e16007388 */ /* 0x000fe20000000800 */
[----:B--2---:R-:W-:Y:S01]  /*7210*/  LOP3.LUT R4, R9, 0xfffffff8, RZ, 0xc0, !PT ;  /* 0xfffffff809047812 */ /* 0x004fe200078ec0ff */
[----:B------:R-:W-:-:S02]  /*7220*/  IMAD.IADD R9, R17, 0x1, R8 ;  /* 0x0000000111097824 */ /* 0x000fc400078e0208 */
[----:B---3--:R-:W-:Y:S01]  /*7230*/  IMAD R2, R18, c[0x0][0x3a8], RZ ;  /* 0x0000ea0012027a24 */ /* 0x008fe200078e02ff */
[----:B------:R-:W1:Y:S01]  /*7240*/  S2R R17, SR_CTAID.Z ;  /* 0x0000000000117919 */ /* 0x000e620000002700 */
[----:B----4-:R-:W-:-:S04]  /*7250*/  IMAD.WIDE.U32 R6, R0, c[0x0][0x3a8], RZ ;  /* 0x0000ea0000067a25 */ /* 0x010fc800078e00ff */
[----:B------:R-:W-:Y:S02]  /*7260*/  IMAD R2, R0, c[0x0][0x3ac], R2 ;  /* 0x0000eb0000027a24 */ /* 0x000fe400078e0202 */
[----:B------:R-:W-:Y:S01]  /*7270*/  IMAD.IADD R4, R19, 0x1, -R4 ;  /* 0x0000000113047824 */ /* 0x000fe200078e0a04 */
[----:B------:R-:W-:Y:S01]  /*7280*/  MOV R12, UR27 ;  /* 0x0000001b000c7c02 */ /* 0x000fe20008000f00 */
[----:B------:R-:W-:Y:S01]  /*7290*/  IMAD.MOV.U32 R8, RZ, RZ, R16 ;  /* 0x000000ffff087224 */ /* 0x000fe200078e0010 */
[----:B------:R-:W-:Y:S01]  /*72a0*/  SHF.R.S32.HI R5, RZ, 0x1f, R20 ;  /* 0x0000001fff057819 */ /* 0x000fe20000011414 */
[----:B------:R-:W-:Y:S01]  /*72b0*/  IMAD.SHL.U32 R4, R4, 0x8, RZ ;  /* 0x0000000804047824 */ /* 0x000fe200078e00ff */
[----:B------:R-:W-:Y:S01]  /*72c0*/  IADD3 R7, R7, R2, RZ ;  /* 0x0000000207077210 */ /* 0x000fe20007ffe0ff */
[----:B------:R-:W-:Y:S02]  /*72d0*/  IMAD.U32 R0, RZ, RZ, UR27 ;  /* 0x0000001bff007e24 */ /* 0x000fe4000f8e00ff */
[----:B------:R-:W-:-:S04]  /*72e0*/  IMAD.WIDE.U32 R12, R12, c[0x0][0x3a0], R8 ;  /* 0x0000e8000c0c7a25 */ /* 0x000fc800078e0008 */
[C---:B------:R-:W-:Y:S02]  /*72f0*/  IMAD R16, R5.reuse, c[0x0][0x388], RZ ;  /* 0x0000e20005107a24 */ /* 0x040fe400078e02ff */
[----:B------:R-:W-:Y:S01]  /*7300*/  IMAD R10, R5, c[0x0][0x390], RZ ;  /* 0x0000e400050a7a24 */ /* 0x000fe200078e02ff */
[----:B------:R-:W-:Y:S01]  /*7310*/  SHF.R.S32.HI R5, RZ, 0x1f, R4 ;  /* 0x0000001fff057819 */ /* 0x000fe20000011404 */
[----:B------:R-:W-:-:S04]  /*7320*/  IMAD.WIDE.U32 R8, R0, c[0x0][0x3a8], R6 ;  /* 0x0000ea0000087a25 */ /* 0x000fc800078e0006 */
[----:B------:R-:W-:Y:S01]  /*7330*/  IMAD.SHL.U32 R0, R21, 0x2, RZ ;  /* 0x0000000215007824 */ /* 0x000fe200078e00ff */
[----:B------:R-:W-:Y:S01]  /*7340*/  BAR.SYNC.DEFER_BLOCKING 0x0 ;  /* 0x0000000000007b1d */ /* 0x000fe20000010000 */
[C---:B------:R-:W-:Y:S02]  /*7350*/  IMAD R2, R20.reuse, c[0x0][0x394], R10 ;  /* 0x0000e50014027a24 */ /* 0x040fe400078e020a */
[C---:B------:R-:W-:Y:S02]  /*7360*/  IMAD R16, R20.reuse, c[0x0][0x38c], R16 ;  /* 0x0000e30014107a24 */ /* 0x040fe400078e0210 */
[----:B------:R-:W-:-:S04]  /*7370*/  IMAD.WIDE.U32 R10, R20, c[0x0][0x388], R4 ;  /* 0x0000e200140a7a25 */ /* 0x000fc800078e0004 */
[----:B------:R-:W-:-:S04]  /*7380*/  IMAD.WIDE.U32 R4, R20, c[0x0][0x390], R4 ;  /* 0x0000e40014047a25 */ /* 0x000fc800078e0004 */
[----:B------:R-:W-:Y:S01]  /*7390*/  IMAD.IADD R7, R11, 0x1, R16 ;  /* 0x000000010b077824 */ /* 0x000fe200078e0210 */
[----:B-1----:R-:W-:Y:S01]  /*73a0*/  SHF.R.S32.HI R11, RZ, 0x1f, R17 ;  /* 0x0000001fff0b7819 */ /* 0x002fe20000011411 */
[----:B------:R-:W-:Y:S01]  /*73b0*/  IMAD.MOV.U32 R6, RZ, RZ, R10 ;  /* 0x000000ffff067224 */ /* 0x000fe200078e000a */
[----:B------:R-:W1:Y:S04]  /*73c0*/  LDS.128 R36, [R0+0xc000] ;  /* 0x00c0000000247984 */ /* 0x000e680000000c00 */
[----:B------:R-:W2:Y:S04]  /*73d0*/  LDS.128 R44, [R0+0xd000] ;  /* 0x00d00000002c7984 */ /* 0x000ea80000000c00 */
[----:B------:R-:W3:Y:S01]  /*73e0*/  LDS.128 R40, [R0+0xe000] ;  /* 0x00e0000000287984 */ /* 0x000ee20000000c00 */
[----:B------:R-:W-:Y:S01]  /*73f0*/  IADD3 R5, R5, R2, RZ ;  /* 0x0000000205057210 */ /* 0x000fe20007ffe0ff */
[----:B------:R-:W-:-:S02]  /*7400*/  IMAD R2, R11, c[0x0][0x3b8], RZ ;  /* 0x0000ee000b027a24 */ /* 0x000fc400078e02ff */
[----:B------:R-:W-:Y:S01]  /*7410*/  IMAD R10, R11, c[0x0][0x3c0], RZ ;  /* 0x0000f0000b0a7a24 */ /* 0x000fe200078e02ff */
[----:B------:R-:W4:Y:S01]  /*7420*/  LDS.128 R32, [R0+0xf000] ;  /* 0x00f0000000207984 */ /* 0x000f220000000c00 */
[----:B------:R-:W-:-:S03]  /*7430*/  IMAD R2, R17, c[0x0][0x3bc], R2 ;  /* 0x0000ef0011027a24 */ /* 0x000fc600078e0202 */
[----:B------:R-:W2:Y:S01]  /*7440*/  LDS.128 R28, [R0+0x10000] ;  /* 0x01000000001c7984 */ /* 0x000ea20000000c00 */
[----:B------:R-:W-:-:S03]  /*7450*/  IMAD.WIDE.U32 R6, R17, c[0x0][0x3b8], R6 ;  /* 0x0000ee0011067a25 */ /* 0x000fc600078e0006 */
[----:B------:R-:W2:Y:S01]  /*7460*/  LDS.128 R24, [R0+0x11000] ;  /* 0x0110000000187984 */ /* 0x000ea20000000c00 */
[C---:B------:R-:W-:Y:S02]  /*7470*/  IMAD R10, R17.reuse, c[0x0][0x3c4], R10 ;  /* 0x0000f100110a7a24 */ /* 0x040fe400078e020a */
[----:B------:R-:W-:Y:S01]  /*7480*/  IMAD.WIDE.U32 R4, R17, c[0x0][0x3c0], R4 ;  /* 0x0000f00011047a25 */ /* 0x000fe200078e0004 */
[----:B------:R-:W3:Y:S04]  /*7490*/  LDS.128 R20, [R0+0x12000] ;  /* 0x0120000000147984 */ /* 0x000ee80000000c00 */
[----:B------:R-:W4:Y:S01]  /*74a0*/  LDS.128 R16, [R0+0x13000] ;  /* 0x0130000000107984 */ /* 0x000f220000000c00 */
[----:B------:R-:W-:Y:S01]  /*74b0*/  IMAD.IADD R7, R7, 0x1, R2 ;  /* 0x0000000107077824 */ /* 0x000fe200078e0202 */
[----:B------:R-:W-:-:S02]  /*74c0*/  IADD3 R2, P1, R6, R12, RZ ;  /* 0x0000000c06027210 */ /* 0x000fc40007f3e0ff */
[----:B------:R-:W-:Y:S02]  /*74d0*/  IADD3 R6, P0, R4, R8, RZ ;  /* 0x0000000804067210 */ /* 0x000fe40007f1e0ff */
[----:B------:R-:W-:Y:S01]  /*74e0*/  IADD3.X R12, R7, UR8, R13, P1, !PT ;  /* 0x00000008070c7c10 */ /* 0x000fe20008ffe40d */
[----:B------:R-:W-:Y:S01]  /*74f0*/  USHF.L.U32 UR8, UR6, 0x6, URZ ;  /* 0x0000000606087899 */ /* 0x000fe2000800063f */
[----:B------:R-:W-:Y:S02]  /*7500*/  IADD3 R10, R5, R10, RZ ;  /* 0x0000000a050a7210 */ /* 0x000fe40007ffe0ff */
[----:B------:R-:W-:Y:S01]  /*7510*/  LEA R4, P1, R2, c[0x0][0x340], 0x1 ;  /* 0x0000d00002047a11 */ /* 0x000fe200078208ff */
[----:B------:R-:W-:Y:S01]  /*7520*/  USHF.L.U64.HI UR6, UR6, UR16, UR7 ;  /* 0x0000001006067299 */ /* 0x000fe20008010207 */
[----:B------:R-:W-:Y:S01]  /*7530*/  IADD3.X R8, R10, UR43, R9, P0, !PT ;  /* 0x0000002b0a087c10 */ /* 0x000fe200087fe409 */
[----:B------:R-:W-:Y:S01]  /*7540*/  USHF.L.U32 UR7, UR4, 0x6, URZ ;  /* 0x0000000604077899 */ /* 0x000fe2000800063f */
[----:B------:R-:W-:-:S02]  /*7550*/  LEA.HI.X R5, R2, c[0x0][0x344], R12, 0x1, P1 ;  /* 0x0000d10002057a11 */ /* 0x000fc400008f0c0c */
[----:B------:R-:W-:Y:S02]  /*7560*/  LEA R12, P0, R6, c[0x0][0x348], 0x1 ;  /* 0x0000d200060c7a11 */ /* 0x000fe400078008ff */
[----:B------:R-:W-:Y:S01]  /*7570*/  IADD3 R10, P1, R4, UR8, RZ ;  /* 0x00000008040a7c10 */ /* 0x000fe2000ff3e0ff */
[----:B------:R-:W-:Y:S01]  /*7580*/  USHF.L.U64.HI UR4, UR4, UR16, UR5 ;  /* 0x0000001004047299 */ /* 0x000fe20008010205 */
[----:B------:R-:W-:Y:S02]  /*7590*/  LEA.HI.X R13, R6, c[0x0][0x34c], R8, 0x1, P0 ;  /* 0x0000d300060d7a11 */ /* 0x000fe400000f0c08 */
[----:B------:R-:W-:Y:S02]  /*75a0*/  IADD3.X R11, R5, UR6, RZ, P1, !PT ;  /* 0x00000006050b7c10 */ /* 0x000fe40008ffe4ff */
[----:B------:R-:W-:Y:S02]  /*75b0*/  IADD3 R8, P1, R10, UR8, RZ ;  /* 0x000000080a087c10 */ /* 0x000fe4000ff3e0ff */
[----:B------:R-:W-:Y:S01]  /*75c0*/  IADD3 R6, P0, R12, UR7, RZ ;  /* 0x000000070c067c10 */ /* 0x000fe2000ff1e0ff */
[----:B-1----:R1:W-:Y:S01]  /*75d0*/  STG.E.128 [R4.64], R36 ;  /* 0x0000002404007986 */ /* 0x0023e2000c101d20 */
[----:B------:R-:W-:-:S02]  /*75e0*/  IADD3.X R9, R11, UR6, RZ, P1, !PT ;  /* 0x000000060b097c10 */ /* 0x000fc40008ffe4ff */
[----:B------:R-:W-:Y:S02]  /*75f0*/  IADD3.X R7, R13, UR4, RZ, P0, !PT ;  /* 0x000000040d077c10 */ /* 0x000fe400087fe4ff */
[----:B------:R-:W-:Y:S01]  /*7600*/  IADD3 R14, P1, R8, UR8, RZ ;  /* 0x00000008080e7c10 */ /* 0x000fe2000ff3e0ff */
[----:B--2---:R-:W-:Y:S03]  /*7610*/  STG.E.128 [R10.64], R44 ;  /* 0x0000002c0a007986 */ /* 0x004fe6000c101d20 */
[----:B------:R-:W-:Y:S01]  /*7620*/  IADD3.X R15, R9, UR6, RZ, P1, !PT ;  /* 0x00000006090f7c10 */ /* 0x000fe20008ffe4ff */
[----:B---3--:R2:W-:Y:S04]  /*7630*/  STG.E.128 [R8.64], R40 ;  /* 0x0000002808007986 */ /* 0x0085e8000c101d20 */
[----:B----4-:R3:W-:Y:S04]  /*7640*/  STG.E.128 [R14.64], R32 ;  /* 0x000000200e007986 */ /* 0x0107e8000c101d20 */
[----:B------:R3:W-:Y:S01]  /*7650*/  STG.E.128 [R12.64], R28 ;  /* 0x0000001c0c007986 */ /* 0x0007e2000c101d20 */
[----:B-1----:R-:W-:-:S04]  /*7660*/  IADD3 R4, P0, R6, UR7, RZ ;  /* 0x0000000706047c10 */ /* 0x002fc8000ff1e0ff */
[----:B------:R-:W-:Y:S02]  /*7670*/  IADD3.X R5, R7, UR4, RZ, P0, !PT ;  /* 0x0000000407057c10 */ /* 0x000fe400087fe4ff */
[----:B--2---:R-:W-:Y:S01]  /*7680*/  IADD3 R8, P0, R4, UR7, RZ ;  /* 0x0000000704087c10 */ /* 0x004fe2000ff1e0ff */
[----:B------:R3:W-:Y:S03]  /*7690*/  STG.E.128 [R6.64], R24 ;  /* 0x0000001806007986 */ /* 0x0007e6000c101d20 */
[----:B------:R-:W-:Y:S01]  /*76a0*/  IADD3.X R9, R5, UR4, RZ, P0, !PT ;  /* 0x0000000405097c10 */ /* 0x000fe200087fe4ff */
[----:B------:R3:W-:Y:S04]  /*76b0*/  STG.E.128 [R4.64], R20 ;  /* 0x0000001404007986 */ /* 0x0007e8000c101d20 */
[----:B------:R3:W-:Y:S04]  /*76c0*/  STG.E.128 [R8.64], R16 ;  /* 0x0000001008007986 */ /* 0x0007e8000c101d20 */
.L_x_592:
        /* <DEDUP_REMOVED lines=11> */
.L_x_599:
[----:B------:R-:W-:Y:S05]  /*7780*/  EXIT ;  /* 0x000000000000794d */ /* 0x000fea0003800000 */
.L_x_601:
        /* <DEDUP_REMOVED lines=15> */
.L_x_2461:


//--------------------- .text._ZN5flash44flash_bwd_dq_dk_dv_loop_seqk_parallel_kernelI23Flash_bwd_kernel_traitsILi64ELi128ELi128ELi8ELi4ELi4ELi4ELb0ELb0EN7cutlass10bfloat16_tE19Flash_kernel_traitsILi64ELi128ELi128ELi8ES3_EELb0ELb0ELb0ELb1ELb0ELb0ELb0EEEvNS_16Flash_bwd_paramsE --------------------------
	.section	.text._ZN5flash44flash_bwd_dq_dk_dv_loop_seqk_parallel_kernelI23Flash_bwd_kernel_traitsILi64ELi128ELi128ELi8ELi4ELi4ELi4ELb0ELb0EN7cutlass10bfloat16_tE19Flash_kernel_traitsILi64ELi128ELi128ELi8ES3_EELb0ELb0ELb0ELb1ELb0ELb0ELb0EEEvNS_16Flash_bwd_paramsE,"ax",@progbits
	.sectioninfo	@"SHI_REGISTERS=255"
	.align	128
        .global         _ZN5flash44flash_bwd_dq_dk_dv_loop_seqk_parallel_kernelI23Flash_bwd_kernel_traitsILi64ELi128ELi128ELi8ELi4ELi4ELi4ELb0ELb0EN7cutlass10bfloat16_tE19Flash_kernel_traitsILi64ELi128ELi128ELi8ES3_EELb0ELb0ELb0ELb1ELb0ELb0ELb0EEEvNS_16Flash_bwd_paramsE
        .type           _ZN5flash44flash_bwd_dq_dk_dv_loop_seqk_parallel_kernelI23Flash_bwd_kernel_traitsILi64ELi128ELi128ELi8ELi4ELi4ELi4ELb0ELb0EN7cutlass10bfloat16_tE19Flash_kernel_traitsILi64ELi128ELi128ELi8ES3_EELb0ELb0ELb0ELb1ELb0ELb0ELb0EEEvNS_16Flash_bwd_paramsE,@function
        .size           _ZN5flash44flash_bwd_dq_dk_dv_loop_seqk_parallel_kernelI23Flash_bwd_kernel_traitsILi64ELi128ELi128ELi8ELi4ELi4ELi4ELb0ELb0EN7cutlass10bfloat16_tE19Flash_kernel_traitsILi64ELi128ELi128ELi8ES3_EELb0ELb0ELb0ELb1ELb0ELb0ELb0EEEvNS_16Flash_bwd_paramsE,(.L_x_2462 - _ZN5flash44flash_bwd_dq_dk_dv_loop_seqk_parallel_kernelI23Flash_bwd_kernel_traitsILi64ELi128ELi128ELi8ELi4ELi4ELi4ELb0ELb0EN7cutlass10bfloat16_tE19Flash_kernel_traitsILi64ELi128ELi128ELi8ES3_EELb0ELb0ELb0ELb1ELb0ELb0ELb0EEEvNS_16Flash_bwd_paramsE)
        .other          _ZN5flash44flash_bwd_dq_dk_dv_loop_seqk_parallel_kernelI23Flash_bwd_kernel_traitsILi64ELi128ELi128ELi8ELi4ELi4ELi4ELb0ELb0EN7cutlass10bfloat16_tE19Flash_kernel_traitsILi64ELi128ELi128ELi8ES3_EELb0ELb0ELb0ELb1ELb0ELb0ELb0EEEvNS_16Flash_bwd_paramsE,@"STO_CUDA_ENTRY STV_DEFAULT"
_ZN5flash44flash_bwd_dq_dk_dv_loop_seqk_parallel_kernelI23Flash_bwd_kernel_traitsILi64ELi128ELi128ELi8ELi4ELi4ELi4ELb0ELb0EN7cutlass10bfloat16_tE19Flash_kernel_traitsILi64ELi128ELi128ELi8ES3_EELb0ELb0ELb0ELb1ELb0ELb0ELb0EEEvNS_16Flash_bwd_paramsE:
.text._ZN5flash44flash_bwd_dq_dk_dv_loop_seqk_parallel_kernelI23Flash_bwd_kernel_traitsILi64ELi128ELi128ELi8ELi4ELi4ELi4ELb0ELb0EN7cutlass10bfloat16_tE19Flash_kernel_traitsILi64ELi128ELi128ELi8ES3_EELb0ELb0ELb0ELb1ELb0ELb0ELb0EEEvNS_16Flash_bwd_paramsE:
        /* <DEDUP_REMOVED lines=12> */
[----:B------:R-:W2:Y:S01]  /*00c0*/  S2UR UR34, SR_CTAID.Y ;  /* 0x00000000002279c3 */ /* 0x000ea20000002600 */
[----:B------:R-:W-:Y:S01]  /*00d0*/  ULDC UR16, c[0x0][0x224] ;  /* 0x0000890000107ab9 */ /* 0x000fe20000000800 */
[----:B------:R-:W-:Y:S01]  /*00e0*/  IMAD.MOV.U32 R205, RZ, RZ, 0x20 ;  /* 0x00000020ffcd7424 */ /* 0x000fe200078e00ff */
[----:B------:R-:W-:Y:S01]  /*00f0*/  USHF.R.S32.HI UR5, URZ, 0x1f, UR16 ;  /* 0x0000001f3f057899 */ /* 0x000fe20008011410 */
[----:B------:R-:W-:Y:S01]  /*0100*/  IMAD.MOV.U32 R203, RZ, RZ, -0x10 ;  /* 0xfffffff0ffcb7424 */ /* 0x000fe200078e00ff */
[----:B------:R-:W-:Y:S02]  /*0110*/  UMOV UR8, 0x80 ;  /* 0x0000008000087882 */ /* 0x000fe40000000000 */
[----:B------:R-:W-:Y:S01]  /*0120*/  ULDC UR4, c[0x0][0x210] ;  /* 0x0000840000047ab9 */ /* 0x000fe20000000800 */
[----:B------:R-:W3:Y:S01]  /*0130*/  S2UR UR37, SR_CTAID.Z ;  /* 0x00000000002579c3 */ /* 0x000ee20000002700 */
[----:B------:R-:W-:-:S02]  /*0140*/  ULDC UR59, c[0x0][0x234] ;  /* 0x00008d00003b7ab9 */ /* 0x000fc40000000800 */
[----:B------:R-:W-:Y:S02]  /*0150*/  ULDC UR13, c[0x0][0x374] ;  /* 0x0000dd00000d7ab9 */ /* 0x000fe40000000800 */
[----:B------:R-:W-:Y:S02]  /*0160*/  UIMAD UR59, UR8, UR4, UR59 ;  /* 0x00000004083b72a4 */ /* 0x000fe4000f8e023b */
[----:B------:R-:W-:Y:S02]  /*0170*/  UIMAD UR8, UR13, 0xc0, URZ ;  /* 0x000000c00d0878a4 */ /* 0x000fe4000f8e023f */
[----:B------:R-:W-:Y:S02]  /*0180*/  ULDC.U8 UR9, c[0x0][0x328] ;  /* 0x0000ca0000097ab9 */ /* 0x000fe40000000000 */
[----:B------:R-:W-:Y:S02]  /*0190*/  ULDC UR14, c[0x0][0x194] ;  /* 0x00006500000e7ab9 */ /* 0x000fe40000000800 */
[----:B------:R-:W-:Y:S01]  /*01a0*/  UISETP.NE.AND UP2, UPT, UR9, URZ, UPT ;  /* 0x0000003f0900728c */ /* 0x000fe2000bf45270 */
[----:B-1----:R-:W-:Y:S01]  /*01b0*/  SHF.R.S32.HI R8, RZ, 0x1f, R11 ;  /* 0x0000001fff087819 */ /* 0x002fe2000001140b */
[----:B--2---:R-:W-:-:S02]  /*01c0*/  UIMAD.WIDE.U32 UR48, UR34, UR16, URZ ;  /* 0x00000010223072a5 */ /* 0x004fc4000f8e003f */
[----:B------:R-:W-:Y:S01]  /*01d0*/  USHF.L.U32 UR16, UR34, 0x7, URZ ;  /* 0x0000000722107899 */ /* 0x000fe2000800063f */
[CC--:B------:R-:W-:Y:S01]  /*01e0*/  LEA.HI R3, R8.reuse, R11.reuse, RZ, 0x5 ;  /* 0x0000000b08037211 */ /* 0x0c0fe200078f28ff */
[----:B------:R-:W-:Y:S01]  /*01f0*/  UIMAD UR9, UR14, 0xc0, URZ ;  /* 0x000000c00e0978a4 */ /* 0x000fe2000f8e023f */
[-C--:B------:R-:W-:Y:S01]  /*0200*/  LEA.HI R13, R8, R11.reuse, RZ, 0x2 ;  /* 0x0000000b080d7211 */ /* 0x080fe200078f10ff */
[----:B------:R-:W-:Y:S01]  /*0210*/  ULDC UR50, c[0x0][0x22c] ;  /* 0x00008b0000327ab9 */ /* 0x000fe20000000800 */
[--C-:B------:R-:W-:Y:S01]  /*0220*/  SHF.R.S32.HI R4, RZ, 0x5, R3.reuse ;  /* 0x00000005ff047819 */ /* 0x100fe20000011403 */
[----:B------:R-:W-:Y:S01]  /*0230*/  ULDC UR38, c[0x0][0x1c0] ;  /* 0x0000700000267ab9 */ /* 0x000fe20000000800 */
[----:B------:R-:W-:Y:S01]  /*0240*/  SHF.R.S32.HI R0, RZ, 0x1f, R3 ;  /* 0x0000001fff007819 */ /* 0x000fe20000011403 */
[----:B------:R-:W-:Y:S01]  /*0250*/  ULDC UR12, c[0x0][0x1c0] ;  /* 0x00007000000c7ab9 */ /* 0x000fe20000000800 */
[----:B------:R-:W-:Y:S01]  /*0260*/  LOP3.LUT R3, R3, 0xffffffe0, RZ, 0xc0, !PT ;  /* 0xffffffe003037812 */ /* 0x000fe200078ec0ff */
[----:B------:R-:W-:Y:S01]  /*0270*/  UIMAD.WIDE UR38, UR50, UR38, URZ ;  /* 0x00000026322672a5 */ /* 0x000fe2000f8e023f */
[----:B------:R-:W-:Y:S01]  /*0280*/  LEA.HI R0, R0, R4, RZ, 0x2 ;  /* 0x0000000400007211 */ /* 0x000fe200078f10ff */
[----:B---3--:R-:W-:Y:S01]  /*0290*/  UIMAD UR51, UR37, UR50, URZ ;  /* 0x00000032253372a4 */ /* 0x008fe2000f8e023f */
[-C--:B------:R-:W-:Y:S01]  /*02a0*/  LEA.HI R5, R8, R11.reuse, RZ, 0x4 ;  /* 0x0000000b08057211 */ /* 0x080fe200078f20ff */
[----:B------:R-:W-:Y:S01]  /*02b0*/  UIMAD UR50, UR50, UR12, URZ ;  /* 0x0000000c323272a4 */ /* 0x000fe2000f8e023f */
[----:B------:R-:W-:Y:S01]  /*02c0*/  LOP3.LUT R2, R0, 0xfffffffc, RZ, 0xc0, !PT ;  /* 0xfffffffc00027812 */ /* 0x000fe200078ec0ff */
[----:B------:R-:W-:Y:S01]  /*02d0*/  IMAD.IADD R0, R11, 0x1, -R3 ;  /* 0x000000010b007824 */ /* 0x000fe200078e0a03 */
[----:B------:R-:W-:Y:S01]  /*02e0*/  SHF.R.S32.HI R3, RZ, 0x4, R5 ;  /* 0x00000004ff037819 */ /* 0x000fe20000011405 */
[----:B------:R-:W-:Y:S01]  /*02f0*/  ULDC UR15, c[0x0][0x1c0] ;  /* 0x00007000000f7ab9 */ /* 0x000fe20000000800 */
[----:B------:R-:W-:Y:S01]  /*0300*/  LEA.HI R12, R8, R11, RZ, 0x3 ;  /* 0x0000000b080c7211 */ /* 0x000fe200078f18ff */
[----:B------:R-:W-:Y:S01]  /*0310*/  IMAD.IADD R9, R4, 0x1, -R2 ;  /* 0x0000000104097824 */ /* 0x000fe200078e0a02 */
[----:B------:R-:W-:Y:S01]  /*0320*/  SHF.R.S32.HI R2, RZ, 0x1f, R0 ;  /* 0x0000001fff027819 */ /* 0x000fe20000011400 */
[----:B------:R-:W-:Y:S01]  /*0330*/  ULDC UR11, c[0x0][0x1c0] ;  /* 0x00007000000b7ab9 */ /* 0x000fe20000000800 */
[--C-:B------:R-:W-:Y:S01]  /*0340*/  SHF.R.S32.HI R4, RZ, 0x2, R13.reuse ;  /* 0x00000002ff047819 */ /* 0x100fe2000001140d */
[----:B------:R-:W-:Y:S01]  /*0350*/  UIMAD UR56, UR5, UR34, URZ ;  /* 0x00000022053872a4 */ /* 0x000fe2000f8e023f */
[----:B------:R-:W-:Y:S01]  /*0360*/  LEA.HI R6, R2, R0, RZ, 0x2 ;  /* 0x0000000002067211 */ /* 0x000fe200078f10ff */
[----:B------:R-:W-:Y:S01]  /*0370*/  UIMAD UR4, UR34, UR11, UR37 ;  /* 0x0000000b220472a4 */ /* 0x000fe2000f8e0225 */
[----:B------:R-:W-:Y:S01]  /*0380*/  SHF.R.S32.HI R0, RZ, 0x1f, R13 ;  /* 0x0000001fff007819 */ /* 0x000fe2000001140d */
[----:B------:R-:W-:Y:S01]  /*0390*/  @!UP2 UIMAD UR5, UR34, UR15, UR37 ;  /* 0x0000000f2205a2a4 */ /* 0x000fe2000f8e0225 */
[----:B------:R-:W-:Y:S01]  /*03a0*/  LEA.HI R2, R5, R3, RZ, 0x1 ;  /* 0x0000000305027211 */ /* 0x000fe200078f08ff */
[----:B------:R-:W-:Y:S01]  /*03b0*/  USHF.L.U32 UR43, UR50, 0x7, URZ ;  /* 0x00000007322b7899 */ /* 0x000fe2000800063f */
[----:B------:R-:W-:Y:S01]  /*03c0*/  LEA.HI R0, R0, R4, RZ, 0x3 ;  /* 0x0000000400007211 */ /* 0x000fe200078f18ff */
[----:B------:R-:W-:Y:S01]  /*03d0*/  ULDC UR53, c[0x0][0x214] ;  /* 0x0000850000357ab9 */ /* 0x000fe20000000800 */
[----:B------:R-:W-:Y:S01]  /*03e0*/  LOP3.LUT R2, R2, 0xfffffffe, RZ, 0xc0, !PT ;  /* 0xfffffffe02027812 */ /* 0x000fe200078ec0ff */
[----:B------:R-:W-:Y:S01]  /*03f0*/  ULDC UR60, c[0x0][0x1c8] ;  /* 0x00007200003c7ab9 */ /* 0x000fe20000000800 */
[----:B------:R-:W-:Y:S01]  /*0400*/  LOP3.LUT R0, R0, 0xfffffff8, RZ, 0xc0, !PT ;  /* 0xfffffff800007812 */ /* 0x000fe200078ec0ff */
[----:B------:R-:W-:-:S02]  /*0410*/  ULDC.U8 UR10, c[0x0][0x3d0] ;  /* 0x0000f400000a7ab9 */ /* 0x000fc40000000000 */
[----:B------:R-:W-:Y:S01]  /*0420*/  IMAD.IADD R166, R3, 0x1, -R2 ;  /* 0x0000000103a67824 */ /* 0x000fe200078e0a02 */
[----:B------:R-:W-:Y:S01]  /*0430*/  LOP3.LUT R2, R5, 0xfffffff0, RZ, 0xc0, !PT ;  /* 0xfffffff005027812 */ /* 0x000fe200078ec0ff */
[----:B------:R-:W-:Y:S01]  /*0440*/  IMAD.IADD R7, R4, 0x1, -R0 ;  /* 0x0000000104077824 */ /* 0x000fe200078e0a00 */
[----:B------:R-:W-:Y:S01]  /*0450*/  SHF.R.S32.HI R0, RZ, 0x3, R12 ;  /* 0x00000003ff007819 */ /* 0x000fe2000001140c */
[----:B------:R-:W-:Y:S01]  /*0460*/  ULDC UR54, c[0x0][0x224] ;  /* 0x0000890000367ab9 */ /* 0x000fe20000000800 */
[----:B------:R-:W-:Y:S01]  /*0470*/  LOP3.LUT R4, R12, 0xfffffff8, RZ, 0xc0, !PT ;  /* 0xfffffff80c047812 */ /* 0x000fe200078ec0ff */
[C---:B------:R-:W-:Y:S01]  /*0480*/  IMAD.IADD R2, R11.reuse, 0x1, -R2 ;  /* 0x000000010b027824 */ /* 0x040fe200078e0a02 */
[----:B------:R-:W-:Y:S01]  /*0490*/  @UP2 UIMAD UR58, UR34, UR53, URZ ;  /* 0x00000035223a22a4 */ /* 0x000fe2000f8e023f */
[----:B------:R-:W-:Y:S01]  /*04a0*/  IMAD.SHL.U32 R3, R0, 0x40, RZ ;  /* 0x0000004000037824 */ /* 0x000fe200078e00ff */
[----:B------:R-:W-:Y:S01]  /*04b0*/  ULDC.64 UR6, c[0x0][0x118] ;  /* 0x0000460000067ab9 */ /* 0x000fe20000000a00 */
[----:B------:R-:W-:Y:S01]  /*04c0*/  IMAD.IADD R0, R11, 0x1, -R4 ;  /* 0x000000010b007824 */ /* 0x000fe200078e0a04 */
[----:B------:R-:W-:Y:S01]  /*04d0*/  SHF.R.S32.HI R5, RZ, 0x1f, R2 ;  /* 0x0000001fff057819 */ /* 0x000fe20000011402 */
[----:B------:R-:W-:Y:S01]  /*04e0*/  UMOV UR42, 0xffffc000 ;  /* 0xffffc000002a7882 */ /* 0x000fe20000000000 */
[----:B------:R-:W-:Y:S01]  /*04f0*/  LOP3.LUT R3, R3, 0x1c0, RZ, 0xc0, !PT ;  /* 0x000001c003037812 */ /* 0x000fe200078ec0ff */
[----:B------:R-:W-:Y:S01]  /*0500*/  IMAD.SHL.U32 R210, R0, 0x8, RZ ;  /* 0x0000000800d27824 */ /* 0x000fe200078e00ff */
[----:B------:R-:W-:Y:S01]  /*0510*/  LEA.HI R10, R5, R2, RZ, 0x3 ;  /* 0x00000002050a7211 */ /* 0x000fe200078f18ff */
[----:B------:R-:W-:Y:S01]  /*0520*/  ULOP3.LUT UR60, UR37, UR60, URZ, 0x3c, !UPT ;  /* 0x0000003c253c7292 */ /* 0x000fe2000f8e3c3f */
[----:B------:R-:W-:Y:S01]  /*0530*/  SHF.R.U32.HI R4, RZ, 0x3, R3 ;  /* 0x00000003ff047819 */ /* 0x000fe20000011603 */
[----:B------:R-:W-:Y:S01]  /*0540*/  USHF.R.S32.HI UR61, URZ, 0x1f, UR37 ;  /* 0x0000001f3f3d7899 */ /* 0x000fe20008011425 */
[----:B------:R-:W-:Y:S01]  /*0550*/  LOP3.LUT R3, R3, 0x38, R210, 0xf8, !PT ;  /* 0x0000003803037812 */ /* 0x000fe200078ef8d2 */
[----:B------:R-:W-:Y:S01]  /*0560*/  UISETP.NE.AND UP3, UPT, UR10, URZ, UPT ;  /* 0x0000003f0a00728c */ /* 0x000fe2000bf65270 */
[-C--:B------:R-:W-:Y:S01]  /*0570*/  LEA.HI R5, R8, R11.reuse, RZ, 0x6 ;  /* 0x0000000b08057211 */ /* 0x080fe200078f30ff */
[----:B------:R-:W-:Y:S01]  /*0580*/  UIMAD.WIDE.U32 UR44, UR38, UR48, URZ ;  /* 0x00000030262c72a5 */ /* 0x000fe2000f8e003f */
[----:B------:R-:W-:Y:S01]  /*0590*/  LOP3.LUT R4, R3, R4, RZ, 0x3c, !PT ;  /* 0x0000000403047212 */ /* 0x000fe200078e3cff */
[----:B------:R-:W-:Y:S01]  /*05a0*/  UIMAD UR55, UR39, UR48, URZ ;  /* 0x00000030273772a4 */ /* 0x000fe2000f8e023f */
[----:B------:R-:W-:Y:S01]  /*05b0*/  LOP3.LUT R3, R10, 0xfffffff8, RZ, 0xc0, !PT ;  /* 0xfffffff80a037812 */ /* 0x000fe200078ec0ff */
[----:B------:R-:W-:Y:S01]  /*05c0*/  USHF.R.S32.HI UR57, URZ, 0x1f, UR51 ;  /* 0x0000001f3f397899 */ /* 0x000fe20008011433 */
[C---:B------:R-:W-:Y:S01]  /*05d0*/  LOP3.LUT P4, RZ, R0.reuse, 0x2, RZ, 0xc0, !PT ;  /* 0x0000000200ff7812 */ /* 0x040fe2000788c0ff */
[----:B------:R-:W-:Y:S01]  /*05e0*/  UIMAD UR54, UR4, UR54, URZ ;  /* 0x00000036043672a4 */ /* 0x000fe2000f8e023f */
[----:B------:R-:W-:Y:S01]  /*05f0*/  LOP3.LUT P3, RZ, R0, 0x4, RZ, 0xc0, !PT ;  /* 0x0000000400ff7812 */ /* 0x000fe2000786c0ff */
[----:B------:R-:W-:Y:S01]  /*0600*/  IMAD.IADD R15, R2, 0x1, -R3 ;  /* 0x00000001020f7824 */ /* 0x000fe200078e0a03 */
[----:B------:R-:W-:Y:S01]  /*0610*/  SEL R160, R205, 0xffffffe0, !P4 ;  /* 0xffffffe0cda07807 */ /* 0x000fe20006000000 */
[----:B------:R-:W-:Y:S01]  /*0620*/  IMAD.SHL.U32 R2, R5, 0x8, RZ ;  /* 0x0000000805027824 */ /* 0x000fe200078e00ff */
[----:B------:R-:W-:Y:S01]  /*0630*/  LOP3.LUT R5, R7, 0x1, RZ, 0xc0, !PT ;  /* 0x0000000107057812 */ /* 0x000fe200078ec0ff */
[----:B------:R-:W-:Y:S01]  /*0640*/  IMAD.SHL.U32 R0, R0, 0x40, RZ ;  /* 0x0000004000007824 */ /* 0x000fe200078e00ff */
[----:B------:R-:W-:Y:S01]  /*0650*/  STL [R1+0x54], R15 ;  /* 0x0000540f01007387 */ /* 0x000fe20000100800 */
[----:B------:R-:W-:Y:S01]  /*0660*/  IMAD.SHL.U32 R3, R166, 0x200, RZ ;  /* 0x00000200a6037824 */ /* 0x000fe200078e00ff */
[----:B------:R-:W-:Y:S01]  /*0670*/  LOP3.LUT R2, R4, 0xfffffe00, R2, 0xf8, !PT ;  /* 0xfffffe0004027812 */ /* 0x000fe200078ef802 */
[----:B------:R-:W-:Y:S01]  /*0680*/  @!UP2 UIMAD UR53, UR5, UR53, URZ ;  /* 0x000000350535a2a4 */ /* 0x000fe2000f8e023f */
[----:B------:R-:W-:Y:S01]  /*0690*/  LOP3.LUT R0, R0, 0x1c0, RZ, 0xc0, !PT ;  /* 0x000001c000007812 */ /* 0x000fe200078ec0ff */
[----:B------:R-:W-:Y:S01]  /*06a0*/  USHF.R.S32.HI UR52, URZ, 0x1f, UR43 ;  /* 0x0000001f3f347899 */ /* 0x000fe2000801142b */
[----:B------:R-:W-:Y:S01]  /*06b0*/  LEA.HI R4, R8, R11, RZ, 0x7 ;  /* 0x0000000b08047211 */ /* 0x000fe200078f38ff */
[----:B------:R1:W-:Y:S01]  /*06c0*/  STL [R1+0x48], R2 ;  /* 0x0000480201007387 */ /* 0x0003e20000100800 */
[----:B------:R-:W-:Y:S01]  /*06d0*/  LOP3.LUT R158, R0, 0x8, R12, 0xf8, !PT ;  /* 0x00000008009e7812 */ /* 0x000fe200078ef80c */
[----:B------:R-:W-:Y:S01]  /*06e0*/  IMAD.U32 R8, RZ, RZ, UR16 ;  /* 0x00000010ff087e24 */ /* 0x000fe2000f8e00ff */
[----:B------:R-:W-:Y:S01]  /*06f0*/  SHF.R.S32.HI R4, RZ, 0x7, R4 ;  /* 0x00000007ff047819 */ /* 0x000fe20000011404 */
[----:B------:R-:W-:Y:S01]  /*0700*/  IMAD.SHL.U32 R8, R11, 0x2, RZ ;  /* 0x000000020b087824 */ /* 0x000fe200078e00ff */
[----:B------:R-:W-:Y:S01]  /*0710*/  ISETP.NE.U32.AND P0, PT, R5, 0x1, PT ;  /* 0x000000010500780c */ /* 0x000fe20003f05070 */
[----:B------:R-:W-:-:S03]  /*0720*/  ULDC.64 UR46, c[0x0][0x118] ;  /* 0x00004600002e7ab9 */ /* 0x000fc60000000a00 */
[----:B------:R-:W-:Y:S02]  /*0730*/  LOP3.LUT R8, R8, 0x6, RZ, 0xc0, !PT ;  /* 0x0000000608087812 */ /* 0x000fe400078ec0ff */
[----:B------:R-:W-:Y:S02]  /*0740*/  R2P PR, R7, 0x6 ;  /* 0x0000000607007804 */ /* 0x000fe40000000000 */
[----:B------:R-:W-:-:S03]  /*0750*/  SEL R203, R203, 0x10, !P0 ;  /* 0x00000010cbcb7807 */ /* 0x000fc60004000000 */
[----:B------:R-:W-:Y:S01]  /*0760*/  SEL R205, R205, 0xffffffe0, !P1 ;  /* 0xffffffe0cdcd7807 */ /* 0x000fe20004800000 */
[----:B-1----:R-:W-:-:S05]  /*0770*/  IMAD.SHL.U32 R2, R9, 0x10, RZ ;  /* 0x0000001009027824 */ /* 0x002fca00078e00ff */
[----:B------:R-:W-:Y:S02]  /*0780*/  LEA.HI.SX32 R14, R6, R2, 0x1e ;  /* 0x00000002060e7211 */ /* 0x000fe400078ff2ff */
[----:B------:R-:W-:Y:S01]  /*0790*/  LOP3.LUT R6, R0, 0x30, R2, 0xf8, !PT ;  /* 0x0000003000067812 */ /* 0x000fe200078ef802 */
[----:B------:R-:W-:Y:S01]  /*07a0*/  IMAD R2, R4, 0x1000, R3 ;  /* 0x0000100004027824 */ /* 0x000fe200078e0203 */
[----:B------:R-:W-:Y:S01]  /*07b0*/  SHF.R.U32.HI R0, RZ, 0x3, R0 ;  /* 0x00000003ff007819 */ /* 0x000fe20000011600 */
[----:B------:R-:W-:Y:S01]  /*07c0*/  STL [R1+0x58], R14 ;  /* 0x0000580e01007387 */ /* 0x000fe20000100800 */
[----:B------:R-:W-:Y:S02]  /*07d0*/  LOP3.LUT R5, R6, 0x8, R12, 0xf8, !PT ;  /* 0x0000000806057812 */ /* 0x000fe400078ef80c */
[----:B------:R-:W-:Y:S02]  /*07e0*/  LOP3.LUT R158, R158, R0, RZ, 0x3c, !PT ;  /* 0x000000009e9e7212 */ /* 0x000fe400078e3cff */
[----:B------:R-:W-:Y:S01]  /*07f0*/  LOP3.LUT R3, R3, R5, R0, 0xf6, !PT ;  /* 0x0000000503037212 */ /* 0x000fe200078ef600 */
[----:B------:R-:W-:-:S02]  /*0800*/  IMAD.SHL.U32 R0, R7, 0x40, RZ ;  /* 0x0000004007007824 */ /* 0x000fc400078e00ff */
[----:B------:R-:W-:Y:S01]  /*0810*/  IMAD.IADD R158, R2, 0x1, R158 ;  /* 0x00000001029e7824 */ /* 0x000fe200078e029e */
[----:B------:R-:W-:Y:S01]  /*0820*/  LOP3.LUT R2, R13, 0x7ffffffc, RZ, 0xc0, !PT ;  /* 0x7ffffffc0d027812 */ /* 0x000fe200078ec0ff */
[----:B------:R-:W-:Y:S01]  /*0830*/  IMAD.SHL.U32 R7, R166, 0x10, RZ ;  /* 0x00000010a6077824 */ /* 0x000fe200078e00ff */
[----:B------:R-:W-:Y:S01]  /*0840*/  LOP3.LUT R0, R0, 0x1c0, RZ, 0xc0, !PT ;  /* 0x000001c000007812 */ /* 0x000fe200078ec0ff */
[----:B------:R-:W-:Y:S02]  /*0850*/  IMAD.SHL.U32 R166, R166, 0x8, RZ ;  /* 0x00000008a6a67824 */ /* 0x000fe400078e00ff */
[----:B------:R-:W-:Y:S01]  /*0860*/  IMAD.IADD R6, R11, 0x1, -R2 ;  /* 0x000000010b067824 */ /* 0x000fe200078e0a02 */
[----:B------:R-:W-:Y:S01]  /*0870*/  SHF.R.U32.HI R5, RZ, 0x3, R0 ;  /* 0x00000003ff057819 */ /* 0x000fe20000011600 */
[----:B------:R-:W-:Y:S02]  /*0880*/  IMAD.SHL.U32 R2, R4, 0x8, RZ ;  /* 0x0000000804027824 */ /* 0x000fe400078e00ff */
[----:B------:R-:W-:-:S02]  /*0890*/  IMAD.SHL.U32 R6, R6, 0x2, RZ ;  /* 0x0000000206067824 */ /* 0x000fc400078e00ff */
[----:B------:R-:W-:Y:S01]  /*08a0*/  IMAD R11, R4, 0x40, R8 ;  /* 0x00000040040b7824 */ /* 0x000fe200078e0208 */
[----:B------:R-:W-:Y:S01]  /*08b0*/  LOP3.LUT R2, R2, 0x8, RZ, 0xc0, !PT ;  /* 0x0000000802027812 */ /* 0x000fe200078ec0ff */
[----:B------:R-:W-:Y:S02]  /*08c0*/  IMAD R8, R4, 0x2000, R6 ;  /* 0x0000200004087824 */ /* 0x000fe400078e0206 */
[----:B------:R-:W-:Y:S01]  /*08d0*/  IMAD.SHL.U32 R158, R158, 0x2, RZ ;  /* 0x000000029e9e7824 */ /* 0x000fe200078e00ff */
[----:B------:R-:W-:Y:S01]  /*08e0*/  LOP3.LUT R7, R2, 0x10, R7, 0xf8, !PT ;  /* 0x0000001002077812 */ /* 0x000fe200078ef807 */
[----:B------:R-:W-:Y:S01]  /*08f0*/  STL [R1+0x4c], R11 ;  /* 0x00004c0b01007387 */ /* 0x000fe20000100800 */
[-C--:B------:R-:W-:Y:S01]  /*0900*/  LOP3.LUT R4, R5, R0.reuse, R2, 0x1e, !PT ;  /* 0x0000000005047212 */ /* 0x080fe200078e1e02 */
[----:B------:R-:W-:Y:S01]  /*0910*/  IMAD R2, R9, 0x400, R8 ;  /* 0x0000040009027824 */ /* 0x000fe200078e0208 */
[----:B------:R-:W-:Y:S01]  /*0920*/  LOP3.LUT R5, R5, R0, RZ, 0xfc, !PT ;  /* 0x0000000005057212 */ /* 0x000fe200078efcff */
[----:B------:R-:W-:Y:S01]  /*0930*/  IMAD.U32 R8, RZ, RZ, UR8 ;  /* 0x00000008ff087e24 */ /* 0x000fe2000f8e00ff */
[----:B------:R-:W-:Y:S01]  /*0940*/  USHF.R.S32.HI UR8, URZ, 0x1f, UR34 ;  /* 0x0000001f3f087899 */ /* 0x000fe20008011422 */
[----:B------:R-:W-:-:S02]  /*0950*/  IMAD R0, R9, 0x400, R6 ;  /* 0x0000040009007824 */ /* 0x000fc400078e0206 */
[----:B------:R-:W-:Y:S01]  /*0960*/  IMAD.IADD R201, R5, 0x1, R2 ;  /* 0x0000000105c97824 */ /* 0x000fe200078e0202 */
[----:B------:R1:W-:Y:S01]  /*0970*/  STL [R1+0x94], R8 ;  /* 0x0000940801007387 */ /* 0x0003e20000100800 */
[----:B------:R-:W-:Y:S01]  /*0980*/  IMAD.U32 R6, RZ, RZ, UR9 ;  /* 0x00000009ff067e24 */ /* 0x000fe2000f8e00ff */
[----:B------:R-:W-:Y:S01]  /*0990*/  USHF.R.S32.HI UR9, URZ, 0x1f, UR37 ;  /* 0x0000001f3f097899 */ /* 0x000fe20008011425 */
[----:B------:R-:W-:Y:S02]  /*09a0*/  IMAD.U32 R2, RZ, RZ, UR8 ;  /* 0x00000008ff027e24 */ /* 0x000fe4000f8e00ff */
[----:B------:R-:W-:Y:S01]  /*09b0*/  IMAD.SHL.U32 R2, R15, 0x40, RZ ;  /* 0x000000400f027824 */ /* 0x000fe200078e00ff */
[----:B------:R2:W-:Y:S01]  /*09c0*/  STL [R1+0x90], R6 ;  /* 0x0000900601007387 */ /* 0x0005e20000100800 */
[----:B------:R-:W-:Y:S01]  /*09d0*/  IMAD.U32 R5, RZ, RZ, UR8 ;  /* 0x00000008ff057e24 */ /* 0x000fe2000f8e00ff */
[----:B------:R-:W-:Y:S01]  /*09e0*/  USHF.R.S32.HI UR8, URZ, 0x1f, UR37 ;  /* 0x0000001f3f087899 */ /* 0x000fe20008011425 */
[----:B------:R-:W-:Y:S01]  /*09f0*/  IMAD.SHL.U32 R201, R201, 0x2, RZ ;  /* 0x00000002c9c97824 */ /* 0x000fe200078e00ff */
[----:B------:R-:W-:Y:S01]  /*0a00*/  LOP3.LUT R2, R2, 0x1c0, RZ, 0xc0, !PT ;  /* 0x000001c002027812 */ /* 0x000fe200078ec0ff */
[----:B------:R-:W-:-:S02]  /*0a10*/  IMAD.IADD R161, R158, 0x1, R160 ;  /* 0x000000019ea17824 */ /* 0x000fc400078e02a0 */
[C---:B------:R-:W-:Y:S01]  /*0a20*/  IMAD.IADD R204, R201.reuse, 0x1, R203 ;  /* 0x00000001c9cc7824 */ /* 0x040fe200078e02cb */
[----:B------:R-:W-:Y:S01]  /*0a30*/  SHF.R.U32.HI R5, RZ, 0x3, R2 ;  /* 0x00000003ff057819 */ /* 0x000fe20000011602 */
[--C-:B------:R-:W-:Y:S01]  /*0a40*/  IMAD.IADD R208, R201, 0x1, R205.reuse ;  /* 0x00000001c9d07824 */ /* 0x100fe200078e02cd */
[----:B------:R-:W-:Y:S01]  /*0a50*/  LOP3.LUT R166, R2, 0x8, R166, 0xf8, !PT ;  /* 0x0000000802a67812 */ /* 0x000fe200078ef8a6 */
[----:B------:R-:W-:Y:S01]  /*0a60*/  IMAD.IADD R207, R204, 0x1, R205 ;  /* 0x00000001cccf7824 */ /* 0x000fe200078e02cd */
[----:B------:R-:W-:Y:S01]  /*0a70*/  LOP3.LUT R2, R5, R7, R2, 0x1e, !PT ;  /* 0x0000000705027212 */ /* 0x000fe200078e1e02 */
[----:B------:R-:W-:Y:S01]  /*0a80*/  IMAD.SHL.U32 R3, R3, 0x2, RZ ;  /* 0x0000000203037824 */ /* 0x000fe200078e00ff */
[----:B------:R-:W-:Y:S01]  /*0a90*/  LOP3.LUT R166, R166, R5, RZ, 0x3c, !PT ;  /* 0x00000005a6a67212 */ /* 0x000fe200078e3cff */
[----:B-1----:R-:W-:Y:S02]  /*0aa0*/  IMAD.IADD R8, R0, 0x1, R4 ;  /* 0x0000000100087824 */ /* 0x002fe400078e0204 */
[----:B------:R-:W-:-:S02]  /*0ab0*/  IMAD.SHL.U32 R0, R10, 0x40, RZ ;  /* 0x000000400a007824 */ /* 0x000fc400078e00ff */
[----:B------:R-:W-:Y:S01]  /*0ac0*/  IMAD.U32 R4, RZ, RZ, UR9 ;  /* 0x00000009ff047e24 */ /* 0x000fe2000f8e00ff */
[----:B------:R-:W-:Y:S01]  /*0ad0*/  IADD3 R4, R14, -0x80, RZ ;  /* 0xffffff800e047810 */ /* 0x000fe20007ffe0ff */
[----:B------:R-:W-:Y:S01]  /*0ae0*/  IMAD.U32 R10, RZ, RZ, UR8 ;  /* 0x00000008ff0a7e24 */ /* 0x000fe2000f8e00ff */
[----:B------:R-:W-:Y:S02]  /*0af0*/  LOP3.LUT R0, R0, 0xfffffe00, RZ, 0xc0, !PT ;  /* 0xfffffe0000007812 */ /* 0x000fe400078ec0ff */
[----:B--2---:R-:W-:Y:S02]  /*0b00*/  SHF.R.S32.HI R6, RZ, 0x1f, R4 ;  /* 0x0000001fff067819 */ /* 0x004fe40000011404 */
[----:B------:R-:W-:Y:S01]  /*0b10*/  LOP3.LUT R165, R2, R0, RZ, 0xfc, !PT ;  /* 0x0000000002a57212 */ /* 0x000fe200078efcff */
[----:B------:R-:W-:Y:S01]  /*0b20*/  IMAD.MOV.U32 R2, RZ, RZ, 0x40 ;  /* 0x00000040ff027424 */ /* 0x000fe200078e00ff */
[----:B------:R-:W-:Y:S01]  /*0b30*/  SHF.L.U64.HI R6, R4, 0x2, R6 ;  /* 0x0000000204067819 */ /* 0x000fe20000010206 */
[----:B------:R-:W-:Y:S01]  /*0b40*/  IMAD R4, R9, 0x400, R0 ;  /* 0x0000040009047824 */ /* 0x000fe200078e0200 */
[----:B------:R-:W-:Y:S01]  /*0b50*/  LEA R8, R8, 0xc000, 0x1 ;  /* 0x0000c00008087811 */ /* 0x000fe200078e08ff */
[----:B------:R-:W-:Y:S01]  /*0b60*/  IMAD.MOV.U32 R0, RZ, RZ, 0x440 ;  /* 0x00000440ff007424 */ /* 0x000fe200078e00ff */
[----:B------:R-:W-:Y:S01]  /*0b70*/  SEL R159, R2, 0xffffffc0, !P3 ;  /* 0xffffffc0029f7807 */ /* 0x000fe20005800000 */
[----:B------:R-:W-:Y:S01]  /*0b80*/  IMAD.IADD R166, R4, 0x1, R166 ;  /* 0x0000000104a67824 */ /* 0x000fe200078e02a6 */
[----:B------:R-:W-:Y:S01]  /*0b90*/  SEL R2, R2, 0xffffffc0, !P2 ;  /* 0xffffffc002027807 */ /* 0x000fe20005000000 */
[--C-:B------:R-:W-:Y:S01]  /*0ba0*/  IMAD.IADD R5, R205, 0x1, R8.reuse ;  /* 0x00000001cd057824 */ /* 0x100fe200078e0208 */
[----:B------:R-:W-:Y:S01]  /*0bb0*/  SEL R0, R0, 0x3c0, !P2 ;  /* 0x000003c000007807 */ /* 0x000fe20005000000 */
[----:B------:R1:W-:Y:S01]  /*0bc0*/  STL [R1+0x50], R6 ;  /* 0x0000500601007387 */ /* 0x0003e20000100800 */
[----:B------:R-:W-:Y:S01]  /*0bd0*/  IADD3 R13, R8, 0x420, RZ ;  /* 0x00000420080d7810 */ /* 0x000fe20007ffe0ff */
[----:B------:R-:W-:Y:S01]  /*0be0*/  IMAD.IADD R11, R2, 0x1, R8 ;  /* 0x00000001020b7824 */ /* 0x000fe200078e0208 */
[C---:B------:R-:W-:Y:S01]  /*0bf0*/  IADD3 R10, R8.reuse, 0x2020, RZ ;  /* 0x00002020080a7810 */ /* 0x040fe20007ffe0ff */
[C---:B------:R-:W-:Y:S01]  /*0c00*/  IMAD.IADD R4, R8.reuse, 0x1, R0 ;  /* 0x0000000108047824 */ /* 0x040fe200078e0200 */
[----:B------:R-:W-:Y:S01]  /*0c10*/  STL [R1+0x5c], R8 ;  /* 0x00005c0801007387 */ /* 0x000fe20000100800 */
[C---:B------:R-:W-:Y:S01]  /*0c20*/  @P1 IADD3 R13, R8.reuse, 0x3e0, RZ ;  /* 0x000003e0080d1810 */ /* 0x040fe20007ffe0ff */
[----:B------:R-:W-:Y:S01]  /*0c30*/  IMAD.IADD R202, R201, 0x1, R2 ;  /* 0x00000001c9ca7824 */ /* 0x000fe200078e0202 */
[C---:B------:R-:W-:Y:S01]  /*0c40*/  IADD3 R12, R8.reuse, 0x2420, RZ ;  /* 0x00002420080c7810 */ /* 0x040fe20007ffe0ff */
[----:B------:R-:W-:Y:S01]  /*0c50*/  STL [R1+0x70], R11 ;  /* 0x0000700b01007387 */ /* 0x000fe20000100800 */
[----:B------:R-:W-:Y:S01]  /*0c60*/  @P1 IADD3 R10, R8, 0x1fe0, RZ ;  /* 0x00001fe0080a1810 */ /* 0x000fe20007ffe0ff */
[----:B------:R-:W-:Y:S01]  /*0c70*/  IMAD.IADD R159, R158, 0x1, R159 ;  /* 0x000000019e9f7824 */ /* 0x000fe200078e029f */
[----:B------:R-:W-:Y:S01]  /*0c80*/  @P1 IADD3 R12, R8, 0x23e0, RZ ;  /* 0x000023e0080c1810 */ /* 0x000fe20007ffe0ff */
[----:B------:R2:W-:Y:S01]  /*0c90*/  STL [R1+0x8c], R5 ;  /* 0x00008c0501007387 */ /* 0x0005e20000100800 */
[----:B------:R-:W-:-:S02]  /*0ca0*/  IMAD.IADD R203, R203, 0x1, R202 ;  /* 0x00000001cbcb7824 */ /* 0x000fc400078e02ca */
[--C-:B------:R-:W-:Y:S01]  /*0cb0*/  IMAD.IADD R2, R2, 0x1, R10.reuse ;  /* 0x0000000102027824 */ /* 0x100fe200078e020a */
[----:B------:R3:W-:Y:S01]  /*0cc0*/  STL [R1+0x6c], R4 ;  /* 0x00006c0401007387 */ /* 0x0007e20000100800 */
[----:B------:R-:W-:Y:S02]  /*0cd0*/  IMAD.IADD R0, R0, 0x1, R10 ;  /* 0x0000000100007824 */ /* 0x000fe400078e020a */
[----:B------:R-:W-:Y:S01]  /*0ce0*/  IMAD.IADD R206, R205, 0x1, R202 ;  /* 0x00000001cdce7824 */ /* 0x000fe200078e02ca */
[----:B------:R-:W-:Y:S01]  /*0cf0*/  STL [R1+0x78], R13 ;  /* 0x0000780d01007387 */ /* 0x000fe20000100800 */
[----:B------:R-:W-:Y:S01]  /*0d00*/  IMAD.IADD R160, R160, 0x1, R159 ;  /* 0x00000001a0a07824 */ /* 0x000fe200078e029f */
[C---:B-1----:R-:W-:Y:S02]  /*0d10*/  IADD3 R6, R8.reuse, 0x2040, RZ ;  /* 0x0000204008067810 */ /* 0x042fe40007ffe0ff */
[----:B------:R-:W-:Y:S01]  /*0d20*/  STL [R1+0x60], R10 ;  /* 0x0000600a01007387 */ /* 0x000fe20000100800 */
[----:B------:R-:W-:-:S03]  /*0d30*/  @P2 IADD3 R6, R8, 0x1fc0, RZ ;  /* 0x00001fc008062810 */ /* 0x000fc60007ffe0ff */
[----:B------:R-:W-:Y:S04]  /*0d40*/  STL [R1+0x74], R12 ;  /* 0x0000740c01007387 */ /* 0x000fe80000100800 */
[----:B------:R-:W-:Y:S01]  /*0d50*/  STL [R1+0x68], R6 ;  /* 0x0000680601007387 */ /* 0x000fe20000100800 */
[C---:B--2---:R-:W-:Y:S02]  /*0d60*/  IADD3 R5, R8.reuse, 0x2440, RZ ;  /* 0x0000244008057810 */ /* 0x044fe40007ffe0ff */
[----:B------:R-:W-:Y:S01]  /*0d70*/  @P2 IADD3 R5, R8, 0x23c0, RZ ;  /* 0x000023c008052810 */ /* 0x000fe20007ffe0ff */
[----:B---3--:R-:W-:-:S04]  /*0d80*/  IMAD.IADD R4, R205, 0x1, R4 ;  /* 0x00000001cd047824 */ /* 0x008fc800078e0204 */
[----:B------:R1:W-:Y:S02]  /*0d90*/  STL [R1+0x64], R5 ;  /* 0x0000640501007387 */ /* 0x0003e40000100800 */
[C---:B-1----:R-:W-:Y:S02]  /*0da0*/  IMAD.IADD R5, R205.reuse, 0x1, R11 ;  /* 0x00000001cd057824 */ /* 0x042fe400078e020b */
[----:B------:R-:W-:-:S03]  /*0db0*/  IMAD.IADD R205, R205, 0x1, R203 ;  /* 0x00000001cdcd7824 */ /* 0x000fc600078e02cb */
[----:B------:R1:W-:Y:S04]  /*0dc0*/  STL [R1+0x88], R5 ;  /* 0x0000880501007387 */ /* 0x0003e80000100800 */
[----:B------:R1:W-:Y:S04]  /*0dd0*/  STL [R1+0x84], R4 ;  /* 0x0000840401007387 */ /* 0x0003e80000100800 */
[----:B------:R1:W-:Y:S04]  /*0de0*/  STL [R1+0x80], R2 ;  /* 0x0000800201007387 */ /* 0x0003e80000100800 */
[----:B------:R1:W-:Y:S02]  /*0df0*/  STL [R1+0x7c], R0 ;  /* 0x00007c0001007387 */ /* 0x0003e40000100800 */
.L_x_678:
[----:B------:R-:W-:Y:S02]  /*0e00*/  ULDC.64 UR4, c[0x0][0x240] ;  /* 0x0000900000047ab9 */ /* 0x000fe40000000a00 */
[----:B------:R-:W-:-:S02]  /*0e10*/  UISETP.NE.U32.AND UP6, UPT, URZ, UR4, UPT ;  /* 0x000000043f00728c */ /* 0x000fc4000bfc5070 */
[----:B------:R-:W-:Y:S02]  /*0e20*/  USHF.R.S32.HI UR41, URZ, 0x1f, UR34 ;  /* 0x0000001f3f297899 */ /* 0x000fe40008011422 */
[----:B------:R-:W-:Y:S02]  /*0e30*/  USHF.L.U32 UR15, UR34, 0x2, URZ ;  /* 0x00000002220f7899 */ /* 0x000fe4000800063f */
[----:B------:R-:W-:Y:S02]  /*0e40*/  UISETP.NE.AND.EX UP6, UPT, URZ, UR5, UPT, UP6 ;  /* 0x000000053f00728c */ /* 0x000fe4000bfc5360 */
[----:B------:R-:W-:Y:S02]  /*0e50*/  ULDC.64 UR10, c[0x0][0x250] ;  /* 0x00009400000a7ab9 */ /* 0x000fe40000000a00 */
[----:B------:R-:W-:Y:S02]  /*0e60*/  UISETP.NE.U32.AND UP4, UPT, URZ, UR10, UPT ;  /* 0x0000000a3f00728c */ /* 0x000fe4000bf85070 */
[----:B------:R-:W-:Y:S01]  /*0e70*/  USHF.L.U64.HI UR12, UR34, 0x2, UR41 ;  /* 0x00000002220c7899 */ /* 0x000fe20008010229 */
[----:B------:R-:W-:Y:S01]  /*0e80*/  PLOP3.LUT P2, PT, PT, PT, UP6, 0x80, 0x0 ;  /* 0x000000000000781c */ /* 0x000fe20003f4f068 */
[----:B------:R-:W-:-:S02]  /*0e90*/  UIADD3 UR13, UP0, UR15, UR4, URZ ;  /* 0x000000040f0d7290 */ /* 0x000fc4000ff1e03f */
[----:B------:R-:W-:Y:S02]  /*0ea0*/  UISETP.NE.AND.EX UP4, UPT, URZ, UR11, UPT, UP4 ;  /* 0x0000000b3f00728c */ /* 0x000fe4000bf85340 */
        /* <DEDUP_REMOVED lines=22> */
[----:B------:R-:W5:Y:S01]  /*1010*/  @!P1 LDG.E R0, [R4.64] ;  /* 0x0000001604009981 */ /* 0x000f62000c1e1900 */
        /* <DEDUP_REMOVED lines=20> */
.L_x_602:
        /* <DEDUP_REMOVED lines=58> */
.L_x_604:
        /* <DEDUP_REMOVED lines=18> */
.L_x_605:
        /* <DEDUP_REMOVED lines=8> */
[----:B------:R-:W-:Y:S02]  /*16a0*/  USHF.R.S32.HI UR16, URZ, 0x1f, UR25 ;  /* 0x0000001f3f107899 */ /* 0x000fe40008011419 */
[----:B------:R-:W-:-:S02]  /*16b0*/  @UP1 UMOV UR29, UR8 ;  /* 0x00000008001d1c82 */ /* 0x000fc40008000000 */
        /* <DEDUP_REMOVED lines=29> */
[----:B------:R-:W-:Y:S02]  /*1890*/  IMAD.HI.U32 R0, R5, R0, R4 ;  /* 0x0000000005007227 */ /* 0x000fe400078e0004 */
[----:B------:R-:W-:Y:S02]  /*18a0*/  ULDC UR12, c[0x0][0x234] ;  /* 0x00008d00000c7ab9 */ /* 0x000fe40000000800 */
[----:B------:R-:W-:-:S02]  /*18b0*/  UIADD3 UR8, UP0, UR17, UR8, URZ ;  /* 0x0000000811087290 */ /* 0x000fc4000ff1e03f */
[----:B------:R-:W-:Y:S02]  /*18c0*/  IMAD.HI.U32 R0, R0, R2, RZ ;  /* 0x0000000200007227 */ /* 0x000fe400078e00ff */
[----:B------:R-:W-:Y:S02]  /*18d0*/  UIADD3.X UR9, UR33, UR4, URZ, UP0, !UPT ;  /* 0x0000000421097290 */ /* 0x000fe400087fe43f */
[----:B------:R-:W-:Y:S01]  /*18e0*/  IMAD.MOV R4, RZ, RZ, -R0 ;  /* 0x000000ffff047224 */ /* 0x000fe200078e0a00 */
[----:B------:R-:W-:-:S03]  /*18f0*/  UIMAD UR4, UR39, UR8, URZ ;  /* 0x00000008270472a4 */ /* 0x000fc6000f8e023f */
[C---:B------:R-:W-:Y:S01]  /*1900*/  IMAD R2, R6.reuse, R4, R2 ;  /* 0x0000000406027224 */ /* 0x040fe200078e0202 */
[----:B------:R-:W-:Y:S02]  /*1910*/  UIMAD UR10, UR38, UR9, UR4 ;  /* 0x00000009260a72a4 */ /* 0x000fe4000f8e0204 */
[----:B------:R-:W-:Y:S02]  /*1920*/  @UP2 USEL UR4, UR58, UR14, !UP1 ;  /* 0x0000000e3a042287 */ /* 0x000fe4000c800000 */
[----:B------:R-:W-:Y:S01]  /*1930*/  ISETP.GT.U32.AND P0, PT, R6, R2, PT ;  /* 0x000000020600720c */ /* 0x000fe20003f04070 */
[----:B------:R-:W-:Y:S02]  /*1940*/  UIMAD.WIDE.U32 UR8, UR38, UR8, URZ ;  /* 0x00000008260872a5 */ /* 0x000fe4000f8e003f */
[----:B------:R-:W-:Y:S02]  /*1950*/  @UP2 UIMAD UR15, UR37, UR12, UR4 ;  /* 0x0000000c250f22a4 */ /* 0x000fe4000f8e0204 */
[----:B------:R-:W-:-:S02]  /*1960*/  USEL UR12, UR11, URZ, UP3 ;  /* 0x0000003f0b0c7287 */ /* 0x000fc40009800000 */
[----:B------:R-:W-:-:S03]  /*1970*/  UIADD3 UR10, UR9, UR10, URZ ;  /* 0x0000000a090a7290 */ /* 0x000fc6000fffe03f */
[----:B------:R-:W-:-:S03]  /*1980*/  @!UP2 UMOV UR15, UR53 ;  /* 0x00000035000fac82 */ /* 0x000fc60008000000 */
        /* <DEDUP_REMOVED lines=16> */
.L_x_606:
[----:B------:R-:W-:Y:S02]  /*1a90*/  UMOV UR11, UR54 ;  /* 0x00000036000b7c82 */ /* 0x000fe40008000000 */
.L_x_607:
[----:B------:R-:W1:Y:S01]  /*1aa0*/  S2R R10, SR_TID.X ;  /* 0x00000000000a7919 */ /* 0x000e620000002100 */
[----:B------:R-:W-:Y:S01]  /*1ab0*/  SHF.R.S32.HI R211, RZ, 0x1f, R210 ;  /* 0x0000001fffd37819 */ /* 0x000fe200000114d2 */
[----:B------:R-:W-:Y:S01]  /*1ac0*/  UIADD3 UR8, UP5, UP4, UR8, UR43, UR51 ;  /* 0x0000002b08087290 */ /* 0x000fe2000fcbe033 */
[----:B------:R-:W-:Y:S01]  /*1ad0*/  IMAD.U32 R9, RZ, RZ, UR17 ;  /* 0x00000011ff097e24 */ /* 0x000fe2000f8e00ff */
[----:B------:R-:W-:Y:S01]  /*1ae0*/  UIADD3 UR14, UR17, UR11, URZ ;  /* 0x0000000b110e7290 */ /* 0x000fe2000fffe03f */
[----:B------:R-:W-:Y:S01]  /*1af0*/  BSSY B1, `(.L_x_603) ;  /* 0x0000a6c000017945 */ /* 0x000fe20003800000 */
[----:B------:R-:W-:Y:S02]  /*1b00*/  UIADD3 UR18, UP1, UP0, UR18, UR8, UR19 ;  /* 0x0000000812127290 */ /* 0x000fe4000f83e013 */
[----:B------:R-:W-:Y:S02]  /*1b10*/  UIADD3.X UR4, UR10, UR52, UR57, UP5, UP4 ;  /* 0x000000340a047290 */ /* 0x000fe4000afe8439 */
[----:B------:R-:W-:-:S02]  /*1b20*/  ULDC.64 UR8, c[0x0][0x1a8] ;  /* 0x00006a0000087ab9 */ /* 0x000fc40000000a00 */
[----:B------:R-:W-:Y:S02]  /*1b30*/  UIADD3.X UR13, UR12, UR4, UR13, UP1, UP0 ;  /* 0x000000040c0d7290 */ /* 0x000fe40008fe040d */
[----:B------:R-:W-:Y:S02]  /*1b40*/  UIMAD UR4, UR61, UR8, URZ ;  /* 0x000000083d0472a4 */ /* 0x000fe4000f8e023f */
[----:B------:R-:W-:Y:S02]  /*1b50*/  UISETP.GE.AND UP0, UPT, UR28, 0x1, UPT ;  /* 0x000000011c00788c */ /* 0x000fe4000bf06270 */
[----:B------:R-:W-:Y:S02]  /*1b60*/  UIMAD UR12, UR37, UR9, UR4 ;  /* 0x00000009250c72a4 */ /* 0x000fe4000f8e0204 */
[----:B------:R-:W-:Y:S02]  /*1b70*/  UMOV UR19, 0x4 ;  /* 0x0000000400137882 */ /* 0x000fe40000000000 */
[----:B------:R-:W-:Y:S01]  /*1b80*/  ULDC.64 UR8, c[0x0][0x378] ;  /* 0x0000de0000087ab9 */ /* 0x000fe20000000a00 */
[----:B-1----:R-:W-:Y:S01]  /*1b90*/  SHF.R.S32.HI R8, RZ, 0x1f, R10 ;  /* 0x0000001fff087819 */ /* 0x002fe2000001140a */
[----:B------:R-:W-:-:S03]  /*1ba0*/  UIMAD UR4, UR61, UR8, URZ ;  /* 0x000000083d0472a4 */ /* 0x000fc6000f8e023f */
[----:B------:R-:W-:Y:S01]  /*1bb0*/  LEA.HI R2, R8, R10, RZ, 0x3 ;  /* 0x0000000a08027211 */ /* 0x000fe200078f18ff */
[----:B------:R-:W-:-:S03]  /*1bc0*/  UIMAD UR10, UR37, UR9, UR4 ;  /* 0x00000009250a72a4 */ /* 0x000fc6000f8e0204 */
[----:B------:R-:W-:Y:S01]  /*1bd0*/  SHF.R.S32.HI R2, RZ, 0x3, R2 ;  /* 0x00000003ff027819 */ /* 0x000fe20000011402 */
[----:B------:R-:W-:Y:S02]  /*1be0*/  ULDC.64 UR8, c[0x0][0x370] ;  /* 0x0000dc0000087ab9 */ /* 0x000fe40000000a00 */
[----:B------:R-:W-:Y:S01]  /*1bf0*/  UIMAD UR4, UR33, UR8, URZ ;  /* 0x00000008210472a4 */ /* 0x000fe2000f8e023f */
[----:B------:R-:W-:Y:S01]  /*1c00*/  SHF.R.S32.HI R18, RZ, 0x1f, R2 ;  /* 0x0000001fff127819 */ /* 0x000fe20000011402 */
[----:B------:R-:W-:Y:S01]  /*1c10*/  UIADD3 UR8, UR17, UR15, URZ ;  /* 0x0000000f11087290 */ /* 0x000fe2000fffe03f */
[----:B------:R-:W-:Y:S01]  /*1c20*/  IADD3 R0, P0, R2, UR17, RZ ;  /* 0x0000001102007c10 */ /* 0x000fe2000ff1e0ff */
[----:B------:R-:W-:-:S03]  /*1c30*/  UIMAD UR4, UR17, UR9, UR4 ;  /* 0x00000009110472a4 */ /* 0x000fc6000f8e0204 */
[----:B------:R-:W-:Y:S01]  /*1c40*/  IADD3.X R7, R18, UR33, RZ, P0, !PT ;  /* 0x0000002112077c10 */ /* 0x000fe200087fe4ff */
[----:B------:R-:W-:-:S04]  /*1c50*/  IMAD.WIDE.U32 R4, R0, c[0x0][0x190], R210 ;  /* 0x0000640000047a25 */ /* 0x000fc800078e00d2 */
[----:B------:R-:W-:Y:S01]  /*1c60*/  IMAD R7, R7, c[0x0][0x190], RZ ;  /* 0x0000640007077a24 */ /* 0x000fe200078e02ff */
[----:B------:R-:W-:-:S03]  /*1c70*/  IADD3 R6, P0, R4, UR40, RZ ;  /* 0x0000002804067c10 */ /* 0x000fc6000ff1e0ff */
[----:B------:R-:W-:-:S05]  /*1c80*/  IMAD R0, R0, c[0x0][0x194], R7 ;  /* 0x0000650000007a24 */ /* 0x000fca00078e0207 */
[----:B------:R-:W-:Y:S02]  /*1c90*/  IADD3.X R7, R5, UR36, R0, P0, !PT ;  /* 0x0000002405077c10 */ /* 0x000fe400087fe400 */
[----:B------:R-:W-:Y:S02]  /*1ca0*/  LEA.HI R0, R8, R10, RZ, 0x5 ;  /* 0x0000000a08007211 */ /* 0x000fe400078f28ff */
[----:B------:R-:W-:Y:S02]  /*1cb0*/  IADD3 R4, P0, R210, UR29, RZ ;  /* 0x0000001dd2047c10 */ /* 0x000fe4000ff1e0ff */
[----:B------:R-:W-:Y:S02]  /*1cc0*/  LOP3.LUT R8, R0, 0xffffffe0, RZ, 0xc0, !PT ;  /* 0xffffffe000087812 */ /* 0x000fe400078ec0ff */
[----:B------:R-:W-:Y:S02]  /*1cd0*/  SHF.R.S32.HI R0, RZ, 0x5, R0 ;  /* 0x00000005ff007819 */ /* 0x000fe40000011400 */
[----:B------:R-:W-:Y:S01]  /*1ce0*/  IADD3.X R5, R211, UR32, RZ, P0, !PT ;  /* 0x00000020d3057c10 */ /* 0x000fe200087fe4ff */
[----:B------:R-:W-:Y:S01]  /*1cf0*/  IMAD.IADD R8, R10, 0x1, -R8 ;  /* 0x000000010a087824 */ /* 0x000fe200078e0a08 */
[----:B------:R-:W-:-:S02]  /*1d00*/  ULDC.64 UR32, c[0x0][0x3c8] ;  /* 0x0000f20000207ab9 */ /* 0x000fc40000000a00 */
[----:B------:R-:W-:Y:S01]  /*1d10*/  UIMAD.WIDE UR14, UR14, UR19, UR32 ;  /* 0x000000130e0e72a5 */ /* 0x000fe2000f8e0220 */
        /* <DEDUP_REMOVED lines=12> */
[----:B------:R-:W-:Y:S01]  /*1de0*/  IADD3 R5, R5, UR10, RZ ;  /* 0x0000000a05057c10 */ /* 0x000fe2000fffe0ff */
[----:B------:R-:W-:Y:S02]  /*1df0*/  ULDC.64 UR10, c[0x0][0x200] ;  /* 0x00008000000a7ab9 */ /* 0x000fe40000000a00 */
[----:B------:R-:W-:Y:S01]  /*1e00*/  IMAD R0, R18, c[0x0][0x370], RZ ;  /* 0x0000dc0012007a24 */ /* 0x000fe200078e02ff */
[----:B------:R-:W-:Y:S01]  /*1e10*/  IADD3 R11, R7, UR12, RZ ;  /* 0x0000000c070b7c10 */ /* 0x000fe2000fffe0ff */
[----:B------:R-:W-:Y:S01]  /*1e20*/  IMAD.WIDE.U32 R4, R2, c[0x0][0x370], R4 ;  /* 0x0000dc0002047a25 */ /* 0x000fe200078e0004 */
[----:B------:R-:W-:-:S03]  /*1e30*/  UIMAD.WIDE UR8, UR8, UR19, UR10 ;  /* 0x00000013080872a5 */ /* 0x000fc6000f8e020a */
[----:B------:R-:W-:Y:S01]  /*1e40*/  IMAD R0, R2, c[0x0][0x374], R0 ;  /* 0x0000dd0002007a24 */ /* 0x000fe200078e0200 */
[----:B------:R-:W-:-:S03]  /*1e50*/  LEA R7, P1, R4, c[0x0][0x330], 0x1 ;  /* 0x0000cc0004077a11 */ /* 0x000fc600078208ff */
[----:B------:R-:W-:Y:S01]  /*1e60*/  IMAD.IADD R0, R5, 0x1, R0 ;  /* 0x0000000105007824 */ /* 0x000fe200078e0200 */
[----:B------:R-:W-:-:S04]  /*1e70*/  LEA R5, P2, R6, c[0x0][0x160], 0x1 ;  /* 0x0000580006057a11 */ /* 0x000fc800078408ff */
[----:B------:R-:W-:Y:S02]  /*1e80*/  LEA.HI.X R4, R4, c[0x0][0x334], R0, 0x1, P1 ;  /* 0x0000cd0004047a11 */ /* 0x000fe400008f0c00 */
[----:B------:R-:W-:Y:S01]  /*1e90*/  LEA.HI.X R6, R6, c[0x0][0x164], R11, 0x1, P2 ;  /* 0x0000590006067a11 */ /* 0x000fe200010f0c0b */
[----:B------:R-:W-:Y:S05]  /*1ea0*/  @!P0 BRA `(.L_x_608) ;  /* 0x0000973000008947 */ /* 0x000fea0003800000 */
        /* <DEDUP_REMOVED lines=12> */
[----:B------:R-:W-:Y:S01]  /*1f70*/  UMOV UR13, UR14 ;  /* 0x0000000e000d7c82 */ /* 0x000fe20008000000 */
[----:B------:R-:W-:Y:S01]  /*1f80*/  MOV R200, R9 ;  /* 0x0000000900c87202 */ /* 0x000fe20000000f00 */
[----:B------:R-:W-:Y:S01]  /*1f90*/  UIADD3 UR4, UR8, -UR4, URZ ;  /* 0x8000000408047290 */ /* 0x000fe2000fffe03f */
[----:B------:R-:W-:Y:S01]  /*1fa0*/  IMAD.MOV.U32 R199, RZ, RZ, R8 ;  /* 0x000000ffffc77224 */ /* 0x000fe200078e0008 */
[----:B------:R-:W-:-:S02]  /*1fb0*/  UMOV UR12, UR15 ;  /* 0x0000000f000c7c82 */ /* 0x000fc40008000000 */
        /* <DEDUP_REMOVED lines=16> */
.L_x_610:
[----:B------:R-:W-:Y:S05]  /*20c0*/  BSYNC B0 ;  /* 0x0000000000007941 */ /* 0x000fea0003800000 */
.L_x_609:
        /* <DEDUP_REMOVED lines=16> */
.L_x_612:
[----:B------:R-:W-:Y:S05]  /*21d0*/  BSYNC B0 ;  /* 0x0000000000007941 */ /* 0x000fea0003800000 */
.L_x_611:
        /* <DEDUP_REMOVED lines=16> */
.L_x_614:
[----:B------:R-:W-:Y:S05]  /*22e0*/  BSYNC B0 ;  /* 0x0000000000007941 */ /* 0x000fea0003800000 */
.L_x_613:
        /* <DEDUP_REMOVED lines=19> */
.L_x_616:
[----:B------:R-:W-:Y:S05]  /*2420*/  BSYNC B0 ;  /* 0x0000000000007941 */ /* 0x000fea0003800000 */
.L_x_615:
        /* <DEDUP_REMOVED lines=22> */
.L_x_618:
[----:B------:R-:W-:Y:S05]  /*2590*/  BSYNC B0 ;  /* 0x0000000000007941 */ /* 0x000fea0003800000 */
.L_x_617:
        /* <DEDUP_REMOVED lines=20> */
.L_x_620:
[----:B------:R-:W-:Y:S05]  /*26e0*/  BSYNC B0 ;  /* 0x0000000000007941 */ /* 0x000fea0003800000 */
.L_x_619:
        /* <DEDUP_REMOVED lines=20> */
.L_x_622:
[----:B------:R-:W-:Y:S05]  /*2830*/  BSYNC B0 ;  /* 0x0000000000007941 */ /* 0x000fea0003800000 */
.L_x_621:
        /* <DEDUP_REMOVED lines=23> */
.L_x_624:
[----:B------:R-:W-:Y:S05]  /*29b0*/  BSYNC B0 ;  /* 0x0000000000007941 */ /* 0x000fea0003800000 */
.L_x_623:
[----:B------:R-:W5:Y:S01]  /*29c0*/  LDL R19, [R1+0x58] ;  /* 0x0000580001137983 */ /* 0x000f620000100800 */
        /* <DEDUP_REMOVED lines=12> */
[C---:B-----5:R-:W-:Y:S01]  /*2a90*/  IADD3 R4, R19.reuse, 0x48, RZ ;  /* 0x0000004813047810 */ /* 0x060fe20007ffe0ff */
[C---:B------:R-:W-:Y:S01]  /*2aa0*/  IMAD.SHL.U32 R10, R19.reuse, 0x4, RZ ;  /* 0x00000004130a7824 */ /* 0x040fe200078e00ff */
[C---:B------:R-:W-:Y:S02]  /*2ab0*/  IADD3 R8, R19.reuse, 0x8, RZ ;  /* 0x0000000813087810 */ /* 0x040fe40007ffe0ff */
[----:B------:R-:W-:Y:S02]  /*2ac0*/  ISETP.GE.AND P2, PT, R4, UR4, PT ;  /* 0x0000000404007c0c */ /* 0x000fe4000bf46270 */
[----:B------:R-:W-:Y:S02]  /*2ad0*/  IADD3 R5, R19, 0x40, RZ ;  /* 0x0000004013057810 */ /* 0x000fe40007ffe0ff */
[----:B------:R-:W-:-:S02]  /*2ae0*/  ISETP.GE.AND P4, PT, R8, UR4, PT ;  /* 0x0000000408007c0c */ /* 0x000fc4000bf86270 */
[----:B------:R-:W-:Y:S02]  /*2af0*/  ISETP.GE.AND P3, PT, R5, UR4, PT ;  /* 0x0000000405007c0c */ /* 0x000fe4000bf66270 */
[----:B------:R-:W-:Y:S02]  /*2b00*/  SHF.R.S32.HI R5, RZ, 0x1f, R4 ;  /* 0x0000001fff057819 */ /* 0x000fe40000011404 */
[----:B------:R-:W-:Y:S02]  /*2b10*/  SHF.R.S32.HI R15, RZ, 0x1f, R19 ;  /* 0x0000001fff0f7819 */ /* 0x000fe40000011413 */
[----:B------:R-:W-:Y:S02]  /*2b20*/  ISETP.GE.AND P5, PT, R19, UR4, PT ;  /* 0x0000000413007c0c */ /* 0x000fe4000bfa6270 */
[----:B------:R-:W-:-:S04]  /*2b30*/  @!P2 LEA R8, P1, R4, UR11, 0x2 ;  /* 0x0000000b0408ac11 */ /* 0x000fc8000f8210ff */
[----:B------:R-:W-:Y:S02]  /*2b40*/  @!P2 LEA.HI.X R9, R4, UR10, R5, 0x2, P1 ;  /* 0x0000000a0409ac11 */ /* 0x000fe400088f1405 */
[----:B------:R-:W-:Y:S02]  /*2b50*/  IADD3 R4, P1, R10, UR11, RZ ;  /* 0x0000000b0a047c10 */ /* 0x000fe4000ff3e0ff */
[----:B------:R-:W-:Y:S01]  /*2b60*/  SHF.L.U64.HI R5, R19, 0x2, R15 ;  /* 0x0000000213057819 */ /* 0x000fe2000001020f */
[----:B------:R-:W5:Y:S03]  /*2b70*/  @!P2 LDG.E R20, [R8.64] ;  /* 0x000000160814a981 */ /* 0x000f66000c1e1900 */
[----:B------:R-:W-:-:S05]  /*2b80*/  IADD3.X R5, R5, UR10, RZ, P1, !PT ;  /* 0x0000000a05057c10 */ /* 0x000fca0008ffe4ff */
[----:B--2---:R1:W2:Y:S04]  /*2b90*/  @!P3 LDG.E R21, [R4.64+0x100] ;  /* 0x000100160415b981 */ /* 0x0042a8000c1e1900 */
[----:B---3--:R1:W3:Y:S04]  /*2ba0*/  @!P4 LDG.E R22, [R4.64+0x20] ;  /* 0x000020160416c981 */ /* 0x0082e8000c1e1900 */
[----:B----4-:R1:W4:Y:S01]  /*2bb0*/  @!P5 LDG.E R23, [R4.64] ;  /* 0x000000160417d981 */ /* 0x010322000c1e1900 */
[----:B------:R-:W-:-:S06]  /*2bc0*/  UIMAD UR4, UR20, -0x80, UR5 ;  /* 0xffffff80140478a4 */ /* 0x000fcc000f8e0205 */
[----:B------:R-:W-:-:S13]  /*2bd0*/  ISETP.GE.AND P5, PT, R2, UR4, PT ;  /* 0x0000000402007c0c */ /* 0x000fda000bfa6270 */
[----:B------:R2:W-:Y:S01]  /*2be0*/  @P5 STS.128 [R0+0xc000], RZ ;  /* 0x00c000ff00005388 */ /* 0x0005e20000000c00 */
[----:B-1----:R-:W-:Y:S01]  /*2bf0*/  IMAD R4, R14, c[0x0][0x1b0], RZ ;  /* 0x00006c000e047a24 */ /* 0x002fe200078e02ff */
[----:B------:R-:W-:Y:S03]  /*2c00*/  BSSY B0, `(.L_x_625) ;  /* 0x0000018000007945 */ /* 0x000fe60003800000 */
[C---:B------:R-:W-:Y:S02]  /*2c10*/  IMAD R10, R12.reuse, c[0x0][0x1b4], R4 ;  /* 0x00006d000c0a7a24 */ /* 0x040fe400078e0204 */
[----:B------:R-:W-:-:S04]  /*2c20*/  IMAD.WIDE.U32 R4, R12, c[0x0][0x1b0], R6 ;  /* 0x00006c000c047a25 */ /* 0x000fc800078e0006 */
[----:B------:R-:W-:Y:S01]  /*2c30*/  IMAD.IADD R10, R5, 0x1, R10 ;  /* 0x00000001050a7824 */ /* 0x000fe200078e020a */
[----:B-----5:R1:W-:Y:S04]  /*2c40*/  STL [R1+0x4], R20 ;  /* 0x0000041401007387 */ /* 0x0203e80000100800 */
[----:B--2---:R1:W-:Y:S04]  /*2c50*/  STL [R1], R21 ;  /* 0x0000001501007387 */ /* 0x0043e80000100800 */
[----:B---3--:R1:W-:Y:S04]  /*2c60*/  STL [R1+0xc], R22 ;  /* 0x00000c1601007387 */ /* 0x0083e80000100800 */
[----:B----4-:R1:W-:Y:S01]  /*2c70*/  STL [R1+0x8], R23 ;  /* 0x0000081701007387 */ /* 0x0103e20000100800 */
        /* <DEDUP_REMOVED lines=16> */
.L_x_626:
[----:B------:R-:W-:Y:S05]  /*2d80*/  BSYNC B0 ;  /* 0x0000000000007941 */ /* 0x000fea0003800000 */
.L_x_625:
[----:B------:R-:W-:Y:S01]  /*2d90*/  ISETP.GE.AND P4, PT, R11, UR4, PT ;  /* 0x000000040b007c0c */ /* 0x000fe2000bf86270 */
[----:B------:R-:W-:-:S12]  /*2da0*/  BSSY B0, `(.L_x_627) ;  /* 0x0000014000007945 */ /* 0x000fd80003800000 */
[----:B------:R4:W-:Y:S01]  /*2db0*/  @P4 STS.128 [R0+0xd000], RZ ;  /* 0x00d000ff00004388 */ /* 0x0009e20000000c00 */
[----:B------:R-:W-:Y:S05]  /*2dc0*/  @P4 BRA `(.L_x_628) ;  /* 0x0000011000004947 */ /* 0x000fea0003800000 */
[----:B------:R-:W-:-:S13]  /*2dd0*/  ISETP.GE.AND P1, PT, R210, c[0x0][0x220], PT ;  /* 0x00008800d2007a0c */ /* 0x000fda0003f26270 */
[----:B------:R1:W-:Y:S01]  /*2de0*/  @P1 STS.128 [R0+0xd000], RZ ;  /* 0x00d000ff00001388 */ /* 0x0003e20000000c00 */
[----:B------:R-:W-:Y:S05]  /*2df0*/  @P1 BRA `(.L_x_628) ;  /* 0x000000e000001947 */ /* 0x000fea0003800000 */
[----:B---3--:R-:W-:Y:S02]  /*2e00*/  IADD3 R8, P1, R2, 0x20, RZ ;  /* 0x0000002002087810 */ /* 0x008fe40007f3e0ff */
        /* <DEDUP_REMOVED lines=13> */
.L_x_628:
[----:B------:R-:W-:Y:S05]  /*2ee0*/  BSYNC B0 ;  /* 0x0000000000007941 */ /* 0x000fea0003800000 */
.L_x_627:
        /* <DEDUP_REMOVED lines=21> */
.L_x_630:
[----:B------:R-:W-:Y:S05]  /*3040*/  BSYNC B0 ;  /* 0x0000000000007941 */ /* 0x000fea0003800000 */
.L_x_629:
        /* <DEDUP_REMOVED lines=21> */
.L_x_632:
[----:B------:R-:W-:Y:S05]  /*31a0*/  BSYNC B0 ;  /* 0x0000000000007941 */ /* 0x000fea0003800000 */
.L_x_631:
        /* <DEDUP_REMOVED lines=18> */
[----:B---3--:R-:W-:Y:S01]  /*32d0*/  IMAD R8, R18, c[0x0][0x1a0], RZ ;  /* 0x0000680012087a24 */ /* 0x008fe200078e02ff */
        /* <DEDUP_REMOVED lines=10> */
.L_x_634:
[----:B------:R-:W-:Y:S05]  /*3380*/  BSYNC B0 ;  /* 0x0000000000007941 */ /* 0x000fea0003800000 */
.L_x_633:
[----:B------:R1:W-:Y:S01]  /*3390*/  @P4 STS.128 [R0+0x11000], RZ ;  /* 0x011000ff00004388 */ /* 0x0003e20000000c00 */
[----:B------:R-:W-:Y:S01]  /*33a0*/  BSSY B0, `(.L_x_635) ;  /* 0x0000013000007945 */ /* 0x000fe20003800000 */
        /* <DEDUP_REMOVED lines=18> */
.L_x_636:
[----:B------:R-:W-:Y:S05]  /*34d0*/  BSYNC B0 ;  /* 0x0000000000007941 */ /* 0x000fea0003800000 */
.L_x_635:
        /* <DEDUP_REMOVED lines=20> */
.L_x_638:
[----:B------:R-:W-:Y:S05]  /*3620*/  BSYNC B0 ;  /* 0x0000000000007941 */ /* 0x000fea0003800000 */
.L_x_637:
        /* <DEDUP_REMOVED lines=19> */
.L_x_640:
[----:B------:R-:W-:Y:S05]  /*3760*/  BSYNC B0 ;  /* 0x0000000000007941 */ /* 0x000fea0003800000 */
.L_x_639:
[----:B------:R-:W-:Y:S01]  /*3770*/  ULDC.64 UR16, c[0x0][0x318] ;  /* 0x0000c60000107ab9 */ /* 0x000fe20000000a00 */
[----:B------:R-:W5:Y:S01]  /*3780*/  LDL R6, [R1+0x4c] ;  /* 0x00004c0001067983 */ /* 0x000f620000100800 */
[----:B------:R-:W-:Y:S02]  /*3790*/  UISETP.NE.U32.AND UP1, UPT, URZ, UR16, UPT ;  /* 0x000000103f00728c */ /* 0x000fe4000bf25070 */
[----:B------:R-:W-:Y:S01]  /*37a0*/  ULDC.64 UR18, c[0x0][0x320] ;  /* 0x0000c80000127ab9 */ /* 0x000fe20000000a00 */
[----:B------:R-:W0:Y:S01]  /*37b0*/  LDGDEPBAR ;  /* 0x00000000000079af */ /* 0x000e220000000000 */
[----:B------:R-:W-:-:S06]  /*37c0*/  UISETP.NE.AND.EX UP1, UPT, URZ, UR17, UPT, UP1 ;  /* 0x000000113f00728c */ /* 0x000fcc000bf25310 */
[----:B------:R-:W-:-:S05]  /*37d0*/  PLOP3.LUT P1, PT, PT, PT, UP1, 0x80, 0x0 ;  /* 0x000000000000781c */ /* 0x000fca0003f2f018 */
[----:B------:R-:W-:Y:S02]  /*37e0*/  @UP1 UIMAD UR4, UR41, UR18, URZ ;  /* 0x00000012290412a4 */ /* 0x000fe4000f8e023f */
[----:B------:R-:W-:Y:S02]  /*37f0*/  @UP1 UMOV UR14, UR37 ;  /* 0x00000025000e1c82 */ /* 0x000fe40008000000 */
[----:B------:R-:W-:Y:S02]  /*3800*/  @UP1 UMOV UR15, UR61 ;  /* 0x0000003d000f1c82 */ /* 0x000fe40008000000 */
[----:B------:R-:W-:Y:S02]  /*3810*/  @UP1 UIMAD.WIDE.U32 UR14, UR34, UR18, UR14 ;  /* 0x00000012220e12a5 */ /* 0x000fe4000f8e000e */
[----:B------:R-:W-:Y:S02]  /*3820*/  @UP1 UIMAD UR19, UR34, UR19, UR4 ;  /* 0x00000013221312a4 */ /* 0x000fe4000f8e0204 */
[----:B------:R-:W-:-:S02]  /*3830*/  @UP1 ULEA UR16, UP0, UR14, UR16, 0x2 ;  /* 0x000000100e101291 */ /* 0x000fc4000f80103f */
[----:B------:R-:W-:-:S04]  /*3840*/  @UP1 UIADD3 UR19, UR15, UR19, URZ ;  /* 0x000000130f131290 */ /* 0x000fc8000fffe03f */
[----:B------:R-:W-:Y:S01]  /*3850*/  @UP1 ULEA.HI.X UR17, UR14, UR17, UR19, 0x2, UP0 ;  /* 0x000000110e111291 */ /* 0x000fe200080f1413 */
[----:B---3--:R-:W-:-:S05]  /*3860*/  IMAD.U32 R4, RZ, RZ, UR16 ;  /* 0x00000010ff047e24 */ /* 0x008fca000f8e00ff */
[----:B------:R-:W-:-:S05]  /*3870*/  IMAD.U32 R5, RZ, RZ, UR17 ;  /* 0x00000011ff057e24 */ /* 0x000fca000f8e00ff */
[----:B-12-4-:R-:W2:Y:S01]  /*3880*/  @P1 LDG.E R0, [R4.64] ;  /* 0x0000001604001981 */ /* 0x016ea2000c1e1900 */
[----:B------:R-:W2:Y:S01]  /*3890*/  @P1 MUFU.RCP R2, c[0x0][0x238] ;  /* 0x00008e0000021b08 */ /* 0x000ea20000001000 */
[----:B------:R-:W-:Y:S01]  /*38a0*/  IADD3 R162, R166, 0x2000, RZ ;  /* 0x00002000a6a27810 */ /* 0x000fe20007ffe0ff */
[----:B------:R-:W-:Y:S01]  /*38b0*/  IMAD.MOV.U32 R209, RZ, RZ, R173 ;  /* 0x000000ffffd17224 */ /* 0x000fe200078e00ad */
[----:B------:R-:W-:Y:S01]  /*38c0*/  CS2R R126, SRZ ;  /* 0x00000000007e7805 */ /* 0x000fe2000001ff00 */
[----:B------:R-:W-:Y:S01]  /*38d0*/  CS2R R124, SRZ ;  /* 0x00000000007c7805 */ /* 0x000fe2000001ff00 */
[----:B------:R-:W-:Y:S01]  /*38e0*/  SEL R162, R162, R166, !P0 ;  /* 0x000000a6a2a27207 */ /* 0x000fe20004000000 */
        /* <DEDUP_REMOVED lines=31> */
[----:B------:R-:W-:Y:S01]  /*3ae0*/  SHF.L.U32 R164, R166, 0x1, RZ ;  /* 0x00000001a6a47819 */ /* 0x000fe200000006ff */
[----:B------:R-:W-:Y:S01]  /*3af0*/  IMAD.MOV.U32 R168, RZ, RZ, 0x20 ;  /* 0x00000020ffa87424 */ /* 0x000fe200078e00ff */
[----:B------:R-:W-:Y:S01]  /*3b00*/  UMOV UR4, URZ ;  /* 0x0000003f00047c82 */ /* 0x000fe20008000000 */
[----:B------:R-:W-:-:S02]  /*3b10*/  IMAD.MOV.U32 R167, RZ, RZ, 0x40 ;  /* 0x00000040ffa77424 */ /* 0x000fc400078e00ff */
[----:B------:R-:W-:Y:S02]  /*3b20*/  IMAD.SHL.U32 R163, R166, 0x2, RZ ;  /* 0x00000002a6a37824 */ /* 0x000fe400078e00ff */
[----:B--2---:R-:W-:Y:S01]  /*3b30*/  @P1 FMUL.FTZ R0, R0, R2 ;  /* 0x0000000200001220 */ /* 0x004fe20000410000 */
[----:B------:R-:W-:-:S03]  /*3b40*/  IADD3 R2, R165, 0x2000, RZ ;  /* 0x00002000a5027810 */ /* 0x000fc60007ffe0ff */
[----:B------:R1:W2:Y:S01]  /*3b50*/  @P1 R2UR UR9, R0 ;  /* 0x00000000000913c2 */ /* 0x0002a200000e0000 */
[----:B------:R-:W-:-:S04]  /*3b60*/  SEL R2, R2, R165, !P0 ;  /* 0x000000a502027207 */ /* 0x000fc80004000000 */
[----:B------:R-:W-:Y:S01]  /*3b70*/  SHF.L.U32 R156, R2, 0x1, RZ ;  /* 0x00000001029c7819 */ /* 0x000fe200000006ff */
[----:B------:R-:W-:-:S04]  /*3b80*/  IMAD.MOV.U32 R2, RZ, RZ, c[0x0][0x22c] ;  /* 0x00008b00ff027624 */ /* 0x000fc800078e00ff */
[----:B------:R-:W-:-:S04]  /*3b90*/  IMAD R2, R2, c[0x0][0x1c0], RZ ;  /* 0x0000700002027a24 */ /* 0x000fc800078e02ff */
[C---:B------:R-:W-:Y:S01]  /*3ba0*/  IMAD.SHL.U32 R4, R2.reuse, 0x8, RZ ;  /* 0x0000000802047824 */ /* 0x040fe200078e00ff */
[----:B------:R-:W-:Y:S02]  /*3bb0*/  SHF.L.U32 R5, R2, 0x4, RZ ;  /* 0x0000000402057819 */ /* 0x000fe400000006ff */
[----:B-1----:R-:W-:Y:S01]  /*3bc0*/  MOV R0, UR20 ;  /* 0x0000001400007c02 */ /* 0x002fe20008000f00 */
[----:B--2---:R-:W-:-:S04]  /*3bd0*/  @UP1 UMOV UR4, UR9 ;  /* 0x0000000900041c82 */ /* 0x004fc80008000000 */
[----:B-----5:R-:W-:-:S05]  /*3be0*/  IMAD R0, R0, 0x80, R6 ;  /* 0x0000008000007824 */ /* 0x020fca00078e0206 */
[----:B------:R-:W-:-:S04]  /*3bf0*/  IADD3 R0, R19, -UR28, -R0 ;  /* 0x8000001c13007c10 */ /* 0x000fc8000fffe800 */
[----:B------:R-:W-:-:S05]  /*3c00*/  IADD3 R0, R0, UR5, RZ ;  /* 0x0000000500007c10 */ /* 0x000fca000fffe0ff */
[----:B------:R1:W-:Y:S02]  /*3c10*/  STL [R1+0x44], R0 ;  /* 0x0000440001007387 */ /* 0x0003e40000100800 */
[----:B-1----:R-:W-:Y:S02]  /*3c20*/  IADD3 R0, R5, 0x20, RZ ;  /* 0x0000002005007810 */ /* 0x002fe40007ffe0ff */
[----:B------:R-:W-:-:S03]  /*3c30*/  SHF.L.U64.HI R5, R19, 0x2, R15 ;  /* 0x0000000213057819 */ /* 0x000fc6000001020f */
[----:B------:R-:W-:-:S05]  /*3c40*/  IMAD.IADD R0, R4, 0x1, R0 ;  /* 0x0000000104007824 */ /* 0x000fca00078e0200 */
[----:B------:R-:W-:-:S05]  /*3c50*/  IADD3 R0, R4, R0, RZ ;  /* 0x0000000004007210 */ /* 0x000fca0007ffe0ff */
        /* <DEDUP_REMOVED lines=8> */
[----:B-1----:R-:W-:-:S02]  /*3ce0*/  IADD3 R0, R19, -0x80, RZ ;  /* 0xffffff8013007810 */ /* 0x002fc40007ffe0ff */
[----:B--2---:R-:W-:Y:S02]  /*3cf0*/  SHF.L.U32 R5, R19, 0x2, RZ ;  /* 0x0000000213057819 */ /* 0x004fe400000006ff */
[----:B---3--:R-:W-:-:S03]  /*3d00*/  IADD3 R2, R4, R2, RZ ;  /* 0x0000000204027210 */ /* 0x008fc60007ffe0ff */
[----:B------:R1:W-:Y:S04]  /*3d10*/  STL [R1+0x3c], R5 ;  /* 0x00003c0501007387 */ /* 0x0003e80000100800 */
[----:B------:R2:W-:Y:S01]  /*3d20*/  STL [R1+0x24], R2 ;  /* 0x0000240201007387 */ /* 0x0005e20000100800 */
[----:B-1----:R-:W-:Y:S01]  /*3d30*/  IADD3 R5, R4, R2, RZ ;  /* 0x0000000204057210 */ /* 0x002fe20007ffe0ff */
[----:B--2---:R-:W-:-:S03]  /*3d40*/  IMAD.SHL.U32 R2, R0, 0x4, RZ ;  /* 0x0000000400027824 */ /* 0x004fc600078e00ff */
[C---:B------:R-:W-:Y:S01]  /*3d50*/  IADD3 R0, R4.reuse, R5, RZ ;  /* 0x0000000504007210 */ /* 0x040fe20007ffe0ff */
[----:B------:R-:W-:Y:S04]  /*3d60*/  STL [R1+0x20], R5 ;  /* 0x0000200501007387 */ /* 0x000fe80000100800 */
[----:B------:R-:W-:Y:S04]  /*3d70*/  STL [R1+0x38], R2 ;  /* 0x0000380201007387 */ /* 0x000fe80000100800 */
[----:B------:R1:W-:Y:S02]  /*3d80*/  STL [R1+0x1c], R0 ;  /* 0x00001c0001007387 */ /* 0x0003e40000100800 */
[----:B-1----:R-:W-:-:S05]  /*3d90*/  IMAD.IADD R0, R4, 0x1, R0 ;  /* 0x0000000104007824 */ /* 0x002fca00078e0200 */
[----:B------:R1:W-:Y:S02]  /*3da0*/  STL [R1+0x18], R0 ;  /* 0x0000180001007387 */ /* 0x0003e40000100800 */
[----:B-1----:R-:W-:-:S05]  /*3db0*/  IADD3 R0, R4, R0, RZ ;  /* 0x0000000004007210 */ /* 0x002fca0007ffe0ff */
[----:B------:R1:W-:Y:S02]  /*3dc0*/  STL [R1+0x14], R0 ;  /* 0x0000140001007387 */ /* 0x0003e40000100800 */
[----:B-1----:R-:W-:-:S05]  /*3dd0*/  IMAD.IADD R0, R4, 0x1, R0 ;  /* 0x0000000104007824 */ /* 0x002fca00078e0200 */
[----:B------:R1:W-:Y:S02]  /*3de0*/  STL [R1+0x10], R0 ;  /* 0x0000100001007387 */ /* 0x0003e40000100800 */
[----:B-1----:R-:W-:-:S05]  /*3df0*/  IADD3 R0, R4, R0, RZ ;  /* 0x0000000004007210 */ /* 0x002fca0007ffe0ff */
[----:B------:R1:W-:Y:S02]  /*3e00*/  STL [R1+0x34], R0 ;  /* 0x0000340001007387 */ /* 0x0003e40000100800 */
.L_x_643:
[----:B------:R-:W2:Y:S01]  /*3e10*/  LDL R52, [R1+0x44] ;  /* 0x0000440001347983 */ /* 0x000ea20000100800 */
[----:B------:R-:W-:Y:S01]  /*3e20*/  IMAD.U32 R169, RZ, RZ, UR8 ;  /* 0x00000008ffa97e24 */ /* 0x000fe2000f8e00ff */
[----:B------:R-:W-:Y:S02]  /*3e30*/  USHF.L.U32 UR9, UR20, 0x7, URZ ;  /* 0x0000000714097899 */ /* 0x000fe4000800063f */
[----:B-1----:R-:W3:Y:S01]  /*3e40*/  LDL R0, [R1+0x54] ;  /* 0x0000540001007983 */ /* 0x002ee20000100800 */
[----:B------:R-:W-:Y:S02]  /*3e50*/  UISETP.GE.AND UP4, UPT, UR8, 0x1, UPT ;  /* 0x000000010800788c */ /* 0x000fe4000bf86270 */
[----:B------:R-:W-:Y:S01]  /*3e60*/  UIADD3 UR9, UR9, 0x80, URZ ;  /* 0x0000008009097890 */ /* 0x000fe2000fffe03f */
[----:B------:R-:W0:Y:S03]  /*3e70*/  LDGDEPBAR ;  /* 0x00000000000079af */ /* 0x000e260000000000 */
[----:B------:R-:W-:Y:S05]  /*3e80*/  UISETP.GE.AND UP0, UPT, UR9, UR5, UPT ;  /* 0x000000050900728c */ /* 0x000fea000bf06270 */
[----:B------:R-:W4:Y:S04]  /*3e90*/  LDL R218, [R1+0x4c] ;  /* 0x00004c0001da7983 */ /* 0x000f280000100800 */
[----:B------:R-:W5:Y:S04]  /*3ea0*/  LDL R217, [R1+0x8] ;  /* 0x0000080001d97983 */ /* 0x000f680000100800 */
[----:B------:R-:W4:Y:S01]  /*3eb0*/  LDL R216, [R1+0xc] ;  /* 0x00000c0001d87983 */ /* 0x000f220000100800 */
[----:B------:R-:W-:Y:S04]  /*3ec0*/  DEPBAR.LE SB0, 0x0 ;  /* 0x000080000000791a */ /* 0x000fe80000000000 */
[----:B------:R-:W-:Y:S08]  /*3ed0*/  BAR.SYNC.DEFER_BLOCKING 0x0 ;  /* 0x0000000000007b1d */ /* 0x000ff00000010000 */
[----:B------:R-:W-:Y:S08]  /*3ee0*/  LDSM.16.M88.4 R64, [R162] ;  /* 0x00000000a240783b */ /* 0x000ff00000000200 */
[----:B------:R-:W1:Y:S08]  /*3ef0*/  LDSM.16.M88.4 R16, [R158+0xc000] ;  /* 0x00c000009e10783b */ /* 0x000e700000000200 */
[----:B------:R-:W1:Y:S08]  /*3f00*/  LDSM.16.M88.4 R60, [R162+0x2000] ;  /* 0x00200000a23c783b */ /* 0x000e700000000200 */
[----:B------:R-:W1:Y:S08]  /*3f10*/  LDSM.16.M88.4 R32, [R158+0xc800] ;  /* 0x00c800009e20783b */ /* 0x000e700000000200 */
[----:B------:R-:W1:Y:S08]  /*3f20*/  LDSM.16.M88.4 R48, [R158+0xd000] ;  /* 0x00d000009e30783b */ /* 0x000e700000000200 */
[----:B------:R-:W2:Y:S01]  /*3f30*/  LDSM.16.M88.4 R132, [R158+0xd800] ;  /* 0x00d800009e84783b */ /* 0x000ea20000000200 */
[-C--:B-1----:R-:W-:Y:S07]  /*3f40*/  HMMA.16816.F32.BF16 R4, R64, R16.reuse, RZ ;  /* 0x000000104004723c */ /* 0x082fee00000418ff */
[----:B------:R-:W-:Y:S01]  /*3f50*/  LDSM.16.M88.4 R140, [R161+0xc000] ;  /* 0x00c00000a18c783b */ /* 0x000fe20000000200 */
[C---:B------:R-:W-:Y:S08]  /*3f60*/  HMMA.16816.F32.BF16 R8, R60.reuse, R16, RZ ;  /* 0x000000103c08723c */ /* 0x040ff000000418ff */
[-C--:B------:R-:W-:Y:S08]  /*3f70*/  HMMA.16816.F32.BF16 R12, R60, R18.reuse, RZ ;  /* 0x000000123c0c723c */ /* 0x080ff000000418ff */
        /* <DEDUP_REMOVED lines=8> */
[C---:B------:R-:W-:Y:S01]  /*4000*/  HMMA.16816.F32.BF16 R48, R64.reuse, R50, RZ ;  /* 0x000000324030723c */ /* 0x040fe200000418ff */
[----:B--2---:R-:W-:Y:S07]  /*4010*/  IMAD R169, R169, 0x80, R52 ;  /* 0x00000080a9a97824 */ /* 0x004fee00078e0234 */
[-C--:B------:R-:W-:Y:S01]  /*4020*/  HMMA.16816.F32.BF16 R52, R64, R132.reuse, RZ ;  /* 0x000000844034723c */ /* 0x080fe200000418ff */
[----:B---3--:R-:W-:Y:S03]  /*4030*/  R2P PR, R0, 0x6 ;  /* 0x0000000600007804 */ /* 0x008fe60000000000 */
[C---:B------:R-:W-:Y:S02]  /*4040*/  IADD3 R148, R169.reuse, -0x1, RZ ;  /* 0xffffffffa9947810 */ /* 0x040fe40007ffe0ff */
[----:B------:R-:W-:Y:S02]  /*4050*/  IABS R56, R169 ;  /* 0x000000a900387213 */ /* 0x000fe40000000000 */
[----:B------:R-:W-:Y:S02]  /*4060*/  SEL R2, R168, 0xffffffe0, !P1 ;  /* 0xffffffe0a8027807 */ /* 0x000fe40004800000 */
[----:B------:R1:W2:Y:S01]  /*4070*/  I2F R194, R56 ;  /* 0x0000003800c27306 */ /* 0x0002a20000201400 */
[----:B------:R-:W-:Y:S02]  /*4080*/  ISETP.GE.AND P0, PT, R148, RZ, PT ;  /* 0x000000ff9400720c */ /* 0x000fe40003f06270 */
[----:B------:R-:W-:Y:S01]  /*4090*/  IMAD.IADD R0, R162, 0x1, R2 ;  /* 0x00000001a2007824 */ /* 0x000fe200078e0202 */
[C---:B------:R-:W-:Y:S02]  /*40a0*/  IADD3 R152, R169.reuse, 0x8, RZ ;  /* 0x00000008a9987810 */ /* 0x040fe40007ffe0ff */
[----:B------:R-:W-:Y:S02]  /*40b0*/  IADD3 R153, R169, 0x7, RZ ;  /* 0x00000007a9997810 */ /* 0x000fe40007ffe0ff */
[----:B------:R-:W-:Y:S01]  /*40c0*/  ISETP.GE.AND P1, PT, R152, RZ, PT ;  /* 0x000000ff9800720c */ /* 0x000fe20003f26270 */
[----:B------:R-:W3:Y:S01]  /*40d0*/  LDSM.16.M88.4 R136, [R0] ;  /* 0x000000000088783b */ /* 0x000ee20000000200 */
[----:B------:R-:W-:Y:S02]  /*40e0*/  SEL R157, R167, 0xffffffc0, !P2 ;  /* 0xffffffc0a79d7807 */ /* 0x000fe40005000000 */
[C---:B------:R-:W-:Y:S02]  /*40f0*/  IADD3 R172, R169.reuse, 0x30, RZ ;  /* 0x00000030a9ac7810 */ /* 0x040fe40007ffe0ff */
[C---:B------:R-:W-:Y:S02]  /*4100*/  @!P0 IADD3 R148, -R169.reuse, 0x1, RZ ;  /* 0x00000001a9948810 */ /* 0x040fe40007ffe1ff */
[----:B------:R-:W-:Y:S01]  /*4110*/  IADD3 R171, R169, 0x2f, RZ ;  /* 0x0000002fa9ab7810 */ /* 0x000fe20007ffe0ff */
[----:B------:R2:W4:Y:S01]  /*4120*/  LDSM.16.M88.4 R144, [R0+0x2000] ;  /* 0x002000000090783b */ /* 0x0005220000000200 */
[----:B------:R2:W2:Y:S01]  /*4130*/  I2F R193, R148 ;  /* 0x0000009400c17306 */ /* 0x0004a20000201400 */
[----:B------:R-:W-:Y:S02]  /*4140*/  ISETP.GE.AND P0, PT, R153, RZ, PT ;  /* 0x000000ff9900720c */ /* 0x000fe40003f06270 */
[C---:B------:R-:W-:Y:S02]  /*4150*/  @!P1 IADD3 R152, -R169.reuse, -0x8, RZ ;  /* 0xfffffff8a9989810 */ /* 0x040fe40007ffe1ff */
[C---:B------:R-:W-:Y:S01]  /*4160*/  IADD3 R170, R169.reuse, 0x28, RZ ;  /* 0x00000028a9aa7810 */ /* 0x040fe20007ffe0ff */
[C---:B-1----:R-:W-:Y:S01]  /*4170*/  HMMA.16816.F32.BF16 R56, R60.reuse, R132, RZ ;  /* 0x000000843c38723c */ /* 0x042fe200000418ff */
[----:B------:R-:W-:Y:S02]  /*4180*/  PLOP3.LUT P5, PT, PT, PT, UP0, 0x80, 0x0 ;  /* 0x000000000000781c */ /* 0x000fe40003faf008 */
[----:B------:R-:W-:Y:S01]  /*4190*/  PLOP3.LUT P6, PT, PT, PT, UP0, 0x80, 0x0 ;  /* 0x000000000000781c */ /* 0x000fe20003fcf008 */
[----:B------:R1:W-:Y:S01]  /*41a0*/  I2F R197, R152 ;  /* 0x0000009800c57306 */ /* 0x0003e20000201400 */
[----:B------:R-:W-:Y:S02]  /*41b0*/  PLOP3.LUT P4, PT, PT, PT, UP0, 0x80, 0x0 ;  /* 0x000000000000781c */ /* 0x000fe40003f8f008 */
[C---:B------:R-:W-:Y:S01]  /*41c0*/  IADD3 R132, R169.reuse, 0x40, RZ ;  /* 0x00000040a9847810 */ /* 0x040fe20007ffe0ff */
[-C--:B------:R-:W-:Y:S01]  /*41d0*/  HMMA.16816.F32.BF16 R60, R60, R134.reuse, RZ ;  /* 0x000000863c3c723c */ /* 0x080fe200000418ff */
[C---:B------:R-:W-:Y:S02]  /*41e0*/  IADD3 R133, R169.reuse, 0x3f, RZ ;  /* 0x0000003fa9857810 */ /* 0x040fe40007ffe0ff */
[----:B------:R-:W-:Y:S02]  /*41f0*/  ISETP.GE.AND P1, PT, R132, RZ, PT ;  /* 0x000000ff8400720c */ /* 0x000fe40003f26270 */
[----:B------:R-:W-:Y:S02]  /*4200*/  @!P0 IADD3 R153, -R169, -0x7, RZ ;  /* 0xfffffff9a9998810 */ /* 0x000fe40007ffe1ff */
[----:B------:R-:W-:Y:S01]  /*4210*/  ISETP.GE.AND P0, PT, R133, RZ, PT ;  /* 0x000000ff8500720c */ /* 0x000fe20003f06270 */
[----:B------:R-:W-:Y:S01]  /*4220*/  HMMA.16816.F32.BF16 R64, R64, R134, RZ ;  /* 0x000000864040723c */ /* 0x000fe200000418ff */
[----:B------:R5:W5:Y:S01]  /*4230*/  I2F R198, R153 ;  /* 0x0000009900c67306 */ /* 0x000b620000201400 */
[----:B--2---:R-:W2:Y:S02]  /*4240*/  LDSM.16.M88.4 R148, [R161+0xc800] ;  /* 0x00c80000a194783b */ /* 0x004ea40000000200 */
[--C-:B------:R-:W-:Y:S04]  /*4250*/  IMAD.IADD R0, R0, 0x1, R157.reuse ;  /* 0x0000000100007824 */ /* 0x100fe800078e029d */
[C---:B------:R-:W-:Y:S01]  /*4260*/  @!P1 IADD3 R132, -R169.reuse, -0x40, RZ ;  /* 0xffffffc0a9849810 */ /* 0x040fe20007ffe1ff */
[-C--:B---3--:R-:W-:Y:S03]  /*4270*/  HMMA.16816.F32.BF16 R4, R136, R140.reuse, R4 ;  /* 0x0000008c8804723c */ /* 0x088fe60000041804 */
[----:B------:R-:W-:Y:S01]  /*4280*/  I2F R181, R132 ;  /* 0x0000008400b57306 */ /* 0x000fe20000201400 */
[C---:B-1----:R-:W-:Y:S02]  /*4290*/  IADD3 R152, R169.reuse, 0x48, RZ ;  /* 0x00000048a9987810 */ /* 0x042fe40007ffe0ff */
[C---:B------:R-:W-:Y:S02]  /*42a0*/  @!P0 IADD3 R133, -R169.reuse, -0x3f, RZ ;  /* 0xffffffc1a9858810 */ /* 0x040fe40007ffe1ff */
[----:B------:R-:W-:Y:S01]  /*42b0*/  ISETP.GE.AND P1, PT, R152, RZ, PT ;  /* 0x000000ff9800720c */ /* 0x000fe20003f26270 */
[C---:B----4-:R-:W-:Y:S04]  /*42c0*/  HMMA.16816.F32.BF16 R8, R144.reuse, R140, R8 ;  /* 0x0000008c9008723c */ /* 0x050fe80000041808 */
[----:B------:R1:W-:Y:S03]  /*42d0*/  I2F R180, R133 ;  /* 0x0000008500b47306 */ /* 0x0003e60000201400 */
[C---:B------:R-:W-:Y:S01]  /*42e0*/  IADD3 R140, R169.reuse, 0x47, RZ ;  /* 0x00000047a98c7810 */ /* 0x040fe20007ffe0ff */
[-C--:B------:R-:W-:Y:S01]  /*42f0*/  HMMA.16816.F32.BF16 R12, R144, R142.reuse, R12 ;  /* 0x0000008e900c723c */ /* 0x080fe2000004180c */
[C---:B------:R-:W-:Y:S02]  /*4300*/  IADD3 R141, R169.reuse, 0x38, RZ ;  /* 0x00000038a98d7810 */ /* 0x040fe40007ffe0ff */
[----:B------:R-:W-:Y:S02]  /*4310*/  ISETP.GE.AND P0, PT, R140, RZ, PT ;  /* 0x000000ff8c00720c */ /* 0x000fe40003f06270 */
[----:B------:R-:W-:Y:S02]  /*4320*/  @!P1 IADD3 R152, -R169, -0x48, RZ ;  /* 0xffffffb8a9989810 */ /* 0x000fe40007ffe1ff */
[----:B------:R-:W-:Y:S01]  /*4330*/  ISETP.GE.AND P1, PT, R141, RZ, PT ;  /* 0x000000ff8d00720c */ /* 0x000fe20003f26270 */
[C---:B------:R-:W-:Y:S01]  /*4340*/  HMMA.16816.F32.BF16 R16, R136.reuse, R142, R16 ;  /* 0x0000008e8810723c */ /* 0x040fe20000041810 */
[----:B------:R3:W4:Y:S03]  /*4350*/  I2F R196, R152 ;  /* 0x0000009800c47306 */ /* 0x0007260000201400 */
[C---:B-----5:R-:W-:Y:S04]  /*4360*/  IADD3 R153, R169.reuse, -0x11, RZ ;  /* 0xffffffefa9997810 */ /* 0x060fe80007ffe0ff */
[-C--:B--2---:R-:W-:Y:S01]  /*4370*/  HMMA.16816.F32.BF16 R20, R136, R148.reuse, R20 ;  /* 0x000000948814723c */ /* 0x084fe20000041814 */
[C---:B------:R-:W-:Y:S01]  /*4380*/  @!P0 IADD3 R140, -R169.reuse, -0x47, RZ ;  /* 0xffffffb9a98c8810 */ /* 0x040fe20007ffe1ff */
[----:B-1----:R-:W1:Y:S03]  /*4390*/  LDSM.16.M88.4 R132, [R161+0xd000] ;  /* 0x00d00000a184783b */ /* 0x002e660000000200 */
[----:B------:R-:W-:Y:S01]  /*43a0*/  I2F R195, R140 ;  /* 0x0000008c00c37306 */ /* 0x000fe20000201400 */
[C---:B------:R-:W-:Y:S02]  /*43b0*/  @!P1 IADD3 R141, -R169.reuse, -0x38, RZ ;  /* 0xffffffc8a98d9810 */ /* 0x040fe40007ffe1ff */
[C---:B------:R-:W-:Y:S07]  /*43c0*/  HMMA.16816.F32.BF16 R24, R144.reuse, R148, R24 ;  /* 0x000000949018723c */ /* 0x040fee0000041818 */
[----:B------:R2:W-:Y:S01]  /*43d0*/  I2F R191, R141 ;  /* 0x0000008d00bf7306 */ /* 0x0005e20000201400 */
[-C--:B------:R-:W-:Y:S01]  /*43e0*/  HMMA.16816.F32.BF16 R28, R144, R150.reuse, R28 ;  /* 0x00000096901c723c */ /* 0x080fe2000004181c */
[C---:B---3--:R-:W-:Y:S03]  /*43f0*/  IADD3 R152, R169.reuse, 0x37, RZ ;  /* 0x00000037a9987810 */ /* 0x048fe60007ffe0ff */
[----:B------:R-:W-:Y:S02]  /*4400*/  IADD3 R149, R169, -0x8, RZ ;  /* 0xfffffff8a9957810 */ /* 0x000fe40007ffe0ff */
[----:B------:R-:W-:Y:S02]  /*4410*/  ISETP.GE.AND P0, PT, R152, RZ, PT ;  /* 0x000000ff9800720c */ /* 0x000fe40003f06270 */
[----:B------:R-:W-:Y:S01]  /*4420*/  ISETP.GE.AND P1, PT, R149, RZ, PT ;  /* 0x000000ff9500720c */ /* 0x000fe20003f26270 */
[C---:B------:R-:W-:Y:S03]  /*4430*/  HMMA.16816.F32.BF16 R32, R136.reuse, R150, R32 ;  /* 0x000000968820723c */ /* 0x040fe60000041820 */
[C---:B------:R-:W-:Y:S04]  /*4440*/  IADD3 R148, R169.reuse, -0x9, RZ ;  /* 0xfffffff7a9947810 */ /* 0x040fe80007ffe0ff */
[C---:B------:R-:W-:Y:S05]  /*4450*/  IADD3 R150, R169.reuse, -0x10, RZ ;  /* 0xfffffff0a9967810 */ /* 0x040fea0007ffe0ff */
[C---:B------:R-:W-:Y:S02]  /*4460*/  @!P0 IADD3 R152, -R169.reuse, -0x37, RZ ;  /* 0xffffffc9a9988810 */ /* 0x040fe40007ffe1ff */
[----:B------:R-:W-:Y:S01]  /*4470*/  ISETP.GE.AND P0, PT, R148, RZ, PT ;  /* 0x000000ff9400720c */ /* 0x000fe20003f06270 */
[----:B--2---:R-:W2:Y:S01]  /*4480*/  LDSM.16.M88.4 R140, [R161+0xd800] ;  /* 0x00d80000a18c783b */ /* 0x004ea20000000200 */
[----:B------:R3:W5:Y:S01]  /*4490*/  I2F R189, R152 ;  /* 0x0000009800bd7306 */ /* 0x0007620000201400 */
[C---:B------:R-:W-:Y:S02]  /*44a0*/  @!P1 IADD3 R149, -R169.reuse, 0x8, RZ ;  /* 0x00000008a9959810 */ /* 0x040fe40007ffe1ff */
[----:B------:R-:W-:Y:S01]  /*44b0*/  ISETP.GE.AND P1, PT, R150, RZ, PT ;  /* 0x000000ff9600720c */ /* 0x000fe20003f26270 */
[-C--:B-1----:R-:W-:Y:S06]  /*44c0*/  HMMA.16816.F32.BF16 R36, R136, R132.reuse, R36 ;  /* 0x000000848824723c */ /* 0x082fec0000041824 */
[----:B------:R-:W-:Y:S01]  /*44d0*/  I2F R179, R149 ;  /* 0x0000009500b37306 */ /* 0x000fe20000201400 */
[----:B------:R-:W-:Y:S01]  /*44e0*/  @!P0 IADD3 R148, -R169, 0x9, RZ ;  /* 0x00000009a9948810 */ /* 0x000fe20007ffe1ff */
[C---:B------:R-:W-:Y:S01]  /*44f0*/  HMMA.16816.F32.BF16 R40, R144.reuse, R132, R40 ;  /* 0x000000849028723c */ /* 0x040fe20000041828 */
[----:B------:R-:W-:Y:S03]  /*4500*/  ISETP.GE.AND P0, PT, R153, RZ, PT ;  /* 0x000000ff9900720c */ /* 0x000fe60003f06270 */
[C---:B------:R-:W-:Y:S02]  /*4510*/  @!P1 IADD3 R150, -R169.reuse, 0x10, RZ ;  /* 0x00000010a9969810 */ /* 0x040fe40007ffe1ff */
[----:B------:R-:W-:Y:S02]  /*4520*/  ISETP.GE.AND P1, PT, R172, RZ, PT ;  /* 0x000000ffac00720c */ /* 0x000fe40003f26270 */
[----:B------:R-:W1:Y:S01]  /*4530*/  I2F R177, R148 ;  /* 0x0000009400b17306 */ /* 0x000e620000201400 */
[-C--:B------:R-:W-:Y:S03]  /*4540*/  HMMA.16816.F32.BF16 R44, R144, R134.reuse, R44 ;  /* 0x00000086902c723c */ /* 0x080fe6000004182c */
[----:B---3--:R-:W-:Y:S02]  /*4550*/  IMAD.IADD R152, R162, 0x1, R157 ;  /* 0x00000001a2987824 */ /* 0x008fe400078e029d */
[----:B------:R-:W-:Y:S02]  /*4560*/  @!P0 IADD3 R153, -R169, 0x11, RZ ;  /* 0x00000011a9998810 */ /* 0x000fe40007ffe1ff */
[----:B------:R-:W-:Y:S01]  /*4570*/  ISETP.GE.AND P0, PT, R171, RZ, PT ;  /* 0x000000ffab00720c */ /* 0x000fe20003f06270 */
[C---:B------:R-:W-:Y:S01]  /*4580*/  HMMA.16816.F32.BF16 R48, R136.reuse, R134, R48 ;  /* 0x000000868830723c */ /* 0x040fe20000041830 */
[----:B------:R3:W-:Y:S01]  /*4590*/  I2F R192, R150 ;  /* 0x0000009600c07306 */ /* 0x0007e20000201400 */
[----:B------:R-:W-:Y:S02]  /*45a0*/  LDSM.16.M88.4 R132, [R152] ;  /* 0x000000009884783b */ /* 0x000fe40000000200 */
[C---:B------:R-:W-:Y:S02]  /*45b0*/  @!P1 IADD3 R172, -R169.reuse, -0x30, RZ ;  /* 0xffffffd0a9ac9810 */ /* 0x040fe40007ffe1ff */
[----:B------:R-:W-:Y:S02]  /*45c0*/  ISETP.GE.AND P1, PT, R170, RZ, PT ;  /* 0x000000ffaa00720c */ /* 0x000fe40003f26270 */
[-C--:B--2---:R-:W-:Y:S03]  /*45d0*/  HMMA.16816.F32.BF16 R52, R136, R140.reuse, R52 ;  /* 0x0000008c8834723c */ /* 0x084fe60000041834 */
[----:B------:R2:W1:Y:S01]  /*45e0*/  I2F R190, R153 ;  /* 0x0000009900be7306 */ /* 0x0004620000201400 */
[C---:B------:R-:W-:Y:S04]  /*45f0*/  @!P0 IADD3 R171, -R169.reuse, -0x2f, RZ ;  /* 0xffffffd1a9ab8810 */ /* 0x040fe80007ffe1ff */
[C---:B------:R-:W-:Y:S04]  /*4600*/  HMMA.16816.F32.BF16 R56, R144.reuse, R140, R56 ;  /* 0x0000008c9038723c */ /* 0x040fe80000041838 */
[C---:B------:R-:W-:Y:S01]  /*4610*/  @!P1 IADD3 R170, -R169.reuse, -0x28, RZ ;  /* 0xffffffd8a9aa9810 */ /* 0x040fe20007ffe1ff */
[----:B------:R-:W-:Y:S01]  /*4620*/  I2F R178, R172 ;  /* 0x000000ac00b27306 */ /* 0x000fe20000201400 */
[----:B---3--:R-:W3:Y:S01]  /*4630*/  LDSM.16.M88.4 R148, [R159+0xc000] ;  /* 0x00c000009f94783b */ /* 0x008ee20000000200 */
[C---:B------:R-:W-:Y:S01]  /*4640*/  IADD3 R141, R169.reuse, 0x27, RZ ;  /* 0x00000027a98d7810 */ /* 0x040fe20007ffe0ff */
[-C--:B------:R-:W-:Y:S01]  /*4650*/  HMMA.16816.F32.BF16 R60, R144, R142.reuse, R60 ;  /* 0x0000008e903c723c */ /* 0x080fe2000004183c */
[----:B------:R-:W-:Y:S06]  /*4660*/  IADD3 R140, R169, -0x18, RZ ;  /* 0xffffffe8a98c7810 */ /* 0x000fec0007ffe0ff */
[----:B------:R-:W1:Y:S01]  /*4670*/  I2F R174, R171 ;  /* 0x000000ab00ae7306 */ /* 0x000e620000201400 */
[----:B------:R-:W-:Y:S02]  /*4680*/  ISETP.GE.AND P0, PT, R141, RZ, PT ;  /* 0x000000ff8d00720c */ /* 0x000fe40003f06270 */
[----:B------:R-:W-:Y:S01]  /*4690*/  ISETP.GE.AND P1, PT, R140, RZ, PT ;  /* 0x000000ff8c00720c */ /* 0x000fe20003f26270 */
[----:B--2---:R-:W2:Y:S01]  /*46a0*/  LDSM.16.M88.4 R152, [R152+0x2000] ;  /* 0x002000009898783b */ /* 0x004ea20000000200 */
[----:B------:R-:W-:Y:S01]  /*46b0*/  HMMA.16816.F32.BF16 R64, R136, R142, R64 ;  /* 0x0000008e8840723c */ /* 0x000fe20000041840 */
[C---:B------:R-:W-:Y:S04]  /*46c0*/  IADD3 R144, R169.reuse, -0x19, RZ ;  /* 0xffffffe7a9907810 */ /* 0x040fe80007ffe0ff */
[----:B------:R-:W-:Y:S01]  /*46d0*/  I2F R186, R170 ;  /* 0x000000aa00ba7306 */ /* 0x000fe20000201400 */
[C---:B------:R-:W-:Y:S01]  /*46e0*/  IADD3 R146, R169.reuse, -0x20, RZ ;  /* 0xffffffe0a9927810 */ /* 0x040fe20007ffe0ff */
[----:B------:R-:W1:Y:S01]  /*46f0*/  LDSM.16.M88.4 R136, [R159+0xc800] ;  /* 0x00c800009f88783b */ /* 0x000e620000000200 */
[C---:B------:R-:W-:Y:S04]  /*4700*/  IADD3 R145, R169.reuse, -0x21, RZ ;  /* 0xffffffdfa9917810 */ /* 0x040fe80007ffe0ff */
[C---:B------:R-:W-:Y:S02]  /*4710*/  @!P0 IADD3 R141, -R169.reuse, -0x27, RZ ;  /* 0xffffffd9a98d8810 */ /* 0x040fe40007ffe1ff */
[C---:B------:R-:W-:Y:S02]  /*4720*/  @!P1 IADD3 R140, -R169.reuse, 0x18, RZ ;  /* 0x00000018a98c9810 */ /* 0x040fe40007ffe1ff */
[----:B------:R-:W1:Y:S01]  /*4730*/  I2F R184, R141 ;  /* 0x0000008d00b87306 */ /* 0x000e620000201400 */
[----:B------:R-:W-:Y:S02]  /*4740*/  ISETP.GE.AND P0, PT, R144, RZ, PT ;  /* 0x000000ff9000720c */ /* 0x000fe40003f06270 */
[----:B------:R-:W-:Y:S07]  /*4750*/  ISETP.GE.AND P1, PT, R146, RZ, PT ;  /* 0x000000ff9200720c */ /* 0x000fee0003f26270 */
[----:B------:R1:W-:Y:S01]  /*4760*/  I2F R175, R140 ;  /* 0x0000008c00af7306 */ /* 0x0003e20000201400 */
[-C--:B---3--:R-:W-:Y:S03]  /*4770*/  HMMA.16816.F32.BF16 R4, R132, R148.reuse, R4 ;  /* 0x000000948404723c */ /* 0x088fe60000041804 */
[C---:B------:R-:W-:Y:S02]  /*4780*/  @!P0 IADD3 R144, -R169.reuse, 0x19, RZ ;  /* 0x00000019a9908810 */ /* 0x040fe40007ffe1ff */
[----:B------:R-:W-:Y:S02]  /*4790*/  @!P1 IADD3 R146, -R169, 0x20, RZ ;  /* 0x00000020a9929810 */ /* 0x000fe40007ffe1ff */
[----:B------:R-:W-:Y:S02]  /*47a0*/  ISETP.GE.AND P0, PT, R145, RZ, PT ;  /* 0x000000ff9100720c */ /* 0x000fe40003f06270 */
[----:B------:R3:W3:Y:S01]  /*47b0*/  I2F R172, R144 ;  /* 0x0000009000ac7306 */ /* 0x0006e20000201400 */
[C---:B--2---:R-:W-:Y:S09]  /*47c0*/  HMMA.16816.F32.BF16 R8, R152.reuse, R148, R8 ;  /* 0x000000949808723c */ /* 0x044ff20000041808 */
[----:B------:R2:W-:Y:S01]  /*47d0*/  I2F R188, R146 ;  /* 0x0000009200bc7306 */ /* 0x0005e20000201400 */
[-C--:B------:R-:W-:Y:S02]  /*47e0*/  HMMA.16816.F32.BF16 R12, R152, R150.reuse, R12 ;  /* 0x00000096980c723c */ /* 0x080fe4000004180c */
[C---:B------:R-:W-:Y:S01]  /*47f0*/  @!P0 IADD3 R145, -R169.reuse, 0x21, RZ ;  /* 0x00000021a9918810 */ /* 0x040fe20007ffe1ff */
[----:B-1----:R-:W1:Y:S01]  /*4800*/  LDSM.16.M88.4 R140, [R159+0xd000] ;  /* 0x00d000009f8c783b */ /* 0x002e620000000200 */
[C---:B------:R-:W-:Y:S02]  /*4810*/  IADD3 R149, R169.reuse, -0x28, RZ ;  /* 0xffffffd8a9957810 */ /* 0x040fe40007ffe0ff */
[C---:B------:R-:W-:Y:S02]  /*4820*/  IADD3 R148, R169.reuse, -0x30, RZ ;  /* 0xffffffd0a9947810 */ /* 0x040fe40007ffe0ff */
[C---:B------:R-:W-:Y:S01]  /*4830*/  HMMA.16816.F32.BF16 R16, R132.reuse, R150, R16 ;  /* 0x000000968410723c */ /* 0x040fe20000041810 */
[----:B------:R4:W-:Y:S03]  /*4840*/  I2F R185, R145 ;  /* 0x0000009100b97306 */ /* 0x0009e60000201400 */
[C---:B---3--:R-:W-:Y:S03]  /*4850*/  IADD3 R144, R169.reuse, 0x20, RZ ;  /* 0x00000020a9907810 */ /* 0x048fe60007ffe0ff */
[C---:B------:R-:W-:Y:S01]  /*4860*/  IADD3 R150, R169.reuse, -0x29, RZ ;  /* 0xffffffd7a9967810 */ /* 0x040fe20007ffe0ff */
[-C--:B------:R-:W-:Y:S01]  /*4870*/  HMMA.16816.F32.BF16 R20, R132, R136.reuse, R20 ;  /* 0x000000888414723c */ /* 0x080fe20000041814 */
[----:B------:R-:W-:Y:S03]  /*4880*/  ISETP.GE.AND P1, PT, R144, RZ, PT ;  /* 0x000000ff9000720c */ /* 0x000fe60003f26270 */
[C---:B--2---:R-:W-:Y:S04]  /*4890*/  IADD3 R146, R169.reuse, 0x1f, RZ ;  /* 0x0000001fa9927810 */ /* 0x044fe80007ffe0ff */
[C---:B------:R-:W-:Y:S01]  /*48a0*/  HMMA.16816.F32.BF16 R24, R152.reuse, R136, R24 ;  /* 0x000000889818723c */ /* 0x040fe20000041818 */
[----:B------:R-:W-:Y:S05]  /*48b0*/  ISETP.GE.AND P0, PT, R146, RZ, PT ;  /* 0x000000ff9200720c */ /* 0x000fea0003f06270 */
[C---:B------:R-:W-:Y:S02]  /*48c0*/  @!P1 IADD3 R144, -R169.reuse, -0x20, RZ ;  /* 0xffffffe0a9909810 */ /* 0x040fe40007ffe1ff */
[-C--:B------:R-:W-:Y:S01]  /*48d0*/  HMMA.16816.F32.BF16 R28, R152, R138.reuse, R28 ;  /* 0x0000008a981c723c */ /* 0x080fe2000004181c */
[----:B----4-:R-:W-:Y:S01]  /*48e0*/  IADD3 R145, R169, 0x18, RZ ;  /* 0x00000018a9917810 */ /* 0x010fe20007ffe0ff */
[----:B------:R2:W-:Y:S03]  /*48f0*/  I2F R176, R144 ;  /* 0x0000009000b07306 */ /* 0x0005e60000201400 */
[----:B------:R-:W-:Y:S03]  /*4900*/  ISETP.GE.AND P1, PT, R145, RZ, PT ;  /* 0x000000ff9100720c */ /* 0x000fe60003f26270 */
[C---:B------:R-:W-:Y:S01]  /*4910*/  HMMA.16816.F32.BF16 R32, R132.reuse, R138, R32 ;  /* 0x0000008a8420723c */ /* 0x040fe20000041820 */
[----:B------:R-:W3:Y:S03]  /*4920*/  LDSM.16.M88.4 R136, [R159+0xd800] ;  /* 0x00d800009f88783b */ /* 0x000ee60000000200 */
[C---:B------:R-:W-:Y:S04]  /*4930*/  @!P0 IADD3 R146, -R169.reuse, -0x1f, RZ ;  /* 0xffffffe1a9928810 */ /* 0x040fe80007ffe1ff */
[----:B------:R-:W-:Y:S01]  /*4940*/  I2F R151, R146 ;  /* 0x0000009200977306 */ /* 0x000fe20000201400 */
[-C--:B-1----:R-:W-:Y:S03]  /*4950*/  HMMA.16816.F32.BF16 R36, R132, R140.reuse, R36 ;  /* 0x0000008c8424723c */ /* 0x082fe60000041824 */
[----:B------:R-:W-:Y:S02]  /*4960*/  @!P1 IADD3 R145, -R169, -0x18, RZ ;  /* 0xffffffe8a9919810 */ /* 0x000fe40007ffe1ff */
[----:B------:R-:W-:Y:S03]  /*4970*/  ISETP.GE.AND P1, PT, R149, RZ, PT ;  /* 0x000000ff9500720c */ /* 0x000fe60003f26270 */
[C---:B------:R-:W-:Y:S01]  /*4980*/  HMMA.16816.F32.BF16 R40, R152.reuse, R140, R40 ;  /* 0x0000008c9828723c */ /* 0x040fe20000041828 */
[----:B------:R-:W-:Y:S03]  /*4990*/  I2F R183, R145 ;  /* 0x0000009100b77306 */ /* 0x000fe60000201400 */
[C---:B--2---:R-:W-:Y:S04]  /*49a0*/  IADD3 R144, R169.reuse, 0x17, RZ ;  /* 0x00000017a9907810 */ /* 0x044fe80007ffe0ff */
[-C--:B------:R-:W-:Y:S01]  /*49b0*/  HMMA.16816.F32.BF16 R44, R152, R142.reuse, R44 ;  /* 0x0000008e982c723c */ /* 0x080fe2000004182c */
[----:B------:R-:W-:Y:S03]  /*49c0*/  ISETP.GE.AND P0, PT, R144, RZ, PT ;  /* 0x000000ff9000720c */ /* 0x000fe60003f06270 */
[C---:B------:R-:W-:Y:S02]  /*49d0*/  @!P1 IADD3 R149, -R169.reuse, 0x28, RZ ;  /* 0x00000028a9959810 */ /* 0x040fe40007ffe1ff */
[----:B------:R-:W-:Y:S02]  /*49e0*/  ISETP.GE.AND P1, PT, R148, RZ, PT ;  /* 0x000000ff9400720c */ /* 0x000fe40003f26270 */
[----:B------:R1:W-:Y:S01]  /*49f0*/  I2F R171, R149 ;  /* 0x0000009500ab7306 */ /* 0x0003e20000201400 */
[C---:B------:R-:W-:Y:S01]  /*4a00*/  HMMA.16816.F32.BF16 R48, R132.reuse, R142, R48 ;  /* 0x0000008e8430723c */ /* 0x040fe20000041830 */
[----:B------:R-:W-:Y:S04]  /*4a10*/  LDSM.16.M88.4 R140, [R0] ;  /* 0x00000000008c783b */ /* 0x000fe80000000200 */
[C---:B------:R-:W-:Y:S02]  /*4a20*/  @!P0 IADD3 R144, -R169.reuse, -0x17, RZ ;  /* 0xffffffe9a9908810 */ /* 0x040fe40007ffe1ff */
[----:B------:R-:W-:Y:S01]  /*4a30*/  ISETP.GE.AND P0, PT, R150, RZ, PT ;  /* 0x000000ff9600720c */ /* 0x000fe20003f06270 */
[-C--:B---3--:R-:W-:Y:S01]  /*4a40*/  HMMA.16816.F32.BF16 R52, R132, R136.reuse, R52 ;  /* 0x000000888434723c */ /* 0x088fe20000041834 */
[----:B------:R2:W-:Y:S03]  /*4a50*/  I2F R182, R144 ;  /* 0x0000009000b67306 */ /* 0x0005e60000201400 */
[C---:B------:R-:W-:Y:S04]  /*4a60*/  @!P1 IADD3 R148, -R169.reuse, 0x30, RZ ;  /* 0x00000030a9949810 */ /* 0x040fe80007ffe1ff */
[C---:B------:R-:W-:Y:S03]  /*4a70*/  HMMA.16816.F32.BF16 R56, R152.reuse, R136, R56 ;  /* 0x000000889838723c */ /* 0x040fe60000041838 */
[----:B------:R-:W-:Y:S01]  /*4a80*/  I2F R187, R148 ;  /* 0x0000009400bb7306 */ /* 0x000fe20000201400 */
[C---:B------:R-:W-:Y:S03]  /*4a90*/  @!P0 IADD3 R150, -R169.reuse, 0x29, RZ ;  /* 0x00000029a9968810 */ /* 0x040fe60007ffe1ff */
[C---:B------:R-:W-:Y:S01]  /*4aa0*/  IADD3 R136, R169.reuse, -0x38, RZ ;  /* 0xffffffc8a9887810 */ /* 0x040fe20007ffe0ff */
[-C--:B------:R-:W-:Y:S01]  /*4ab0*/  HMMA.16816.F32.BF16 R60, R152, R138.reuse, R60 ;  /* 0x0000008a983c723c */ /* 0x080fe2000004183c */
[----:B------:R-:W3:Y:S02]  /*4ac0*/  LDL R155, [R1] ;  /* 0x00000000019b7983 */ /* 0x000ee40000100800 */
[----:B------:R-:W-:Y:S02]  /*4ad0*/  ISETP.GE.AND P3, PT, R136, RZ, PT ;  /* 0x000000ff8800720c */ /* 0x000fe40003f66270 */
[----:B------:R4:W-:Y:S01]  /*4ae0*/  I2F R170, R150 ;  /* 0x0000009600aa7306 */ /* 0x0009e20000201400 */
[----:B------:R-:W3:Y:S01]  /*4af0*/  LDL R154, [R1+0x4] ;  /* 0x00000400019a7983 */ /* 0x000ee20000100800 */
[C---:B-1----:R-:W-:Y:S01]  /*4b00*/  IADD3 R149, R169.reuse, -0x31, RZ ;  /* 0xffffffcfa9957810 */ /* 0x042fe20007ffe0ff */
[----:B------:R-:W-:Y:S01]  /*4b10*/  HMMA.16816.F32.BF16 R64, R132, R138, R64 ;  /* 0x0000008a8440723c */ /* 0x000fe20000041840 */
[----:B------:R-:W-:Y:S01]  /*4b20*/  IADD3 R137, R169, 0xf, RZ ;  /* 0x0000000fa9897810 */ /* 0x000fe20007ffe0ff */
[----:B--2---:R-:W1:Y:S01]  /*4b30*/  LDSM.16.M88.4 R144, [R160+0xc000] ;  /* 0x00c00000a090783b */ /* 0x004e620000000200 */
[----:B------:R-:W-:Y:S04]  /*4b40*/  ISETP.GE.AND P0, PT, R149, RZ, PT ;  /* 0x000000ff9500720c */ /* 0x000fe80003f06270 */
[----:B------:R-:W-:Y:S01]  /*4b50*/  IMAD.U32 R138, RZ, RZ, UR20 ;  /* 0x00000014ff8a7e24 */ /* 0x000fe2000f8e00ff */
[----:B------:R-:W-:Y:S01]  /*4b60*/  @!P3 IADD3 R136, -R169, 0x38, RZ ;  /* 0x00000038a988b810 */ /* 0x000fe20007ffe1ff */
[----:B------:R-:W-:Y:S01]  /*4b70*/  FMUL.FTZ R139, R217, 1.4426950216293334961 ;  /* 0x3fb8aa3bd98b7820 */ /* 0x000fe20000410000 */
[----:B------:R2:W5:Y:S01]  /*4b80*/  LDSM.16.M88.4 R132, [R0+0x2000] ;  /* 0x002000000084783b */ /* 0x0005620000000200 */
[----:B------:R-:W-:Y:S01]  /*4b90*/  PLOP3.LUT P3, PT, PT, PT, UP0, 0x80, 0x0 ;  /* 0x000000000000781c */ /* 0x000fe20003f6f008 */
[----:B------:R1:W-:Y:S01]  /*4ba0*/  I2F R153, R136 ;  /* 0x0000008800997306 */ /* 0x0003e20000201400 */
[----:B------:R-:W-:Y:S03]  /*4bb0*/  IMAD R138, R138, 0x80, R218 ;  /* 0x000000808a8a7824 */ /* 0x000fe600078e02da */
[----:B------:R-:W-:Y:S02]  /*4bc0*/  @!P0 IADD3 R149, -R169, 0x31, RZ ;  /* 0x00000031a9958810 */ /* 0x000fe40007ffe1ff */
[----:B------:R-:W-:Y:S02]  /*4bd0*/  ISETP.GE.AND P0, PT, R137, RZ, PT ;  /* 0x000000ff8900720c */ /* 0x000fe40003f06270 */
[----:B------:R-:W-:Y:S02]  /*4be0*/  @P5 ISETP.GE.AND P5, PT, R138, UR5, PT ;  /* 0x000000058a005c0c */ /* 0x000fe4000bfa6270 */
[----:B------:R-:W-:Y:S01]  /*4bf0*/  I2F R149, R149 ;  /* 0x0000009500957306 */ /* 0x000fe20000201400 */
[C---:B----4-:R-:W-:Y:S04]  /*4c00*/  IADD3 R150, R169.reuse, 0x10, RZ ;  /* 0x00000010a9967810 */ /* 0x050fe80007ffe0ff */
[----:B------:R-:W-:Y:S04]  /*4c10*/  ISETP.GE.AND P1, PT, R150, RZ, PT ;  /* 0x000000ff9600720c */ /* 0x000fe80003f26270 */
[C---:B------:R-:W-:Y:S02]  /*4c20*/  @!P0 IADD3 R137, -R169.reuse, -0xf, RZ ;  /* 0xfffffff1a9898810 */ /* 0x040fe40007ffe1ff */
[C---:B--2---:R-:W-:Y:S02]  /*4c30*/  IADD3 R0, R169.reuse, -0x39, RZ ;  /* 0xffffffc7a9007810 */ /* 0x044fe40007ffe0ff */
[----:B------:R2:W-:Y:S01]  /*4c40*/  I2F R148, R137 ;  /* 0x0000008900947306 */ /* 0x0005e20000201400 */
[----:B------:R-:W-:Y:S02]  /*4c50*/  PLOP3.LUT P0, PT, PT, PT, UP0, 0x80, 0x0 ;  /* 0x000000000000781c */ /* 0x000fe40003f0f008 */
[----:B------:R-:W-:Y:S02]  /*4c60*/  ISETP.GE.AND P2, PT, R0, RZ, PT ;  /* 0x000000ff0000720c */ /* 0x000fe40003f46270 */
[C---:B------:R-:W-:Y:S01]  /*4c70*/  @!P1 IADD3 R150, -R169.reuse, -0x10, RZ ;  /* 0xfffffff0a9969810 */ /* 0x040fe20007ffe1ff */
[-C--:B-1----:R-:W-:Y:S01]  /*4c80*/  HMMA.16816.F32.BF16 R4, R140, R144.reuse, R4 ;  /* 0x000000908c04723c */ /* 0x082fe20000041804 */
[----:B------:R-:W-:Y:S04]  /*4c90*/  PLOP3.LUT P1, PT, PT, PT, UP0, 0x80, 0x0 ;  /* 0x000000000000781c */ /* 0x000fe80003f2f008 */
[----:B------:R-:W-:Y:S03]  /*4ca0*/  I2F R150, R150 ;  /* 0x0000009600967306 */ /* 0x000fe60000201400 */
[C---:B-----5:R-:W-:Y:S04]  /*4cb0*/  HMMA.16816.F32.BF16 R8, R132.reuse, R144, R8 ;  /* 0x000000908408723c */ /* 0x060fe80000041808 */
[----:B------:R-:W-:Y:S02]  /*4cc0*/  @!P2 IADD3 R0, -R169, 0x39, RZ ;  /* 0x00000039a900a810 */ /* 0x000fe40007ffe1ff */
[----:B------:R-:W-:Y:S02]  /*4cd0*/  PLOP3.LUT P2, PT, PT, PT, UP0, 0x80, 0x0 ;  /* 0x000000000000781c */ /* 0x000fe40003f4f008 */
[----:B------:R-:W-:Y:S01]  /*4ce0*/  I2F R152, R0 ;  /* 0x0000000000987306 */ /* 0x000fe20000201400 */
[----:B------:R-:W-:Y:S01]  /*4cf0*/  @P1 IADD3 R136, R138, 0x1, RZ ;  /* 0x000000018a881810 */ /* 0x000fe20007ffe0ff */
[-C--:B------:R-:W-:Y:S01]  /*4d00*/  HMMA.16816.F32.BF16 R12, R132, R146.reuse, R12 ;  /* 0x00000092840c723c */ /* 0x080fe2000004180c */
[----:B------:R-:W-:Y:S02]  /*4d10*/  FSETP.NEU.FTZ.AND P1, PT, R217, -INF , PT ;  /* 0xff800000d900780b */ /* 0x000fe40003f3d000 */
[----:B------:R-:W-:Y:S01]  /*4d20*/  @P4 ISETP.GE.AND P4, PT, R136, UR5, PT ;  /* 0x0000000588004c0c */ /* 0x000fe2000bf86270 */
[----:B--2---:R-:W-:Y:S01]  /*4d30*/  FMUL.FTZ R137, R216, 1.4426950216293334961 ;  /* 0x3fb8aa3bd8897820 */ /* 0x004fe20000410000 */
[----:B------:R-:W-:Y:S02]  /*4d40*/  FSEL R139, R139, RZ, P1 ;  /* 0x000000ff8b8b7208 */ /* 0x000fe40000800000 */
[----:B------:R-:W-:Y:S01]  /*4d50*/  PLOP3.LUT P1, PT, PT, PT, UP0, 0x80, 0x0 ;  /* 0x000000000000781c */ /* 0x000fe20003f2f008 */
[----:B------:R-:W-:Y:S01]  /*4d60*/  FFMA.FTZ R4, R194, -UR4, R4 ;  /* 0x80000004c2047c23 */ /* 0x000fe20008010004 */
[C---:B------:R-:W-:Y:S03]  /*4d70*/  HMMA.16816.F32.BF16 R16, R140.reuse, R146, R16 ;  /* 0x000000928c10723c */ /* 0x040fe60000041810 */
[----:B------:R-:W-:Y:S01]  /*4d80*/  FFMA.FTZ R5, R193, -UR4, R5 ;  /* 0x80000004c1057c23 */ /* 0x000fe20008010005 */
[----:B------:R-:W-:Y:S01]  /*4d90*/  @P0 FSEL R4, R4, -INF , !P5 ;  /* 0xff80000004040808 */ /* 0x000fe20006800000 */
[----:B------:R-:W-:Y:S01]  /*4da0*/  FFMA.FTZ R7, R198, -UR4, R7 ;  /* 0x80000004c6077c23 */ /* 0x000fe20008010007 */
[----:B------:R-:W-:Y:S01]  /*4db0*/  PLOP3.LUT P0, PT, PT, PT, UP0, 0x80, 0x0 ;  /* 0x000000000000781c */ /* 0x000fe20003f0f008 */
[----:B------:R-:W-:Y:S01]  /*4dc0*/  FFMA.FTZ R6, R197, -UR4, R6 ;  /* 0x80000004c5067c23 */ /* 0x000fe20008010006 */
[----:B------:R-:W-:Y:S01]  /*4dd0*/  @P2 FSEL R5, R5, -INF , !P4 ;  /* 0xff80000005052808 */ /* 0x000fe20006000000 */
[--C-:B------:R-:W-:Y:S01]  /*4de0*/  FFMA.FTZ R4, R4, c[0x0][0x23c], -R139.reuse ;  /* 0x00008f0004047a23 */ /* 0x100fe2000001088b */
[----:B------:R-:W-:Y:S02]  /*4df0*/  FSETP.NEU.FTZ.AND P2, PT, R216, -INF , PT ;  /* 0xff800000d800780b */ /* 0x000fe40003f5d000 */
[----:B------:R-:W-:Y:S01]  /*4e00*/  @P1 FSEL R7, R7, -INF , !P4 ;  /* 0xff80000007071808 */ /* 0x000fe20006000000 */
[----:B------:R1:W-:Y:S01]  /*4e10*/  MUFU.EX2 R229, R4 ;  /* 0x0000000400e57308 */ /* 0x0003e20000000800 */
[----:B------:R-:W-:Y:S01]  /*4e20*/  FSEL R137, R137, RZ, P2 ;  /* 0x000000ff89897208 */ /* 0x000fe20001000000 */
[----:B------:R-:W-:Y:S01]  /*4e30*/  FFMA.FTZ R5, R5, c[0x0][0x23c], -R139 ;  /* 0x00008f0005057a23 */ /* 0x000fe2000001088b */
[----:B------:R-:W-:Y:S01]  /*4e40*/  PLOP3.LUT P1, PT, PT, PT, UP0, 0x80, 0x0 ;  /* 0x000000000000781c */ /* 0x000fe20003f2f008 */
[----:B------:R-:W-:Y:S02]  /*4e50*/  FFMA.FTZ R10, R196, -UR4, R10 ;  /* 0x80000004c40a7c23 */ /* 0x000fe4000801000a */
[----:B------:R-:W-:Y:S01]  /*4e60*/  @P0 FSEL R6, R6, -INF , !P5 ;  /* 0xff80000006060808 */ /* 0x000fe20006800000 */
[----:B------:R-:W-:Y:S01]  /*4e70*/  FFMA.FTZ R7, R7, c[0x0][0x23c], -R137 ;  /* 0x00008f0007077a23 */ /* 0x000fe20000010889 */
[----:B------:R-:W-:Y:S01]  /*4e80*/  PLOP3.LUT P0, PT, PT, PT, UP0, 0x80, 0x0 ;  /* 0x000000000000781c */ /* 0x000fe20003f0f008 */
[----:B------:R-:W-:Y:S01]  /*4e90*/  FFMA.FTZ R13, R189, -UR4, R13 ;  /* 0x80000004bd0d7c23 */ /* 0x000fe2000801000d */
[----:B------:R-:W-:Y:S01]  /*4ea0*/  MUFU.EX2 R226, R5 ;  /* 0x0000000500e27308 */ /* 0x000fe20000000800 */
[----:B------:R-:W-:Y:S02]  /*4eb0*/  FFMA.FTZ R6, R6, c[0x0][0x23c], -R137 ;  /* 0x00008f0006067a23 */ /* 0x000fe40000010889 */
[----:B------:R-:W-:Y:S02]  /*4ec0*/  FFMA.FTZ R12, R191, -UR4, R12 ;  /* 0x80000004bf0c7c23 */ /* 0x000fe4000801000c */
[----:B------:R-:W-:Y:S02]  /*4ed0*/  FFMA.FTZ R17, R177, -UR4, R17 ;  /* 0x80000004b1117c23 */ /* 0x000fe40008010011 */
[C---:B------:R-:W-:Y:S02]  /*4ee0*/  FFMA.FTZ R8, R181.reuse, -UR4, R8 ;  /* 0x80000004b5087c23 */ /* 0x040fe40008010008 */
[----:B------:R-:W-:Y:S01]  /*4ef0*/  FFMA.FTZ R9, R180, -UR4, R9 ;  /* 0x80000004b4097c23 */ /* 0x000fe20008010009 */
[----:B------:R-:W-:Y:S01]  /*4f00*/  MUFU.EX2 R249, R6 ;  /* 0x0000000600f97308 */ /* 0x000fe20000000800 */
[----:B------:R-:W-:Y:S01]  /*4f10*/  FFMA.FTZ R14, R181, -UR4, R14 ;  /* 0x80000004b50e7c23 */ /* 0x000fe2000801000e */
[----:B------:R-:W-:Y:S01]  /*4f20*/  @P0 FSEL R8, R8, -INF , !P5 ;  /* 0xff80000008080808 */ /* 0x000fe20006800000 */
[----:B------:R-:W-:Y:S01]  /*4f30*/  FFMA.FTZ R11, R195, -UR4, R11 ;  /* 0x80000004c30b7c23 */ /* 0x000fe2000801000b */
[----:B-1----:R-:W-:Y:S01]  /*4f40*/  @P3 IADD3 R4, R138, 0x8, RZ ;  /* 0x000000088a043810 */ /* 0x002fe20007ffe0ff */
[----:B------:R-:W-:Y:S01]  /*4f50*/  FFMA.FTZ R15, R180, -UR4, R15 ;  /* 0x80000004b40f7c23 */ /* 0x000fe2000801000f */
[----:B------:R-:W-:Y:S01]  /*4f60*/  PLOP3.LUT P3, PT, PT, PT, UP0, 0x80, 0x0 ;  /* 0x000000000000781c */ /* 0x000fe20003f6f008 */
[----:B------:R-:W-:Y:S01]  /*4f70*/  FFMA.FTZ R16, R179, -UR4, R16 ;  /* 0x80000004b3107c23 */ /* 0x000fe20008010010 */
[----:B------:R-:W-:Y:S01]  /*4f80*/  @P6 ISETP.GE.AND P6, PT, R4, UR5, PT ;  /* 0x0000000504006c0c */ /* 0x000fe2000bfc6270 */
[----:B------:R-:W-:Y:S01]  /*4f90*/  FFMA.FTZ R19, R193, -UR4, R19 ;  /* 0x80000004c1137c23 */ /* 0x000fe20008010013 */
[----:B------:R1:W-:Y:S01]  /*4fa0*/  MUFU.EX2 R247, R7 ;  /* 0x0000000700f77308 */ /* 0x0003e20000000800 */
[----:B------:R-:W-:Y:S01]  /*4fb0*/  @P1 FSEL R9, R9, -INF , !P4 ;  /* 0xff80000009091808 */ /* 0x000fe20006000000 */
[----:B------:R-:W-:Y:S01]  /*4fc0*/  FFMA.FTZ R18, R194, -UR4, R18 ;  /* 0x80000004c2127c23 */ /* 0x000fe20008010012 */
[----:B------:R-:W-:Y:S11]  /*4fd0*/  PLOP3.LUT P0, PT, PT, PT, UP0, 0x80, 0x0 ;  /* 0x000000000000781c */ /* 0x000ff60003f0f008 */
[----:B------:R-:W-:Y:S02]  /*4fe0*/  @!UPT UIADD3 URZ, URZ, URZ, URZ ;  /* 0x0000003f3f3ff290 */ /* 0x000fe4000fffe03f */
[----:B------:R-:W-:Y:S02]  /*4ff0*/  @P0 FSEL R10, R10, -INF , !P5 ;  /* 0xff8000000a0a0808 */ /* 0x000fe40006800000 */
[----:B------:R-:W-:Y:S02]  /*5000*/  PLOP3.LUT P0, PT, PT, PT, UP0, 0x80, 0x0 ;  /* 0x000000000000781c */ /* 0x000fe40003f0f008 */
[----:B------:R-:W-:Y:S11]  /*5010*/  PLOP3.LUT P5, PT, PT, PT, UP0, 0x80, 0x0 ;  /* 0x000000000000781c */ /* 0x000ff60003faf008 */
[----:B------:R-:W-:Y:S02]  /*5020*/  @P0 FSEL R12, R12, -INF , !P6 ;  /* 0xff8000000c0c0808 */ /* 0x000fe40007000000 */
[----:B------:R-:W-:Y:S11]  /*5030*/  PLOP3.LUT P0, PT, PT, PT, UP0, 0x80, 0x0 ;  /* 0x000000000000781c */ /* 0x000ff60003f0f008 */
[----:B------:R-:W-:Y:S02]  /*5040*/  @!UPT UIADD3 URZ, URZ, URZ, URZ ;  /* 0x0000003f3f3ff290 */ /* 0x000fe4000fffe03f */
[----:B------:R-:W-:Y:S02]  /*5050*/  @P0 FSEL R14, R14, -INF , !P6 ;  /* 0xff8000000e0e0808 */ /* 0x000fe40007000000 */
[----:B------:R-:W-:Y:S11]  /*5060*/  PLOP3.LUT P0, PT, PT, PT, UP0, 0x80, 0x0 ;  /* 0x000000000000781c */ /* 0x000ff60003f0f008 */
[----:B------:R-:W-:Y:S02]  /*5070*/  @!UPT UIADD3 URZ, URZ, URZ, URZ ;  /* 0x0000003f3f3ff290 */ /* 0x000fe4000fffe03f */
[----:B------:R-:W-:Y:S02]  /*5080*/  @P0 FSEL R16, R16, -INF , !P6 ;  /* 0xff80000010100808 */ /* 0x000fe40007000000 */
[----:B------:R-:W-:Y:S03]  /*5090*/  PLOP3.LUT P0, PT, PT, PT, UP0, 0x80, 0x0 ;  /* 0x000000000000781c */ /* 0x000fe60003f0f008 */
[----:B------:R-:W-:Y:S04]  /*50a0*/  FFMA.FTZ R16, R16, c[0x0][0x23c], -R139 ;  /* 0x00008f0010107a23 */ /* 0x000fe8000001088b */
[----:B------:R-:W-:Y:S06]  /*50b0*/  MUFU.EX2 R233, R16 ;  /* 0x0000001000e97308 */ /* 0x000fec0000000800 */
[----:B------:R-:W-:Y:S02]  /*50c0*/  @P0 FSEL R18, R18, -INF , !P6 ;  /* 0xff80000012120808 */ /* 0x000fe40007000000 */
[----:B------:R-:W-:Y:S02]  /*50d0*/  PLOP3.LUT P0, PT, PT, PT, UP0, 0x80, 0x0 ;  /* 0x000000000000781c */ /* 0x000fe40003f0f008 */
[----:B------:R-:W-:Y:S01]  /*50e0*/  PLOP3.LUT P6, PT, PT, PT, UP0, 0x80, 0x0 ;  /* 0x000000000000781c */ /* 0x000fe20003fcf008 */
[----:B------:R-:W-:Y:S04]  /*50f0*/  FFMA.FTZ R18, R18, c[0x0][0x23c], -R137 ;  /* 0x00008f0012127a23 */ /* 0x000fe80000010889 */
[----:B------:R-:W-:Y:S01]  /*5100*/  MUFU.EX2 R239, R18 ;  /* 0x0000001200ef7308 */ /* 0x000fe20000000800 */
[C---:B---3--:R-:W-:Y:S01]  /*5110*/  FMUL.FTZ R136, R155.reuse, 1.4426950216293334961 ;  /* 0x3fb8aa3b9b887820 */ /* 0x048fe20000410000 */
[----:B------:R-:W-:Y:S04]  /*5120*/  FSETP.NEU.FTZ.AND P2, PT, R155, -INF , PT ;  /* 0xff8000009b00780b */ /* 0x000fe80003f5d000 */
[----:B------:R-:W-:Y:S01]  /*5130*/  FSEL R136, R136, RZ, P2 ;  /* 0x000000ff88887208 */ /* 0x000fe20001000000 */
[C---:B------:R-:W-:Y:S01]  /*5140*/  FMUL.FTZ R0, R154.reuse, 1.4426950216293334961 ;  /* 0x3fb8aa3b9a007820 */ /* 0x040fe20000410000 */
[----:B------:R-:W-:Y:S02]  /*5150*/  PLOP3.LUT P2, PT, PT, PT, UP0, 0x80, 0x0 ;  /* 0x000000000000781c */ /* 0x000fe40003f4f008 */
[----:B------:R-:W-:Y:S01]  /*5160*/  FSETP.NEU.FTZ.AND P1, PT, R154, -INF , PT ;  /* 0xff8000009a00780b */ /* 0x000fe20003f3d000 */
[--C-:B------:R-:W-:Y:S02]  /*5170*/  FFMA.FTZ R8, R8, c[0x0][0x23c], -R136.reuse ;  /* 0x00008f0008087a23 */ /* 0x100fe40000010888 */
[--C-:B------:R-:W-:Y:S01]  /*5180*/  FFMA.FTZ R9, R9, c[0x0][0x23c], -R136.reuse ;  /* 0x00008f0009097a23 */ /* 0x100fe20000010888 */
[----:B------:R-:W-:Y:S01]  /*5190*/  FSEL R0, R0, RZ, P1 ;  /* 0x000000ff00007208 */ /* 0x000fe20000800000 */
[----:B------:R2:W-:Y:S01]  /*51a0*/  MUFU.EX2 R251, R8 ;  /* 0x0000000800fb7308 */ /* 0x0005e20000000800 */
[----:B------:R-:W-:Y:S01]  /*51b0*/  PLOP3.LUT P1, PT, PT, PT, UP0, 0x80, 0x0 ;  /* 0x000000000000781c */ /* 0x000fe20003f2f008 */
[----:B------:R-:W-:Y:S02]  /*51c0*/  FFMA.FTZ R12, R12, c[0x0][0x23c], -R136 ;  /* 0x00008f000c0c7a23 */ /* 0x000fe40000010888 */
[--C-:B------:R-:W-:Y:S02]  /*51d0*/  FFMA.FTZ R10, R10, c[0x0][0x23c], -R0.reuse ;  /* 0x00008f000a0a7a23 */ /* 0x100fe40000010800 */
[----:B------:R-:W-:Y:S01]  /*51e0*/  @P2 IADD3 R4, R138, 0x9, RZ ;  /* 0x000000098a042810 */ /* 0x000fe20007ffe0ff */
[--C-:B------:R-:W-:Y:S01]  /*51f0*/  FFMA.FTZ R14, R14, c[0x0][0x23c], -R0.reuse ;  /* 0x00008f000e0e7a23 */ /* 0x100fe20000010800 */
[----:B------:R-:W-:Y:S02]  /*5200*/  PLOP3.LUT P2, PT, PT, PT, UP0, 0x80, 0x0 ;  /* 0x000000000000781c */ /* 0x000fe40003f4f008 */
[----:B------:R-:W-:Y:S01]  /*5210*/  @P3 ISETP.GE.AND P3, PT, R4, UR5, PT ;  /* 0x0000000504003c0c */ /* 0x000fe2000bf66270 */
[----:B------:R-:W3:Y:S01]  /*5220*/  MUFU.EX2 R145, R10 ;  /* 0x0000000a00917308 */ /* 0x000ee20000000800 */
[----:B-1----:R-:W1:Y:S02]  /*5230*/  LDSM.16.M88.4 R4, [R160+0xc800] ;  /* 0x00c80000a004783b */ /* 0x002e640000000200 */
[----:B------:R-:W-:Y:S02]  /*5240*/  @P1 FSEL R11, R11, -INF , !P4 ;  /* 0xff8000000b0b1808 */ /* 0x000fe40006000000 */
[----:B------:R-:W-:Y:S02]  /*5250*/  PLOP3.LUT P1, PT, PT, PT, UP0, 0x80, 0x0 ;  /* 0x000000000000781c */ /* 0x000fe40003f2f008 */
[----:B------:R-:W-:Y:S01]  /*5260*/  PLOP3.LUT P4, PT, PT, PT, UP0, 0x80, 0x0 ;  /* 0x000000000000781c */ /* 0x000fe20003f8f008 */
[----:B------:R-:W-:Y:S02]  /*5270*/  FFMA.FTZ R11, R11, c[0x0][0x23c], -R0 ;  /* 0x00008f000b0b7a23 */ /* 0x000fe40000010800 */
[----:B------:R-:W-:Y:S08]  /*5280*/  MUFU.EX2 R248, R12 ;  /* 0x0000000c00f87308 */ /* 0x000ff00000000800 */
[----:B------:R-:W-:Y:S02]  /*5290*/  @P1 FSEL R13, R13, -INF , !P3 ;  /* 0xff8000000d0d1808 */ /* 0x000fe40005800000 */
[----:B------:R-:W-:Y:S01]  /*52a0*/  PLOP3.LUT P1, PT, PT, PT, UP0, 0x80, 0x0 ;  /* 0x000000000000781c */ /* 0x000fe20003f2f008 */
[----:B------:R-:W-:Y:S01]  /*52b0*/  MUFU.EX2 R144, R11 ;  /* 0x0000000b00907308 */ /* 0x000fe20000000800 */
[----:B--2---:R-:W-:Y:S01]  /*52c0*/  @P4 IADD3 R8, R138, 0x10, RZ ;  /* 0x000000108a084810 */ /* 0x004fe20007ffe0ff */
[----:B------:R-:W-:Y:S01]  /*52d0*/  FFMA.FTZ R13, R13, c[0x0][0x23c], -R136 ;  /* 0x00008f000d0d7a23 */ /* 0x000fe20000010888 */
[----:B------:R-:W-:Y:S02]  /*52e0*/  PLOP3.LUT P4, PT, PT, PT, UP0, 0x80, 0x0 ;  /* 0x000000000000781c */ /* 0x000fe40003f8f008 */
[----:B------:R-:W-:Y:S02]  /*52f0*/  @P5 ISETP.GE.AND P5, PT, R8, UR5, PT ;  /* 0x0000000508005c0c */ /* 0x000fe4000bfa6270 */
[----:B------:R-:W-:Y:S02]  /*5300*/  @P2 IADD3 R8, R138, 0x11, RZ ;  /* 0x000000118a082810 */ /* 0x000fe40007ffe0ff */
[----:B------:R-:W-:Y:S01]  /*5310*/  PLOP3.LUT P2, PT, PT, PT, UP0, 0x80, 0x0 ;  /* 0x000000000000781c */ /* 0x000fe20003f4f008 */
[----:B------:R-:W-:Y:S02]  /*5320*/  MUFU.EX2 R246, R13 ;  /* 0x0000000d00f67308 */ /* 0x000fe40000000800 */
[----:B------:R-:W-:Y:S02]  /*5330*/  @P1 FSEL R15, R15, -INF , !P3 ;  /* 0xff8000000f0f1808 */ /* 0x000fe40005800000 */
[----:B------:R-:W-:Y:S02]  /*5340*/  PLOP3.LUT P1, PT, PT, PT, UP0, 0x80, 0x0 ;  /* 0x000000000000781c */ /* 0x000fe40003f2f008 */
[----:B------:R-:W-:Y:S01]  /*5350*/  @P4 ISETP.GE.AND P4, PT, R8, UR5, PT ;  /* 0x0000000508004c0c */ /* 0x000fe2000bf86270 */
[----:B------:R-:W-:Y:S01]  /*5360*/  FFMA.FTZ R15, R15, c[0x0][0x23c], -R0 ;  /* 0x00008f000f0f7a23 */ /* 0x000fe20000010800 */
[-C--:B-1----:R-:W-:Y:S02]  /*5370*/  HMMA.16816.F32.BF16 R20, R140, R4.reuse, R20 ;  /* 0x000000048c14723c */ /* 0x082fe40000041814 */
[----:B------:R-:W-:Y:S07]  /*5380*/  MUFU.EX2 R250, R9 ;  /* 0x0000000900fa7308 */ /* 0x000fee0000000800 */
[----:B------:R-:W-:Y:S01]  /*5390*/  @P1 FSEL R17, R17, -INF , !P3 ;  /* 0xff80000011111808 */ /* 0x000fe20005800000 */
[C---:B------:R-:W-:Y:S01]  /*53a0*/  HMMA.16816.F32.BF16 R24, R132.reuse, R4, R24 ;  /* 0x000000048418723c */ /* 0x040fe20000041818 */
[----:B------:R-:W-:Y:S01]  /*53b0*/  PLOP3.LUT P1, PT, PT, PT, UP0, 0x80, 0x0 ;  /* 0x000000000000781c */ /* 0x000fe20003f2f008 */
[----:B------:R-:W-:Y:S02]  /*53c0*/  MUFU.EX2 R252, R15 ;  /* 0x0000000f00fc7308 */ /* 0x000fe40000000800 */
[----:B------:R-:W-:Y:S04]  /*53d0*/  FFMA.FTZ R17, R17, c[0x0][0x23c], -R139 ;  /* 0x00008f0011117a23 */ /* 0x000fe8000001088b */
[-C--:B------:R-:W-:Y:S04]  /*53e0*/  HMMA.16816.F32.BF16 R28, R132, R6.reuse, R28 ;  /* 0x00000006841c723c */ /* 0x080fe8000004181c */
[----:B------:R-:W1:Y:S02]  /*53f0*/  MUFU.EX2 R232, R17 ;  /* 0x0000001100e87308 */ /* 0x000e640000000800 */
[----:B------:R-:W-:Y:S02]  /*5400*/  @P1 FSEL R19, R19, -INF , !P3 ;  /* 0xff80000013131808 */ /* 0x000fe40005800000 */
[C---:B------:R-:W-:Y:S01]  /*5410*/  HMMA.16816.F32.BF16 R32, R140.reuse, R6, R32 ;  /* 0x000000068c20723c */ /* 0x040fe20000041820 */
[----:B------:R-:W-:Y:S02]  /*5420*/  PLOP3.LUT P1, PT, PT, PT, UP0, 0x80, 0x0 ;  /* 0x000000000000781c */ /* 0x000fe40003f2f008 */
[----:B------:R-:W-:Y:S01]  /*5430*/  PLOP3.LUT P3, PT, PT, PT, UP0, 0x80, 0x0 ;  /* 0x000000000000781c */ /* 0x000fe20003f6f008 */
[----:B------:R-:W-:Y:S02]  /*5440*/  FFMA.FTZ R21, R190, -UR4, R21 ;  /* 0x80000004be157c23 */ /* 0x000fe40008010015 */
[----:B------:R-:W-:Y:S01]  /*5450*/  FFMA.FTZ R20, R192, -UR4, R20 ;  /* 0x80000004c0147c23 */ /* 0x000fe20008010014 */
[----:B------:R-:W2:Y:S01]  /*5460*/  MUFU.EX2 R9, R14 ;  /* 0x0000000e00097308 */ /* 0x000ea20000000800 */
[----:B------:R-:W-:Y:S04]  /*5470*/  FFMA.FTZ R23, R177, -UR4, R23 ;  /* 0x80000004b1177c23 */ /* 0x000fe80008010017 */
[----:B------:R-:W-:Y:S01]  /*5480*/  @P0 FSEL R20, R20, -INF , !P5 ;  /* 0xff80000014140808 */ /* 0x000fe20006800000 */
[----:B------:R-:W-:Y:S01]  /*5490*/  FFMA.FTZ R22, R179, -UR4, R22 ;  /* 0x80000004b3167c23 */ /* 0x000fe20008010016 */
[----:B------:R-:W-:Y:S01]  /*54a0*/  @P1 FSEL R21, R21, -INF , !P4 ;  /* 0xff80000015151808 */ /* 0x000fe20006000000 */
[----:B------:R-:W-:Y:S01]  /*54b0*/  FFMA.FTZ R25, R174, -UR4, R25 ;  /* 0x80000004ae197c23 */ /* 0x000fe20008010019 */
[----:B------:R-:W-:Y:S01]  /*54c0*/  PLOP3.LUT P1, PT, PT, PT, UP0, 0x80, 0x0 ;  /* 0x000000000000781c */ /* 0x000fe20003f2f008 */
[----:B------:R-:W-:Y:S01]  /*54d0*/  FFMA.FTZ R24, R178, -UR4, R24 ;  /* 0x80000004b2187c23 */ /* 0x000fe20008010018 */
[----:B------:R-:W-:Y:S01]  /*54e0*/  PLOP3.LUT P0, PT, PT, PT, UP0, 0x80, 0x0 ;  /* 0x000000000000781c */ /* 0x000fe20003f0f008 */
[----:B------:R-:W-:Y:S01]  /*54f0*/  FFMA.FTZ R27, R189, -UR4, R27 ;  /* 0x80000004bd1b7c23 */ /* 0x000fe2000801001b */
[----:B------:R-:W-:Y:S01]  /*5500*/  @P3 IADD3 R4, R138, 0x18, RZ ;  /* 0x000000188a043810 */ /* 0x000fe20007ffe0ff */
[----:B------:R-:W-:Y:S01]  /*5510*/  FFMA.FTZ R26, R191, -UR4, R26 ;  /* 0x80000004bf1a7c23 */ /* 0x000fe2000801001a */
[----:B------:R-:W-:Y:S01]  /*5520*/  PLOP3.LUT P3, PT, PT, PT, UP0, 0x80, 0x0 ;  /* 0x000000000000781c */ /* 0x000fe20003f6f008 */
[----:B------:R-:W-:Y:S01]  /*5530*/  FFMA.FTZ R29, R184, -UR4, R29 ;  /* 0x80000004b81d7c23 */ /* 0x000fe2000801001d */
[----:B------:R-:W-:Y:S01]  /*5540*/  @P6 ISETP.GE.AND P6, PT, R4, UR5, PT ;  /* 0x0000000504006c0c */ /* 0x000fe2000bfc6270 */
[----:B------:R-:W-:Y:S01]  /*5550*/  FFMA.FTZ R28, R186, -UR4, R28 ;  /* 0x80000004ba1c7c23 */ /* 0x000fe2000801001c */
[----:B------:R-:W-:Y:S01]  /*5560*/  @P2 IADD3 R4, R138, 0x19, RZ ;  /* 0x000000198a042810 */ /* 0x000fe20007ffe0ff */
[----:B------:R-:W-:Y:S01]  /*5570*/  FFMA.FTZ R31, R174, -UR4, R31 ;  /* 0x80000004ae1f7c23 */ /* 0x000fe2000801001f */
[----:B------:R-:W-:Y:S01]  /*5580*/  PLOP3.LUT P2, PT, PT, PT, UP0, 0x80, 0x0 ;  /* 0x000000000000781c */ /* 0x000fe20003f4f008 */
[----:B------:R-:W-:Y:S01]  /*5590*/  FFMA.FTZ R30, R178, -UR4, R30 ;  /* 0x80000004b21e7c23 */ /* 0x000fe2000801001e */
[----:B------:R-:W-:Y:S01]  /*55a0*/  @P1 FSEL R23, R23, -INF , !P4 ;  /* 0xff80000017171808 */ /* 0x000fe20006000000 */
[----:B------:R-:W-:Y:S01]  /*55b0*/  FFMA.FTZ R33, R172, -UR4, R33 ;  /* 0x80000004ac217c23 */ /* 0x000fe20008010021 */
[----:B------:R-:W-:Y:S01]  /*55c0*/  PLOP3.LUT P1, PT, PT, PT, UP0, 0x80, 0x0 ;  /* 0x000000000000781c */ /* 0x000fe20003f2f008 */
[----:B------:R-:W-:Y:S01]  /*55d0*/  FFMA.FTZ R32, R175, -UR4, R32 ;  /* 0x80000004af207c23 */ /* 0x000fe20008010020 */
[----:B------:R-:W-:Y:S01]  /*55e0*/  @P0 FSEL R22, R22, -INF , !P5 ;  /* 0xff80000016160808 */ /* 0x000fe20006800000 */
[----:B------:R-:W-:Y:S01]  /*55f0*/  FFMA.FTZ R35, R190, -UR4, R35 ;  /* 0x80000004be237c23 */ /* 0x000fe20008010023 */
[----:B------:R-:W-:Y:S01]  /*5600*/  PLOP3.LUT P0, PT, PT, PT, UP0, 0x80, 0x0 ;  /* 0x000000000000781c */ /* 0x000fe20003f0f008 */
[----:B------:R-:W-:Y:S01]  /*5610*/  FFMA.FTZ R34, R192, -UR4, R34 ;  /* 0x80000004c0227c23 */ /* 0x000fe20008010022 */
[----:B------:R-:W-:Y:S01]  /*5620*/  @P3 ISETP.GE.AND P3, PT, R4, UR5, PT ;  /* 0x0000000504003c0c */ /* 0x000fe2000bf66270 */
[----:B------:R-:W-:Y:S01]  /*5630*/  FFMA.FTZ R19, R19, c[0x0][0x23c], -R137 ;  /* 0x00008f0013137a23 */ /* 0x000fe20000010889 */
[----:B------:R-:W4:Y:S01]  /*5640*/  LDSM.16.M88.4 R4, [R160+0xd000] ;  /* 0x00d00000a004783b */ /* 0x000f220000000200 */
[----:B---3--:R-:W-:Y:S02]  /*5650*/  IMAD.MOV.U32 R174, RZ, RZ, R145 ;  /* 0x000000ffffae7224 */ /* 0x008fe400078e0091 */
[----:B------:R-:W-:Y:S01]  /*5660*/  MUFU.EX2 R238, R19 ;  /* 0x0000001300ee7308 */ /* 0x000fe20000000800 */
[--C-:B------:R-:W-:Y:S01]  /*5670*/  FFMA.FTZ R20, R20, c[0x0][0x23c], -R139.reuse ;  /* 0x00008f0014147a23 */ /* 0x100fe2000001088b */
[----:B------:R-:W-:Y:S01]  /*5680*/  @P1 FSEL R25, R25, -INF , !P4 ;  /* 0xff80000019191808 */ /* 0x000fe20006000000 */
[----:B------:R-:W-:Y:S01]  /*5690*/  FFMA.FTZ R21, R21, c[0x0][0x23c], -R139 ;  /* 0x00008f0015157a23 */ /* 0x000fe2000001088b */
[----:B------:R-:W-:Y:S01]  /*56a0*/  PLOP3.LUT P1, PT, PT, PT, UP0, 0x80, 0x0 ;  /* 0x000000000000781c */ /* 0x000fe20003f2f008 */
[--C-:B------:R-:W-:Y:S01]  /*56b0*/  FFMA.FTZ R22, R22, c[0x0][0x23c], -R137.reuse ;  /* 0x00008f0016167a23 */ /* 0x100fe20000010889 */
[----:B------:R-:W-:Y:S01]  /*56c0*/  @P0 FSEL R24, R24, -INF , !P5 ;  /* 0xff80000018180808 */ /* 0x000fe20006800000 */
[----:B------:R-:W-:Y:S01]  /*56d0*/  FFMA.FTZ R23, R23, c[0x0][0x23c], -R137 ;  /* 0x00008f0017177a23 */ /* 0x000fe20000010889 */
[----:B------:R-:W-:Y:S01]  /*56e0*/  PLOP3.LUT P0, PT, PT, PT, UP0, 0x80, 0x0 ;  /* 0x000000000000781c */ /* 0x000fe20003f0f008 */
[--C-:B------:R-:W-:Y:S01]  /*56f0*/  FFMA.FTZ R25, R25, c[0x0][0x23c], -R136.reuse ;  /* 0x00008f0019197a23 */ /* 0x100fe20000010888 */
[----:B------:R-:W-:Y:S01]  /*5700*/  MUFU.EX2 R231, R20 ;  /* 0x0000001400e77308 */ /* 0x000fe20000000800 */
[----:B------:R-:W-:Y:S06]  /*5710*/  FFMA.FTZ R24, R24, c[0x0][0x23c], -R136 ;  /* 0x00008f0018187a23 */ /* 0x000fec0000010888 */
[----:B------:R-:W-:Y:S02]  /*5720*/  @P1 FSEL R27, R27, -INF , !P4 ;  /* 0xff8000001b1b1808 */ /* 0x000fe40006000000 */
[----:B------:R-:W-:Y:S01]  /*5730*/  PLOP3.LUT P1, PT, PT, PT, UP0, 0x80, 0x0 ;  /* 0x000000000000781c */ /* 0x000fe20003f2f008 */
[----:B------:R-:W-:Y:S01]  /*5740*/  MUFU.EX2 R241, R24 ;  /* 0x0000001800f17308 */ /* 0x000fe20000000800 */
[----:B------:R-:W-:Y:S01]  /*5750*/  @P0 FSEL R26, R26, -INF , !P5 ;  /* 0xff8000001a1a0808 */ /* 0x000fe20006800000 */
[--C-:B------:R-:W-:Y:S01]  /*5760*/  FFMA.FTZ R27, R27, c[0x0][0x23c], -R0.reuse ;  /* 0x00008f001b1b7a23 */ /* 0x100fe20000010800 */
[----:B------:R-:W-:Y:S02]  /*5770*/  PLOP3.LUT P0, PT, PT, PT, UP0, 0x80, 0x0 ;  /* 0x000000000000781c */ /* 0x000fe40003f0f008 */
[----:B------:R-:W-:Y:S01]  /*5780*/  PLOP3.LUT P4, PT, PT, PT, UP0, 0x80, 0x0 ;  /* 0x000000000000781c */ /* 0x000fe20003f8f008 */
[----:B------:R-:W-:Y:S01]  /*5790*/  FFMA.FTZ R26, R26, c[0x0][0x23c], -R0 ;  /* 0x00008f001a1a7a23 */ /* 0x000fe20000010800 */
[----:B------:R-:W-:Y:S03]  /*57a0*/  PLOP3.LUT P5, PT, PT, PT, UP0, 0x80, 0x0 ;  /* 0x000000000000781c */ /* 0x000fe60003faf008 */
[----:B------:R-:W-:Y:S02]  /*57b0*/  MUFU.EX2 R230, R21 ;  /* 0x0000001500e67308 */ /* 0x000fe40000000800 */
[----:B------:R-:W-:Y:S02]  /*57c0*/  @P1 FSEL R29, R29, -INF , !P3 ;  /* 0xff8000001d1d1808 */ /* 0x000fe40005800000 */
[----:B------:R-:W-:Y:S02]  /*57d0*/  PLOP3.LUT P1, PT, PT, PT, UP0, 0x80, 0x0 ;  /* 0x000000000000781c */ /* 0x000fe40003f2f008 */
[----:B------:R-:W-:Y:S01]  /*57e0*/  @P0 FSEL R28, R28, -INF , !P6 ;  /* 0xff8000001c1c0808 */ /* 0x000fe20007000000 */
[-C--:B----4-:R-:W-:Y:S01]  /*57f0*/  HMMA.16816.F32.BF16 R36, R140, R4.reuse, R36 ;  /* 0x000000048c24723c */ /* 0x090fe20000041824 */
[----:B------:R-:W-:Y:S01]  /*5800*/  PLOP3.LUT P0, PT, PT, PT, UP0, 0x80, 0x0 ;  /* 0x000000000000781c */ /* 0x000fe20003f0f008 */
[--C-:B------:R-:W-:Y:S01]  /*5810*/  FFMA.FTZ R29, R29, c[0x0][0x23c], -R136.reuse ;  /* 0x00008f001d1d7a23 */ /* 0x100fe20000010888 */
[----:B------:R-:W-:Y:S01]  /*5820*/  @P4 IADD3 R8, R138, 0x20, RZ ;  /* 0x000000208a084810 */ /* 0x000fe20007ffe0ff */
[----:B------:R-:W-:Y:S01]  /*5830*/  MUFU.EX2 R240, R25 ;  /* 0x0000001900f07308 */ /* 0x000fe20000000800 */
[----:B------:R-:W-:Y:S01]  /*5840*/  PLOP3.LUT P4, PT, PT, PT, UP0, 0x80, 0x0 ;  /* 0x000000000000781c */ /* 0x000fe20003f8f008 */
[----:B------:R-:W-:Y:S01]  /*5850*/  FFMA.FTZ R28, R28, c[0x0][0x23c], -R136 ;  /* 0x00008f001c1c7a23 */ /* 0x000fe20000010888 */
[----:B------:R-:W-:Y:S01]  /*5860*/  @P5 ISETP.GE.AND P5, PT, R8, UR5, PT ;  /* 0x0000000508005c0c */ /* 0x000fe2000bfa6270 */
[C---:B------:R-:W-:Y:S01]  /*5870*/  HMMA.16816.F32.BF16 R40, R132.reuse, R4, R40 ;  /* 0x000000048428723c */ /* 0x040fe20000041828 */
[----:B------:R-:W-:Y:S02]  /*5880*/  @P2 IADD3 R8, R138, 0x21, RZ ;  /* 0x000000218a082810 */ /* 0x000fe40007ffe0ff */
[----:B------:R-:W-:Y:S02]  /*5890*/  PLOP3.LUT P2, PT, PT, PT, UP0, 0x80, 0x0 ;  /* 0x000000000000781c */ /* 0x000fe40003f4f008 */
[----:B------:R-:W-:Y:S01]  /*58a0*/  @P1 FSEL R31, R31, -INF , !P3 ;  /* 0xff8000001f1f1808 */ /* 0x000fe20005800000 */
[----:B------:R-:W-:Y:S01]  /*58b0*/  MUFU.EX2 R236, R22 ;  /* 0x0000001600ec7308 */ /* 0x000fe20000000800 */
[----:B------:R-:W-:Y:S01]  /*58c0*/  PLOP3.LUT P1, PT, PT, PT, UP0, 0x80, 0x0 ;  /* 0x000000000000781c */ /* 0x000fe20003f2f008 */
[-C--:B------:R-:W-:Y:S01]  /*58d0*/  HMMA.16816.F32.BF16 R44, R132, R6.reuse, R44 ;  /* 0x00000006842c723c */ /* 0x080fe2000004182c */
[----:B------:R-:W-:Y:S02]  /*58e0*/  @P0 FSEL R30, R30, -INF , !P6 ;  /* 0xff8000001e1e0808 */ /* 0x000fe40007000000 */
[----:B------:R-:W-:Y:S01]  /*58f0*/  PLOP3.LUT P0, PT, PT, PT, UP0, 0x80, 0x0 ;  /* 0x000000000000781c */ /* 0x000fe20003f0f008 */
[--C-:B------:R-:W-:Y:S01]  /*5900*/  FFMA.FTZ R31, R31, c[0x0][0x23c], -R0.reuse ;  /* 0x00008f001f1f7a23 */ /* 0x100fe20000010800 */
[----:B------:R-:W-:Y:S01]  /*5910*/  @P4 ISETP.GE.AND P4, PT, R8, UR5, PT ;  /* 0x0000000508004c0c */ /* 0x000fe2000bf86270 */
[----:B------:R-:W-:Y:S02]  /*5920*/  FFMA.FTZ R30, R30, c[0x0][0x23c], -R0 ;  /* 0x00008f001e1e7a23 */ /* 0x000fe40000010800 */
[C---:B------:R-:W-:Y:S01]  /*5930*/  HMMA.16816.F32.BF16 R48, R140.reuse, R6, R48 ;  /* 0x000000068c30723c */ /* 0x040fe20000041830 */
[----:B------:R-:W-:Y:S01]  /*5940*/  FFMA.FTZ R37, R185, -UR4, R37 ;  /* 0x80000004b9257c23 */ /* 0x000fe20008010025 */
[----:B------:R-:W-:Y:S02]  /*5950*/  MUFU.EX2 R234, R23 ;  /* 0x0000001700ea7308 */ /* 0x000fe40000000800 */
[----:B------:R-:W-:Y:S01]  /*5960*/  @P1 FSEL R33, R33, -INF , !P3 ;  /* 0xff80000021211808 */ /* 0x000fe20005800000 */
[----:B------:R-:W-:Y:S01]  /*5970*/  FFMA.FTZ R39, R172, -UR4, R39 ;  /* 0x80000004ac277c23 */ /* 0x000fe20008010027 */
[----:B------:R-:W-:Y:S01]  /*5980*/  PLOP3.LUT P1, PT, PT, PT, UP0, 0x80, 0x0 ;  /* 0x000000000000781c */ /* 0x000fe20003f2f008 */
[----:B------:R-:W-:Y:S01]  /*5990*/  FFMA.FTZ R36, R188, -UR4, R36 ;  /* 0x80000004bc247c23 */ /* 0x000fe20008010024 */
[----:B------:R-:W-:Y:S01]  /*59a0*/  @P0 FSEL R32, R32, -INF , !P6 ;  /* 0xff80000020200808 */ /* 0x000fe20007000000 */
[----:B------:R-:W-:Y:S01]  /*59b0*/  FFMA.FTZ R41, R151, -UR4, R41 ;  /* 0x8000000497297c23 */ /* 0x000fe20008010029 */
[----:B------:R-:W-:Y:S02]  /*59c0*/  PLOP3.LUT P0, PT, PT, PT, UP0, 0x80, 0x0 ;  /* 0x000000000000781c */ /* 0x000fe40003f0f008 */
[----:B------:R-:W-:Y:S01]  /*59d0*/  FFMA.FTZ R43, R184, -UR4, R43 ;  /* 0x80000004b82b7c23 */ /* 0x000fe2000801002b */
[----:B------:R-:W-:Y:S01]  /*59e0*/  MUFU.EX2 R245, R26 ;  /* 0x0000001a00f57308 */ /* 0x000fe20000000800 */
[----:B------:R-:W-:Y:S02]  /*59f0*/  FFMA.FTZ R38, R175, -UR4, R38 ;  /* 0x80000004af267c23 */ /* 0x000fe40008010026 */
[----:B------:R-:W-:Y:S02]  /*5a00*/  FFMA.FTZ R45, R182, -UR4, R45 ;  /* 0x80000004b62d7c23 */ /* 0x000fe4000801002d */
[----:B------:R-:W-:Y:S01]  /*5a10*/  FFMA.FTZ R40, R176, -UR4, R40 ;  /* 0x80000004b0287c23 */ /* 0x000fe20008010028 */
[----:B------:R-:W-:Y:S01]  /*5a20*/  @P1 FSEL R35, R35, -INF , !P3 ;  /* 0xff80000023231808 */ /* 0x000fe20005800000 */
[----:B------:R-:W-:Y:S01]  /*5a30*/  FFMA.FTZ R47, R151, -UR4, R47 ;  /* 0x80000004972f7c23 */ /* 0x000fe2000801002f */
[----:B------:R-:W-:Y:S01]  /*5a40*/  PLOP3.LUT P1, PT, PT, PT, UP0, 0x80, 0x0 ;  /* 0x000000000000781c */ /* 0x000fe20003f2f008 */
[----:B------:R-:W-:Y:S01]  /*5a50*/  FFMA.FTZ R42, R186, -UR4, R42 ;  /* 0x80000004ba2a7c23 */ /* 0x000fe2000801002a */
[----:B------:R-:W-:Y:S01]  /*5a60*/  PLOP3.LUT P3, PT, PT, PT, UP0, 0x80, 0x0 ;  /* 0x000000000000781c */ /* 0x000fe20003f6f008 */
[----:B------:R-:W-:Y:S01]  /*5a70*/  FFMA.FTZ R49, R170, -UR4, R49 ;  /* 0x80000004aa317c23 */ /* 0x000fe20008010031 */
[----:B------:R-:W-:Y:S01]  /*5a80*/  @P0 FSEL R34, R34, -INF , !P6 ;  /* 0xff80000022220808 */ /* 0x000fe20007000000 */
[----:B------:R-:W-:Y:S01]  /*5a90*/  FFMA.FTZ R51, R185, -UR4, R51 ;  /* 0x80000004b9337c23 */ /* 0x000fe20008010033 */
[----:B------:R-:W-:Y:S01]  /*5aa0*/  PLOP3.LUT P6, PT, PT, PT, UP0, 0x80, 0x0 ;  /* 0x000000000000781c */ /* 0x000fe20003fcf008 */
[----:B------:R-:W-:Y:S01]  /*5ab0*/  FFMA.FTZ R44, R183, -UR4, R44 ;  /* 0x80000004b72c7c23 */ /* 0x000fe2000801002c */
[----:B------:R-:W-:Y:S01]  /*5ac0*/  PLOP3.LUT P0, PT, PT, PT, UP0, 0x80, 0x0 ;  /* 0x000000000000781c */ /* 0x000fe20003f0f008 */
[----:B------:R-:W-:Y:S01]  /*5ad0*/  FFMA.FTZ R46, R176, -UR4, R46 ;  /* 0x80000004b02e7c23 */ /* 0x000fe2000801002e */
[----:B------:R-:W3:Y:S01]  /*5ae0*/  MUFU.EX2 R244, R27 ;  /* 0x0000001b00f47308 */ /* 0x000ee20000000800 */
[----:B------:R-:W-:Y:S01]  /*5af0*/  FFMA.FTZ R48, R171, -UR4, R48 ;  /* 0x80000004ab307c23 */ /* 0x000fe20008010030 */
[----:B------:R-:W4:Y:S01]  /*5b00*/  LDL R151, [R1+0x3c] ;  /* 0x00003c0001977983 */ /* 0x000f220000100800 */
[----:B------:R-:W-:Y:S01]  /*5b10*/  @P1 FSEL R37, R37, -INF , !P4 ;  /* 0xff80000025251808 */ /* 0x000fe20006000000 */
[----:B------:R-:W-:Y:S01]  /*5b20*/  FFMA.FTZ R50, R188, -UR4, R50 ;  /* 0x80000004bc327c23 */ /* 0x000fe20008010032 */
[----:B------:R-:W-:Y:S01]  /*5b30*/  PLOP3.LUT P1, PT, PT, PT, UP0, 0x80, 0x0 ;  /* 0x000000000000781c */ /* 0x000fe20003f2f008 */
[--C-:B------:R-:W-:Y:S01]  /*5b40*/  FFMA.FTZ R32, R32, c[0x0][0x23c], -R139.reuse ;  /* 0x00008f0020207a23 */ /* 0x100fe2000001088b */
[----:B------:R-:W-:Y:S01]  /*5b50*/  @P3 IADD3 R4, R138, 0x28, RZ ;  /* 0x000000288a043810 */ /* 0x000fe20007ffe0ff */
[----:B------:R-:W-:Y:S01]  /*5b60*/  FFMA.FTZ R33, R33, c[0x0][0x23c], -R139 ;  /* 0x00008f0021217a23 */ /* 0x000fe2000001088b */
[----:B------:R-:W-:Y:S01]  /*5b70*/  PLOP3.LUT P3, PT, PT, PT, UP0, 0x80, 0x0 ;  /* 0x000000000000781c */ /* 0x000fe20003f6f008 */
[--C-:B------:R-:W-:Y:S01]  /*5b80*/  FFMA.FTZ R34, R34, c[0x0][0x23c], -R137.reuse ;  /* 0x00008f0022227a23 */ /* 0x100fe20000010889 */
[----:B------:R-:W-:Y:S01]  /*5b90*/  @P6 ISETP.GE.AND P6, PT, R4, UR5, PT ;  /* 0x0000000504006c0c */ /* 0x000fe2000bfc6270 */
[----:B------:R-:W-:Y:S01]  /*5ba0*/  FFMA.FTZ R35, R35, c[0x0][0x23c], -R137 ;  /* 0x00008f0023237a23 */ /* 0x000fe20000010889 */
[----:B------:R-:W-:Y:S01]  /*5bb0*/  @P2 IADD3 R4, R138, 0x29, RZ ;  /* 0x000000298a042810 */ /* 0x000fe20007ffe0ff */
[----:B------:R-:W-:Y:S01]  /*5bc0*/  MUFU.EX2 R169, R32 ;  /* 0x0000002000a97308 */ /* 0x000fe20000000800 */
[----:B------:R-:W-:Y:S01]  /*5bd0*/  @P0 FSEL R36, R36, -INF , !P5 ;  /* 0xff80000024240808 */ /* 0x000fe20006800000 */
[--C-:B------:R-:W-:Y:S01]  /*5be0*/  FFMA.FTZ R37, R37, c[0x0][0x23c], -R139.reuse ;  /* 0x00008f0025257a23 */ /* 0x100fe2000001088b */
[----:B------:R-:W-:Y:S02]  /*5bf0*/  PLOP3.LUT P0, PT, PT, PT, UP0, 0x80, 0x0 ;  /* 0x000000000000781c */ /* 0x000fe40003f0f008 */
[----:B------:R-:W-:Y:S01]  /*5c00*/  @P1 FSEL R39, R39, -INF , !P4 ;  /* 0xff80000027271808 */ /* 0x000fe20006000000 */
[----:B------:R-:W-:Y:S01]  /*5c10*/  FFMA.FTZ R36, R36, c[0x0][0x23c], -R139 ;  /* 0x00008f0024247a23 */ /* 0x000fe2000001088b */
[----:B------:R-:W-:Y:S02]  /*5c20*/  PLOP3.LUT P1, PT, PT, PT, UP0, 0x80, 0x0 ;  /* 0x000000000000781c */ /* 0x000fe40003f2f008 */
[----:B------:R-:W-:Y:S01]  /*5c30*/  @P3 ISETP.GE.AND P3, PT, R4, UR5, PT ;  /* 0x0000000504003c0c */ /* 0x000fe2000bf66270 */
[----:B------:R-:W5:Y:S01]  /*5c40*/  MUFU.EX2 R196, R33 ;  /* 0x0000002100c47308 */ /* 0x000f620000000800 */
[----:B------:R-:W1:Y:S01]  /*5c50*/  LDSM.16.M88.4 R4, [R160+0xd800] ;  /* 0x00d80000a004783b */ /* 0x000e620000000200 */
[--C-:B------:R-:W-:Y:S01]  /*5c60*/  FFMA.FTZ R39, R39, c[0x0][0x23c], -R137.reuse ;  /* 0x00008f0027277a23 */ /* 0x100fe20000010889 */
[----:B------:R-:W-:Y:S03]  /*5c70*/  PLOP3.LUT P2, PT, PT, PT, UP0, 0x80, 0x0 ;  /* 0x000000000000781c */ /* 0x000fe60003f4f008 */
[----:B------:R-:W-:Y:S02]  /*5c80*/  @P0 FSEL R38, R38, -INF , !P5 ;  /* 0xff80000026260808 */ /* 0x000fe40006800000 */
[----:B------:R-:W-:Y:S02]  /*5c90*/  PLOP3.LUT P0, PT, PT, PT, UP0, 0x80, 0x0 ;  /* 0x000000000000781c */ /* 0x000fe40003f0f008 */
[----:B------:R-:W-:Y:S01]  /*5ca0*/  @P1 FSEL R41, R41, -INF , !P4 ;  /* 0xff80000029291808 */ /* 0x000fe20006000000 */
[----:B------:R-:W-:Y:S01]  /*5cb0*/  MUFU.EX2 R221, R34 ;  /* 0x0000002200dd7308 */ /* 0x000fe20000000800 */
[----:B------:R-:W-:Y:S01]  /*5cc0*/  PLOP3.LUT P1, PT, PT, PT, UP0, 0x80, 0x0 ;  /* 0x000000000000781c */ /* 0x000fe20003f2f008 */
[----:B------:R-:W-:Y:S02]  /*5cd0*/  FFMA.FTZ R38, R38, c[0x0][0x23c], -R137 ;  /* 0x00008f0026267a23 */ /* 0x000fe40000010889 */
[--C-:B------:R-:W-:Y:S06]  /*5ce0*/  FFMA.FTZ R41, R41, c[0x0][0x23c], -R136.reuse ;  /* 0x00008f0029297a23 */ /* 0x100fec0000010888 */
[----:B------:R-:W-:Y:S01]  /*5cf0*/  @P0 FSEL R40, R40, -INF , !P5 ;  /* 0xff80000028280808 */ /* 0x000fe20006800000 */
[----:B------:R-:W2:Y:S01]  /*5d00*/  MUFU.EX2 R220, R35 ;  /* 0x0000002300dc7308 */ /* 0x000ea20000000800 */
[----:B------:R-:W-:Y:S02]  /*5d10*/  PLOP3.LUT P0, PT, PT, PT, UP0, 0x80, 0x0 ;  /* 0x000000000000781c */ /* 0x000fe40003f0f008 */
[----:B------:R-:W-:Y:S01]  /*5d20*/  @P1 FSEL R43, R43, -INF , !P4 ;  /* 0xff8000002b2b1808 */ /* 0x000fe20006000000 */
[----:B------:R-:W-:Y:S01]  /*5d30*/  FFMA.FTZ R40, R40, c[0x0][0x23c], -R136 ;  /* 0x00008f0028287a23 */ /* 0x000fe20000010888 */
[----:B------:R-:W-:Y:S02]  /*5d40*/  PLOP3.LUT P1, PT, PT, PT, UP0, 0x80, 0x0 ;  /* 0x000000000000781c */ /* 0x000fe40003f2f008 */
[----:B------:R-:W-:Y:S01]  /*5d50*/  PLOP3.LUT P4, PT, PT, PT, UP0, 0x80, 0x0 ;  /* 0x000000000000781c */ /* 0x000fe20003f8f008 */
[--C-:B------:R-:W-:Y:S02]  /*5d60*/  FFMA.FTZ R43, R43, c[0x0][0x23c], -R0.reuse ;  /* 0x00008f002b2b7a23 */ /* 0x100fe40000010800 */
[----:B------:R-:W-:Y:S04]  /*5d70*/  MUFU.EX2 R237, R28 ;  /* 0x0000001c00ed7308 */ /* 0x000fe80000000800 */
[----:B------:R-:W-:Y:S02]  /*5d80*/  @P0 FSEL R42, R42, -INF , !P5 ;  /* 0xff8000002a2a0808 */ /* 0x000fe40006800000 */
[----:B------:R-:W-:Y:S02]  /*5d90*/  PLOP3.LUT P5, PT, PT, PT, UP0, 0x80, 0x0 ;  /* 0x000000000000781c */ /* 0x000fe40003faf008 */
[----:B------:R-:W-:Y:S01]  /*5da0*/  @P1 FSEL R45, R45, -INF , !P3 ;  /* 0xff8000002d2d1808 */ /* 0x000fe20005800000 */
[-C--:B-1----:R-:W-:Y:S01]  /*5db0*/  HMMA.16816.F32.BF16 R52, R140, R4.reuse, R52 ;  /* 0x000000048c34723c */ /* 0x082fe20000041834 */
[----:B------:R-:W-:Y:S01]  /*5dc0*/  PLOP3.LUT P1, PT, PT, PT, UP0, 0x80, 0x0 ;  /* 0x000000000000781c */ /* 0x000fe20003f2f008 */
[----:B------:R-:W-:Y:S01]  /*5dd0*/  MUFU.EX2 R155, R36 ;  /* 0x00000024009b7308 */ /* 0x000fe20000000800 */
[----:B------:R-:W-:Y:S01]  /*5de0*/  @P4 IADD3 R8, R138, 0x30, RZ ;  /* 0x000000308a084810 */ /* 0x000fe20007ffe0ff */
[----:B------:R-:W-:Y:S01]  /*5df0*/  FFMA.FTZ R42, R42, c[0x0][0x23c], -R0 ;  /* 0x00008f002a2a7a23 */ /* 0x000fe20000010800 */
[----:B------:R-:W-:Y:S01]  /*5e00*/  PLOP3.LUT P4, PT, PT, PT, UP0, 0x80, 0x0 ;  /* 0x000000000000781c */ /* 0x000fe20003f8f008 */
[----:B------:R-:W-:Y:S01]  /*5e10*/  FFMA.FTZ R45, R45, c[0x0][0x23c], -R136 ;  /* 0x00008f002d2d7a23 */ /* 0x000fe20000010888 */
[----:B------:R-:W-:Y:S01]  /*5e20*/  PLOP3.LUT P0, PT, PT, PT, UP0, 0x80, 0x0 ;  /* 0x000000000000781c */ /* 0x000fe20003f0f008 */
[C---:B------:R-:W-:Y:S02]  /*5e30*/  HMMA.16816.F32.BF16 R56, R132.reuse, R4, R56 ;  /* 0x000000048438723c */ /* 0x040fe40000041838 */
[----:B------:R-:W-:Y:S02]  /*5e40*/  @P5 ISETP.GE.AND P5, PT, R8, UR5, PT ;  /* 0x0000000508005c0c */ /* 0x000fe4000bfa6270 */
[----:B------:R-:W-:Y:S01]  /*5e50*/  @P2 IADD3 R8, R138, 0x31, RZ ;  /* 0x000000318a082810 */ /* 0x000fe20007ffe0ff */
[----:B------:R-:W-:Y:S01]  /*5e60*/  MUFU.EX2 R235, R29 ;  /* 0x0000001d00eb7308 */ /* 0x000fe20000000800 */
[----:B------:R-:W-:Y:S02]  /*5e70*/  @P1 FSEL R47, R47, -INF , !P3 ;  /* 0xff8000002f2f1808 */ /* 0x000fe40005800000 */
[-C--:B------:R-:W-:Y:S01]  /*5e80*/  HMMA.16816.F32.BF16 R60, R132, R6.reuse, R60 ;  /* 0x00000006843c723c */ /* 0x080fe2000004183c */
[----:B------:R-:W-:Y:S02]  /*5e90*/  PLOP3.LUT P1, PT, PT, PT, UP0, 0x80, 0x0 ;  /* 0x000000000000781c */ /* 0x000fe40003f2f008 */
[----:B------:R-:W-:Y:S01]  /*5ea0*/  PLOP3.LUT P2, PT, PT, PT, UP0, 0x80, 0x0 ;  /* 0x000000000000781c */ /* 0x000fe20003f4f008 */
[----:B------:R-:W-:Y:S01]  /*5eb0*/  FFMA.FTZ R47, R47, c[0x0][0x23c], -R0 ;  /* 0x00008f002f2f7a23 */ /* 0x000fe20000010800 */
[----:B------:R-:W-:Y:S02]  /*5ec0*/  @P0 FSEL R44, R44, -INF , !P6 ;  /* 0xff8000002c2c0808 */ /* 0x000fe40007000000 */
[----:B------:R-:W-:Y:S01]  /*5ed0*/  PLOP3.LUT P0, PT, PT, PT, UP0, 0x80, 0x0 ;  /* 0x000000000000781c */ /* 0x000fe20003f0f008 */
[----:B------:R-:W-:Y:S01]  /*5ee0*/  HMMA.16816.F32.BF16 R64, R140, R6, R64 ;  /* 0x000000068c40723c */ /* 0x000fe20000041840 */
[----:B------:R-:W-:Y:S01]  /*5ef0*/  F2FP.BF16.PACK_AB R5, R232, R233 ;  /* 0x000000e9e805723e */ /* 0x000fe200000010ff */
[----:B------:R-:W-:Y:S02]  /*5f00*/  MUFU.EX2 R243, R30 ;  /* 0x0000001e00f37308 */ /* 0x000fe40000000800 */
[----:B------:R-:W-:Y:S02]  /*5f10*/  FFMA.FTZ R52, R187, -UR4, R52 ;  /* 0x80000004bb347c23 */ /* 0x000fe40008010034 */
[----:B------:R-:W-:Y:S01]  /*5f20*/  @P1 FSEL R49, R49, -INF , !P3 ;  /* 0xff80000031311808 */ /* 0x000fe20005800000 */
[----:B------:R-:W-:Y:S01]  /*5f30*/  FFMA.FTZ R53, R149, -UR4, R53 ;  /* 0x8000000495357c23 */ /* 0x000fe20008010035 */
[----:B------:R-:W-:Y:S01]  /*5f40*/  PLOP3.LUT P1, PT, PT, PT, UP0, 0x80, 0x0 ;  /* 0x000000000000781c */ /* 0x000fe20003f2f008 */
[----:B------:R-:W-:Y:S03]  /*5f50*/  FFMA.FTZ R56, R150, -UR4, R56 ;  /* 0x8000000496387c23 */ /* 0x000fe60008010038 */
[----:B------:R-:W-:Y:S01]  /*5f60*/  @P0 FSEL R46, R46, -INF , !P6 ;  /* 0xff8000002e2e0808 */ /* 0x000fe20007000000 */
[----:B------:R-:W-:Y:S01]  /*5f70*/  FFMA.FTZ R55, R170, -UR4, R55 ;  /* 0x80000004aa377c23 */ /* 0x000fe20008010037 */
[----:B------:R-:W-:Y:S01]  /*5f80*/  @P2 FSEL R56, R56, -INF , !P5 ;  /* 0xff80000038382808 */ /* 0x000fe20006800000 */
[----:B------:R-:W-:Y:S01]  /*5f90*/  FFMA.FTZ R54, R171, -UR4, R54 ;  /* 0x80000004ab367c23 */ /* 0x000fe20008010036 */
[----:B------:R-:W-:Y:S01]  /*5fa0*/  PLOP3.LUT P2, PT, PT, PT, UP0, 0x80, 0x0 ;  /* 0x000000000000781c */ /* 0x000fe20003f4f008 */
[----:B------:R-:W-:Y:S01]  /*5fb0*/  FFMA.FTZ R61, R198, -UR4, R61 ;  /* 0x80000004c63d7c23 */ /* 0x000fe2000801003d */
[----:B------:R-:W-:Y:S01]  /*5fc0*/  PLOP3.LUT P0, PT, PT, PT, UP0, 0x80, 0x0 ;  /* 0x000000000000781c */ /* 0x000fe20003f0f008 */
[----:B------:R-:W-:Y:S01]  /*5fd0*/  IMAD.MOV.U32 R198, RZ, RZ, R144 ;  /* 0x000000ffffc67224 */ /* 0x000fe200078e0090 */
[----:B------:R-:W-:Y:S01]  /*5fe0*/  F2FP.BF16.PACK_AB R6, R247, R249 ;  /* 0x000000f9f706723e */ /* 0x000fe200000010ff */
[----:B------:R-:W-:Y:S01]  /*5ff0*/  FFMA.FTZ R60, R197, -UR4, R60 ;  /* 0x80000004c53c7c23 */ /* 0x000fe2000801003c */
[----:B------:R-:W-:Y:S01]  /*6000*/  @P1 FSEL R51, R51, -INF , !P3 ;  /* 0xff80000033331808 */ /* 0x000fe20005800000 */
[----:B--2---:R-:W-:Y:S01]  /*6010*/  IMAD.MOV.U32 R197, RZ, RZ, R9 ;  /* 0x000000ffffc57224 */ /* 0x004fe200078e0009 */
[----:B------:R-:W-:Y:S01]  /*6020*/  PLOP3.LUT P3, PT, PT, PT, UP0, 0x80, 0x0 ;  /* 0x000000000000781c */ /* 0x000fe20003f6f008 */
[----:B------:R1:W-:Y:S01]  /*6030*/  STS [R201+0x1c400], R6 ;  /* 0x01c40006c9007388 */ /* 0x0003e20000000800 */
[----:B------:R-:W-:Y:S01]  /*6040*/  PLOP3.LUT P1, PT, PT, PT, UP0, 0x80, 0x0 ;  /* 0x000000000000781c */ /* 0x000fe20003f2f008 */
[----:B------:R-:W-:Y:S01]  /*6050*/  FFMA.FTZ R58, R183, -UR4, R58 ;  /* 0x80000004b73a7c23 */ /* 0x000fe2000801003a */
[----:B------:R-:W2:Y:S01]  /*6060*/  MUFU.EX2 R242, R31 ;  /* 0x0000001f00f27308 */ /* 0x000ea20000000800 */
[----:B------:R-:W-:Y:S01]  /*6070*/  FFMA.FTZ R57, R148, -UR4, R57 ;  /* 0x8000000494397c23 */ /* 0x000fe20008010039 */
[----:B---3--:R-:W-:Y:S01]  /*6080*/  F2FP.BF16.PACK_AB R7, R244, R245 ;  /* 0x000000f5f407723e */ /* 0x008fe200000010ff */
[----:B------:R-:W-:Y:S01]  /*6090*/  FFMA.FTZ R59, R182, -UR4, R59 ;  /* 0x80000004b63b7c23 */ /* 0x000fe2000801003b */
[----:B------:R-:W-:Y:S01]  /*60a0*/  @P0 FSEL R48, R48, -INF , !P6 ;  /* 0xff80000030300808 */ /* 0x000fe20007000000 */
[----:B------:R-:W-:Y:S01]  /*60b0*/  FFMA.FTZ R64, R153, -UR4, R64 ;  /* 0x8000000499407c23 */ /* 0x000fe20008010040 */
[----:B------:R-:W-:Y:S01]  /*60c0*/  PLOP3.LUT P0, PT, PT, PT, UP0, 0x80, 0x0 ;  /* 0x000000000000781c */ /* 0x000fe20003f0f008 */
[----:B------:R-:W-:Y:S01]  /*60d0*/  FFMA.FTZ R66, R187, -UR4, R66 ;  /* 0x80000004bb427c23 */ /* 0x000fe20008010042 */
[----:B------:R-:W3:Y:S01]  /*60e0*/  LDL R170, [R1+0x40] ;  /* 0x0000400001aa7983 */ /* 0x000ee20000100800 */
[C---:B------:R-:W-:Y:S01]  /*60f0*/  @P3 IADD3 R4, R138.reuse, 0x38, RZ ;  /* 0x000000388a043810 */ /* 0x040fe20007ffe0ff */
[----:B------:R-:W2:Y:S01]  /*6100*/  MUFU.EX2 R195, R37 ;  /* 0x0000002500c37308 */ /* 0x000ea20000000800 */
[----:B------:R-:W-:Y:S01]  /*6110*/  @P4 IADD3 R138, R138, 0x39, RZ ;  /* 0x000000398a8a4810 */ /* 0x000fe20007ffe0ff */
[----:B------:R-:W-:Y:S01]  /*6120*/  FFMA.FTZ R62, R150, -UR4, R62 ;  /* 0x80000004963e7c23 */ /* 0x000fe2000801003e */
[----:B------:R-:W-:Y:S01]  /*6130*/  @P2 ISETP.GE.AND P3, PT, R4, UR5, PT ;  /* 0x0000000504002c0c */ /* 0x000fe2000bf66270 */
[----:B------:R-:W-:Y:S01]  /*6140*/  FFMA.FTZ R63, R148, -UR4, R63 ;  /* 0x80000004943f7c23 */ /* 0x000fe2000801003f */
[----:B------:R-:W-:Y:S01]  /*6150*/  F2FP.BF16.PACK_AB R4, R226, R229 ;  /* 0x000000e5e204723e */ /* 0x000fe200000010ff */
[--C-:B------:R-:W-:Y:S01]  /*6160*/  FFMA.FTZ R48, R48, c[0x0][0x23c], -R139.reuse ;  /* 0x00008f0030307a23 */ /* 0x100fe2000001088b */
[----:B------:R-:W-:Y:S01]  /*6170*/  PLOP3.LUT P2, PT, PT, PT, UP0, 0x80, 0x0 ;  /* 0x000000000000781c */ /* 0x000fe20003f4f008 */
[----:B------:R-:W-:Y:S01]  /*6180*/  FFMA.FTZ R49, R49, c[0x0][0x23c], -R139 ;  /* 0x00008f0031317a23 */ /* 0x000fe2000001088b */
[----:B------:R-:W-:Y:S01]  /*6190*/  @P0 FSEL R50, R50, -INF , !P6 ;  /* 0xff80000032320808 */ /* 0x000fe20007000000 */
[----:B------:R2:W-:Y:S01]  /*61a0*/  STS [R201+0x1c000], R4 ;  /* 0x01c00004c9007388 */ /* 0x0005e20000000800 */
[----:B------:R-:W-:Y:S01]  /*61b0*/  PLOP3.LUT P6, PT, PT, PT, UP0, 0x80, 0x0 ;  /* 0x000000000000781c */ /* 0x000fe20003fcf008 */
[--C-:B------:R-:W-:Y:S01]  /*61c0*/  FFMA.FTZ R51, R51, c[0x0][0x23c], -R137.reuse ;  /* 0x00008f0033337a23 */ /* 0x100fe20000010889 */
[----:B------:R-:W-:Y:S01]  /*61d0*/  PLOP3.LUT P0, PT, PT, PT, UP0, 0x80, 0x0 ;  /* 0x000000000000781c */ /* 0x000fe20003f0f008 */
[----:B------:R5:W-:Y:S01]  /*61e0*/  STS [R204+0x1c000], R5 ;  /* 0x01c00005cc007388 */ /* 0x000be20000000800 */
[----:B-1----:R-:W-:Y:S01]  /*61f0*/  F2FP.BF16.PACK_AB R6, R250, R251 ;  /* 0x000000fbfa06723e */ /* 0x002fe200000010ff */
[----:B------:R-:W-:Y:S01]  /*6200*/  FFMA.FTZ R50, R50, c[0x0][0x23c], -R137 ;  /* 0x00008f0032327a23 */ /* 0x000fe20000010889 */
[----:B------:R-:W-:Y:S01]  /*6210*/  MUFU.EX2 R218, R38 ;  /* 0x0000002600da7308 */ /* 0x000fe20000000800 */
[----:B------:R-:W-:Y:S02]  /*6220*/  FFMA.FTZ R46, R46, c[0x0][0x23c], -R0 ;  /* 0x00008f002e2e7a23 */ /* 0x000fe40000010800 */
[----:B------:R-:W-:Y:S01]  /*6230*/  @P2 FSEL R60, R60, -INF , !P3 ;  /* 0xff8000003c3c2808 */ /* 0x000fe20005800000 */
[--C-:B------:R-:W-:Y:S01]  /*6240*/  FFMA.FTZ R44, R44, c[0x0][0x23c], -R136.reuse ;  /* 0x00008f002c2c7a23 */ /* 0x100fe20000010888 */
[----:B------:R-:W-:Y:S01]  /*6250*/  PLOP3.LUT P2, PT, PT, PT, UP0, 0x80, 0x0 ;  /* 0x000000000000781c */ /* 0x000fe20003f4f008 */
[----:B------:R-:W-:Y:S01]  /*6260*/  FFMA.FTZ R65, R152, -UR4, R65 ;  /* 0x8000000498417c23 */ /* 0x000fe20008010041 */
[----:B------:R-:W-:Y:S01]  /*6270*/  @P6 ISETP.GE.AND P6, PT, R8, UR5, PT ;  /* 0x0000000508006c0c */ /* 0x000fe2000bfc6270 */
[----:B------:R-:W-:Y:S01]  /*6280*/  FFMA.FTZ R67, R149, -UR4, R67 ;  /* 0x8000000495437c23 */ /* 0x000fe20008010043 */
[----:B------:R-:W-:Y:S01]  /*6290*/  @P0 FSEL R52, R52, -INF , !P5 ;  /* 0xff80000034340808 */ /* 0x000fe20006800000 */
[----:B------:R-:W1:Y:S01]  /*62a0*/  MUFU.EX2 R216, R39 ;  /* 0x0000002700d87308 */ /* 0x000e620000000800 */
[----:B------:R-:W-:Y:S01]  /*62b0*/  PLOP3.LUT P0, PT, PT, PT, UP0, 0x80, 0x0 ;  /* 0x000000000000781c */ /* 0x000fe20003f0f008 */
[--C-:B------:R-:W-:Y:S02]  /*62c0*/  FFMA.FTZ R56, R56, c[0x0][0x23c], -R136.reuse ;  /* 0x00008f0038387a23 */ /* 0x100fe40000010888 */
[--C-:B------:R-:W-:Y:S02]  /*62d0*/  FFMA.FTZ R52, R52, c[0x0][0x23c], -R139.reuse ;  /* 0x00008f0034347a23 */ /* 0x100fe4000001088b */
[----:B------:R-:W-:Y:S01]  /*62e0*/  FFMA.FTZ R60, R60, c[0x0][0x23c], -R136 ;  /* 0x00008f003c3c7a23 */ /* 0x000fe20000010888 */
[----:B--2---:R-:W-:Y:S01]  /*62f0*/  F2FP.BF16.PACK_AB R4, R238, R239 ;  /* 0x000000efee04723e */ /* 0x004fe200000010ff */
[----:B------:R-:W-:Y:S02]  /*6300*/  IMAD.IADD R148, R2, 0x1, R164 ;  /* 0x0000000102947824 */ /* 0x000fe400078e02a4 */
[----:B------:R-:W-:Y:S01]  /*6310*/  @P1 FSEL R53, R53, -INF , !P6 ;  /* 0xff80000035351808 */ /* 0x000fe20007000000 */
[----:B------:R-:W-:Y:S01]  /*6320*/  MUFU.EX2 R154, R48 ;  /* 0x00000030009a7308 */ /* 0x000fe20000000800 */
[----:B-----5:R-:W-:Y:S01]  /*6330*/  F2FP.BF16.PACK_AB R5, R198, R174 ;  /* 0x000000aec605723e */ /* 0x020fe200000010ff */
[----:B------:R2:W-:Y:S01]  /*6340*/  STS [R204+0x1c400], R4 ;  /* 0x01c40004cc007388 */ /* 0x0005e20000000800 */
[----:B------:R-:W-:Y:S01]  /*6350*/  PLOP3.LUT P1, PT, PT, PT, UP0, 0x80, 0x0 ;  /* 0x000000000000781c */ /* 0x000fe20003f2f008 */
[----:B------:R-:W-:Y:S01]  /*6360*/  FFMA.FTZ R53, R53, c[0x0][0x23c], -R139 ;  /* 0x00008f0035357a23 */ /* 0x000fe2000001088b */
[----:B------:R-:W-:Y:S01]  /*6370*/  @P0 FSEL R54, R54, -INF , !P5 ;  /* 0xff80000036360808 */ /* 0x000fe20006800000 */
[----:B------:R5:W-:Y:S01]  /*6380*/  STS [R201+0x1e000], R6 ;  /* 0x01e00006c9007388 */ /* 0x000be20000000800 */
[----:B------:R-:W-:Y:S01]  /*6390*/  PLOP3.LUT P0, PT, PT, PT, UP0, 0x80, 0x0 ;  /* 0x000000000000781c */ /* 0x000fe20003f0f008 */
[----:B------:R-:W-:Y:S01]  /*63a0*/  IMAD.MOV.U32 R187, RZ, RZ, R174 ;  /* 0x000000ffffbb7224 */ /* 0x000fe200078e00ae */
[----:B------:R-:W-:Y:S01]  /*63b0*/  @P2 FSEL R62, R62, -INF , !P3 ;  /* 0xff8000003e3e2808 */ /* 0x000fe20005800000 */
[----:B------:R1:W-:Y:S01]  /*63c0*/  STS [R201+0x1e400], R5 ;  /* 0x01e40005c9007388 */ /* 0x0003e20000000800 */
[----:B------:R-:W-:Y:S01]  /*63d0*/  MUFU.EX2 R184, R49 ;  /* 0x0000003100b87308 */ /* 0x000fe20000000800 */
[----:B------:R-:W-:Y:S01]  /*63e0*/  PLOP3.LUT P2, PT, PT, PT, UP0, 0x80, 0x0 ;  /* 0x000000000000781c */ /* 0x000fe20003f4f008 */
[--C-:B------:R-:W-:Y:S02]  /*63f0*/  FFMA.FTZ R54, R54, c[0x0][0x23c], -R137.reuse ;  /* 0x00008f0036367a23 */ /* 0x100fe40000010889 */
[----:B------:R-:W-:Y:S01]  /*6400*/  FFMA.FTZ R62, R62, c[0x0][0x23c], -R0 ;  /* 0x00008f003e3e7a23 */ /* 0x000fe20000010800 */
[----:B------:R-:W-:Y:S02]  /*6410*/  @P1 FSEL R55, R55, -INF , !P6 ;  /* 0xff80000037371808 */ /* 0x000fe40007000000 */
[----:B------:R-:W-:Y:S02]  /*6420*/  PLOP3.LUT P1, PT, PT, PT, UP0, 0x80, 0x0 ;  /* 0x000000000000781c */ /* 0x000fe40003f2f008 */
[----:B------:R-:W-:Y:S01]  /*6430*/  @P0 FSEL R57, R57, -INF , !P6 ;  /* 0xff80000039390808 */ /* 0x000fe20007000000 */
[----:B------:R-:W-:Y:S01]  /*6440*/  MUFU.EX2 R191, R50 ;  /* 0x0000003200bf7308 */ /* 0x000fe20000000800 */
[----:B------:R-:W-:Y:S01]  /*6450*/  PLOP3.LUT P0, PT, PT, PT, UP0, 0x80, 0x0 ;  /* 0x000000000000781c */ /* 0x000fe20003f0f008 */
[----:B------:R-:W-:Y:S02]  /*6460*/  FFMA.FTZ R55, R55, c[0x0][0x23c], -R137 ;  /* 0x00008f0037377a23 */ /* 0x000fe40000010889 */
[----:B------:R-:W-:Y:S01]  /*6470*/  FFMA.FTZ R57, R57, c[0x0][0x23c], -R136 ;  /* 0x00008f0039397a23 */ /* 0x000fe20000010888 */
[----:B--2---:R-:W-:Y:S02]  /*6480*/  F2FP.BF16.PACK_AB R4, R246, R248 ;  /* 0x000000f8f604723e */ /* 0x004fe400000010ff */
[----:B-----5:R-:W-:Y:S03]  /*6490*/  F2FP.BF16.PACK_AB R6, R252, R197 ;  /* 0x000000c5fc06723e */ /* 0x020fe600000010ff */
[----:B------:R2:W-:Y:S01]  /*64a0*/  STS [R204+0x1e000], R4 ;  /* 0x01e00004cc007388 */ /* 0x0005e20000000800 */
[----:B------:R-:W-:Y:S01]  /*64b0*/  @P1 FSEL R58, R58, -INF , !P5 ;  /* 0xff8000003a3a1808 */ /* 0x000fe20006800000 */
[----:B------:R-:W-:Y:S01]  /*64c0*/  MUFU.EX2 R189, R51 ;  /* 0x0000003300bd7308 */ /* 0x000fe20000000800 */
[----:B-1----:R-:W-:Y:S01]  /*64d0*/  F2FP.BF16.PACK_AB R5, R230, R231 ;  /* 0x000000e7e605723e */ /* 0x002fe200000010ff */
[----:B------:R1:W-:Y:S01]  /*64e0*/  STS [R204+0x1e400], R6 ;  /* 0x01e40006cc007388 */ /* 0x0003e20000000800 */
[----:B------:R-:W-:Y:S01]  /*64f0*/  PLOP3.LUT P1, PT, PT, PT, UP0, 0x80, 0x0 ;  /* 0x000000000000781c */ /* 0x000fe20003f2f008 */
[--C-:B------:R-:W-:Y:S01]  /*6500*/  FFMA.FTZ R58, R58, c[0x0][0x23c], -R0.reuse ;  /* 0x00008f003a3a7a23 */ /* 0x100fe20000010800 */
[----:B------:R-:W-:Y:S01]  /*6510*/  @P0 FSEL R59, R59, -INF , !P6 ;  /* 0xff8000003b3b0808 */ /* 0x000fe20007000000 */
[----:B------:R5:W-:Y:S01]  /*6520*/  STS [R208+0x1c000], R5 ;  /* 0x01c00005d0007388 */ /* 0x000be20000000800 */
[----:B------:R-:W-:Y:S03]  /*6530*/  PLOP3.LUT P0, PT, PT, PT, UP0, 0x80, 0x0 ;  /* 0x000000000000781c */ /* 0x000fe60003f0f008 */
[----:B------:R-:W-:Y:S01]  /*6540*/  FFMA.FTZ R59, R59, c[0x0][0x23c], -R0 ;  /* 0x00008f003b3b7a23 */ /* 0x000fe20000010800 */
[----:B------:R-:W-:Y:S05]  /*6550*/  MUFU.EX2 R223, R40 ;  /* 0x0000002800df7308 */ /* 0x000fea0000000800 */
[----:B------:R-:W-:Y:S05]  /*6560*/  @P1 ISETP.GE.AND P1, PT, R138, UR5, PT ;  /* 0x000000058a001c0c */ /* 0x000fea000bf26270 */
[----:B------:R-:W-:Y:S01]  /*6570*/  MUFU.EX2 R222, R41 ;  /* 0x0000002900de7308 */ /* 0x000fe20000000800 */
[----:B--2---:R-:W-:Y:S02]  /*6580*/  F2FP.BF16.PACK_AB R4, R234, R236 ;  /* 0x000000ecea04723e */ /* 0x004fe400000010ff */
[----:B-1----:R-:W-:Y:S03]  /*6590*/  F2FP.BF16.PACK_AB R6, R240, R241 ;  /* 0x000000f1f006723e */ /* 0x002fe600000010ff */
[----:B------:R1:W-:Y:S02]  /*65a0*/  STS [R208+0x1c400], R4 ;  /* 0x01c40004d0007388 */ /* 0x0003e40000000800 */
[----:B------:R-:W-:Y:S02]  /*65b0*/  @P0 FSEL R61, R61, -INF , !P1 ;  /* 0xff8000003d3d0808 */ /* 0x000fe40004800000 */
[----:B------:R-:W-:Y:S01]  /*65c0*/  PLOP3.LUT P0, PT, PT, PT, UP0, 0x80, 0x0 ;  /* 0x000000000000781c */ /* 0x000fe20003f0f008 */
[----:B------:R-:W-:Y:S01]  /*65d0*/  MUFU.EX2 R228, R42 ;  /* 0x0000002a00e47308 */ /* 0x000fe20000000800 */
[----:B-----5:R-:W-:Y:S01]  /*65e0*/  F2FP.BF16.PACK_AB R5, R196, R169 ;  /* 0x000000a9c405723e */ /* 0x020fe200000010ff */
[----:B------:R-:W-:Y:S01]  /*65f0*/  FFMA.FTZ R136, R61, c[0x0][0x23c], -R136 ;  /* 0x00008f003d887a23 */ /* 0x000fe20000010888 */
[----:B------:R-:W-:Y:S02]  /*6600*/  @P2 FSEL R65, R65, -INF , !P1 ;  /* 0xff80000041412808 */ /* 0x000fe40004800000 */
[----:B------:R-:W-:Y:S01]  /*6610*/  PLOP3.LUT P2, PT, PT, PT, UP0, 0x80, 0x0 ;  /* 0x000000000000781c */ /* 0x000fe20003f4f008 */
[----:B------:R2:W-:Y:S04]  /*6620*/  STS [R207+0x1c000], R5 ;  /* 0x01c00005cf007388 */ /* 0x0005e80000000800 */
[----:B------:R-:W5:Y:S02]  /*6630*/  MUFU.EX2 R227, R43 ;  /* 0x0000002b00e37308 */ /* 0x000f640000000800 */
[----:B------:R-:W-:Y:S02]  /*6640*/  @P0 FSEL R64, R64, -INF , !P3 ;  /* 0xff80000040400808 */ /* 0x000fe40005800000 */
[----:B------:R-:W-:Y:S03]  /*6650*/  PLOP3.LUT P0, PT, PT, PT, UP0, 0x80, 0x0 ;  /* 0x000000000000781c */ /* 0x000fe60003f0f008 */
[--C-:B------:R-:W-:Y:S01]  /*6660*/  FFMA.FTZ R64, R64, c[0x0][0x23c], -R139.reuse ;  /* 0x00008f0040407a23 */ /* 0x100fe2000001088b */
[----:B------:R-:W-:Y:S01]  /*6670*/  @P2 FSEL R67, R67, -INF , !P1 ;  /* 0xff80000043432808 */ /* 0x000fe20004800000 */
[----:B------:R-:W-:Y:S01]  /*6680*/  FFMA.FTZ R139, R65, c[0x0][0x23c], -R139 ;  /* 0x00008f00418b7a23 */ /* 0x000fe2000001088b */
[----:B------:R-:W-:Y:S01]  /*6690*/  MUFU.EX2 R219, R44 ;  /* 0x0000002c00db7308 */ /* 0x000fe20000000800 */
[----:B-1----:R-:W-:Y:S05]  /*66a0*/  F2FP.BF16.PACK_AB R4, R220, R221 ;  /* 0x000000dddc04723e */ /* 0x002fea00000010ff */
[----:B------:R1:W-:Y:S01]  /*66b0*/  STS [R207+0x1c400], R4 ;  /* 0x01c40004cf007388 */ /* 0x0003e20000000800 */
[----:B------:R-:W-:Y:S02]  /*66c0*/  @P0 FSEL R66, R66, -INF , !P3 ;  /* 0xff80000042420808 */ /* 0x000fe40005800000 */
[----:B------:R-:W-:Y:S01]  /*66d0*/  PLOP3.LUT P0, PT, PT, PT, UP0, 0x80, 0x0 ;  /* 0x000000000000781c */ /* 0x000fe20003f0f008 */
[----:B------:R5:W-:Y:S01]  /*66e0*/  STS [R208+0x1e000], R6 ;  /* 0x01e00006d0007388 */ /* 0x000be20000000800 */
[----:B--2---:R-:W-:Y:S01]  /*66f0*/  F2FP.BF16.PACK_AB R5, R242, R243 ;  /* 0x000000f3f205723e */ /* 0x004fe200000010ff */
[----:B------:R-:W2:Y:S01]  /*6700*/  MUFU.EX2 R217, R45 ;  /* 0x0000002d00d97308 */ /* 0x000ea20000000800 */
[--C-:B------:R-:W-:Y:S01]  /*6710*/  FFMA.FTZ R66, R66, c[0x0][0x23c], -R137.reuse ;  /* 0x00008f0042427a23 */ /* 0x100fe20000010889 */
[----:B------:R2:W-:Y:S01]  /*6720*/  STS [R208+0x1e400], R7 ;  /* 0x01e40007d0007388 */ /* 0x0005e20000000800 */
[----:B------:R-:W-:Y:S03]  /*6730*/  FFMA.FTZ R137, R67, c[0x0][0x23c], -R137 ;  /* 0x00008f0043897a23 */ /* 0x000fe60000010889 */
[----:B------:R2:W-:Y:S04]  /*6740*/  STS [R207+0x1e400], R5 ;  /* 0x01e40005cf007388 */ /* 0x0005e80000000800 */
[----:B------:R-:W-:Y:S01]  /*6750*/  @P0 FSEL R63, R63, -INF , !P1 ;  /* 0xff8000003f3f0808 */ /* 0x000fe20004800000 */
[----:B------:R-:W-:Y:S04]  /*6760*/  MUFU.EX2 R225, R46 ;  /* 0x0000002e00e17308 */ /* 0x000fe80000000800 */
[----:B------:R-:W-:Y:S01]  /*6770*/  FFMA.FTZ R0, R63, c[0x0][0x23c], -R0 ;  /* 0x00008f003f007a23 */ /* 0x000fe20000010800 */
[----:B-1----:R-:W-:Y:S05]  /*6780*/  F2FP.BF16.PACK_AB R4, R195, R155 ;  /* 0x0000009bc304723e */ /* 0x002fea00000010ff */
[----:B------:R1:W-:Y:S01]  /*6790*/  MUFU.EX2 R181, R0 ;  /* 0x0000000000b57308 */ /* 0x0003e20000000800 */
[----:B-----5:R-:W-:Y:S02]  /*67a0*/  F2FP.BF16.PACK_AB R6, R235, R237 ;  /* 0x000000edeb06723e */ /* 0x020fe400000010ff */
[----:B--2---:R-:W-:Y:S03]  /*67b0*/  F2FP.BF16.PACK_AB R7, R216, R218 ;  /* 0x000000dad807723e */ /* 0x004fe600000010ff */
[----:B------:R2:W-:Y:S01]  /*67c0*/  STS [R207+0x1e000], R6 ;  /* 0x01e00006cf007388 */ /* 0x0005e20000000800 */
[----:B------:R-:W-:Y:S03]  /*67d0*/  F2FP.BF16.PACK_AB R5, R227, R228 ;  /* 0x000000e4e305723e */ /* 0x000fe600000010ff */
[----:B------:R5:W-:Y:S01]  /*67e0*/  STS [R202+0x1c000], R4 ;  /* 0x01c00004ca007388 */ /* 0x000be20000000800 */
[----:B------:R-:W5:Y:S03]  /*67f0*/  MUFU.EX2 R224, R47 ;  /* 0x0000002f00e07308 */ /* 0x000f660000000800 */
[----:B------:R5:W-:Y:S01]  /*6800*/  STS [R202+0x1c400], R7 ;  /* 0x01c40007ca007388 */ /* 0x000be20000000800 */
[----:B----4-:R-:W-:Y:S06]  /*6810*/  IADD3 R150, P0, R151, UR13, RZ ;  /* 0x0000000d97967c10 */ /* 0x010fec000ff1e0ff */
[----:B------:R-:W-:Y:S01]  /*6820*/  MUFU.EX2 R180, R52 ;  /* 0x0000003400b47308 */ /* 0x000fe20000000800 */
[----:B-1----:R-:W-:Y:S05]  /*6830*/  F2FP.BF16.PACK_AB R0, R189, R191 ;  /* 0x000000bfbd00723e */ /* 0x002fea00000010ff */
[----:B------:R-:W-:Y:S01]  /*6840*/  STS [R203+0x1c400], R0 ;  /* 0x01c40000cb007388 */ /* 0x000fe20000000800 */
[----:B--2---:R-:W-:Y:S03]  /*6850*/  F2FP.BF16.PACK_AB R6, R222, R223 ;  /* 0x000000dfde06723e */ /* 0x004fe600000010ff */
[----:B------:R-:W1:Y:S01]  /*6860*/  MUFU.EX2 R179, R53 ;  /* 0x0000003500b37308 */ /* 0x000e620000000800 */
[----:B-----5:R-:W-:Y:S02]  /*6870*/  F2FP.BF16.PACK_AB R4, R184, R154 ;  /* 0x0000009ab804723e */ /* 0x020fe400000010ff */
[----:B------:R-:W-:Y:S03]  /*6880*/  F2FP.BF16.PACK_AB R7, R217, R219 ;  /* 0x000000dbd907723e */ /* 0x000fe600000010ff */
[----:B------:R-:W-:Y:S04]  /*6890*/  STS [R203+0x1c000], R4 ;  /* 0x01c00004cb007388 */ /* 0x000fe80000000800 */
[----:B------:R-:W-:Y:S01]  /*68a0*/  MUFU.EX2 R186, R54 ;  /* 0x0000003600ba7308 */ /* 0x000fe20000000800 */
[----:B------:R2:W-:Y:S04]  /*68b0*/  STS [R202+0x1e000], R6 ;  /* 0x01e00006ca007388 */ /* 0x0005e80000000800 */
[----:B------:R1:W-:Y:S05]  /*68c0*/  STS [R202+0x1e400], R5 ;  /* 0x01e40005ca007388 */ /* 0x0003ea0000000800 */
[----:B------:R-:W4:Y:S01]  /*68d0*/  MUFU.EX2 R185, R55 ;  /* 0x0000003700b97308 */ /* 0x000f220000000800 */
[----:B------:R-:W-:Y:S09]  /*68e0*/  STS [R203+0x1e000], R7 ;  /* 0x01e00007cb007388 */ /* 0x000ff20000000800 */
[----:B------:R-:W-:Y:S01]  /*68f0*/  MUFU.EX2 R176, R64 ;  /* 0x0000004000b07308 */ /* 0x000fe20000000800 */
[----:B--2---:R-:W-:Y:S09]  /*6900*/  F2FP.BF16.PACK_AB R6, R224, R225 ;  /* 0x000000e1e006723e */ /* 0x004ff200000010ff */
[----:B------:R-:W2:Y:S01]  /*6910*/  MUFU.EX2 R175, R139 ;  /* 0x0000008b00af7308 */ /* 0x000ea20000000800 */
[----:B-1----:R-:W-:Y:S01]  /*6920*/  F2FP.BF16.PACK_AB R5, R179, R180 ;  /* 0x000000b4b305723e */ /* 0x002fe200000010ff */
[----:B------:R-:W-:Y:S01]  /*6930*/  STS [R203+0x1e400], R6 ;  /* 0x01e40006cb007388 */ /* 0x000fe20000000800 */
[----:B----4-:R-:W-:Y:S03]  /*6940*/  F2FP.BF16.PACK_AB R4, R185, R186 ;  /* 0x000000bab904723e */ /* 0x010fe600000010ff */
[----:B------:R1:W-:Y:S04]  /*6950*/  STS [R206+0x1c000], R5 ;  /* 0x01c00005ce007388 */ /* 0x0003e80000000800 */
[----:B------:R-:W-:Y:S01]  /*6960*/  MUFU.EX2 R178, R66 ;  /* 0x0000004200b27308 */ /* 0x000fe20000000800 */
[----:B------:R4:W-:Y:S09]  /*6970*/  STS [R206+0x1c400], R4 ;  /* 0x01c40004ce007388 */ /* 0x0009f20000000800 */
[----:B------:R-:W1:Y:S01]  /*6980*/  MUFU.EX2 R177, R137 ;  /* 0x0000008900b17308 */ /* 0x000e620000000800 */
[----:B--2---:R-:W-:Y:S05]  /*6990*/  F2FP.BF16.PACK_AB R0, R175, R176 ;  /* 0x000000b0af00723e */ /* 0x004fea00000010ff */
[----:B------:R2:W-:Y:S04]  /*69a0*/  STS [R205+0x1c000], R0 ;  /* 0x01c00000cd007388 */ /* 0x0005e80000000800 */
[----:B------:R-:W-:Y:S10]  /*69b0*/  MUFU.EX2 R192, R56 ;  /* 0x0000003800c07308 */ /* 0x000ff40000000800 */
[----:B------:R-:W5:Y:S01]  /*69c0*/  MUFU.EX2 R190, R57 ;  /* 0x0000003900be7308 */ /* 0x000f620000000800 */
[----:B-1----:R-:W-:Y:S05]  /*69d0*/  F2FP.BF16.PACK_AB R5, R177, R178 ;  /* 0x000000b2b105723e */ /* 0x002fea00000010ff */
[----:B------:R-:W-:Y:S04]  /*69e0*/  STS [R205+0x1c400], R5 ;  /* 0x01c40005cd007388 */ /* 0x000fe80000000800 */
[----:B------:R-:W-:Y:S10]  /*69f0*/  MUFU.EX2 R194, R58 ;  /* 0x0000003a00c27308 */ /* 0x000ff40000000800 */
[----:B------:R-:W1:Y:S01]  /*6a00*/  MUFU.EX2 R193, R59 ;  /* 0x0000003b00c17308 */ /* 0x000e620000000800 */
[----:B-----5:R-:W-:Y:S02]  /*6a10*/  F2FP.BF16.PACK_AB R7, R190, R192 ;  /* 0x000000c0be07723e */ /* 0x020fe400000010ff */
[----:B---3--:R-:W-:Y:S03]  /*6a20*/  IADD3.X R151, R170, UR12, RZ, P0, !PT ;  /* 0x0000000caa977c10 */ /* 0x008fe600087fe4ff */
[----:B------:R-:W-:Y:S04]  /*6a30*/  STS [R206+0x1e000], R7 ;  /* 0x01e00007ce007388 */ /* 0x000fe80000000800 */
[----:B------:R-:W-:Y:S01]  /*6a40*/  MUFU.EX2 R183, R60 ;  /* 0x0000003c00b77308 */ /* 0x000fe20000000800 */
[----:B------:R-:W-:Y:S09]  /*6a50*/  PLOP3.LUT P0, PT, PT, PT, UP4, 0x80, 0x0 ;  /* 0x000000000000781c */ /* 0x000ff20003f0f048 */
[----:B------:R-:W4:Y:S01]  /*6a60*/  MUFU.EX2 R182, R136 ;  /* 0x0000008800b67308 */ /* 0x000f220000000800 */
[----:B-1----:R-:W-:Y:S05]  /*6a70*/  F2FP.BF16.PACK_AB R6, R193, R194 ;  /* 0x000000c2c106723e */ /* 0x002fea00000010ff */
[----:B------:R-:W-:Y:S04]  /*6a80*/  STS [R206+0x1e400], R6 ;  /* 0x01e40006ce007388 */ /* 0x000fe80000000800 */
[----:B------:R-:W2:Y:S01]  /*6a90*/  MUFU.EX2 R188, R62 ;  /* 0x0000003e00bc7308 */ /* 0x000ea20000000800 */
[----:B----4-:R-:W-:Y:S05]  /*6aa0*/  F2FP.BF16.PACK_AB R4, R182, R183 ;  /* 0x000000b7b604723e */ /* 0x010fea00000010ff */
[----:B------:R-:W-:Y:S01]  /*6ab0*/  STS [R205+0x1e000], R4 ;  /* 0x01e00004cd007388 */ /* 0x000fe20000000800 */
[----:B--2---:R-:W-:Y:S05]  /*6ac0*/  F2FP.BF16.PACK_AB R0, R181, R188 ;  /* 0x000000bcb500723e */ /* 0x004fea00000010ff */
[----:B------:R-:W-:Y:S04]  /*6ad0*/  STS [R205+0x1e400], R0 ;  /* 0x01e40000cd007388 */ /* 0x000fe80000000800 */
[----:B------:R-:W-:Y:S08]  /*6ae0*/  LDSM.16.M88.4 R64, [R164+0x8000] ;  /* 0x00800000a440783b */ /* 0x000ff00000000200 */
[----:B------:R-:W1:Y:S08]  /*6af0*/  LDSM.16.M88.4 R16, [R158+0x10000] ;  /* 0x010000009e10783b */ /* 0x000e700000000200 */
[----:B------:R-:W2:Y:S08]  /*6b00*/  LDSM.16.M88.4 R60, [R164+0xa000] ;  /* 0x00a00000a43c783b */ /* 0x000eb00000000200 */
[----:B------:R-:W3:Y:S08]  /*6b10*/  LDSM.16.M88.4 R32, [R158+0x10800] ;  /* 0x010800009e20783b */ /* 0x000ef00000000200 */
[----:B------:R-:W4:Y:S08]  /*6b20*/  LDSM.16.M88.4 R48, [R158+0x11000] ;  /* 0x011000009e30783b */ /* 0x000f300000000200 */
[----:B------:R-:W5:Y:S01]  /*6b30*/  LDSM.16.M88.4 R132, [R158+0x11800] ;  /* 0x011800009e84783b */ /* 0x000f620000000200 */
[-C--:B-1----:R-:W-:Y:S07]  /*6b40*/  HMMA.16816.F32.BF16 R4, R64, R16.reuse, RZ ;  /* 0x000000104004723c */ /* 0x082fee00000418ff */
[----:B------:R-:W-:Y:S01]  /*6b50*/  LDSM.16.M88.4 R136, [R148+0x8000] ;  /* 0x008000009488783b */ /* 0x000fe20000000200 */
[C---:B--2---:R-:W-:Y:S07]  /*6b60*/  HMMA.16816.F32.BF16 R8, R60.reuse, R16, RZ ;  /* 0x000000103c08723c */ /* 0x044fee00000418ff */
[----:B------:R-:W1:Y:S01]  /*6b70*/  LDSM.16.M88.4 R140, [R161+0x10000] ;  /* 0x01000000a18c783b */ /* 0x000e620000000200 */
[-C--:B------:R-:W-:Y:S07]  /*6b80*/  HMMA.16816.F32.BF16 R12, R60, R18.reuse, RZ ;  /* 0x000000123c0c723c */ /* 0x080fee00000418ff */
[----:B------:R-:W2:Y:S01]  /*6b90*/  LDSM.16.M88.4 R144, [R148+0xa000] ;  /* 0x00a000009490783b */ /* 0x000ea20000000200 */
[C---:B------:R-:W-:Y:S08]  /*6ba0*/  HMMA.16816.F32.BF16 R16, R64.reuse, R18, RZ ;  /* 0x000000124010723c */ /* 0x040ff000000418ff */
[-C--:B---3--:R-:W-:Y:S08]  /*6bb0*/  HMMA.16816.F32.BF16 R20, R64, R32.reuse, RZ ;  /* 0x000000204014723c */ /* 0x088ff000000418ff */
[C---:B------:R-:W-:Y:S08]  /*6bc0*/  HMMA.16816.F32.BF16 R24, R60.reuse, R32, RZ ;  /* 0x000000203c18723c */ /* 0x040ff000000418ff */
[-C--:B------:R-:W-:Y:S08]  /*6bd0*/  HMMA.16816.F32.BF16 R28, R60, R34.reuse, RZ ;  /* 0x000000223c1c723c */ /* 0x080ff000000418ff */
[C---:B------:R-:W-:Y:S08]  /*6be0*/  HMMA.16816.F32.BF16 R32, R64.reuse, R34, RZ ;  /* 0x000000224020723c */ /* 0x040ff000000418ff */
[-C--:B----4-:R-:W-:Y:S08]  /*6bf0*/  HMMA.16816.F32.BF16 R36, R64, R48.reuse, RZ ;  /* 0x000000304024723c */ /* 0x090ff000000418ff */
[C---:B------:R-:W-:Y:S08]  /*6c00*/  HMMA.16816.F32.BF16 R40, R60.reuse, R48, RZ ;  /* 0x000000303c28723c */ /* 0x040ff000000418ff */
[-C--:B------:R-:W-:Y:S08]  /*6c10*/  HMMA.16816.F32.BF16 R44, R60, R50.reuse, RZ ;  /* 0x000000323c2c723c */ /* 0x080ff000000418ff */
[C---:B------:R-:W-:Y:S08]  /*6c20*/  HMMA.16816.F32.BF16 R48, R64.reuse, R50, RZ ;  /* 0x000000324030723c */ /* 0x040ff000000418ff */
[-C--:B-----5:R-:W-:Y:S08]  /*6c30*/  HMMA.16816.F32.BF16 R52, R64, R132.reuse, RZ ;  /* 0x000000844034723c */ /* 0x0a0ff000000418ff */
[C---:B------:R-:W-:Y:S08]  /*6c40*/  HMMA.16816.F32.BF16 R56, R60.reuse, R132, RZ ;  /* 0x000000843c38723c */ /* 0x040ff000000418ff */
[-C--:B------:R-:W-:Y:S08]  /*6c50*/  HMMA.16816.F32.BF16 R60, R60, R134.reuse, RZ ;  /* 0x000000863c3c723c */ /* 0x080ff000000418ff */
[----:B------:R-:W-:Y:S01]  /*6c60*/  HMMA.16816.F32.BF16 R64, R64, R134, RZ ;  /* 0x000000864040723c */ /* 0x000fe200000418ff */
[----:B------:R-:W3:Y:S07]  /*6c70*/  LDSM.16.M88.4 R132, [R161+0x10800] ;  /* 0x01080000a184783b */ /* 0x000eee0000000200 */
[-C--:B-1----:R-:W-:Y:S08]  /*6c80*/  HMMA.16816.F32.BF16 R4, R136, R140.reuse, R4 ;  /* 0x0000008c8804723c */ /* 0x082ff00000041804 */
[C---:B--2---:R-:W-:Y:S08]  /*6c90*/  HMMA.16816.F32.BF16 R8, R144.reuse, R140, R8 ;  /* 0x0000008c9008723c */ /* 0x044ff00000041808 */
[-C--:B------:R-:W-:Y:S08]  /*6ca0*/  HMMA.16816.F32.BF16 R12, R144, R142.reuse, R12 ;  /* 0x0000008e900c723c */ /* 0x080ff0000004180c */
[C---:B------:R-:W-:Y:S01]  /*6cb0*/  HMMA.16816.F32.BF16 R16, R136.reuse, R142, R16 ;  /* 0x0000008e8810723c */ /* 0x040fe20000041810 */
[----:B------:R-:W1:Y:S07]  /*6cc0*/  LDSM.16.M88.4 R140, [R161+0x11000] ;  /* 0x01100000a18c783b */ /* 0x000e6e0000000200 */
[-C--:B---3--:R-:W-:Y:S08]  /*6cd0*/  HMMA.16816.F32.BF16 R20, R136, R132.reuse, R20 ;  /* 0x000000848814723c */ /* 0x088ff00000041814 */
[C---:B------:R-:W-:Y:S08]  /*6ce0*/  HMMA.16816.F32.BF16 R24, R144.reuse, R132, R24 ;  /* 0x000000849018723c */ /* 0x040ff00000041818 */
[-C--:B------:R-:W-:Y:S08]  /*6cf0*/  HMMA.16816.F32.BF16 R28, R144, R134.reuse, R28 ;  /* 0x00000086901c723c */ /* 0x080ff0000004181c */
[C---:B------:R-:W-:Y:S01]  /*6d00*/  HMMA.16816.F32.BF16 R32, R136.reuse, R134, R32 ;  /* 0x000000868820723c */ /* 0x040fe20000041820 */
[----:B------:R-:W2:Y:S07]  /*6d10*/  LDSM.16.M88.4 R132, [R161+0x11800] ;  /* 0x01180000a184783b */ /* 0x000eae0000000200 */
[-C--:B-1----:R-:W-:Y:S08]  /*6d20*/  HMMA.16816.F32.BF16 R36, R136, R140.reuse, R36 ;  /* 0x0000008c8824723c */ /* 0x082ff00000041824 */
[C---:B------:R-:W-:Y:S08]  /*6d30*/  HMMA.16816.F32.BF16 R40, R144.reuse, R140, R40 ;  /* 0x0000008c9028723c */ /* 0x040ff00000041828 */
[-C--:B------:R-:W-:Y:S08]  /*6d40*/  HMMA.16816.F32.BF16 R44, R144, R142.reuse, R44 ;  /* 0x0000008e902c723c */ /* 0x080ff0000004182c */
[C---:B------:R-:W-:Y:S08]  /*6d50*/  HMMA.16816.F32.BF16 R48, R136.reuse, R142, R48 ;  /* 0x0000008e8830723c */ /* 0x040ff00000041830 */
[-C--:B--2---:R-:W-:Y:S08]  /*6d60*/  HMMA.16816.F32.BF16 R52, R136, R132.reuse, R52 ;  /* 0x000000848834723c */ /* 0x084ff00000041834 */
        /* <DEDUP_REMOVED lines=9> */
[----:B------:R-:W4:Y:S08]  /*6e00*/  LDSM.16.M88.4 R136, [R145+0xa000] ;  /* 0x00a000009188783b */ /* 0x000f300000000200 */
[----:B------:R-:W5:Y:S04]  /*6e10*/  LDG.E R144, [R150.64+0x100] ;  /* 0x0001001696907981 */ /* 0x000f68000c1e1900 */
[----:B------:R-:W2:Y:S01]  /*6e20*/  LDG.E R2, [R150.64+0x120] ;  /* 0x0001201696027981 */ /* 0x000ea2000c1e1900 */
        /* <DEDUP_REMOVED lines=25> */
[C---:B--2---:R-:W-:Y:S01]  /*6fc0*/  FADD.FTZ R4, -R147.reuse, R4 ;  /* 0x0000000493047221 */ /* 0x044fe20000010100 */
[C---:B------:R-:W-:Y:S01]  /*6fd0*/  HMMA.16816.F32.BF16 R16, R132.reuse, R138, R16 ;  /* 0x0000008a8410723c */ /* 0x040fe20000041810 */
[----:B------:R-:W1:Y:S02]  /*6fe0*/  LDSM.16.M88.4 R136, [R160+0x10800] ;  /* 0x01080000a088783b */ /* 0x000e640000000200 */
[C---:B------:R-:W-:Y:S02]  /*6ff0*/  FADD.FTZ R5, -R147.reuse, R5 ;  /* 0x0000000593057221 */ /* 0x040fe40000010100 */
[C---:B---3--:R-:W-:Y:S02]  /*7000*/  FADD.FTZ R6, -R146.reuse, R6 ;  /* 0x0000000692067221 */ /* 0x048fe40000010100 */
[----:B------:R-:W-:Y:S02]  /*7010*/  FADD.FTZ R7, -R146, R7 ;  /* 0x0000000792077221 */ /* 0x000fe40000010100 */
[C---:B-----5:R-:W-:Y:S03]  /*7020*/  FADD.FTZ R8, -R144.reuse, R8 ;  /* 0x0000000890087221 */ /* 0x060fe60000010100 */
[----:B------:R-:W-:Y:S02]  /*7030*/  FADD.FTZ R9, -R144, R9 ;  /* 0x0000000990097221 */ /* 0x000fe40000010100 */
        /* <DEDUP_REMOVED lines=8> */
[C---:B------:R-:W-:Y:S02]  /*70c0*/  FADD.FTZ R18, -R146.reuse, R18 ;  /* 0x0000001292127221 */ /* 0x040fe40000010100 */
[----:B------:R-:W-:Y:S02]  /*70d0*/  FADD.FTZ R19, -R146, R19 ;  /* 0x0000001392137221 */ /* 0x000fe40000010100 */
[----:B------:R-:W-:Y:S02]  /*70e0*/  FADD.FTZ R15, -R2, R15 ;  /* 0x0000000f020f7221 */ /* 0x000fe40000010100 */
[----:B------:R-:W-:Y:S02]  /*70f0*/  FMUL.FTZ R174, R229, R4 ;  /* 0x00000004e5ae7220 */ /* 0x000fe40000410000 */
[----:B------:R-:W-:Y:S02]  /*7100*/  FMUL.FTZ R172, R226, R5 ;  /* 0x00000005e2ac7220 */ /* 0x000fe40000410000 */
[----:B------:R-:W-:Y:S01]  /*7110*/  FMUL.FTZ R171, R233, R16 ;  /* 0x00000010e9ab7220 */ /* 0x000fe20000410000 */
[-C--:B-1----:R-:W-:Y:S01]  /*7120*/  HMMA.16816.F32.BF16 R20, R132, R136.reuse, R20 ;  /* 0x000000888414723c */ /* 0x082fe20000041814 */
[----:B------:R-:W-:Y:S02]  /*7130*/  FMUL.FTZ R16, R187, R10 ;  /* 0x0000000abb107220 */ /* 0x000fe40000410000 */
[----:B------:R-:W-:Y:S05]  /*7140*/  FMUL.FTZ R14, R197, R14 ;  /* 0x0000000ec50e7220 */ /* 0x000fea0000410000 */
[C---:B------:R-:W-:Y:S08]  /*7150*/  HMMA.16816.F32.BF16 R24, R140.reuse, R136, R24 ;  /* 0x000000888c18723c */ /* 0x040ff00000041818 */
[-C--:B------:R-:W-:Y:S08]  /*7160*/  HMMA.16816.F32.BF16 R28, R140, R138.reuse, R28 ;  /* 0x0000008a8c1c723c */ /* 0x080ff0000004181c */
[C---:B------:R-:W-:Y:S01]  /*7170*/  FADD.FTZ R20, -R147.reuse, R20 ;  /* 0x0000001493147221 */ /* 0x040fe20000010100 */
[C---:B------:R-:W-:Y:S01]  /*7180*/  HMMA.16816.F32.BF16 R32, R132.reuse, R138, R32 ;  /* 0x0000008a8420723c */ /* 0x040fe20000041820 */
[----:B------:R-:W1:Y:S02]  /*7190*/  LDSM.16.M88.4 R136, [R160+0x11000] ;  /* 0x01100000a088783b */ /* 0x000e640000000200 */
[C---:B------:R-:W-:Y:S02]  /*71a0*/  FADD.FTZ R21, -R147.reuse, R21 ;  /* 0x0000001593157221 */ /* 0x040fe40000010100 */
[C---:B------:R-:W-:Y:S02]  /*71b0*/  FADD.FTZ R22, -R146.reuse, R22 ;  /* 0x0000001692167221 */ /* 0x040fe40000010100 */
[----:B------:R-:W-:Y:S02]  /*71c0*/  FADD.FTZ R23, -R146, R23 ;  /* 0x0000001792177221 */ /* 0x000fe40000010100 */
[C---:B------:R-:W-:Y:S03]  /*71d0*/  FADD.FTZ R24, -R144.reuse, R24 ;  /* 0x0000001890187221 */ /* 0x040fe60000010100 */
[----:B------:R-:W-:Y:S02]  /*71e0*/  FADD.FTZ R25, -R144, R25 ;  /* 0x0000001990197221 */ /* 0x000fe40000010100 */
[----:B------:R-:W-:Y:S02]  /*71f0*/  FADD.FTZ R26, -R2, R26 ;  /* 0x0000001a021a7221 */ /* 0x000fe40000010100 */
[C---:B------:R-:W-:Y:S02]  /*7200*/  FADD.FTZ R29, -R144.reuse, R29 ;  /* 0x0000001d901d7221 */ /* 0x040fe40000010100 */
[----:B------:R-:W-:Y:S02]  /*7210*/  FADD.FTZ R28, -R144, R28 ;  /* 0x0000001c901c7221 */ /* 0x000fe40000010100 */
[C---:B------:R-:W-:Y:S02]  /*7220*/  FADD.FTZ R17, -R2.reuse, R27 ;  /* 0x0000001b02117221 */ /* 0x040fe40000010100 */
[----:B------:R-:W-:Y:S02]  /*7230*/  FADD.FTZ R30, -R2, R30 ;  /* 0x0000001e021e7221 */ /* 0x000fe40000010100 */
[C---:B------:R-:W-:Y:S02]  /*7240*/  FADD.FTZ R33, -R147.reuse, R33 ;  /* 0x0000002193217221 */ /* 0x040fe40000010100 */
[C---:B------:R-:W-:Y:S02]  /*7250*/  FADD.FTZ R34, -R146.reuse, R34 ;  /* 0x0000002292227221 */ /* 0x040fe40000010100 */
[----:B------:R-:W-:Y:S02]  /*7260*/  FADD.FTZ R35, -R146, R35 ;  /* 0x0000002392237221 */ /* 0x000fe40000010100 */
[----:B------:R-:W-:Y:S02]  /*7270*/  FADD.FTZ R32, -R147, R32 ;  /* 0x0000002093207221 */ /* 0x000fe40000010100 */
[----:B------:R-:W-:Y:S02]  /*7280*/  FMUL.FTZ R151, R196, R33 ;  /* 0x00000021c4977220 */ /* 0x000fe40000410000 */
[----:B------:R-:W-:Y:S02]  /*7290*/  FMUL.FTZ R170, R231, R20 ;  /* 0x00000014e7aa7220 */ /* 0x000fe40000410000 */
[----:B------:R-:W-:Y:S02]  /*72a0*/  FMUL.FTZ R152, R230, R21 ;  /* 0x00000015e6987220 */ /* 0x000fe40000410000 */
[----:B------:R-:W-:Y:S02]  /*72b0*/  FMUL.FTZ R169, R169, R32 ;  /* 0x00000020a9a97220 */ /* 0x000fe40000410000 */
[----:B------:R-:W-:Y:S01]  /*72c0*/  FMUL.FTZ R20, R248, R12 ;  /* 0x0000000cf8147220 */ /* 0x000fe20000410000 */
[-C--:B-1----:R-:W-:Y:S01]  /*72d0*/  HMMA.16816.F32.BF16 R36, R132, R136.reuse, R36 ;  /* 0x000000888424723c */ /* 0x082fe20000041824 */
[----:B------:R-:W-:Y:S02]  /*72e0*/  FMUL.FTZ R21, R252, R15 ;  /* 0x0000000ffc157220 */ /* 0x000fe40000410000 */
[----:B------:R-:W-:Y:S02]  /*72f0*/  FMUL.FTZ R32, R245, R26 ;  /* 0x0000001af5207220 */ /* 0x000fe40000410000 */
[----:B------:R-:W-:Y:S02]  /*7300*/  FMUL.FTZ R17, R244, R17 ;  /* 0x00000011f4117220 */ /* 0x000fe40000410000 */
[----:B------:R-:W-:Y:S01]  /*7310*/  FMUL.FTZ R30, R243, R30 ;  /* 0x0000001ef31e7220 */ /* 0x000fe20000410000 */
[C---:B------:R-:W-:Y:S08]  /*7320*/  HMMA.16816.F32.BF16 R40, R140.reuse, R136, R40 ;  /* 0x000000888c28723c */ /* 0x040ff00000041828 */
[-C--:B------:R-:W-:Y:S08]  /*7330*/  HMMA.16816.F32.BF16 R44, R140, R138.reuse, R44 ;  /* 0x0000008a8c2c723c */ /* 0x080ff0000004182c */
[C---:B------:R-:W-:Y:S01]  /*7340*/  FADD.FTZ R36, -R147.reuse, R36 ;  /* 0x0000002493247221 */ /* 0x040fe20000010100 */
[C---:B------:R-:W-:Y:S01]  /*7350*/  HMMA.16816.F32.BF16 R48, R132.reuse, R138, R48 ;  /* 0x0000008a8430723c */ /* 0x040fe20000041830 */
[----:B------:R-:W1:Y:S02]  /*7360*/  LDSM.16.M88.4 R136, [R160+0x11800] ;  /* 0x01180000a088783b */ /* 0x000e640000000200 */
[----:B------:R-:W-:Y:S02]  /*7370*/  FADD.FTZ R37, -R147, R37 ;  /* 0x0000002593257221 */ /* 0x000fe40000010100 */
[C---:B------:R-:W-:Y:S02]  /*7380*/  FADD.FTZ R38, -R146.reuse, R38 ;  /* 0x0000002692267221 */ /* 0x040fe40000010100 */
[----:B------:R-:W-:Y:S02]  /*7390*/  FADD.FTZ R39, -R146, R39 ;  /* 0x0000002792277221 */ /* 0x000fe40000010100 */
[----:B------:R-:W-:Y:S03]  /*73a0*/  FMUL.FTZ R155, R155, R36 ;  /* 0x000000249b9b7220 */ /* 0x000fe60000410000 */
[----:B------:R-:W-:Y:S02]  /*73b0*/  FMUL.FTZ R150, R195, R37 ;  /* 0x00000025c3967220 */ /* 0x000fe40000410000 */
[C---:B------:R-:W-:Y:S02]  /*73c0*/  FADD.FTZ R40, -R144.reuse, R40 ;  /* 0x0000002890287221 */ /* 0x040fe40000010100 */
[C---:B------:R-:W-:Y:S02]  /*73d0*/  FADD.FTZ R41, -R144.reuse, R41 ;  /* 0x0000002990297221 */ /* 0x040fe40000010100 */
[C---:B------:R-:W-:Y:S02]  /*73e0*/  FADD.FTZ R44, -R144.reuse, R44 ;  /* 0x0000002c902c7221 */ /* 0x040fe40000010100 */
[----:B------:R-:W-:Y:S02]  /*73f0*/  FADD.FTZ R45, -R144, R45 ;  /* 0x0000002d902d7221 */ /* 0x000fe40000010100 */
[----:B------:R-:W-:Y:S02]  /*7400*/  FADD.FTZ R33, -R2, R47 ;  /* 0x0000002f02217221 */ /* 0x000fe40000010100 */
[C---:B------:R-:W-:Y:S02]  /*7410*/  FADD.FTZ R48, -R147.reuse, R48 ;  /* 0x0000003093307221 */ /* 0x040fe40000010100 */
[----:B------:R-:W-:Y:S02]  /*7420*/  FADD.FTZ R49, -R147, R49 ;  /* 0x0000003193317221 */ /* 0x000fe40000010100 */
[----:B------:R-:W-:Y:S02]  /*7430*/  FMUL.FTZ R154, R154, R48 ;  /* 0x000000309a9a7220 */ /* 0x000fe40000410000 */
[C---:B------:R-:W-:Y:S02]  /*7440*/  FADD.FTZ R50, -R146.reuse, R50 ;  /* 0x0000003292327221 */ /* 0x040fe40000010100 */
[----:B------:R-:W-:Y:S02]  /*7450*/  FADD.FTZ R51, -R146, R51 ;  /* 0x0000003392337221 */ /* 0x000fe40000010100 */
[----:B------:R-:W-:Y:S02]  /*7460*/  FMUL.FTZ R48, R235, R29 ;  /* 0x0000001deb307220 */ /* 0x000fe40000410000 */
[C---:B------:R-:W-:Y:S02]  /*7470*/  FADD.FTZ R29, -R2.reuse, R31 ;  /* 0x0000001f021d7221 */ /* 0x040fe40000010100 */
[----:B------:R-:W-:Y:S02]  /*7480*/  FADD.FTZ R31, -R2, R43 ;  /* 0x0000002b021f7221 */ /* 0x000fe40000010100 */
[----:B------:R-:W-:Y:S01]  /*7490*/  FMUL.FTZ R149, R184, R49 ;  /* 0x00000031b8957220 */ /* 0x000fe20000410000 */
[-C--:B-1----:R-:W-:Y:S01]  /*74a0*/  HMMA.16816.F32.BF16 R52, R132, R136.reuse, R52 ;  /* 0x000000888434723c */ /* 0x082fe20000041834 */
[----:B------:R-:W-:Y:S02]  /*74b0*/  FMUL.FTZ R49, R237, R28 ;  /* 0x0000001ced317220 */ /* 0x000fe40000410000 */
[----:B------:R-:W-:Y:S02]  /*74c0*/  FMUL.FTZ R40, R223, R40 ;  /* 0x00000028df287220 */ /* 0x000fe40000410000 */
[----:B------:R-:W-:Y:S02]  /*74d0*/  FMUL.FTZ R41, R222, R41 ;  /* 0x00000029de297220 */ /* 0x000fe40000410000 */
[----:B------:R-:W-:Y:S01]  /*74e0*/  FMUL.FTZ R44, R219, R44 ;  /* 0x0000002cdb2c7220 */ /* 0x000fe20000410000 */
[C---:B------:R-:W-:Y:S01]  /*74f0*/  HMMA.16816.F32.BF16 R56, R140.reuse, R136, R56 ;  /* 0x000000888c38723c */ /* 0x040fe20000041838 */
[----:B------:R-:W-:Y:S03]  /*7500*/  FMUL.FTZ R45, R217, R45 ;  /* 0x0000002dd92d7220 */ /* 0x000fe60000410000 */
[----:B------:R-:W-:Y:S02]  /*7510*/  FMUL.FTZ R29, R242, R29 ;  /* 0x0000001df21d7220 */ /* 0x000fe40000410000 */
[----:B------:R-:W-:Y:S02]  /*7520*/  FMUL.FTZ R31, R227, R31 ;  /* 0x0000001fe31f7220 */ /* 0x000fe40000410000 */
[----:B------:R-:W-:Y:S01]  /*7530*/  FMUL.FTZ R136, R221, R34 ;  /* 0x00000022dd887220 */ /* 0x000fe20000410000 */
[-C--:B------:R-:W-:Y:S03]  /*7540*/  HMMA.16816.F32.BF16 R60, R140, R138.reuse, R60 ;  /* 0x0000008a8c3c723c */ /* 0x080fe6000004183c */
[----:B------:R-:W-:Y:S02]  /*7550*/  FADD.FTZ R34, -R2, R46 ;  /* 0x0000002e02227221 */ /* 0x000fe40000010100 */
[----:B------:R-:W-:Y:S02]  /*7560*/  FMUL.FTZ R137, R236, R22 ;  /* 0x00000016ec897220 */ /* 0x000fe40000410000 */
[C---:B------:R-:W-:Y:S01]  /*7570*/  FADD.FTZ R53, -R147.reuse, R53 ;  /* 0x0000003593357221 */ /* 0x040fe20000010100 */
[----:B------:R-:W-:Y:S01]  /*7580*/  HMMA.16816.F32.BF16 R64, R132, R138, R64 ;  /* 0x0000008a8440723c */ /* 0x000fe20000041840 */
[----:B------:R-:W-:Y:S03]  /*7590*/  FADD.FTZ R52, -R147, R52 ;  /* 0x0000003493347221 */ /* 0x000fe60000010100 */
[----:B------:R-:W-:Y:S02]  /*75a0*/  FMUL.FTZ R141, R179, R53 ;  /* 0x00000035b38d7220 */ /* 0x000fe40000410000 */
[----:B------:R-:W-:Y:S02]  /*75b0*/  FMUL.FTZ R53, R216, R39 ;  /* 0x00000027d8357220 */ /* 0x000fe40000410000 */
[----:B------:R-:W-:Y:S04]  /*75c0*/  FMUL.FTZ R135, R218, R38 ;  /* 0x00000026da877220 */ /* 0x000fe80000410000 */
[C---:B------:R-:W-:Y:S02]  /*75d0*/  FADD.FTZ R54, -R146.reuse, R54 ;  /* 0x0000003692367221 */ /* 0x040fe40000010100 */
[----:B------:R-:W-:Y:S02]  /*75e0*/  FADD.FTZ R55, -R146, R55 ;  /* 0x0000003792377221 */ /* 0x000fe40000010100 */
        /* <DEDUP_REMOVED lines=46> */
[----:B------:R-:W-:Y:S01]  /*78d0*/  IMAD.MOV.U32 R177, RZ, RZ, R199 ;  /* 0x000000ffffb17224 */ /* 0x000fe200078e00c7 */
        /* <DEDUP_REMOVED lines=10> */
[-C--:B------:R-:W-:Y:S01]  /*7980*/  @!P1 LEA R2, P2, R11, R4.reuse, 0x6 ;  /* 0x000000040b029211 */ /* 0x080fe200078430ff */
[----:B------:R-:W-:Y:S01]  /*7990*/  @!P1 IMAD.MOV.U32 R8, RZ, RZ, c[0x0][0x194] ;  /* 0x00006500ff089624 */ /* 0x000fe200078e00ff */
[----:B------:R-:W-:Y:S01]  /*79a0*/  LEA.HI.X R7, R4, R213, R5, 0x1, P4 ;  /* 0x000000d504077211 */ /* 0x000fe200020f0c05 */
[----:B------:R-:W-:Y:S01]  /*79b0*/  @!P1 IMAD.MOV.U32 R15, RZ, RZ, c[0x0][0x194] ;  /* 0x00006500ff0f9624 */ /* 0x000fe200078e00ff */
[----:B------:R-:W-:Y:S02]  /*79c0*/  IADD3 R173, R173, UR9, RZ ;  /* 0x00000009adad7c10 */ /* 0x000fe4000fffe0ff */
[C---:B------:R-:W-:Y:S02]  /*79d0*/  @!P1 LEA R0, P3, R11.reuse, R4, 0x5 ;  /* 0x000000040b009211 */ /* 0x040fe400078628ff */
[CC--:B------:R-:W-:Y:S01]  /*79e0*/  @!P1 LEA.HI.X R9, R11.reuse, R5.reuse, R9, 0x6, P2 ;  /* 0x000000050b099211 */ /* 0x0c0fe200010f3409 */
[----:B------:R1:W-:Y:S01]  /*79f0*/  @P1 STS [R173], RZ ;  /* 0x000000ffad001388 */ /* 0x0003e20000000800 */
[-C--:B------:R-:W-:Y:S02]  /*7a00*/  @!P1 LEA R10, P2, R2, R212.reuse, 0x1 ;  /* 0x000000d4020a9211 */ /* 0x080fe400078408ff */
        /* <DEDUP_REMOVED lines=10> */
[----:B------:R-:W-:Y:S01]  /*7ab0*/  @!P1 LEA R8, P2, R4, R212, 0x1 ;  /* 0x000000d404089211 */ /* 0x000fe200078408ff */
        /* <DEDUP_REMOVED lines=37> */
.L_x_641:
        /* <DEDUP_REMOVED lines=212> */
.L_x_642:
[----:B------:R-:W-:Y:S01]  /*8a50*/  LDSM.16.M88.4 R32, [R163+0x14000] ;  /* 0x01400000a320783b */ /* 0x000fe20000000200 */
[----:B------:R-:W-:Y:S01]  /*8a60*/  IMAD.IADD R144, R157, 0x1, R148 ;  /* 0x000000019d907824 */ /* 0x000fe200078e0294 */
[----:B------:R-:W-:Y:S01]  /*8a70*/  ULOP3.LUT UR9, UR8, 0x1, URZ, 0xc0, !UPT ;  /* 0x0000000108097892 */ /* 0x000fe2000f8ec03f */
[----:B------:R-:W-:Y:S01]  /*8a80*/  IMAD.MOV.U32 R147, RZ, RZ, c[0x0][0x22c] ;  /* 0x00008b00ff937624 */ /* 0x000fe200078e00ff */
[----:B------:R-:W2:Y:S02]  /*8a90*/  LDSM.16.MT88.4 R16, [R0+0xc000] ;  /* 0x00c000000010783b */ /* 0x000ea40000004200 */
[----:B------:R-:W-:Y:S01]  /*8aa0*/  UISETP.NE.U32.AND UP0, UPT, UR9, 0x1, UPT ;  /* 0x000000010900788c */ /* 0x000fe2000bf05070 */
[----:B------:R-:W-:Y:S01]  /*8ab0*/  IMAD R147, R147, c[0x0][0x1c0], RZ ;  /* 0x0000700093937a24 */ /* 0x000fe200078e02ff */
[----:B------:R-:W3:Y:S01]  /*8ac0*/  LDSM.16.M88.4 R28, [R163+0x16000] ;  /* 0x01600000a31c783b */ /* 0x000ee20000000200 */
[----:B------:R-:W-:Y:S02]  /*8ad0*/  UIADD3 UR9, UR8, -0x1, URZ ;  /* 0xffffffff08097890 */ /* 0x000fe4000fffe03f */
[----:B------:R-:W-:Y:S01]  /*8ae0*/  IMAD.U32 R147, R147, -0x80, RZ ;  /* 0xffffff8093937824 */ /* 0x000fe200078e00ff */
[----:B------:R-:W4:Y:S04]  /*8af0*/  LDSM.16.MT88.4 R36, [R2+0xc000] ;  /* 0x00c000000224783b */ /* 0x000f280000004200 */
[----:B------:R-:W5:Y:S01]  /*8b00*/  LDL R154, [R1+0x38] ;  /* 0x00003800019a7983 */ /* 0x000f620000100800 */
[C---:B------:R-:W-:Y:S03]  /*8b10*/  LEA R200, P1, R147.reuse, R176, 0x2 ;  /* 0x000000b093c87211 */ /* 0x040fe600078210ff */
[----:B------:R-:W-:Y:S01]  /*8b20*/  LDSM.16.M88.4 R40, [R148+0x14000] ;  /* 0x014000009428783b */ /* 0x000fe20000000200 */
[----:B------:R-:W-:Y:S01]  /*8b30*/  LEA.HI.X.SX32 R199, R147, R177, 0x2, P1 ;  /* 0x000000b193c77211 */ /* 0x000fe200008f16ff */
[----:B------:R-:W-:Y:S02]  /*8b40*/  IMAD.MOV.U32 R147, RZ, RZ, c[0x0][0x22c] ;  /* 0x00008b00ff937624 */ /* 0x000fe400078e00ff */
[----:B------:R-:W5:Y:S02]  /*8b50*/  LDL R153, [R1+0x50] ;  /* 0x0000500001997983 */ /* 0x000f640000100800 */
[----:B------:R-:W-:Y:S02]  /*8b60*/  IMAD R147, R147, c[0x0][0x1c0], RZ ;  /* 0x0000700093937a24 */ /* 0x000fe400078e02ff */
[----:B------:R-:W1:Y:S02]  /*8b70*/  LDSM.16.MT88.4 R44, [R0+0xc800] ;  /* 0x00c80000002c783b */ /* 0x000e640000004200 */
[----:B------:R-:W-:Y:S02]  /*8b80*/  IMAD.SHL.U32 R147, R147, 0x8, RZ ;  /* 0x0000000893937824 */ /* 0x000fe400078e00ff */
[----:B------:R1:W5:Y:S04]  /*8b90*/  LDL R149, [R1+0xc] ;  /* 0x00000c0001957983 */ /* 0x0003680000100800 */
[----:B------:R-:W1:Y:S04]  /*8ba0*/  LDSM.16.M88.4 R48, [R148+0x16000] ;  /* 0x016000009430783b */ /* 0x000e680000000200 */
[----:B------:R1:W5:Y:S02]  /*8bb0*/  LDL R150, [R1+0x4] ;  /* 0x0000040001967983 */ /* 0x0003640000100800 */
[-C--:B-12---:R-:W-:Y:S02]  /*8bc0*/  HMMA.16816.F32.BF16 R4, R32, R16.reuse, RZ ;  /* 0x000000102004723c */ /* 0x086fe400000418ff */
[----:B------:R-:W1:Y:S04]  /*8bd0*/  LDSM.16.MT88.4 R52, [R2+0xc800] ;  /* 0x00c800000234783b */ /* 0x000e680000004200 */
[----:B------:R2:W2:Y:S02]  /*8be0*/  LDL R151, [R1] ;  /* 0x0000000001977983 */ /* 0x0004a40000100800 */
[C---:B---3--:R-:W-:Y:S02]  /*8bf0*/  HMMA.16816.F32.BF16 R8, R28.reuse, R16, RZ ;  /* 0x000000101c08723c */ /* 0x048fe400000418ff */
[----:B------:R-:W-:Y:S04]  /*8c00*/  LDSM.16.M88.4 R56, [R145+0x14000] ;  /* 0x014000009138783b */ /* 0x000fe80000000200 */
[----:B------:R3:W2:Y:S02]  /*8c10*/  LDL R152, [R1+0x8] ;  /* 0x0000080001987983 */ /* 0x0006a40000100800 */
[-C--:B------:R-:W-:Y:S02]  /*8c20*/  HMMA.16816.F32.BF16 R12, R28, R18.reuse, RZ ;  /* 0x000000121c0c723c */ /* 0x080fe400000418ff */
[----:B------:R-:W1:Y:S04]  /*8c30*/  LDSM.16.MT88.4 R60, [R0+0xd000] ;  /* 0x00d00000003c783b */ /* 0x000e680000004200 */
[----:B------:R-:W1:Y:S02]  /*8c40*/  LDSM.16.M88.4 R64, [R145+0x16000] ;  /* 0x016000009140783b */ /* 0x000e640000000200 */
[C---:B------:R-:W-:Y:S02]  /*8c50*/  HMMA.16816.F32.BF16 R16, R32.reuse, R18, RZ ;  /* 0x000000122010723c */ /* 0x040fe400000418ff */
[----:B------:R-:W1:Y:S04]  /*8c60*/  LDSM.16.MT88.4 R132, [R2+0xd000] ;  /* 0x00d000000284783b */ /* 0x000e680000004200 */
[----:B------:R-:W-:Y:S02]  /*8c70*/  LDSM.16.M88.4 R136, [R144+0x16000] ;  /* 0x016000009088783b */ /* 0x000fe40000000200 */
[-C--:B----4-:R-:W-:Y:S02]  /*8c80*/  HMMA.16816.F32.BF16 R20, R32, R36.reuse, RZ ;  /* 0x000000242014723c */ /* 0x090fe400000418ff */
[----:B------:R-:W-:Y:S06]  /*8c90*/  LDSM.16.MT88.4 R140, [R2+0xd800] ;  /* 0x00d80000028c783b */ /* 0x000fec0000004200 */
        /* <DEDUP_REMOVED lines=9> */
[-C--:B-1----:R-:W-:Y:S08]  /*8d30*/  HMMA.16816.F32.BF16 R20, R40, R52.reuse, R20 ;  /* 0x000000342814723c */ /* 0x082ff00000041814 */
[C---:B------:R-:W-:Y:S08]  /*8d40*/  HMMA.16816.F32.BF16 R24, R48.reuse, R52, R24 ;  /* 0x000000343018723c */ /* 0x040ff00000041818 */
[-C--:B------:R-:W-:Y:S01]  /*8d50*/  HMMA.16816.F32.BF16 R28, R48, R54.reuse, R28 ;  /* 0x00000036301c723c */ /* 0x080fe2000004181c */
[----:B------:R-:W-:Y:S07]  /*8d60*/  LDSM.16.MT88.4 R48, [R0+0xe000] ;  /* 0x00e000000030783b */ /* 0x000fee0000004200 */
[----:B------:R-:W-:Y:S01]  /*8d70*/  HMMA.16816.F32.BF16 R32, R40, R54, R32 ;  /* 0x000000362820723c */ /* 0x000fe20000041820 */
[----:B------:R-:W1:Y:S04]  /*8d80*/  LDSM.16.M88.4 R40, [R163+0x18000] ;  /* 0x01800000a328783b */ /* 0x000e680000000200 */
[----:B------:R-:W1:Y:S03]  /*8d90*/  LDSM.16.M88.4 R52, [R163+0x1a000] ;  /* 0x01a00000a334783b */ /* 0x000e660000000200 */
[-C--:B------:R-:W-:Y:S08]  /*8da0*/  HMMA.16816.F32.BF16 R4, R56, R60.reuse, R4 ;  /* 0x0000003c3804723c */ /* 0x080ff00000041804 */
[C---:B------:R-:W-:Y:S08]  /*8db0*/  HMMA.16816.F32.BF16 R8, R64.reuse, R60, R8 ;  /* 0x0000003c4008723c */ /* 0x040ff00000041808 */
[-C--:B------:R-:W-:Y:S08]  /*8dc0*/  HMMA.16816.F32.BF16 R12, R64, R62.reuse, R12 ;  /* 0x0000003e400c723c */ /* 0x080ff0000004180c */
[C---:B------:R-:W-:Y:S01]  /*8dd0*/  HMMA.16816.F32.BF16 R16, R56.reuse, R62, R16 ;  /* 0x0000003e3810723c */ /* 0x040fe20000041810 */
[----:B------:R-:W1:Y:S07]  /*8de0*/  LDSM.16.MT88.4 R60, [R2+0xe000] ;  /* 0x00e00000023c783b */ /* 0x000e6e0000004200 */
[-C--:B------:R-:W-:Y:S08]  /*8df0*/  HMMA.16816.F32.BF16 R20, R56, R132.reuse, R20 ;  /* 0x000000843814723c */ /* 0x080ff00000041814 */
[C---:B------:R-:W-:Y:S08]  /*8e00*/  HMMA.16816.F32.BF16 R24, R64.reuse, R132, R24 ;  /* 0x000000844018723c */ /* 0x040ff00000041818 */
[-C--:B------:R-:W-:Y:S01]  /*8e10*/  HMMA.16816.F32.BF16 R28, R64, R134.reuse, R28 ;  /* 0x00000086401c723c */ /* 0x080fe2000004181c */
[----:B------:R-:W-:Y:S07]  /*8e20*/  LDSM.16.M88.4 R64, [R148+0x1a000] ;  /* 0x01a000009440783b */ /* 0x000fee0000000200 */
[----:B------:R-:W-:Y:S01]  /*8e30*/  HMMA.16816.F32.BF16 R32, R56, R134, R32 ;  /* 0x000000863820723c */ /* 0x000fe20000041820 */
[----:B------:R-:W-:Y:S04]  /*8e40*/  LDSM.16.MT88.4 R56, [R0+0xe800] ;  /* 0x00e800000038783b */ /* 0x000fe80000004200 */
[----:B------:R-:W-:Y:S03]  /*8e50*/  LDSM.16.MT88.4 R132, [R2+0xe800] ;  /* 0x00e800000284783b */ /* 0x000fe60000004200 */
[-C--:B----4-:R-:W-:Y:S08]  /*8e60*/  HMMA.16816.F32.BF16 R4, R36, R44.reuse, R4 ;  /* 0x0000002c2404723c */ /* 0x090ff00000041804 */
[C---:B------:R-:W-:Y:S08]  /*8e70*/  HMMA.16816.F32.BF16 R8, R136.reuse, R44, R8 ;  /* 0x0000002c8808723c */ /* 0x040ff00000041808 */
[-C--:B------:R-:W-:Y:S08]  /*8e80*/  HMMA.16816.F32.BF16 R12, R136, R46.reuse, R12 ;  /* 0x0000002e880c723c */ /* 0x080ff0000004180c */
[C---:B------:R-:W-:Y:S01]  /*8e90*/  HMMA.16816.F32.BF16 R16, R36.reuse, R46, R16 ;  /* 0x0000002e2410723c */ /* 0x040fe20000041810 */
[----:B------:R-:W4:Y:S07]  /*8ea0*/  LDSM.16.M88.4 R44, [R148+0x18000] ;  /* 0x01800000942c783b */ /* 0x000f2e0000000200 */
[-C--:B------:R-:W-:Y:S08]  /*8eb0*/  HMMA.16816.F32.BF16 R20, R36, R140.reuse, R20 ;  /* 0x0000008c2414723c */ /* 0x080ff00000041814 */
[C---:B------:R-:W-:Y:S08]  /*8ec0*/  HMMA.16816.F32.BF16 R24, R136.reuse, R140, R24 ;  /* 0x0000008c8818723c */ /* 0x040ff00000041818 */
[-C--:B------:R-:W-:Y:S01]  /*8ed0*/  HMMA.16816.F32.BF16 R28, R136, R142.reuse, R28 ;  /* 0x0000008e881c723c */ /* 0x080fe2000004181c */
[----:B------:R-:W-:Y:S07]  /*8ee0*/  LDSM.16.M88.4 R136, [R145+0x1a000] ;  /* 0x01a000009188783b */ /* 0x000fee0000000200 */
[----:B------:R-:W-:Y:S01]  /*8ef0*/  HMMA.16816.F32.BF16 R32, R36, R142, R32 ;  /* 0x0000008e2420723c */ /* 0x000fe20000041820 */
[----:B------:R-:W-:Y:S04]  /*8f00*/  LDSM.16.M88.4 R36, [R145+0x18000] ;  /* 0x018000009124783b */ /* 0x000fe80000000200 */
[----:B------:R-:W-:Y:S03]  /*8f10*/  LDSM.16.MT88.4 R140, [R2+0xf000] ;  /* 0x00f00000028c783b */ /* 0x000fe60000004200 */
        /* <DEDUP_REMOVED lines=8> */
[----:B------:R1:W-:Y:S07]  /*8fa0*/  LDSM.16.MT88.4 R52, [R0+0xf800] ;  /* 0x00f800000034783b */ /* 0x0003ee0000004200 */
[----:B------:R-:W-:Y:S01]  /*8fb0*/  HMMA.16816.F32.BF16 R32, R40, R62, R32 ;  /* 0x0000003e2820723c */ /* 0x000fe20000041820 */
[----:B------:R-:W2:Y:S04]  /*8fc0*/  LDSM.16.M88.4 R40, [R144+0x18000] ;  /* 0x018000009028783b */ /* 0x000ea80000000200 */
[----:B------:R3:W-:Y:S03]  /*8fd0*/  LDSM.16.MT88.4 R60, [R2+0xf800] ;  /* 0x00f80000023c783b */ /* 0x0007e60000004200 */
[-C--:B----4-:R-:W-:Y:S08]  /*8fe0*/  HMMA.16816.F32.BF16 R4, R44, R56.reuse, R4 ;  /* 0x000000382c04723c */ /* 0x090ff00000041804 */
[C---:B------:R-:W-:Y:S01]  /*8ff0*/  HMMA.16816.F32.BF16 R8, R64.reuse, R56, R8 ;  /* 0x000000384008723c */ /* 0x040fe20000041808 */
[----:B-1----:R-:W-:Y:S04]  /*9000*/  IMAD.MOV.U32 R0, RZ, RZ, c[0x0][0x22c] ;  /* 0x00008b00ff007624 */ /* 0x002fe800078e00ff */
[----:B------:R-:W-:Y:S03]  /*9010*/  IMAD R0, R0, c[0x0][0x1c0], RZ ;  /* 0x0000700000007a24 */ /* 0x000fe600078e02ff */
[-C--:B------:R-:W-:Y:S04]  /*9020*/  HMMA.16816.F32.BF16 R12, R64, R58.reuse, R12 ;  /* 0x0000003a400c723c */ /* 0x080fe8000004180c */
[----:B------:R-:W-:Y:S02]  /*9030*/  IMAD R0, R0, 0x30, RZ ;  /* 0x0000003000007824 */ /* 0x000fe400078e02ff */
[----:B---3--:R-:W-:Y:S02]  /*9040*/  IMAD.MOV.U32 R2, RZ, RZ, c[0x0][0x22c] ;  /* 0x00008b00ff027624 */ /* 0x008fe400078e00ff */
[C---:B------:R-:W-:Y:S01]  /*9050*/  HMMA.16816.F32.BF16 R16, R44.reuse, R58, R16 ;  /* 0x0000003a2c10723c */ /* 0x040fe20000041810 */
[----:B------:R-:W1:Y:S03]  /*9060*/  LDSM.16.M88.4 R56, [R144+0x1a000] ;  /* 0x01a000009038783b */ /* 0x000e660000000200 */
[----:B------:R-:W-:Y:S04]  /*9070*/  IMAD R2, R2, c[0x0][0x1c0], RZ ;  /* 0x0000700002027a24 */ /* 0x000fe800078e02ff */
[-C--:B------:R-:W-:Y:S04]  /*9080*/  HMMA.16816.F32.BF16 R20, R44, R132.reuse, R20 ;  /* 0x000000842c14723c */ /* 0x080fe80000041814 */
[----:B------:R-:W-:Y:S04]  /*9090*/  IMAD R2, R2, 0x38, RZ ;  /* 0x0000003802027824 */ /* 0x000fe800078e02ff */
[C---:B------:R-:W-:Y:S08]  /*90a0*/  HMMA.16816.F32.BF16 R24, R64.reuse, R132, R24 ;  /* 0x000000844018723c */ /* 0x040ff00000041818 */
[-C--:B------:R-:W-:Y:S08]  /*90b0*/  HMMA.16816.F32.BF16 R28, R64, R134.reuse, R28 ;  /* 0x00000086401c723c */ /* 0x080ff0000004181c */
[----:B------:R-:W-:Y:S08]  /*90c0*/  HMMA.16816.F32.BF16 R32, R44, R134, R32 ;  /* 0x000000862c20723c */ /* 0x000ff00000041820 */
[-C--:B------:R-:W-:Y:S08]  /*90d0*/  HMMA.16816.F32.BF16 R4, R36, R48.reuse, R4 ;  /* 0x000000302404723c */ /* 0x080ff00000041804 */
        /* <DEDUP_REMOVED lines=10> */
[----:B-----5:R-:W-:Y:S01]  /*9180*/  @P0 IADD3 R38, P2, R154, UR11, RZ ;  /* 0x0000000b9a260c10 */ /* 0x020fe2000ff5e0ff */
[-C--:B--2---:R-:W-:Y:S01]  /*9190*/  HMMA.16816.F32.BF16 R4, R40, R52.reuse, R4 ;  /* 0x000000342804723c */ /* 0x084fe20000041804 */
[----:B------:R-:W-:Y:S04]  /*91a0*/  @UP4 UIADD3 UR11, UP1, UR11, -0x200, URZ ;  /* 0xfffffe000b0b4890 */ /* 0x000fe8000ff3e03f */
[----:B------:R-:W-:Y:S01]  /*91b0*/  @P0 IADD3.X R39, R153, UR10, RZ, P2, !PT ;  /* 0x0000000a99270c10 */ /* 0x000fe200097fe4ff */
[----:B------:R-:W-:Y:S01]  /*91c0*/  IMAD.MOV.U32 R36, RZ, RZ, R200 ;  /* 0x000000ffff247224 */ /* 0x000fe200078e00c8 */
[----:B------:R-:W-:Y:S01]  /*91d0*/  @UP4 UIADD3.X UR10, UR10, -0x1, URZ, UP1, !UPT ;  /* 0xffffffff0a0a4890 */ /* 0x000fe20008ffe43f */
[C---:B-1----:R-:W-:Y:S02]  /*91e0*/  HMMA.16816.F32.BF16 R8, R56.reuse, R52, R8 ;  /* 0x000000343808723c */ /* 0x042fe40000041808 */
[----:B------:R-:W2:Y:S02]  /*91f0*/  @P0 LDG.E R149, [R38.64+0x20] ;  /* 0x0000200626950981 */ /* 0x000ea4000c1e1900 */
[CC--:B------:R-:W-:Y:S01]  /*9200*/  LEA R44, P1, R147.reuse, R36.reuse, 0x2 ;  /* 0x00000024932c7211 */ /* 0x0c0fe200078210ff */
[----:B------:R-:W-:Y:S01]  /*9210*/  IMAD.MOV.U32 R37, RZ, RZ, R199 ;  /* 0x000000ffff257224 */ /* 0x000fe200078e00c7 */
[----:B------:R-:W3:Y:S02]  /*9220*/  @P0 LDG.E R150, [R38.64+0x120] ;  /* 0x0001200626960981 */ /* 0x000ee4000c1e1900 */
[-C--:B------:R-:W-:Y:S02]  /*9230*/  HMMA.16816.F32.BF16 R12, R56, R54.reuse, R12 ;  /* 0x00000036380c723c */ /* 0x080fe4000004180c */
[----:B------:R-:W4:Y:S02]  /*9240*/  @P0 LDG.E R151, [R38.64+0x100] ;  /* 0x0001000626970981 */ /* 0x000f24000c1e1900 */
[-C--:B------:R-:W-:Y:S02]  /*9250*/  LEA.HI.X.SX32 R45, R147, R37.reuse, 0x2, P1 ;  /* 0x00000025932d7211 */ /* 0x080fe400008f16ff */
[----:B------:R-:W5:Y:S02]  /*9260*/  @P0 LDG.E R152, [R38.64] ;  /* 0x0000000626980981 */ /* 0x000f64000c1e1900 */
[C---:B------:R-:W-:Y:S02]  /*9270*/  HMMA.16816.F32.BF16 R16, R40.reuse, R54, R16 ;  /* 0x000000362810723c */ /* 0x040fe40000041810 */
[----:B------:R-:W-:Y:S04]  /*9280*/  RED.E.ADD.F32.FTZ.RN.STRONG.GPU [R36.64], R4 ;  /* 0x000000042400798e */ /* 0x000fe8000c10e786 */
[----:B------:R-:W-:Y:S02]  /*9290*/  RED.E.ADD.F32.FTZ.RN.STRONG.GPU [R44.64], R5 ;  /* 0x000000052c00798e */ /* 0x000fe4000c10e786 */
[-C--:B------:R-:W-:Y:S08]  /*92a0*/  HMMA.16816.F32.BF16 R20, R40, R60.reuse, R20 ;  /* 0x0000003c2814723c */ /* 0x080ff00000041814 */
[C---:B------:R-:W-:Y:S08]  /*92b0*/  HMMA.16816.F32.BF16 R24, R56.reuse, R60, R24 ;  /* 0x0000003c3818723c */ /* 0x040ff00000041818 */
[-C--:B------:R-:W-:Y:S08]  /*92c0*/  HMMA.16816.F32.BF16 R28, R56, R62.reuse, R28 ;  /* 0x0000003e381c723c */ /* 0x080ff0000004181c */
[----:B------:R-:W-:Y:S07]  /*92d0*/  HMMA.16816.F32.BF16 R32, R40, R62, R32 ;  /* 0x0000003e2820723c */ /* 0x000fee0000041820 */
[----:B------:R-:W-:Y:S05]  /*92e0*/  IMAD.MOV.U32 R42, RZ, RZ, c[0x0][0x22c] ;  /* 0x00008b00ff2a7624 */ /* 0x000fea00078e00ff */
[----:B------:R-:W-:Y:S04]  /*92f0*/  IMAD R42, R42, c[0x0][0x1c0], RZ ;  /* 0x000070002a2a7a24 */ /* 0x000fe800078e02ff */
[----:B------:R-:W-:Y:S01]  /*9300*/  IMAD R42, R42, 0x68, RZ ;  /* 0x000000682a2a7824 */ /* 0x000fe200078e02ff */
[----:B--2---:R1:W-:Y:S04]  /*9310*/  @P0 STL [R1+0xc], R149 ;  /* 0x00000c9501000387 */ /* 0x0043e80000100800 */
[----:B---3--:R2:W-:Y:S04]  /*9320*/  @P0 STL [R1+0x4], R150 ;  /* 0x0000049601000387 */ /* 0x0085e80000100800 */
[----:B----4-:R3:W-:Y:S04]  /*9330*/  @P0 STL [R1], R151 ;  /* 0x0000009701000387 */ /* 0x0107e80000100800 */
[----:B-----5:R4:W-:Y:S04]  /*9340*/  @P0 STL [R1+0x8], R152 ;  /* 0x0000089801000387 */ /* 0x0209e80000100800 */
[----:B------:R-:W5:Y:S04]  /*9350*/  LDL R59, [R1+0x30] ;  /* 0x00003000013b7983 */ /* 0x000f680000100800 */
[----:B------:R-:W5:Y:S04]  /*9360*/  LDL R58, [R1+0x2c] ;  /* 0x00002c00013a7983 */ /* 0x000f680000100800 */
[----:B------:R-:W5:Y:S01]  /*9370*/  LDL R57, [R1+0x28] ;  /* 0x0000280001397983 */ /* 0x000f620000100800 */
[----:B-1----:R-:W-:Y:S03]  /*9380*/  IMAD.MOV.U32 R149, RZ, RZ, c[0x0][0x22c] ;  /* 0x00008b00ff957624 */ /* 0x002fe600078e00ff */
[----:B------:R-:W5:Y:S01]  /*9390*/  LDL R56, [R1+0x24] ;  /* 0x0000240001387983 */ /* 0x000f620000100800 */
[----:B------:R-:W-:Y:S02]  /*93a0*/  IMAD R149, R149, c[0x0][0x1c0], RZ ;  /* 0x0000700095957a24 */ /* 0x000fe400078e02ff */
[----:B--2---:R-:W-:Y:S01]  /*93b0*/  IMAD.MOV.U32 R150, RZ, RZ, c[0x0][0x22c] ;  /* 0x00008b00ff967624 */ /* 0x004fe200078e00ff */
[----:B------:R-:W2:Y:S01]  /*93c0*/  LDL R55, [R1+0x20] ;  /* 0x0000200001377983 */ /* 0x000ea20000100800 */
[----:B------:R-:W-:Y:S02]  /*93d0*/  IMAD.SHL.U32 R149, R149, 0x10, RZ ;  /* 0x0000001095957824 */ /* 0x000fe400078e00ff */
[----:B---3--:R-:W-:Y:S01]  /*93e0*/  IMAD.MOV.U32 R151, RZ, RZ, c[0x0][0x22c] ;  /* 0x00008b00ff977624 */ /* 0x008fe200078e00ff */
[----:B------:R-:W3:Y:S01]  /*93f0*/  LDL R54, [R1+0x1c] ;  /* 0x00001c0001367983 */ /* 0x000ee20000100800 */
[----:B----4-:R-:W-:Y:S01]  /*9400*/  IMAD.MOV.U32 R152, RZ, RZ, c[0x0][0x22c] ;  /* 0x00008b00ff987624 */ /* 0x010fe200078e00ff */
[-C--:B------:R-:W-:Y:S01]  /*9410*/  LEA R46, P0, R149, R36.reuse, 0x2 ;  /* 0x00000024952e7211 */ /* 0x080fe200078010ff */
[----:B------:R-:W-:Y:S01]  /*9420*/  IMAD R151, R151, c[0x0][0x1c0], RZ ;  /* 0x0000700097977a24 */ /* 0x000fe200078e02ff */
[----:B------:R-:W3:Y:S01]  /*9430*/  LDL R53, [R1+0x18] ;  /* 0x0000180001357983 */ /* 0x000ee20000100800 */
[----:B------:R-:W-:Y:S01]  /*9440*/  IMAD R152, R152, c[0x0][0x1c0], RZ ;  /* 0x0000700098987a24 */ /* 0x000fe200078e02ff */
[-C--:B------:R-:W-:Y:S01]  /*9450*/  LEA.HI.X.SX32 R47, R149, R37.reuse, 0x2, P0 ;  /* 0x00000025952f7211 */ /* 0x080fe200000f16ff */
[----:B------:R-:W-:Y:S01]  /*9460*/  IMAD.SHL.U32 R151, R151, 0x20, RZ ;  /* 0x0000002097977824 */ /* 0x000fe200078e00ff */
[----:B------:R-:W3:Y:S01]  /*9470*/  LDL R52, [R1+0x14] ;  /* 0x0000140001347983 */ /* 0x000ee20000100800 */
[----:B------:R-:W-:Y:S01]  /*9480*/  IMAD R152, R152, 0x18, RZ ;  /* 0x0000001898987824 */ /* 0x000fe200078e02ff */
[----:B------:R-:W-:Y:S01]  /*9490*/  IADD3 R62, R149, 0x20, RZ ;  /* 0x00000020953e7810 */ /* 0x000fe20007ffe0ff */
[----:B------:R-:W-:Y:S01]  /*94a0*/  IMAD R150, R150, c[0x0][0x1c0], RZ ;  /* 0x0000700096967a24 */ /* 0x000fe200078e02ff */
[----:B------:R1:W-:Y:S01]  /*94b0*/  RED.E.ADD.F32.FTZ.RN.STRONG.GPU [R46.64], R6 ;  /* 0x000000062e00798e */ /* 0x0003e2000c10e786 */
[CC--:B------:R-:W-:Y:S02]  /*94c0*/  LEA R4, P0, R151.reuse, R36.reuse, 0x2 ;  /* 0x0000002497047211 */ /* 0x0c0fe400078010ff */
[-C--:B------:R-:W-:Y:S01]  /*94d0*/  LEA R40, P1, R152, R36.reuse, 0x2 ;  /* 0x0000002498287211 */ /* 0x080fe200078210ff */
[----:B------:R-:W-:Y:S01]  /*94e0*/  IMAD R150, R150, 0x28, RZ ;  /* 0x0000002896967824 */ /* 0x000fe200078e02ff */
[-C--:B------:R-:W-:Y:S01]  /*94f0*/  LEA.HI.X.SX32 R5, R151, R37.reuse, 0x2, P0 ;  /* 0x0000002597057211 */ /* 0x080fe200000f16ff */
[----:B------:R-:W-:Y:S01]  /*9500*/  IMAD.IADD R62, R147, 0x1, R62 ;  /* 0x00000001933e7824 */ /* 0x000fe200078e023e */
[-C--:B------:R-:W-:Y:S02]  /*9510*/  LEA.HI.X.SX32 R41, R152, R37.reuse, 0x2, P1 ;  /* 0x0000002598297211 */ /* 0x080fe400008f16ff */
[CC--:B------:R-:W-:Y:S02]  /*9520*/  LEA R38, P1, R150.reuse, R36.reuse, 0x2 ;  /* 0x0000002496267211 */ /* 0x0c0fe400078210ff */
[C---:B------:R-:W-:Y:S01]  /*9530*/  IADD3 R61, R149.reuse, 0x20, RZ ;  /* 0x00000020953d7810 */ /* 0x040fe20007ffe0ff */
[----:B------:R1:W-:Y:S01]  /*9540*/  RED.E.ADD.F32.FTZ.RN.STRONG.GPU [R40.64], R7 ;  /* 0x000000072800798e */ /* 0x0003e2000c10e786 */
[-C--:B------:R-:W-:Y:S02]  /*9550*/  LEA.HI.X.SX32 R39, R150, R37.reuse, 0x2, P1 ;  /* 0x0000002596277211 */ /* 0x080fe400008f16ff */
[C---:B------:R-:W-:Y:S01]  /*9560*/  IADD3 R60, R149.reuse, 0x20, RZ ;  /* 0x00000020953c7810 */ /* 0x040fe20007ffe0ff */
[----:B------:R1:W-:Y:S01]  /*9570*/  RED.E.ADD.F32.FTZ.RN.STRONG.GPU [R4.64], R8 ;  /* 0x000000080400798e */ /* 0x0003e2000c10e786 */
[----:B------:R-:W-:Y:S01]  /*9580*/  IADD3 R63, R149, 0x20, RZ ;  /* 0x00000020953f7810 */ /* 0x000fe20007ffe0ff */
[C---:B------:R-:W-:Y:S02]  /*9590*/  IMAD.IADD R61, R147.reuse, 0x1, R61 ;  /* 0x00000001933d7824 */ /* 0x040fe400078e023d */
[----:B------:R1:W-:Y:S01]  /*95a0*/  RED.E.ADD.F32.FTZ.RN.STRONG.GPU [R38.64], R9 ;  /* 0x000000092600798e */ /* 0x0003e2000c10e786 */
[----:B------:R-:W-:Y:S01]  /*95b0*/  IMAD.IADD R60, R147, 0x1, R60 ;  /* 0x00000001933c7824 */ /* 0x000fe200078e023c */
[-C--:B------:R-:W-:Y:S01]  /*95c0*/  LEA R50, P6, R63, R36.reuse, 0x2 ;  /* 0x000000243f327211 */ /* 0x080fe200078c10ff */
[C---:B------:R-:W-:Y:S02]  /*95d0*/  IMAD.IADD R61, R147.reuse, 0x1, R61 ;  /* 0x00000001933d7824 */ /* 0x040fe400078e023d */
[----:B------:R-:W-:Y:S01]  /*95e0*/  IMAD.IADD R60, R147, 0x1, R60 ;  /* 0x00000001933c7824 */ /* 0x000fe200078e023c */
[-C--:B------:R-:W-:Y:S02]  /*95f0*/  LEA.HI.X.SX32 R51, R63, R37.reuse, 0x2, P6 ;  /* 0x000000253f337211 */ /* 0x080fe400030f16ff */
[CC--:B-1----:R-:W-:Y:S01]  /*9600*/  LEA R6, P0, R0.reuse, R36.reuse, 0x2 ;  /* 0x0000002400067211 */ /* 0x0c2fe200078010ff */
[----:B------:R-:W-:Y:S01]  /*9610*/  IMAD.IADD R60, R147, 0x1, R60 ;  /* 0x00000001933c7824 */ /* 0x000fe200078e023c */
[CC--:B------:R-:W-:Y:S04]  /*9620*/  LEA R46, P4, R61.reuse, R36.reuse, 0x2 ;  /* 0x000000243d2e7211 */ /* 0x0c0fe800078810ff */
[-C--:B------:R-:W-:Y:S02]  /*9630*/  LEA.HI.X.SX32 R47, R61, R37.reuse, 0x2, P4 ;  /* 0x000000253d2f7211 */ /* 0x080fe400020f16ff */
[-C--:B------:R-:W-:Y:S01]  /*9640*/  LEA.HI.X.SX32 R7, R0, R37.reuse, 0x2, P0 ;  /* 0x0000002500077211 */ /* 0x080fe200000f16ff */
[----:B------:R-:W-:Y:S02]  /*9650*/  IMAD.MOV.U32 R0, RZ, RZ, c[0x0][0x22c] ;  /* 0x00008b00ff007624 */ /* 0x000fe400078e00ff */
[----:B------:R-:W-:Y:S01]  /*9660*/  IMAD.MOV.U32 R41, RZ, RZ, c[0x0][0x22c] ;  /* 0x00008b00ff297624 */ /* 0x000fe200078e00ff */
[-C--:B------:R-:W-:Y:S01]  /*9670*/  LEA R4, P1, R2, R36.reuse, 0x2 ;  /* 0x0000002402047211 */ /* 0x080fe200078210ff */
[----:B------:R1:W-:Y:S01]  /*9680*/  RED.E.ADD.F32.FTZ.RN.STRONG.GPU [R6.64], R10 ;  /* 0x0000000a0600798e */ /* 0x0003e2000c10e786 */
[----:B------:R-:W-:Y:S02]  /*9690*/  IMAD R0, R0, c[0x0][0x1c0], RZ ;  /* 0x0000700000007a24 */ /* 0x000fe400078e02ff */
[-C--:B------:R-:W-:Y:S01]  /*96a0*/  LEA.HI.X.SX32 R5, R2, R37.reuse, 0x2, P1 ;  /* 0x0000002502057211 */ /* 0x080fe200008f16ff */
[----:B------:R-:W-:Y:S02]  /*96b0*/  IMAD.MOV.U32 R2, RZ, RZ, c[0x0][0x22c] ;  /* 0x00008b00ff027624 */ /* 0x000fe400078e00ff */
[----:B------:R-:W-:Y:S02]  /*96c0*/  IMAD.SHL.U32 R0, R0, 0x40, RZ ;  /* 0x0000004000007824 */ /* 0x000fe400078e00ff */
[----:B------:R1:W-:Y:S01]  /*96d0*/  RED.E.ADD.F32.FTZ.RN.STRONG.GPU [R4.64], R11 ;  /* 0x0000000b0400798e */ /* 0x0003e2000c10e786 */
[----:B------:R-:W-:Y:S02]  /*96e0*/  IMAD R2, R2, c[0x0][0x1c0], RZ ;  /* 0x0000700002027a24 */ /* 0x000fe400078e02ff */
[-C--:B------:R-:W-:Y:S01]  /*96f0*/  LEA R8, P0, R0, R36.reuse, 0x2 ;  /* 0x0000002400087211 */ /* 0x080fe200078010ff */
[----:B------:R-:W-:Y:S02]  /*9700*/  IMAD R41, R41, c[0x0][0x1c0], RZ ;  /* 0x0000700029297a24 */ /* 0x000fe400078e02ff */
[----:B------:R-:W-:Y:S01]  /*9710*/  IMAD R2, R2, 0x58, RZ ;  /* 0x0000005802027824 */ /* 0x000fe200078e02ff */
[-C--:B------:R-:W-:Y:S01]  /*9720*/  LEA.HI.X.SX32 R9, R0, R37.reuse, 0x2, P0 ;  /* 0x0000002500097211 */ /* 0x080fe200000f16ff */
[----:B------:R-:W-:Y:S02]  /*9730*/  IMAD.MOV.U32 R0, RZ, RZ, c[0x0][0x22c] ;  /* 0x00008b00ff007624 */ /* 0x000fe400078e00ff */
[----:B------:R-:W-:Y:S02]  /*9740*/  IMAD.MOV.U32 R40, RZ, RZ, c[0x0][0x22c] ;  /* 0x00008b00ff287624 */ /* 0x000fe400078e00ff */
[----:B------:R1:W-:Y:S01]  /*9750*/  RED.E.ADD.F32.FTZ.RN.STRONG.GPU [R8.64], R16 ;  /* 0x000000100800798e */ /* 0x0003e2000c10e786 */
[----:B------:R-:W-:Y:S02]  /*9760*/  IMAD R0, R0, c[0x0][0x1c0], RZ ;  /* 0x0000700000007a24 */ /* 0x000fe400078e02ff */
[----:B------:R-:W-:Y:S02]  /*9770*/  IMAD R41, R41, 0x70, RZ ;  /* 0x0000007029297824 */ /* 0x000fe400078e02ff */
[----:B------:R-:W-:Y:S01]  /*9780*/  IMAD R0, R0, 0x50, RZ ;  /* 0x0000005000007824 */ /* 0x000fe200078e02ff */
[-C--:B-1----:R-:W-:Y:S01]  /*9790*/  LEA R6, P1, R48, R36.reuse, 0x2 ;  /* 0x0000002430067211 */ /* 0x082fe200078210ff */
[----:B------:R-:W-:Y:S03]  /*97a0*/  IMAD R40, R40, c[0x0][0x1c0], RZ ;  /* 0x0000700028287a24 */ /* 0x000fe600078e02ff */
[-C--:B------:R-:W-:Y:S01]  /*97b0*/  LEA.HI.X.SX32 R7, R48, R37.reuse, 0x2, P1 ;  /* 0x0000002530077211 */ /* 0x080fe200008f16ff */
[----:B------:R-:W-:Y:S01]  /*97c0*/  IMAD R40, R40, 0x78, RZ ;  /* 0x0000007828287824 */ /* 0x000fe200078e02ff */
[-C--:B------:R-:W-:Y:S02]  /*97d0*/  LEA R48, P5, R62, R36.reuse, 0x2 ;  /* 0x000000243e307211 */ /* 0x080fe400078a10ff */
[-C--:B------:R-:W-:Y:S01]  /*97e0*/  LEA R4, P0, R0, R36.reuse, 0x2 ;  /* 0x0000002400047211 */ /* 0x080fe200078010ff */
[----:B------:R1:W-:Y:S01]  /*97f0*/  RED.E.ADD.F32.FTZ.RN.STRONG.GPU [R6.64], R17 ;  /* 0x000000110600798e */ /* 0x0003e2000c10e786 */
[-C--:B------:R-:W-:Y:S02]  /*9800*/  LEA.HI.X.SX32 R49, R62, R37.reuse, 0x2, P5 ;  /* 0x000000253e317211 */ /* 0x080fe400028f16ff */
[-C--:B------:R-:W-:Y:S01]  /*9810*/  LEA.HI.X.SX32 R5, R0, R37.reuse, 0x2, P0 ;  /* 0x0000002500057211 */ /* 0x080fe200000f16ff */
[----:B------:R-:W-:Y:S04]  /*9820*/  IMAD.MOV.U32 R0, RZ, RZ, c[0x0][0x22c] ;  /* 0x00008b00ff007624 */ /* 0x000fe800078e00ff */
[----:B------:R-:W-:Y:S01]  /*9830*/  IMAD R0, R0, c[0x0][0x1c0], RZ ;  /* 0x0000700000007a24 */ /* 0x000fe200078e02ff */
[----:B------:R1:W-:Y:S01]  /*9840*/  RED.E.ADD.F32.FTZ.RN.STRONG.GPU [R4.64], R18 ;  /* 0x000000120400798e */ /* 0x0003e2000c10e786 */
[-C--:B------:R-:W-:Y:S02]  /*9850*/  LEA R16, P1, R2, R36.reuse, 0x2 ;  /* 0x0000002402107211 */ /* 0x080fe400078210ff */
[----:B------:R-:W-:Y:S01]  /*9860*/  IMAD R0, R0, 0x60, RZ ;  /* 0x0000006000007824 */ /* 0x000fe200078e02ff */
[-C--:B------:R-:W-:Y:S04]  /*9870*/  LEA R8, P2, R42, R36.reuse, 0x2 ;  /* 0x000000242a087211 */ /* 0x080fe800078410ff */
[-C--:B------:R-:W-:Y:S02]  /*9880*/  LEA R10, P0, R0, R36.reuse, 0x2 ;  /* 0x00000024000a7211 */ /* 0x080fe400078010ff */
[-C--:B------:R-:W-:Y:S02]  /*9890*/  LEA.HI.X.SX32 R9, R42, R37.reuse, 0x2, P2 ;  /* 0x000000252a097211 */ /* 0x080fe400010f16ff */
[-C--:B------:R-:W-:Y:S02]  /*98a0*/  LEA.HI.X.SX32 R11, R0, R37.reuse, 0x2, P0 ;  /* 0x00000025000b7211 */ /* 0x080fe400000f16ff */
[----:B------:R-:W4:Y:S01]  /*98b0*/  LDL R0, [R1+0x34] ;  /* 0x0000340001007983 */ /* 0x000f220000100800 */
[-C--:B------:R-:W-:Y:S02]  /*98c0*/  LEA R42, P3, R60, R36.reuse, 0x2 ;  /* 0x000000243c2a7211 */ /* 0x080fe400078610ff */
[-C--:B-1----:R-:W-:Y:S02]  /*98d0*/  LEA.HI.X.SX32 R17, R2, R37.reuse, 0x2, P1 ;  /* 0x0000002502117211 */ /* 0x082fe400008f16ff */
[----:B------:R-:W4:Y:S01]  /*98e0*/  LDL R2, [R1+0x10] ;  /* 0x0000100001027983 */ /* 0x000f220000100800 */
[CC--:B------:R-:W-:Y:S02]  /*98f0*/  LEA R6, P1, R41.reuse, R36.reuse, 0x2 ;  /* 0x0000002429067211 */ /* 0x0c0fe400078210ff */
[-C--:B------:R-:W-:Y:S01]  /*9900*/  LEA.HI.X.SX32 R43, R60, R37.reuse, 0x2, P3 ;  /* 0x000000253c2b7211 */ /* 0x080fe200018f16ff */
[----:B------:R1:W-:Y:S01]  /*9910*/  RED.E.ADD.F32.FTZ.RN.STRONG.GPU [R16.64], R19 ;  /* 0x000000131000798e */ /* 0x0003e2000c10e786 */
[-C--:B------:R-:W-:Y:S02]  /*9920*/  LEA.HI.X.SX32 R7, R41, R37.reuse, 0x2, P1 ;  /* 0x0000002529077211 */ /* 0x080fe400008f16ff */
[CC--:B------:R-:W-:Y:S01]  /*9930*/  LEA R4, P0, R40.reuse, R36.reuse, 0x2 ;  /* 0x0000002428047211 */ /* 0x0c0fe200078010ff */
[----:B------:R-:W-:Y:S03]  /*9940*/  RED.E.ADD.F32.FTZ.RN.STRONG.GPU [R10.64], R12 ;  /* 0x0000000c0a00798e */ /* 0x000fe6000c10e786 */
[-C--:B------:R-:W-:Y:S01]  /*9950*/  LEA.HI.X.SX32 R5, R40, R37.reuse, 0x2, P0 ;  /* 0x0000002528057211 */ /* 0x080fe200000f16ff */
[----:B------:R-:W-:Y:S04]  /*9960*/  RED.E.ADD.F32.FTZ.RN.STRONG.GPU [R8.64], R13 ;  /* 0x0000000d0800798e */ /* 0x000fe8000c10e786 */
[----:B------:R2:W-:Y:S04]  /*9970*/  RED.E.ADD.F32.FTZ.RN.STRONG.GPU [R6.64], R14 ;  /* 0x0000000e0600798e */ /* 0x0005e8000c10e786 */
[----:B------:R1:W-:Y:S04]  /*9980*/  RED.E.ADD.F32.FTZ.RN.STRONG.GPU [R4.64], R15 ;  /* 0x0000000f0400798e */ /* 0x0003e8000c10e786 */
[----:B------:R-:W-:Y:S04]  /*9990*/  RED.E.ADD.F32.FTZ.RN.STRONG.GPU [R36.64+0x80], R20 ;  /* 0x000080142400798e */ /* 0x000fe8000c10e786 */
[----:B------:R-:W-:Y:S04]  /*99a0*/  RED.E.ADD.F32.FTZ.RN.STRONG.GPU [R44.64+0x80], R21 ;  /* 0x000080152c00798e */ /* 0x000fe8000c10e786 */
[----:B------:R-:W-:Y:S04]  /*99b0*/  RED.E.ADD.F32.FTZ.RN.STRONG.GPU [R50.64], R22 ;  /* 0x000000163200798e */ /* 0x000fe8000c10e786 */
[----:B------:R-:W-:Y:S04]  /*99c0*/  RED.E.ADD.F32.FTZ.RN.STRONG.GPU [R48.64], R23 ;  /* 0x000000173000798e */ /* 0x000fe8000c10e786 */
[----:B------:R-:W-:Y:S04]  /*99d0*/  RED.E.ADD.F32.FTZ.RN.STRONG.GPU [R46.64], R24 ;  /* 0x000000182e00798e */ /* 0x000fe8000c10e786 */
[----:B------:R-:W-:Y:S04]  /*99e0*/  RED.E.ADD.F32.FTZ.RN.STRONG.GPU [R42.64], R25 ;  /* 0x000000192a00798e */ /* 0x000fe8000c10e786 */
[----:B------:R-:W-:Y:S01]  /*99f0*/  LDSM.16.MT88.4 R20, [R3+0x14800] ;  /* 0x014800000314783b */ /* 0x000fe20000004200 */
[CC--:B-----5:R-:W-:Y:S02]  /*9a00*/  LEA R40, P2, R59.reuse, R36.reuse, 0x2 ;  /* 0x000000243b287211 */ /* 0x0e0fe400078410ff */
[CC--:B------:R-:W-:Y:S02]  /*9a10*/  LEA R38, P1, R58.reuse, R36.reuse, 0x2 ;  /* 0x000000243a267211 */ /* 0x0c0fe400078210ff */
[-C--:B------:R-:W-:Y:S02]  /*9a20*/  LEA.HI.X.SX32 R41, R59, R37.reuse, 0x2, P2 ;  /* 0x000000253b297211 */ /* 0x080fe400010f16ff */
[CC--:B------:R-:W-:Y:S02]  /*9a30*/  LEA R18, P0, R57.reuse, R36.reuse, 0x2 ;  /* 0x0000002439127211 */ /* 0x0c0fe400078010ff */
[-C--:B------:R-:W-:Y:S01]  /*9a40*/  LEA.HI.X.SX32 R39, R58, R37.reuse, 0x2, P1 ;  /* 0x000000253a277211 */ /* 0x080fe200008f16ff */
[----:B------:R-:W-:Y:S01]  /*9a50*/  RED.E.ADD.F32.FTZ.RN.STRONG.GPU [R40.64], R26 ;  /* 0x0000001a2800798e */ /* 0x000fe2000c10e786 */
[CC--:B-1----:R-:W-:Y:S02]  /*9a60*/  LEA R16, P6, R56.reuse, R36.reuse, 0x2 ;  /* 0x0000002438107211 */ /* 0x0c2fe400078c10ff */
[-C--:B------:R-:W-:Y:S01]  /*9a70*/  LEA.HI.X.SX32 R19, R57, R37.reuse, 0x2, P0 ;  /* 0x0000002539137211 */ /* 0x080fe200000f16ff */
[----:B------:R-:W-:Y:S01]  /*9a80*/  RED.E.ADD.F32.FTZ.RN.STRONG.GPU [R38.64], R27 ;  /* 0x0000001b2600798e */ /* 0x000fe2000c10e786 */
[CC--:B--2---:R-:W-:Y:S02]  /*9a90*/  LEA R14, P5, R55.reuse, R36.reuse, 0x2 ;  /* 0x00000024370e7211 */ /* 0x0c4fe400078a10ff */
[-C--:B------:R-:W-:Y:S01]  /*9aa0*/  LEA.HI.X.SX32 R17, R56, R37.reuse, 0x2, P6 ;  /* 0x0000002538117211 */ /* 0x080fe200030f16ff */
[----:B------:R-:W-:Y:S01]  /*9ab0*/  RED.E.ADD.F32.FTZ.RN.STRONG.GPU [R18.64], R32 ;  /* 0x000000201200798e */ /* 0x000fe2000c10e786 */
[CC--:B---3--:R-:W-:Y:S02]  /*9ac0*/  LEA R12, P4, R54.reuse, R36.reuse, 0x2 ;  /* 0x00000024360c7211 */ /* 0x0c8fe400078810ff */
[-C--:B------:R-:W-:Y:S01]  /*9ad0*/  LEA.HI.X.SX32 R15, R55, R37.reuse, 0x2, P5 ;  /* 0x00000025370f7211 */ /* 0x080fe200028f16ff */
[----:B------:R-:W-:Y:S01]  /*9ae0*/  RED.E.ADD.F32.FTZ.RN.STRONG.GPU [R16.64], R33 ;  /* 0x000000211000798e */ /* 0x000fe2000c10e786 */
[CC--:B------:R-:W-:Y:S02]  /*9af0*/  LEA R10, P3, R53.reuse, R36.reuse, 0x2 ;  /* 0x00000024350a7211 */ /* 0x0c0fe400078610ff */
[-C--:B------:R-:W-:Y:S01]  /*9b00*/  LEA.HI.X.SX32 R13, R54, R37.reuse, 0x2, P4 ;  /* 0x00000025360d7211 */ /* 0x080fe200020f16ff */
[----:B------:R-:W-:Y:S01]  /*9b10*/  RED.E.ADD.F32.FTZ.RN.STRONG.GPU [R14.64], R34 ;  /* 0x000000220e00798e */ /* 0x000fe2000c10e786 */
[CC--:B------:R-:W-:Y:S02]  /*9b20*/  LEA R8, P2, R52.reuse, R36.reuse, 0x2 ;  /* 0x0000002434087211 */ /* 0x0c0fe400078410ff */
[-C--:B------:R-:W-:Y:S01]  /*9b30*/  LEA.HI.X.SX32 R11, R53, R37.reuse, 0x2, P3 ;  /* 0x00000025350b7211 */ /* 0x080fe200018f16ff */
[----:B------:R-:W-:Y:S01]  /*9b40*/  RED.E.ADD.F32.FTZ.RN.STRONG.GPU [R12.64], R35 ;  /* 0x000000230c00798e */ /* 0x000fe2000c10e786 */
[-C--:B------:R-:W-:Y:S03]  /*9b50*/  LEA.HI.X.SX32 R9, R52, R37.reuse, 0x2, P2 ;  /* 0x0000002534097211 */ /* 0x080fe600010f16ff */
[----:B------:R-:W-:Y:S04]  /*9b60*/  RED.E.ADD.F32.FTZ.RN.STRONG.GPU [R10.64], R28 ;  /* 0x0000001c0a00798e */ /* 0x000fe8000c10e786 */
[----:B------:R-:W-:Y:S04]  /*9b70*/  RED.E.ADD.F32.FTZ.RN.STRONG.GPU [R8.64], R29 ;  /* 0x0000001d0800798e */ /* 0x000fe8000c10e786 */
[----:B------:R-:W-:Y:S04]  /*9b80*/  LDSM.16.MT88.4 R8, [R156] ;  /* 0x000000009c08783b */ /* 0x000fe80000004200 */
[----:B------:R-:W-:Y:S04]  /*9b90*/  LDSM.16.MT88.4 R12, [R3+0x18000] ;  /* 0x01800000030c783b */ /* 0x000fe80000004200 */
[----:B------:R-:W-:Y:S04]  /*9ba0*/  LDSM.16.MT88.4 R24, [R156+0x800] ;  /* 0x000800009c18783b */ /* 0x000fe80000004200 */
[----:B------:R-:W-:Y:S01]  /*9bb0*/  LDSM.16.MT88.4 R32, [R3+0x18800] ;  /* 0x018800000320783b */ /* 0x000fe20000004200 */
[CC--:B----4-:R-:W-:Y:S04]  /*9bc0*/  LEA R4, P0, R0.reuse, R36.reuse, 0x2 ;  /* 0x0000002400047211 */ /* 0x0d0fe800078010ff */
[-C--:B------:R-:W-:Y:S01]  /*9bd0*/  LEA.HI.X.SX32 R5, R0, R37.reuse, 0x2, P0 ;  /* 0x0000002500057211 */ /* 0x080fe200000f16ff */
[----:B------:R-:W-:Y:S01]  /*9be0*/  IMAD.IADD R0, R157, 0x1, R156 ;  /* 0x000000019d007824 */ /* 0x000fe200078e029c */
[C---:B------:R-:W-:Y:S02]  /*9bf0*/  LEA R6, P1, R2.reuse, R36, 0x2 ;  /* 0x0000002402067211 */ /* 0x040fe400078210ff */
[----:B------:R-:W-:Y:S01]  /*9c00*/  PLOP3.LUT P0, PT, PT, PT, UP0, 0x80, 0x0 ;  /* 0x000000000000781c */ /* 0x000fe20003f0f008 */
[----:B------:R-:W-:Y:S01]  /*9c10*/  @UP4 UIADD3 UR13, UP0, UR13, -0x200, URZ ;  /* 0xfffffe000d0d4890 */ /* 0x000fe2000ff1e03f */
[----:B------:R-:W-:Y:S01]  /*9c20*/  LEA.HI.X.SX32 R7, R2, R37, 0x2, P1 ;  /* 0x0000002502077211 */ /* 0x000fe200008f16ff */
[----:B------:R-:W-:Y:S01]  /*9c30*/  LDSM.16.MT88.4 R16, [R0] ;  /* 0x000000000010783b */ /* 0x000fe20000004200 */
[----:B------:R-:W-:Y:S01]  /*9c40*/  ISETP.LT.AND P1, PT, RZ, UR8, PT ;  /* 0x00000008ff007c0c */ /* 0x000fe2000bf21270 */
[----:B------:R-:W-:Y:S02]  /*9c50*/  @UP4 UIADD3.X UR12, UR12, -0x1, URZ, UP0, !UPT ;  /* 0xffffffff0c0c4890 */ /* 0x000fe400087fe43f */
[----:B------:R-:W-:Y:S01]  /*9c60*/  RED.E.ADD.F32.FTZ.RN.STRONG.GPU [R6.64], R30 ;  /* 0x0000001e0600798e */ /* 0x000fe2000c10e786 */
[----:B------:R-:W-:Y:S03]  /*9c70*/  UMOV UR8, UR9 ;  /* 0x0000000900087c82 */ /* 0x000fe60008000000 */
[----:B------:R-:W-:Y:S04]  /*9c80*/  RED.E.ADD.F32.FTZ.RN.STRONG.GPU [R4.64], R31 ;  /* 0x0000001f0400798e */ /* 0x000fe8000c10e786 */
[----:B------:R-:W1:Y:S04]  /*9c90*/  LDSM.16.MT88.4 R4, [R3+0x14000] ;  /* 0x014000000304783b */ /* 0x000e680000004200 */
[----:B------:R-:W2:Y:S04]  /*9ca0*/  LDSM.16.MT88.4 R28, [R0+0x800] ;  /* 0x00080000001c783b */ /* 0x000ea80000004200 */
[----:B------:R-:W-:Y:S04]  /*9cb0*/  LDSM.16.MT88.4 R36, [R3+0x19000] ;  /* 0x019000000324783b */ /* 0x000fe80000004200 */
[----:B------:R-:W-:Y:S01]  /*9cc0*/  LDSM.16.MT88.4 R40, [R0+0x1000] ;  /* 0x001000000028783b */ /* 0x000fe20000004200 */
[-C--:B-1----:R-:W-:Y:S08]  /*9cd0*/  HMMA.16816.F32.BF16 R100, R4, R8.reuse, R100 ;  /* 0x000000080464723c */ /* 0x082ff00000041864 */
[C---:B------:R-:W-:Y:S08]  /*9ce0*/  HMMA.16816.F32.BF16 R104, R12.reuse, R8, R104 ;  /* 0x000000080c68723c */ /* 0x040ff00000041868 */
        /* <DEDUP_REMOVED lines=8> */
[----:B------:R-:W-:Y:S04]  /*9d70*/  LDSM.16.MT88.4 R4, [R3+0x15800] ;  /* 0x015800000304783b */ /* 0x000fe80000004200 */
[----:B------:R-:W3:Y:S03]  /*9d80*/  LDSM.16.MT88.4 R16, [R156+0x1800] ;  /* 0x001800009c10783b */ /* 0x000ee60000004200 */
[-C--:B------:R-:W-:Y:S08]  /*9d90*/  HMMA.16816.F32.BF16 R100, R20, R24.reuse, R100 ;  /* 0x000000181464723c */ /* 0x080ff00000041864 */
[C---:B------:R-:W-:Y:S08]  /*9da0*/  HMMA.16816.F32.BF16 R104, R32.reuse, R24, R104 ;  /* 0x000000182068723c */ /* 0x040ff00000041868 */
[-C--:B------:R-:W-:Y:S08]  /*9db0*/  HMMA.16816.F32.BF16 R108, R32, R26.reuse, R108 ;  /* 0x0000001a206c723c */ /* 0x080ff0000004186c */
[C---:B------:R-:W-:Y:S01]  /*9dc0*/  HMMA.16816.F32.BF16 R112, R20.reuse, R26, R112 ;  /* 0x0000001a1470723c */ /* 0x040fe20000041870 */
[----:B------:R-:W4:Y:S07]  /*9dd0*/  LDSM.16.MT88.4 R24, [R3+0x19800] ;  /* 0x019800000318783b */ /* 0x000f2e0000004200 */
[-C--:B--2---:R-:W-:Y:S08]  /*9de0*/  HMMA.16816.F32.BF16 R116, R20, R28.reuse, R116 ;  /* 0x0000001c1474723c */ /* 0x084ff00000041874 */
[C---:B------:R-:W-:Y:S08]  /*9df0*/  HMMA.16816.F32.BF16 R120, R32.reuse, R28, R120 ;  /* 0x0000001c2078723c */ /* 0x040ff00000041878 */
[-C--:B------:R-:W-:Y:S01]  /*9e00*/  HMMA.16816.F32.BF16 R124, R32, R30.reuse, R124 ;  /* 0x0000001e207c723c */ /* 0x080fe2000004187c */
[----:B------:R-:W2:Y:S07]  /*9e10*/  LDSM.16.MT88.4 R32, [R0+0x1800] ;  /* 0x001800000020783b */ /* 0x000eae0000004200 */
[----:B------:R-:W-:Y:S01]  /*9e20*/  HMMA.16816.F32.BF16 R128, R20, R30, R128 ;  /* 0x0000001e1480723c */ /* 0x000fe20000041880 */
[----:B------:R-:W-:Y:S04]  /*9e30*/  LDSM.16.MT88.4 R20, [R156+0x2000] ;  /* 0x002000009c14783b */ /* 0x000fe80000004200 */
        /* <DEDUP_REMOVED lines=9> */
[----:B------:R-:W5:Y:S07]  /*9ed0*/  LDSM.16.MT88.4 R36, [R0+0x2000] ;  /* 0x002000000024783b */ /* 0x000f6e0000004200 */
[----:B------:R-:W-:Y:S01]  /*9ee0*/  HMMA.16816.F32.BF16 R128, R8, R42, R128 ;  /* 0x0000002a0880723c */ /* 0x000fe20000041880 */
[----:B------:R-:W-:Y:S04]  /*9ef0*/  LDSM.16.MT88.4 R8, [R3+0x16800] ;  /* 0x016800000308783b */ /* 0x000fe80000004200 */
[----:B------:R-:W-:Y:S03]  /*9f00*/  LDSM.16.MT88.4 R40, [R0+0x2800] ;  /* 0x002800000028783b */ /* 0x000fe60000004200 */
[-C--:B---3--:R-:W-:Y:S08]  /*9f10*/  HMMA.16816.F32.BF16 R100, R4, R16.reuse, R100 ;  /* 0x000000100464723c */ /* 0x088ff00000041864 */
[C---:B----4-:R-:W-:Y:S08]  /*9f20*/  HMMA.16816.F32.BF16 R104, R24.reuse, R16, R104 ;  /* 0x000000101868723c */ /* 0x050ff00000041868 */
[-C--:B------:R-:W-:Y:S08]  /*9f30*/  HMMA.16816.F32.BF16 R108, R24, R18.reuse, R108 ;  /* 0x00000012186c723c */ /* 0x080ff0000004186c */
[C---:B------:R-:W-:Y:S01]  /*9f40*/  HMMA.16816.F32.BF16 R112, R4.reuse, R18, R112 ;  /* 0x000000120470723c */ /* 0x040fe20000041870 */
[----:B------:R-:W3:Y:S07]  /*9f50*/  LDSM.16.MT88.4 R16, [R156+0x2800] ;  /* 0x002800009c10783b */ /* 0x000eee0000004200 */
        /* <DEDUP_REMOVED lines=12> */
[-C--:B-----5:R-:W-:Y:S08]  /*a020*/  HMMA.16816.F32.BF16 R116, R12, R36.reuse, R116 ;  /* 0x000000240c74723c */ /* 0x0a0ff00000041874 */
[C---:B------:R-:W-:Y:S08]  /*a030*/  HMMA.16816.F32.BF16 R120, R28.reuse, R36, R120 ;  /* 0x000000241c78723c */ /* 0x040ff00000041878 */
[-C--:B------:R-:W-:Y:S01]  /*a040*/  HMMA.16816.F32.BF16 R124, R28, R38.reuse, R124 ;  /* 0x000000261c7c723c */ /* 0x080fe2000004187c */
[----:B------:R-:W4:Y:S07]  /*a050*/  LDSM.16.MT88.4 R28, [R3+0x1b000] ;  /* 0x01b00000031c783b */ /* 0x000f2e0000004200 */
[----:B------:R-:W-:Y:S01]  /*a060*/  HMMA.16816.F32.BF16 R128, R12, R38, R128 ;  /* 0x000000260c80723c */ /* 0x000fe20000041880 */
[----:B------:R-:W-:Y:S04]  /*a070*/  LDSM.16.MT88.4 R12, [R3+0x17800] ;  /* 0x01780000030c783b */ /* 0x000fe80000004200 */
[----:B------:R5:W-:Y:S03]  /*a080*/  LDSM.16.MT88.4 R36, [R0+0x3800] ;  /* 0x003800000024783b */ /* 0x000be60000004200 */
[-C--:B---3--:R-:W-:Y:S08]  /*a090*/  HMMA.16816.F32.BF16 R100, R8, R16.reuse, R100 ;  /* 0x000000100864723c */ /* 0x088ff00000041864 */
[C---:B--2---:R-:W-:Y:S08]  /*a0a0*/  HMMA.16816.F32.BF16 R104, R24.reuse, R16, R104 ;  /* 0x000000101868723c */ /* 0x044ff00000041868 */
[-C--:B------:R-:W-:Y:S04]  /*a0b0*/  HMMA.16816.F32.BF16 R108, R24, R18.reuse, R108 ;  /* 0x00000012186c723c */ /* 0x080fe8000004186c */
[C---:B-----5:R-:W-:Y:S02]  /*a0c0*/  IADD3 R0, R156.reuse, -0x4000, RZ ;  /* 0xffffc0009c007810 */ /* 0x060fe40007ffe0ff */
[----:B------:R-:W-:Y:S02]  /*a0d0*/  @P0 IADD3 R0, R156, 0x4000, RZ ;  /* 0x000040009c000810 */ /* 0x000fe40007ffe0ff */
[C---:B------:R-:W-:Y:S01]  /*a0e0*/  HMMA.16816.F32.BF16 R112, R8.reuse, R18, R112 ;  /* 0x000000120870723c */ /* 0x040fe20000041870 */
[----:B------:R2:W3:Y:S07]  /*a0f0*/  LDSM.16.MT88.4 R16, [R156+0x3800] ;  /* 0x003800009c10783b */ /* 0x0004ee0000004200 */
[-C--:B------:R-:W-:Y:S08]  /*a100*/  HMMA.16816.F32.BF16 R116, R8, R40.reuse, R116 ;  /* 0x000000280874723c */ /* 0x080ff00000041874 */
[C---:B------:R-:W-:Y:S08]  /*a110*/  HMMA.16816.F32.BF16 R120, R24.reuse, R40, R120 ;  /* 0x000000281878723c */ /* 0x040ff00000041878 */
[-C--:B------:R-:W-:Y:S01]  /*a120*/  HMMA.16816.F32.BF16 R124, R24, R42.reuse, R124 ;  /* 0x0000002a187c723c */ /* 0x080fe2000004187c */
[----:B------:R-:W5:Y:S03]  /*a130*/  LDSM.16.MT88.4 R24, [R3+0x1b800] ;  /* 0x01b800000318783b */ /* 0x000f660000004200 */
[----:B--2---:R-:W-:Y:S04]  /*a140*/  IMAD.MOV.U32 R156, RZ, RZ, R0 ;  /* 0x000000ffff9c7224 */ /* 0x004fe800078e0000 */
[----:B------:R-:W-:Y:S08]  /*a150*/  HMMA.16816.F32.BF16 R128, R8, R42, R128 ;  /* 0x0000002a0880723c */ /* 0x000ff00000041880 */
[-C--:B-1----:R-:W-:Y:S08]  /*a160*/  HMMA.16816.F32.BF16 R100, R4, R20.reuse, R100 ;  /* 0x000000140464723c */ /* 0x082ff00000041864 */
[C---:B----4-:R-:W-:Y:S08]  /*a170*/  HMMA.16816.F32.BF16 R104, R28.reuse, R20, R104 ;  /* 0x000000141c68723c */ /* 0x050ff00000041868 */
[-C--:B------:R-:W-:Y:S08]  /*a180*/  HMMA.16816.F32.BF16 R108, R28, R22.reuse, R108 ;  /* 0x000000161c6c723c */ /* 0x080ff0000004186c */
[C---:B------:R-:W-:Y:S08]  /*a190*/  HMMA.16816.F32.BF16 R112, R4.reuse, R22, R112 ;  /* 0x000000160470723c */ /* 0x040ff00000041870 */
[-C--:B------:R-:W-:Y:S08]  /*a1a0*/  HMMA.16816.F32.BF16 R116, R4, R32.reuse, R116 ;  /* 0x000000200474723c */ /* 0x080ff00000041874 */
[C---:B------:R-:W-:Y:S08]  /*a1b0*/  HMMA.16816.F32.BF16 R120, R28.reuse, R32, R120 ;  /* 0x000000201c78723c */ /* 0x040ff00000041878 */
[-C--:B------:R-:W-:Y:S08]  /*a1c0*/  HMMA.16816.F32.BF16 R124, R28, R34.reuse, R124 ;  /* 0x000000221c7c723c */ /* 0x080ff0000004187c */
[----:B------:R-:W-:Y:S08]  /*a1d0*/  HMMA.16816.F32.BF16 R128, R4, R34, R128 ;  /* 0x000000220480723c */ /* 0x000ff00000041880 */
[-C--:B---3--:R-:W-:Y:S08]  /*a1e0*/  HMMA.16816.F32.BF16 R100, R12, R16.reuse, R100 ;  /* 0x000000100c64723c */ /* 0x088ff00000041864 */
[C---:B-----5:R-:W-:Y:S08]  /*a1f0*/  HMMA.16816.F32.BF16 R104, R24.reuse, R16, R104 ;  /* 0x000000101868723c */ /* 0x060ff00000041868 */
        /* <DEDUP_REMOVED lines=10> */
[----:B------:R-:W5:Y:S04]  /*a2a0*/  LDL R61, [R1+0x60] ;  /* 0x00006000013d7983 */ /* 0x000f680000100800 */
        /* <DEDUP_REMOVED lines=8> */
[----:B------:R-:W5:Y:S01]  /*a330*/  LDL R52, [R1+0x7c] ;  /* 0x00007c0001347983 */ /* 0x000f620000100800 */
        /* <DEDUP_REMOVED lines=78> */
[----:B-----5:R1:W-:Y:S04]  /*a820*/  STS [R61], R11 ;  /* 0x0000000b3d007388 */ /* 0x0203e80000000800 */
        /* <DEDUP_REMOVED lines=39> */
.L_x_644:
        /* <DEDUP_REMOVED lines=19> */
.L_x_645:
        /* <DEDUP_REMOVED lines=47> */
.L_x_647:
[----:B------:R-:W-:Y:S05]  /*aec0*/  BSYNC B0 ;  /* 0x0000000000007941 */ /* 0x000fea0003800000 */
.L_x_646:
        /* <DEDUP_REMOVED lines=15> */
.L_x_649:
[----:B------:R-:W-:Y:S05]  /*afc0*/  BSYNC B0 ;  /* 0x0000000000007941 */ /* 0x000fea0003800000 */
.L_x_648:
        /* <DEDUP_REMOVED lines=15> */
.L_x_651:
[----:B------:R-:W-:Y:S05]  /*b0c0*/  BSYNC B0 ;  /* 0x0000000000007941 */ /* 0x000fea0003800000 */
.L_x_650:
        /* <DEDUP_REMOVED lines=14> */
.L_x_653:
[----:B------:R-:W-:Y:S05]  /*b1b0*/  BSYNC B0 ;  /* 0x0000000000007941 */ /* 0x000fea0003800000 */
.L_x_652:
        /* <DEDUP_REMOVED lines=25> */
.L_x_655:
[----:B------:R-:W-:Y:S05]  /*b350*/  BSYNC B0 ;  /* 0x0000000000007941 */ /* 0x000fea0003800000 */
.L_x_654:
        /* <DEDUP_REMOVED lines=13> */
.L_x_657:
[----:B------:R-:W-:Y:S05]  /*b430*/  BSYNC B0 ;  /* 0x0000000000007941 */ /* 0x000fea0003800000 */
.L_x_656:
        /* <DEDUP_REMOVED lines=13> */
.L_x_659:
[----:B------:R-:W-:Y:S05]  /*b510*/  BSYNC B0 ;  /* 0x0000000000007941 */ /* 0x000fea0003800000 */
.L_x_658:
        /* <DEDUP_REMOVED lines=12> */
.L_x_608:
        /* <DEDUP_REMOVED lines=21> */
.L_x_661:
        /* <DEDUP_REMOVED lines=19> */
.L_x_662:
        /* <DEDUP_REMOVED lines=36> */
.L_x_664:
[----:B------:R-:W-:Y:S05]  /*baa0*/  BSYNC B0 ;  /* 0x0000000000007941 */ /* 0x000fea0003800000 */
.L_x_663:
        /* <DEDUP_REMOVED lines=15> */
.L_x_666:
[----:B------:R-:W-:Y:S05]  /*bba0*/  BSYNC B0 ;  /* 0x0000000000007941 */ /* 0x000fea0003800000 */
.L_x_665:
        /* <DEDUP_REMOVED lines=15> */
.L_x_668:
[----:B------:R-:W-:Y:S05]  /*bca0*/  BSYNC B0 ;  /* 0x0000000000007941 */ /* 0x000fea0003800000 */
.L_x_667:
        /* <DEDUP_REMOVED lines=14> */
.L_x_670:
[----:B------:R-:W-:Y:S05]  /*bd90*/  BSYNC B0 ;  /* 0x0000000000007941 */ /* 0x000fea0003800000 */
.L_x_669:
        /* <DEDUP_REMOVED lines=25> */
.L_x_672:
[----:B------:R-:W-:Y:S05]  /*bf30*/  BSYNC B0 ;  /* 0x0000000000007941 */ /* 0x000fea0003800000 */
.L_x_671:
        /* <DEDUP_REMOVED lines=13> */
.L_x_674:
[----:B------:R-:W-:Y:S05]  /*c010*/  BSYNC B0 ;  /* 0x0000000000007941 */ /* 0x000fea0003800000 */
.L_x_673:
        /* <DEDUP_REMOVED lines=13> */
.L_x_676:
[----:B------:R-:W-:Y:S05]  /*c0f0*/  BSYNC B0 ;  /* 0x0000000000007941 */ /* 0x000fea0003800000 */
.L_x_675:
        /* <DEDUP_REMOVED lines=11> */
.L_x_660:
[----:B------:R-:W-:Y:S05]  /*c1b0*/  BSYNC B1 ;  /* 0x0000000000017941 */ /* 0x000fea0003800000 */
.L_x_603:
        /* <DEDUP_REMOVED lines=11> */
.L_x_677:
[----:B------:R-:W-:Y:S05]  /*c270*/  EXIT ;  /* 0x000000000000794d */ /* 0x000fea0003800000 */
.L_x_679:
        /* <DEDUP_REMOVED lines=16> */
.L_x_2462:


//--------------------- .text._ZN5flash44flash_bwd_dq_dk_dv_loop_seqk_parallel_kernelI23Flash_bwd_kernel_traitsILi64ELi128ELi128ELi8ELi4ELi4ELi4ELb0ELb0EN7cutlass10bfloat16_tE19Flash_kernel_traitsILi64ELi128ELi128ELi8ES3_EELb0ELb0ELb1ELb0ELb0ELb1ELb0EEEvNS_16Flash_bwd_paramsE --------------------------
	.section	.text._ZN5flash44flash_bwd_dq_dk_dv_loop_seqk_parallel_kernelI23Flash_bwd_kernel_traitsILi64ELi128ELi128ELi8ELi4ELi4ELi4ELb0ELb0EN7cutlass10bfloat16_tE19Flash_kernel_traitsILi64ELi128ELi128ELi8ES3_EELb0ELb0ELb1ELb0ELb0ELb1ELb0EEEvNS_16Flash_bwd_paramsE,"ax",@progbits
	.sectioninfo	@"SHI_REGISTERS=255"
	.align	128
        .global         _ZN5flash44flash_bwd_dq_dk_dv_loop_seqk_parallel_kernelI23Flash_bwd_kernel_traitsILi64ELi128ELi128ELi8ELi4ELi4ELi4ELb0ELb0EN7cutlass10bfloat16_tE19Flash_kernel_traitsILi64ELi128ELi128ELi8ES3_EELb0ELb0ELb1ELb0ELb0ELb1ELb0EEEvNS_16Flash_bwd_paramsE
        .type           _ZN5flash44flash_bwd_dq_dk_dv_loop_seqk_parallel_kernelI23Flash_bwd_kernel_traitsILi64ELi128ELi128ELi8ELi4ELi4ELi4ELb0ELb0EN7cutlass10bfloat16_tE19Flash_kernel_traitsILi64ELi128ELi128ELi8ES3_EELb0ELb0ELb1ELb0ELb0ELb1ELb0EEEvNS_16Flash_bwd_paramsE,@function
        .size           _ZN5flash44flash_bwd_dq_dk_dv_loop_seqk_parallel_kernelI23Flash_bwd_kernel_traitsILi64ELi128ELi128ELi8ELi4ELi4ELi4ELb0ELb0EN7cutlass10bfloat16_tE19Flash_kernel_traitsILi64ELi128ELi128ELi8ES3_EELb0ELb0ELb1ELb0ELb0ELb1ELb0EEEvNS_16Flash_bwd_paramsE,(.L_x_2463 - _ZN5flash44flash_bwd_dq_dk_dv_loop_seqk_parallel_kernelI23Flash_bwd_kernel_traitsILi64ELi128ELi128ELi8ELi4ELi4ELi4ELb0ELb0EN7cutlass10bfloat16_tE19Flash_kernel_traitsILi64ELi128ELi128ELi8ES3_EELb0ELb0ELb1ELb0ELb0ELb1ELb0EEEvNS_16Flash_bwd_paramsE)
        .other          _ZN5flash44flash_bwd_dq_dk_dv_loop_seqk_parallel_kernelI23Flash_bwd_kernel_traitsILi64ELi128ELi128ELi8ELi4ELi4ELi4ELb0ELb0EN7cutlass10bfloat16_tE19Flash_kernel_traitsILi64ELi128ELi128ELi8ES3_EELb0ELb0ELb1ELb0ELb0ELb1ELb0EEEvNS_16Flash_bwd_paramsE,@"STO_CUDA_ENTRY STV_DEFAULT"
_ZN5flash44flash_bwd_dq_dk_dv_loop_seqk_parallel_kernelI23Flash_bwd_kernel_traitsILi64ELi128ELi128ELi8ELi4ELi4ELi4ELb0ELb0EN7cutlass10bfloat16_tE19Flash_kernel_traitsILi64ELi128ELi128ELi8ES3_EELb0ELb0ELb1ELb0ELb0ELb1ELb0EEEvNS_16Flash_bwd_paramsE:
.text._ZN5flash44flash_bwd_dq_dk_dv_loop_seqk_parallel_kernelI23Flash_bwd_kernel_traitsILi64ELi128ELi128ELi8ELi4ELi4ELi4ELb0ELb0EN7cutlass10bfloat16_tE19Flash_kernel_traitsILi64ELi128ELi128ELi8ES3_EELb0ELb0ELb1ELb0ELb0ELb1ELb0EEEvNS_16Flash_bwd_paramsE:
        /* <DEDUP_REMOVED lines=20> */
[----:B------:R-:W-:-:S02]  /*0140*/  UIMAD UR61, UR9, UR8, UR61 ;  /* 0x00000008093d72a4 */ /* 0x000fc4000f8e023d */
[----:B------:R-:W-:Y:S02]  /*0150*/  ULDC.U8 UR10, c[0x0][0x328] ;  /* 0x0000ca00000a7ab9 */ /* 0x000fe40000000000 */
[----:B------:R-:W-:Y:S02]  /*0160*/  UISETP.NE.AND UP5, UPT, UR10, URZ, UPT ;  /* 0x0000003f0a00728c */ /* 0x000fe4000bfa5270 */
[----:B------:R-:W-:Y:S02]  /*0170*/  ULDC UR15, c[0x0][0x224] ;  /* 0x00008900000f7ab9 */ /* 0x000fe40000000800 */
[----:B------:R-:W-:Y:S02]  /*0180*/  ULDC UR52, c[0x0][0x22c] ;  /* 0x00008b0000347ab9 */ /* 0x000fe40000000800 */
[----:B------:R-:W-:Y:S02]  /*0190*/  ULDC UR40, c[0x0][0x1c0] ;  /* 0x0000700000287ab9 */ /* 0x000fe40000000800 */
[----:B------:R-:W-:Y:S01]  /*01a0*/  ULDC UR13, c[0x0][0x1c0] ;  /* 0x00007000000d7ab9 */ /* 0x000fe20000000800 */
[----:B-1----:R-:W-:Y:S01]  /*01b0*/  SHF.R.S32.HI R13, RZ, 0x1f, R15 ;  /* 0x0000001fff0d7819 */ /* 0x002fe2000001140f */
[----:B--2---:R-:W-:-:S02]  /*01c0*/  ULOP3.LUT UR6, UR39, UR6, URZ, 0x3c, !UPT ;  /* 0x0000000627067292 */ /* 0x004fc4000f8e3c3f */
[----:B------:R-:W-:Y:S01]  /*01d0*/  USHF.R.S32.HI UR7, URZ, 0x1f, UR15 ;  /* 0x0000001f3f077899 */ /* 0x000fe2000801140f */
[CC--:B------:R-:W-:Y:S01]  /*01e0*/  LEA.HI R8, R13.reuse, R15.reuse, RZ, 0x4 ;  /* 0x0000000f0d087211 */ /* 0x0c0fe200078f20ff */
[----:B------:R-:W-:Y:S01]  /*01f0*/  UIMAD.WIDE UR40, UR52, UR40, URZ ;  /* 0x00000028342872a5 */ /* 0x000fe2000f8e023f */
[C---:B------:R-:W-:Y:S01]  /*0200*/  LEA.HI R4, R13.reuse, R15, RZ, 0x5 ;  /* 0x0000000f0d047211 */ /* 0x040fe200078f28ff */
[----:B------:R-:W-:Y:S01]  /*0210*/  UIMAD UR53, UR39, UR52, URZ ;  /* 0x00000034273572a4 */ /* 0x000fe2000f8e023f */
[----:B------:R-:W-:Y:S01]  /*0220*/  SHF.R.S32.HI R3, RZ, 0x4, R8 ;  /* 0x00000004ff037819 */ /* 0x000fe20000011408 */
[----:B---3--:R-:W-:Y:S01]  /*0230*/  USHF.R.S32.HI UR8, URZ, 0x1f, UR35 ;  /* 0x0000001f3f087899 */ /* 0x008fe20008011423 */
[--C-:B------:R-:W-:Y:S01]  /*0240*/  SHF.R.S32.HI R6, RZ, 0x5, R4.reuse ;  /* 0x00000005ff067819 */ /* 0x100fe20000011404 */
[----:B------:R-:W-:Y:S01]  /*0250*/  UIMAD UR52, UR52, UR13, URZ ;  /* 0x0000000d343472a4 */ /* 0x000fe2000f8e023f */
[----:B------:R-:W-:Y:S01]  /*0260*/  LEA.HI R0, R8, R3, RZ, 0x1 ;  /* 0x0000000308007211 */ /* 0x000fe200078f08ff */
[----:B------:R-:W-:Y:S01]  /*0270*/  ULDC UR14, c[0x0][0x1c0] ;  /* 0x00007000000e7ab9 */ /* 0x000fe20000000800 */
[----:B------:R-:W-:Y:S01]  /*0280*/  SHF.R.S32.HI R2, RZ, 0x1f, R4 ;  /* 0x0000001fff027819 */ /* 0x000fe20000011404 */
[----:B------:R-:W-:Y:S01]  /*0290*/  ULDC UR12, c[0x0][0x1c0] ;  /* 0x00007000000c7ab9 */ /* 0x000fe20000000800 */
[----:B------:R-:W-:Y:S01]  /*02a0*/  LOP3.LUT R0, R0, 0xfffffffe, RZ, 0xc0, !PT ;  /* 0xfffffffe00007812 */ /* 0x000fe200078ec0ff */
[----:B------:R-:W-:Y:S01]  /*02b0*/  UIMAD UR58, UR7, UR35, URZ ;  /* 0x00000023073a72a4 */ /* 0x000fe2000f8e023f */
[----:B------:R-:W-:Y:S01]  /*02c0*/  LEA.HI R2, R2, R6, RZ, 0x2 ;  /* 0x0000000602027211 */ /* 0x000fe200078f10ff */
[----:B------:R-:W-:Y:S01]  /*02d0*/  UIMAD.WIDE.U32 UR50, UR35, UR15, URZ ;  /* 0x0000000f233272a5 */ /* 0x000fe2000f8e003f */
[----:B------:R-:W-:Y:S01]  /*02e0*/  LEA.HI R17, R13, R15, RZ, 0x2 ;  /* 0x0000000f0d117211 */ /* 0x000fe200078f10ff */
[----:B------:R-:W-:Y:S01]  /*02f0*/  IMAD.IADD R12, R3, 0x1, -R0 ;  /* 0x00000001030c7824 */ /* 0x000fe200078e0a00 */
[----:B------:R-:W-:Y:S01]  /*0300*/  LOP3.LUT R0, R2, 0xfffffffc, RZ, 0xc0, !PT ;  /* 0xfffffffc02007812 */ /* 0x000fe200078ec0ff */
[----:B------:R-:W-:Y:S01]  /*0310*/  @!UP5 UIMAD UR7, UR35, UR14, UR39 ;  /* 0x0000000e2307d2a4 */ /* 0x000fe2000f8e0227 */
[--C-:B------:R-:W-:Y:S01]  /*0320*/  SHF.R.S32.HI R5, RZ, 0x2, R17.reuse ;  /* 0x00000002ff057819 */ /* 0x100fe20000011411 */
[----:B------:R-:W-:Y:S01]  /*0330*/  USHF.L.U32 UR47, UR52, 0x7, URZ ;  /* 0x00000007342f7899 */ /* 0x000fe2000800063f */
[----:B------:R-:W-:Y:S01]  /*0340*/  SHF.R.S32.HI R2, RZ, 0x1f, R17 ;  /* 0x0000001fff027819 */ /* 0x000fe20000011411 */
[----:B------:R-:W-:Y:S01]  /*0350*/  IMAD.IADD R9, R6, 0x1, -R0 ;  /* 0x0000000106097824 */ /* 0x000fe200078e0a00 */
[----:B------:R-:W-:Y:S01]  /*0360*/  LOP3.LUT R3, R4, 0xffffffe0, RZ, 0xc0, !PT ;  /* 0xffffffe004037812 */ /* 0x000fe200078ec0ff */
[----:B------:R-:W-:Y:S01]  /*0370*/  ULDC UR55, c[0x0][0x214] ;  /* 0x0000850000377ab9 */ /* 0x000fe20000000800 */
[----:B------:R-:W-:Y:S01]  /*0380*/  LEA.HI R0, R2, R5, RZ, 0x3 ;  /* 0x0000000502007211 */ /* 0x000fe200078f18ff */
[----:B------:R-:W-:Y:S01]  /*0390*/  ULDC.U8 UR11, c[0x0][0x3d0] ;  /* 0x0000f400000b7ab9 */ /* 0x000fe20000000000 */
[-C--:B------:R-:W-:Y:S01]  /*03a0*/  LEA.HI R16, R13, R15.reuse, RZ, 0x3 ;  /* 0x0000000f0d107211 */ /* 0x080fe200078f18ff */
[----:B------:R-:W-:Y:S01]  /*03b0*/  ULDC UR56, c[0x0][0x224] ;  /* 0x0000890000387ab9 */ /* 0x000fe20000000800 */
[----:B------:R-:W-:Y:S01]  /*03c0*/  LOP3.LUT R2, R0, 0xfffffff8, RZ, 0xc0, !PT ;  /* 0xfffffff800027812 */ /* 0x000fe200078ec0ff */
[----:B------:R-:W-:Y:S01]  /*03d0*/  IMAD.IADD R0, R15, 0x1, -R3 ;  /* 0x000000010f007824 */ /* 0x000fe200078e0a03 */
[----:B------:R-:W-:Y:S01]  /*03e0*/  LEA.HI R6, R13, R15, RZ, 0x7 ;  /* 0x0000000f0d067211 */ /* 0x000fe200078f38ff */
[----:B------:R-:W-:-:S02]  /*03f0*/  @UP5 UIMAD UR60, UR35, UR55, URZ ;  /* 0x00000037233c52a4 */ /* 0x000fc4000f8e023f */
[----:B------:R-:W-:Y:S01]  /*0400*/  IMAD.IADD R7, R5, 0x1, -R2 ;  /* 0x0000000105077824 */ /* 0x000fe200078e0a02 */
[----:B------:R-:W-:Y:S01]  /*0410*/  SHF.R.S32.HI R2, RZ, 0x1f, R0 ;  /* 0x0000001fff027819 */ /* 0x000fe20000011400 */
[----:B------:R-:W-:Y:S01]  /*0420*/  ULDC UR46, c[0x0][0x2e8] ;  /* 0x0000ba00002e7ab9 */ /* 0x000fe20000000800 */
[----:B------:R-:W-:Y:S01]  /*0430*/  SHF.R.S32.HI R6, RZ, 0x7, R6 ;  /* 0x00000007ff067819 */ /* 0x000fe20000011406 */
[----:B------:R-:W-:Y:S01]  /*0440*/  ULDC UR45, c[0x0][0x2e8] ;  /* 0x0000ba00002d7ab9 */ /* 0x000fe20000000800 */
[----:B------:R-:W-:Y:S01]  /*0450*/  LEA.HI R11, R2, R0, RZ, 0x2 ;  /* 0x00000000020b7211 */ /* 0x000fe200078f10ff */
[----:B------:R-:W-:Y:S01]  /*0460*/  ULDC.64 UR4, c[0x0][0x118] ;  /* 0x0000460000047ab9 */ /* 0x000fe20000000a00 */
[----:B------:R-:W-:Y:S01]  /*0470*/  SHF.R.S32.HI R0, RZ, 0x3, R16 ;  /* 0x00000003ff007819 */ /* 0x000fe20000011410 */
[----:B------:R-:W-:Y:S01]  /*0480*/  UISETP.NE.AND UP6, UPT, UR11, URZ, UPT ;  /* 0x0000003f0b00728c */ /* 0x000fe2000bfc5270 */
[----:B------:R-:W-:Y:S01]  /*0490*/  LOP3.LUT R2, R16, 0xfffffff8, RZ, 0xc0, !PT ;  /* 0xfffffff810027812 */ /* 0x000fe200078ec0ff */
[----:B------:R-:W-:-:S02]  /*04a0*/  UIMAD.WIDE.U32 UR48, UR40, UR50, URZ ;  /* 0x00000032283072a5 */ /* 0x000fc4000f8e003f */
[----:B------:R-:W-:Y:S01]  /*04b0*/  IMAD.SHL.U32 R3, R0, 0x40, RZ ;  /* 0x0000004000037824 */ /* 0x000fe200078e00ff */
[----:B------:R-:W-:Y:S01]  /*04c0*/  UIMAD UR57, UR41, UR50, URZ ;  /* 0x00000032293972a4 */ /* 0x000fe2000f8e023f */
[C---:B------:R-:W-:Y:S01]  /*04d0*/  IMAD.IADD R0, R15.reuse, 0x1, -R2 ;  /* 0x000000010f007824 */ /* 0x040fe200078e0a02 */
[----:B------:R-:W-:Y:S01]  /*04e0*/  LOP3.LUT R2, R8, 0xfffffff0, RZ, 0xc0, !PT ;  /* 0xfffffff008027812 */ /* 0x000fe200078ec0ff */
[----:B------:R-:W-:Y:S01]  /*04f0*/  IMAD.SHL.U32 R8, R15, 0x2, RZ ;  /* 0x000000020f087824 */ /* 0x000fe200078e00ff */
[----:B------:R-:W-:Y:S01]  /*0500*/  LOP3.LUT R3, R3, 0x1c0, RZ, 0xc0, !PT ;  /* 0x000001c003037812 */ /* 0x000fe200078ec0ff */
[C---:B------:R-:W-:Y:S01]  /*0510*/  IMAD.SHL.U32 R18, R0.reuse, 0x8, RZ ;  /* 0x0000000800127824 */ /* 0x040fe200078e00ff */
[----:B------:R-:W-:Y:S01]  /*0520*/  LOP3.LUT P4, RZ, R0, 0x2, RZ, 0xc0, !PT ;  /* 0x0000000200ff7812 */ /* 0x000fe2000788c0ff */
[----:B------:R-:W-:Y:S01]  /*0530*/  IMAD.IADD R2, R15, 0x1, -R2 ;  /* 0x000000010f027824 */ /* 0x000fe200078e0a02 */
[----:B------:R-:W-:Y:S01]  /*0540*/  SHF.R.U32.HI R4, RZ, 0x3, R3 ;  /* 0x00000003ff047819 */ /* 0x000fe20000011603 */
[----:B------:R-:W-:Y:S01]  /*0550*/  USHF.R.S32.HI UR59, URZ, 0x1f, UR53 ;  /* 0x0000001f3f3b7899 */ /* 0x000fe20008011435 */
[----:B------:R-:W-:Y:S01]  /*0560*/  LOP3.LUT R3, R3, 0x38, R18, 0xf8, !PT ;  /* 0x0000003803037812 */ /* 0x000fe200078ef812 */
[----:B------:R-:W-:Y:S01]  /*0570*/  STL [R1+0x20], R18 ;  /* 0x0000201201007387 */ /* 0x000fe20000100800 */
[----:B------:R-:W-:Y:S01]  /*0580*/  SHF.R.S32.HI R5, RZ, 0x1f, R2 ;  /* 0x0000001fff057819 */ /* 0x000fe20000011402 */
[----:B------:R-:W-:Y:S01]  /*0590*/  @!UP5 UIMAD UR55, UR7, UR55, URZ ;  /* 0x000000370737d2a4 */ /* 0x000fe2000f8e023f */
[----:B------:R-:W-:Y:S01]  /*05a0*/  LOP3.LUT R4, R3, R4, RZ, 0x3c, !PT ;  /* 0x0000000403047212 */ /* 0x000fe200078e3cff */
[----:B------:R-:W-:Y:S01]  /*05b0*/  USHF.R.S32.HI UR54, URZ, 0x1f, UR47 ;  /* 0x0000001f3f367899 */ /* 0x000fe2000801142f */
[----:B------:R-:W-:Y:S01]  /*05c0*/  LEA.HI R10, R5, R2, RZ, 0x3 ;  /* 0x00000002050a7211 */ /* 0x000fe200078f18ff */
[----:B------:R-:W-:Y:S01]  /*05d0*/  UMOV UR44, 0xffffc000 ;  /* 0xffffc000002c7882 */ /* 0x000fe20000000000 */
[----:B------:R-:W-:-:S02]  /*05e0*/  LEA.HI R5, R13, R15, RZ, 0x6 ;  /* 0x0000000f0d057211 */ /* 0x000fc400078f30ff */
[----:B------:R-:W-:Y:S02]  /*05f0*/  LOP3.LUT R3, R10, 0xfffffff8, RZ, 0xc0, !PT ;  /* 0xfffffff80a037812 */ /* 0x000fe400078ec0ff */
[----:B------:R-:W-:Y:S01]  /*0600*/  LOP3.LUT P3, RZ, R0, 0x4, RZ, 0xc0, !PT ;  /* 0x0000000400ff7812 */ /* 0x000fe2000786c0ff */
[----:B------:R-:W-:Y:S01]  /*0610*/  IMAD.SHL.U32 R5, R5, 0x8, RZ ;  /* 0x0000000805057824 */ /* 0x000fe200078e00ff */
[----:B------:R-:W-:Y:S01]  /*0620*/  LOP3.LUT R8, R8, 0x6, RZ, 0xc0, !PT ;  /* 0x0000000608087812 */ /* 0x000fe200078ec0ff */
[----:B------:R-:W-:Y:S01]  /*0630*/  IMAD.IADD R14, R2, 0x1, -R3 ;  /* 0x00000001020e7824 */ /* 0x000fe200078e0a03 */
[----:B------:R-:W-:Y:S01]  /*0640*/  SEL R168, R187, 0xffffffe0, !P4 ;  /* 0xffffffe0bba87807 */ /* 0x000fe20006000000 */
[----:B------:R-:W-:Y:S01]  /*0650*/  IMAD.SHL.U32 R0, R0, 0x40, RZ ;  /* 0x0000004000007824 */ /* 0x000fe200078e00ff */
[----:B------:R-:W-:Y:S01]  /*0660*/  LOP3.LUT R2, R4, 0xfffffe00, R5, 0xf8, !PT ;  /* 0xfffffe0004027812 */ /* 0x000fe200078ef805 */
[----:B------:R-:W-:Y:S01]  /*0670*/  IMAD.U32 R3, RZ, RZ, UR6 ;  /* 0x00000006ff037e24 */ /* 0x000fe2000f8e00ff */
[----:B------:R-:W-:Y:S01]  /*0680*/  USHF.R.S32.HI UR6, URZ, 0x1f, UR39 ;  /* 0x0000001f3f067899 */ /* 0x000fe20008011427 */
[----:B------:R-:W-:Y:S01]  /*0690*/  IMAD.SHL.U32 R4, R12, 0x200, RZ ;  /* 0x000002000c047824 */ /* 0x000fe200078e00ff */
[----:B------:R-:W-:Y:S01]  /*06a0*/  LOP3.LUT R0, R0, 0x1c0, RZ, 0xc0, !PT ;  /* 0x000001c000007812 */ /* 0x000fe200078ec0ff */
[----:B------:R1:W-:Y:S03]  /*06b0*/  STL [R1+0x10], R2 ;  /* 0x0000100201007387 */ /* 0x0003e60000100800 */
[----:B------:R-:W-:Y:S01]  /*06c0*/  LOP3.LUT R166, R0, 0x8, R16, 0xf8, !PT ;  /* 0x0000000800a67812 */ /* 0x000fe200078ef810 */
[----:B------:R2:W-:Y:S01]  /*06d0*/  STL [R1+0x5c], R3 ;  /* 0x00005c0301007387 */ /* 0x0005e20000100800 */
[----:B-1----:R-:W-:-:S04]  /*06e0*/  LOP3.LUT R2, R7, 0x1, RZ, 0xc0, !PT ;  /* 0x0000000107027812 */ /* 0x002fc800078ec0ff */
[----:B------:R-:W-:Y:S01]  /*06f0*/  ISETP.NE.U32.AND P0, PT, R2, 0x1, PT ;  /* 0x000000010200780c */ /* 0x000fe20003f05070 */
[----:B------:R-:W-:Y:S01]  /*0700*/  IMAD.SHL.U32 R2, R9, 0x10, RZ ;  /* 0x0000001009027824 */ /* 0x000fe200078e00ff */
[----:B--2---:R-:W-:Y:S02]  /*0710*/  SHF.R.U32.HI R3, RZ, 0x3, R0 ;  /* 0x00000003ff037819 */ /* 0x004fe40000011600 */
[----:B------:R-:W-:Y:S02]  /*0720*/  R2P PR, R7, 0x6 ;  /* 0x0000000607007804 */ /* 0x000fe40000000000 */
[----:B------:R-:W-:Y:S01]  /*0730*/  LOP3.LUT R5, R0, 0x30, R2, 0xf8, !PT ;  /* 0x0000003000057812 */ /* 0x000fe200078ef802 */
[----:B------:R-:W-:Y:S01]  /*0740*/  IMAD R0, R6, 0x1000, R4 ;  /* 0x0000100006007824 */ /* 0x000fe200078e0204 */
[----:B------:R-:W-:Y:S02]  /*0750*/  LOP3.LUT R166, R166, R3, RZ, 0x3c, !PT ;  /* 0x00000003a6a67212 */ /* 0x000fe400078e3cff */
[----:B------:R-:W-:-:S02]  /*0760*/  LOP3.LUT R5, R5, 0x8, R16, 0xf8, !PT ;  /* 0x0000000805057812 */ /* 0x000fc400078ef810 */
[----:B------:R-:W-:Y:S01]  /*0770*/  LEA.HI.SX32 R13, R11, R2, 0x1e ;  /* 0x000000020b0d7211 */ /* 0x000fe200078ff2ff */
[----:B------:R-:W-:Y:S01]  /*0780*/  IMAD.IADD R166, R0, 0x1, R166 ;  /* 0x0000000100a67824 */ /* 0x000fe200078e02a6 */
[----:B------:R-:W-:Y:S01]  /*0790*/  LOP3.LUT R0, R17, 0x7ffffffc, RZ, 0xc0, !PT ;  /* 0x7ffffffc11007812 */ /* 0x000fe200078ec0ff */
[----:B------:R-:W-:Y:S01]  /*07a0*/  IMAD.U32 R2, RZ, RZ, UR6 ;  /* 0x00000006ff027e24 */ /* 0x000fe2000f8e00ff */
[----:B------:R-:W-:Y:S01]  /*07b0*/  USHF.L.U32 UR6, UR35, 0x7, URZ ;  /* 0x0000000723067899 */ /* 0x000fe2000800063f */
[----:B------:R-:W-:Y:S01]  /*07c0*/  LOP3.LUT R5, R4, R5, R3, 0xf6, !PT ;  /* 0x0000000504057212 */ /* 0x000fe200078ef603 */
[----:B------:R1:W-:Y:S01]  /*07d0*/  STL [R1], R13 ;  /* 0x0000000d01007387 */ /* 0x0003e20000100800 */
[----:B------:R-:W-:Y:S01]  /*07e0*/  IMAD.IADD R4, R15, 0x1, -R0 ;  /* 0x000000010f047824 */ /* 0x000fe200078e0a00 */
[----:B------:R-:W-:Y:S01]  /*07f0*/  SEL R187, R187, 0xffffffe0, !P1 ;  /* 0xffffffe0bbbb7807 */ /* 0x000fe20004800000 */
[----:B------:R-:W-:Y:S01]  /*0800*/  IMAD.SHL.U32 R0, R7, 0x40, RZ ;  /* 0x0000004007007824 */ /* 0x000fe200078e00ff */
[----:B------:R-:W-:Y:S01]  /*0810*/  SEL R185, R185, 0x10, !P0 ;  /* 0x00000010b9b97807 */ /* 0x000fe20004000000 */
[----:B------:R-:W-:Y:S01]  /*0820*/  IMAD.U32 R2, RZ, RZ, UR6 ;  /* 0x00000006ff027e24 */ /* 0x000fe2000f8e00ff */
[----:B------:R-:W-:Y:S01]  /*0830*/  UIMAD UR6, UR35, UR12, UR39 ;  /* 0x0000000c230672a4 */ /* 0x000fe2000f8e0227 */
[----:B------:R-:W-:Y:S01]  /*0840*/  IMAD.SHL.U32 R2, R6, 0x8, RZ ;  /* 0x0000000806027824 */ /* 0x000fe200078e00ff */
[----:B------:R-:W-:Y:S01]  /*0850*/  LOP3.LUT R0, R0, 0x1c0, RZ, 0xc0, !PT ;  /* 0x000001c000007812 */ /* 0x000fe200078ec0ff */
[----:B------:R-:W-:Y:S01]  /*0860*/  IMAD.SHL.U32 R4, R4, 0x2, RZ ;  /* 0x0000000204047824 */ /* 0x000fe200078e00ff */
[----:B------:R-:W-:Y:S01]  /*0870*/  UIMAD UR56, UR6, UR56, URZ ;  /* 0x00000038063872a4 */ /* 0x000fe2000f8e023f */
[----:B------:R-:W-:Y:S01]  /*0880*/  IMAD.SHL.U32 R7, R12, 0x10, RZ ;  /* 0x000000100c077824 */ /* 0x000fe200078e00ff */
[----:B------:R-:W-:Y:S01]  /*0890*/  LOP3.LUT R2, R2, 0x8, RZ, 0xc0, !PT ;  /* 0x0000000802027812 */ /* 0x000fe200078ec0ff */
[C---:B------:R-:W-:Y:S01]  /*08a0*/  IMAD R15, R6.reuse, 0x40, R8 ;  /* 0x00000040060f7824 */ /* 0x040fe200078e0208 */
[----:B------:R-:W-:Y:S01]  /*08b0*/  SHF.R.U32.HI R3, RZ, 0x3, R0 ;  /* 0x00000003ff037819 */ /* 0x000fe20000011600 */
[----:B------:R-:W-:Y:S01]  /*08c0*/  IMAD R8, R6, 0x2000, R4 ;  /* 0x0000200006087824 */ /* 0x000fe200078e0204 */
[----:B------:R-:W-:Y:S01]  /*08d0*/  LOP3.LUT R11, R2, 0x10, R7, 0xf8, !PT ;  /* 0x00000010020b7812 */ /* 0x000fe200078ef807 */
[----:B------:R-:W-:Y:S01]  /*08e0*/  IMAD.SHL.U32 R166, R166, 0x2, RZ ;  /* 0x00000002a6a67824 */ /* 0x000fe200078e00ff */
[-C--:B------:R-:W-:Y:S01]  /*08f0*/  LOP3.LUT R6, R3, R0.reuse, R2, 0x1e, !PT ;  /* 0x0000000003067212 */ /* 0x080fe200078e1e02 */
[----:B------:R-:W-:Y:S01]  /*0900*/  IMAD R2, R9, 0x400, R8 ;  /* 0x0000040009027824 */ /* 0x000fe200078e0208 */
[----:B------:R-:W-:Y:S01]  /*0910*/  LOP3.LUT R3, R3, R0, RZ, 0xfc, !PT ;  /* 0x0000000003037212 */ /* 0x000fe200078efcff */
[----:B------:R-:W-:Y:S01]  /*0920*/  IMAD R0, R9, 0x400, R4 ;  /* 0x0000040009007824 */ /* 0x000fe200078e0204 */
[----:B------:R-:W-:Y:S01]  /*0930*/  STL [R1+0x18], R15 ;  /* 0x0000180f01007387 */ /* 0x000fe20000100800 */
[----:B------:R-:W-:Y:S01]  /*0940*/  IMAD.U32 R4, RZ, RZ, UR8 ;  /* 0x00000008ff047e24 */ /* 0x000fe2000f8e00ff */
[----:B------:R-:W-:Y:S01]  /*0950*/  USHF.R.S32.HI UR8, URZ, 0x1f, UR39 ;  /* 0x0000001f3f087899 */ /* 0x000fe20008011427 */
[----:B------:R-:W-:Y:S01]  /*0960*/  IMAD.IADD R183, R3, 0x1, R2 ;  /* 0x0000000103b77824 */ /* 0x000fe200078e0202 */
[----:B------:R-:W-:Y:S01]  /*0970*/  IADD3 R2, R13, -0x80, RZ ;  /* 0xffffff800d027810 */ /* 0x000fe20007ffe0ff */
[----:B------:R-:W-:-:S02]  /*0980*/  IMAD.IADD R8, R0, 0x1, R6 ;  /* 0x0000000100087824 */ /* 0x000fc400078e0206 */
[----:B------:R-:W-:Y:S01]  /*0990*/  IMAD.SHL.U32 R6, R14, 0x40, RZ ;  /* 0x000000400e067824 */ /* 0x000fe200078e00ff */
[----:B------:R-:W-:Y:S01]  /*09a0*/  SHF.R.S32.HI R4, RZ, 0x1f, R2 ;  /* 0x0000001fff047819 */ /* 0x000fe20000011402 */
[----:B------:R-:W-:Y:S01]  /*09b0*/  IMAD.SHL.U32 R0, R10, 0x40, RZ ;  /* 0x000000400a007824 */ /* 0x000fe200078e00ff */
[----:B------:R-:W-:Y:S01]  /*09c0*/  LEA R8, R8, 0xc000, 0x1 ;  /* 0x0000c00008087811 */ /* 0x000fe200078e08ff */
        /* <DEDUP_REMOVED lines=11> */
[C---:B------:R-:W-:Y:S01]  /*0a80*/  IADD3 R14, R8.reuse, 0x420, RZ ;  /* 0x00000420080e7810 */ /* 0x040fe20007ffe0ff */
[----:B------:R-:W-:Y:S01]  /*0a90*/  IMAD R4, R9, 0x400, R0 ;  /* 0x0000040009047824 */ /* 0x000fe200078e0200 */
[----:B------:R-:W-:Y:S01]  /*0aa0*/  LOP3.LUT R3, R3, R7, RZ, 0x3c, !PT ;  /* 0x0000000703037212 */ /* 0x000fe200078e3cff */
[----:B------:R-:W-:Y:S01]  /*0ab0*/  STL [R1+0x28], R8 ;  /* 0x0000280801007387 */ /* 0x000fe20000100800 */
[C---:B------:R-:W-:Y:S01]  /*0ac0*/  IADD3 R10, R8.reuse, 0x2020, RZ ;  /* 0x00002020080a7810 */ /* 0x040fe20007ffe0ff */
[----:B------:R-:W-:Y:S01]  /*0ad0*/  IMAD.IADD R190, R183, 0x1, R187 ;  /* 0x00000001b7be7824 */ /* 0x000fe200078e02bb */
[----:B------:R-:W-:Y:S01]  /*0ae0*/  @P1 IADD3 R14, R8, 0x3e0, RZ ;  /* 0x000003e0080e1810 */ /* 0x000fe20007ffe0ff */
[----:B------:R-:W-:Y:S01]  /*0af0*/  IMAD.IADD R173, R4, 0x1, R3 ;  /* 0x0000000104ad7824 */ /* 0x000fe200078e0203 */
[C---:B-1----:R-:W-:Y:S01]  /*0b00*/  IADD3 R13, R8.reuse, 0x2420, RZ ;  /* 0x00002420080d7810 */ /* 0x042fe20007ffe0ff */
[----:B------:R-:W-:Y:S01]  /*0b10*/  IMAD.SHL.U32 R3, R5, 0x2, RZ ;  /* 0x0000000205037824 */ /* 0x000fe200078e00ff */
[C---:B------:R-:W-:Y:S01]  /*0b20*/  @P1 IADD3 R10, R8.reuse, 0x1fe0, RZ ;  /* 0x00001fe0080a1810 */ /* 0x040fe20007ffe0ff */
[----:B------:R-:W-:Y:S01]  /*0b30*/  IMAD.IADD R5, R187, 0x1, R8 ;  /* 0x00000001bb057824 */ /* 0x000fe200078e0208 */
[----:B------:R-:W-:Y:S01]  /*0b40*/  @P1 IADD3 R13, R8, 0x23e0, RZ ;  /* 0x000023e0080d1810 */ /* 0x000fe20007ffe0ff */
[----:B------:R-:W-:Y:S01]  /*0b50*/  IMAD.IADD R189, R186, 0x1, R187 ;  /* 0x00000001babd7824 */ /* 0x000fe200078e02bb */
[----:B--2---:R-:W-:-:S02]  /*0b60*/  LOP3.LUT R2, R7, R11, R6, 0x1e, !PT ;  /* 0x0000000b07027212 */ /* 0x004fc400078e1e06 */
[----:B------:R-:W-:Y:S02]  /*0b70*/  IADD3 R6, R8, 0x2040, RZ ;  /* 0x0000204008067810 */ /* 0x000fe40007ffe0ff */
[----:B------:R-:W-:Y:S01]  /*0b80*/  LOP3.LUT R174, R2, R0, RZ, 0xfc, !PT ;  /* 0x0000000002ae7212 */ /* 0x000fe200078efcff */
[----:B------:R-:W-:Y:S01]  /*0b90*/  IMAD.MOV.U32 R0, RZ, RZ, 0x40 ;  /* 0x00000040ff007424 */ /* 0x000fe200078e00ff */
[----:B------:R-:W-:Y:S01]  /*0ba0*/  @P2 IADD3 R6, R8, 0x1fc0, RZ ;  /* 0x00001fc008062810 */ /* 0x000fe20007ffe0ff */
[----:B------:R-:W-:-:S03]  /*0bb0*/  IMAD.MOV.U32 R2, RZ, RZ, 0x440 ;  /* 0x00000440ff027424 */ /* 0x000fc600078e00ff */
[C---:B------:R-:W-:Y:S02]  /*0bc0*/  SEL R167, R0.reuse, 0xffffffc0, !P3 ;  /* 0xffffffc000a77807 */ /* 0x040fe40005800000 */
[----:B------:R-:W-:Y:S02]  /*0bd0*/  SEL R0, R0, 0xffffffc0, !P2 ;  /* 0xffffffc000007807 */ /* 0x000fe40005000000 */
[----:B------:R-:W-:Y:S01]  /*0be0*/  SEL R2, R2, 0x3c0, !P2 ;  /* 0x000003c002027807 */ /* 0x000fe20005000000 */
[----:B------:R-:W-:Y:S02]  /*0bf0*/  IMAD.IADD R167, R166, 0x1, R167 ;  /* 0x00000001a6a77824 */ /* 0x000fe400078e02a7 */
[----:B------:R-:W-:Y:S02]  /*0c00*/  IMAD.IADD R12, R0, 0x1, R8 ;  /* 0x00000001000c7824 */ /* 0x000fe400078e0208 */
[----:B------:R-:W-:Y:S02]  /*0c10*/  IMAD.IADD R4, R8, 0x1, R2 ;  /* 0x0000000108047824 */ /* 0x000fe400078e0202 */
[----:B------:R-:W-:Y:S01]  /*0c20*/  IMAD.IADD R184, R183, 0x1, R0 ;  /* 0x00000001b7b87824 */ /* 0x000fe200078e0200 */
[----:B------:R-:W-:Y:S01]  /*0c30*/  STL [R1+0x3c], R12 ;  /* 0x00003c0c01007387 */ /* 0x000fe20000100800 */
[----:B------:R-:W-:-:S02]  /*0c40*/  IMAD.IADD R168, R168, 0x1, R167 ;  /* 0x00000001a8a87824 */ /* 0x000fc400078e02a7 */
[--C-:B------:R-:W-:Y:S01]  /*0c50*/  IMAD.IADD R185, R185, 0x1, R184.reuse ;  /* 0x00000001b9b97824 */ /* 0x100fe200078e02b8 */
        /* <DEDUP_REMOVED lines=19> */
.L_x_726:
        /* <DEDUP_REMOVED lines=54> */
.L_x_680:
        /* <DEDUP_REMOVED lines=21> */
[----:B------:R-:W-:Y:S02]  /*1240*/  UIADD3 UR7, UR12, 0x7f, URZ ;  /* 0x0000007f0c077890 */ /* 0x000fe4000fffe03f */
[----:B------:R-:W-:Y:S02]  /*1250*/  ULDC.64 UR10, c[0x0][0x178] ;  /* 0x00005e00000a7ab9 */ /* 0x000fe40000000a00 */
[----:B------:R-:W-:Y:S02]  /*1260*/  USHF.R.S32.HI UR14, URZ, 0x1f, UR7 ;  /* 0x0000001f3f0e7899 */ /* 0x000fe40008011407 */
[----:B------:R-:W-:Y:S02]  /*1270*/  UIMAD UR13, UR43, UR10, URZ ;  /* 0x0000000a2b0d72a4 */ /* 0x000fe4000f8e023f */
[----:B------:R-:W-:Y:S02]  /*1280*/  ULEA.HI UR17, UR14, UR7, URZ, 0x7 ;  /* 0x000000070e117291 */ /* 0x000fe4000f8f383f */
[----:B------:R-:W-:-:S02]  /*1290*/  UIADD3 UR7, UR12, 0x80, UR21 ;  /* 0x000000800c077890 */ /* 0x000fc4000fffe015 */
[----:B------:R-:W-:Y:S02]  /*12a0*/  ULDC UR18, c[0x0][0x2e4] ;  /* 0x0000b90000127ab9 */ /* 0x000fe40000000800 */
[----:B------:R-:W-:Y:S02]  /*12b0*/  UIADD3 UR7, UR7, UR18, -UR6 ;  /* 0x0000001207077290 */ /* 0x000fe4000fffe806 */
[----:B------:R-:W-:Y:S02]  /*12c0*/  ULDC.64 UR14, c[0x0][0x190] ;  /* 0x00006400000e7ab9 */ /* 0x000fe40000000a00 */
[----:B------:R-:W-:Y:S02]  /*12d0*/  UIMAD.WIDE.U32 UR8, UR35, UR10, URZ ;  /* 0x0000000a230872a5 */ /* 0x000fe4000f8e003f */
[----:B------:R-:W-:Y:S02]  /*12e0*/  UIMAD UR13, UR35, UR11, UR13 ;  /* 0x0000000b230d72a4 */ /* 0x000fe4000f8e020d */
[----:B------:R-:W-:-:S02]  /*12f0*/  UISETP.NE.AND UP3, UPT, UR16, -0x1, UPT ;  /* 0xffffffff1000788c */ /* 0x000fc4000bf65270 */
[----:B------:R-:W-:Y:S02]  /*1300*/  UIMAD.WIDE.U32 UR10, UR16, UR14, URZ ;  /* 0x0000000e100a72a5 */ /* 0x000fe4000f8e003f */
[----:B------:R-:W-:Y:S02]  /*1310*/  UIADD3 UR7, UR7, 0x7f, URZ ;  /* 0x0000007f07077890 */ /* 0x000fe4000fffe03f */
[----:B------:R-:W-:Y:S02]  /*1320*/  USEL UR42, UR8, UR10, !UP3 ;  /* 0x0000000a082a7287 */ /* 0x000fe4000d800000 */
[----:B------:R-:W-:Y:S02]  /*1330*/  USHF.R.S32.HI UR8, URZ, 0x1f, UR7 ;  /* 0x0000001f3f087899 */ /* 0x000fe40008011407 */
[----:B-1----:R-:W-:Y:S02]  /*1340*/  UISETP.NE.AND UP0, UPT, UR25, -0x1, UPT ;  /* 0xffffffff1900788c */ /* 0x002fe4000bf05270 */
[----:B------:R-:W-:-:S02]  /*1350*/  ULEA.HI UR7, UR8, UR7, URZ, 0x7 ;  /* 0x0000000708077291 */ /* 0x000fc4000f8f383f */
[----:B------:R-:W-:Y:S02]  /*1360*/  USHF.R.S32.HI UR8, URZ, 0x7, UR17 ;  /* 0x000000073f087899 */ /* 0x000fe40008011411 */
[----:B------:R-:W-:Y:S01]  /*1370*/  USHF.R.S32.HI UR7, URZ, 0x7, UR7 ;  /* 0x000000073f077899 */ /* 0x000fe20008011407 */
[----:B------:R-:W-:Y:S01]  /*1380*/  PLOP3.LUT P0, PT, PT, PT, UP0, 0x80, 0x0 ;  /* 0x000000000000781c */ /* 0x000fe20003f0f008 */
[----:B------:R-:W-:Y:S02]  /*1390*/  UIADD3 UR38, UR9, UR13, URZ ;  /* 0x0000000d09267290 */ /* 0x000fe4000fffe03f */
[----:B------:R-:W-:Y:S02]  /*13a0*/  UIMAD UR9, UR16, UR15, URZ ;  /* 0x0000000f100972a4 */ /* 0x000fe4000f8e023f */
[----:B------:R-:W-:Y:S02]  /*13b0*/  UISETP.LT.AND UP2, UPT, UR8, UR7, UPT ;  /* 0x000000070800728c */ /* 0x000fe4000bf41270 */
[----:B------:R-:W-:-:S02]  /*13c0*/  @UP0 UIADD3 UR10, UR20, UR25, URZ ;  /* 0x00000019140a0290 */ /* 0x000fc4000fffe03f */
[----:B------:R-:W-:Y:S02]  /*13d0*/  ULDC.64 UR14, c[0x0][0x198] ;  /* 0x00006600000e7ab9 */ /* 0x000fe40000000a00 */
        /* <DEDUP_REMOVED lines=20> */
.L_x_682:
        /* <DEDUP_REMOVED lines=18> */
.L_x_683:
[----:B------:R-:W2:Y:S01]  /*1640*/  LDL R0, [R1+0x5c] ;  /* 0x00005c0001007983 */ /* 0x000ea20000100800 */
[----:B------:R-:W-:Y:S01]  /*1650*/  IABS R6, c[0x0][0x1c8] ;  /* 0x0000720000067a13 */ /* 0x000fe20000000000 */
[----:B------:R-:W-:Y:S01]  /*1660*/  ULDC.64 UR10, c[0x0][0x370] ;  /* 0x0000dc00000a7ab9 */ /* 0x000fe20000000a00 */
[----:B------:R-:W-:Y:S01]  /*1670*/  IABS R2, UR39 ;  /* 0x0000002700027c13 */ /* 0x000fe20008000000 */
[----:B------:R-:W-:Y:S01]  /*1680*/  @UP3 UIMAD.WIDE.U32 UR8, UR16, UR10, URZ ;  /* 0x0000000a100832a5 */ /* 0x000fe2000f8e003f */
[----:B------:R-:W1:Y:S01]  /*1690*/  I2F.RP R4, R6 ;  /* 0x0000000600047306 */ /* 0x000e620000209400 */
[----:B------:R-:W-:Y:S01]  /*16a0*/  ULDC UR13, c[0x0][0x224] ;  /* 0x00008900000d7ab9 */ /* 0x000fe20000000800 */
[----:B------:R-:W3:Y:S01]  /*16b0*/  S2UR UR14, SR_CTAID.X ;  /* 0x00000000000e79c3 */ /* 0x000ee20000002500 */
[----:B------:R-:W-:Y:S01]  /*16c0*/  @UP3 UIMAD UR30, UR16, UR11, UR9 ;  /* 0x0000000b101e32a4 */ /* 0x000fe2000f8e0209 */
[----:B------:R-:W-:Y:S01]  /*16d0*/  ISETP.NE.AND P2, PT, RZ, c[0x0][0x1c8], PT ;  /* 0x00007200ff007a0c */ /* 0x000fe20003f45270 */
[----:B------:R-:W-:-:S02]  /*16e0*/  USHF.R.S32.HI UR26, URZ, 0x1f, UR21 ;  /* 0x0000001f3f1a7899 */ /* 0x000fc40008011415 */
        /* <DEDUP_REMOVED lines=8> */
[----:B------:R-:W-:Y:S02]  /*1770*/  UIMAD UR7, UR43, UR13, UR58 ;  /* 0x0000000d2b0772a4 */ /* 0x000fe4000f8e023a */
[----:B------:R-:W-:Y:S02]  /*1780*/  @!UP3 UMOV UR28, UR8 ;  /* 0x00000008001cbc82 */ /* 0x000fe40008000000 */
[----:B------:R-:W-:Y:S02]  /*1790*/  UIADD3 UR7, UR51, UR7, URZ ;  /* 0x0000000733077290 */ /* 0x000fe4000fffe03f */
[----:B------:R-:W-:Y:S02]  /*17a0*/  UIMAD.WIDE.U32 UR8, UR40, UR16, URZ ;  /* 0x00000010280872a5 */ /* 0x000fe4000f8e003f */
[----:B------:R-:W-:Y:S01]  /*17b0*/  UIMAD UR7, UR40, UR7, UR57 ;  /* 0x00000007280772a4 */ /* 0x000fe2000f8e0239 */
[----:B-1----:R-:W-:Y:S01]  /*17c0*/  IADD3 R4, R4, 0xffffffe, RZ ;  /* 0x0ffffffe04047810 */ /* 0x002fe20007ffe0ff */
[----:B------:R-:W-:-:S02]  /*17d0*/  USEL UR24, UR48, UR8, !UP3 ;  /* 0x0000000830187287 */ /* 0x000fc4000d800000 */
[----:B------:R-:W-:Y:S01]  /*17e0*/  UIADD3 UR15, UR49, UR7, URZ ;  /* 0x00000007310f7290 */ /* 0x000fe2000fffe03f */
[----:B------:R1:W4:Y:S01]  /*17f0*/  F2I.FTZ.U32.TRUNC.NTZ R5, R4 ;  /* 0x0000000400057305 */ /* 0x000322000021f000 */
[----:B------:R-:W-:-:S04]  /*1800*/  UIMAD UR7, UR41, UR16, URZ ;  /* 0x00000010290772a4 */ /* 0x000fc8000f8e023f */
[----:B------:R-:W-:Y:S02]  /*1810*/  @UP3 UIADD3 UR15, UR9, UR7, URZ ;  /* 0x00000007090f3290 */ /* 0x000fe4000fffe03f */
[----:B---3--:R-:W-:Y:S02]  /*1820*/  UIMAD.WIDE.U32 UR8, UR14, UR10, URZ ;  /* 0x0000000a0e0872a5 */ /* 0x008fe4000f8e003f */
[----:B------:R-:W-:Y:S02]  /*1830*/  USHF.L.U64.HI UR7, UR35, 0x7, UR43 ;  /* 0x0000000723077899 */ /* 0x000fe4000801022b */
[----:B------:R-:W-:Y:S02]  /*1840*/  UIMAD UR11, UR14, UR11, UR9 ;  /* 0x0000000b0e0b72a4 */ /* 0x000fe4000f8e0209 */
[----:B------:R-:W-:Y:S02]  /*1850*/  USHF.L.U32 UR14, UR35, 0x7, URZ ;  /* 0x00000007230e7899 */ /* 0x000fe4000800063f */
[----:B------:R-:W-:Y:S01]  /*1860*/  USEL UR18, UR8, URZ, UP6 ;  /* 0x0000003f08127287 */ /* 0x000fe2000b000000 */
[----:B-1----:R-:W-:Y:S01]  /*1870*/  IMAD.MOV.U32 R4, RZ, RZ, RZ ;  /* 0x000000ffff047224 */ /* 0x002fe200078e00ff */
[----:B------:R-:W-:-:S02]  /*1880*/  USEL UR8, UR14, URZ, UP1 ;  /* 0x0000003f0e087287 */ /* 0x000fc40008800000 */
[----:B------:R-:W-:Y:S02]  /*1890*/  USEL UR7, UR7, URZ, UP1 ;  /* 0x0000003f07077287 */ /* 0x000fe40008800000 */
[----:B------:R-:W-:Y:S02]  /*18a0*/  UIADD3 UR8, UP1, UR17, UR8, URZ ;  /* 0x0000000811087290 */ /* 0x000fe4000ff3e03f */
[----:B------:R-:W-:Y:S02]  /*18b0*/  USEL UR11, UR11, URZ, UP6 ;  /* 0x0000003f0b0b7287 */ /* 0x000fe4000b000000 */
[----:B------:R-:W-:Y:S02]  /*18c0*/  UIADD3.X UR9, UR31, UR7, URZ, UP1, !UPT ;  /* 0x000000071f097290 */ /* 0x000fe40008ffe43f */
[----:B------:R-:W-:-:S04]  /*18d0*/  UIMAD UR7, UR41, UR8, URZ ;  /* 0x00000008290772a4 */ /* 0x000fc8000f8e023f */
[----:B------:R-:W-:Y:S02]  /*18e0*/  UIMAD UR10, UR40, UR9, UR7 ;  /* 0x00000009280a72a4 */ /* 0x000fe4000f8e0207 */
[----:B------:R-:W-:Y:S02]  /*18f0*/  @UP5 USEL UR7, UR60, UR16, !UP3 ;  /* 0x000000103c075287 */ /* 0x000fe4000d800000 */
[----:B------:R-:W-:-:S04]  /*1900*/  UIMAD.WIDE.U32 UR8, UR40, UR8, URZ ;  /* 0x00000008280872a5 */ /* 0x000fc8000f8e003f */
[----:B------:R-:W-:Y:S01]  /*1910*/  UIADD3 UR10, UR9, UR10, URZ ;  /* 0x0000000a090a7290 */ /* 0x000fe2000fffe03f */
[----:B--2---:R4:W1:Y:S02]  /*1920*/  R2UR UR13, R0 ;  /* 0x00000000000d73c2 */ /* 0x00486400000e0000 */
[----:B----4-:R-:W-:-:S04]  /*1930*/  IMAD.MOV R0, RZ, RZ, -R5 ;  /* 0x000000ffff007224 */ /* 0x010fc800078e0a05 */
[----:B------:R-:W-:-:S04]  /*1940*/  IMAD R0, R0, R6, RZ ;  /* 0x0000000600007224 */ /* 0x000fc800078e02ff */
[----:B------:R-:W-:-:S06]  /*1950*/  IMAD.HI.U32 R0, R5, R0, R4 ;  /* 0x0000000005007227 */ /* 0x000fcc00078e0004 */
[----:B------:R-:W-:-:S04]  /*1960*/  IMAD.HI.U32 R0, R0, R2, RZ ;  /* 0x0000000200007227 */ /* 0x000fc800078e00ff */
[----:B------:R-:W-:-:S04]  /*1970*/  IMAD.MOV R4, RZ, RZ, -R0 ;  /* 0x000000ffff047224 */ /* 0x000fc800078e0a00 */
[----:B------:R-:W-:-:S05]  /*1980*/  IMAD R2, R6, R4, R2 ;  /* 0x0000000406027224 */ /* 0x000fca00078e0202 */
[----:B------:R-:W-:-:S13]  /*1990*/  ISETP.GT.U32.AND P1, PT, R6, R2, PT ;  /* 0x000000020600720c */ /* 0x000fda0003f24070 */
[----:B------:R-:W-:Y:S01]  /*19a0*/  @!P1 IMAD.IADD R2, R2, 0x1, -R6 ;  /* 0x0000000102029824 */ /* 0x000fe200078e0a06 */
[----:B------:R-:W-:Y:S02]  /*19b0*/  @!P1 IADD3 R0, R0, 0x1, RZ ;  /* 0x0000000100009810 */ /* 0x000fe40007ffe0ff */
[----:B-1----:R-:W-:Y:S01]  /*19c0*/  ISETP.LE.AND P1, PT, RZ, UR13, PT ;  /* 0x0000000dff007c0c */ /* 0x002fe2000bf23270 */
[----:B------:R-:W-:Y:S01]  /*19d0*/  ULDC UR13, c[0x0][0x234] ;  /* 0x00008d00000d7ab9 */ /* 0x000fe20000000800 */
[----:B------:R-:W-:Y:S01]  /*19e0*/  ISETP.GE.U32.AND P3, PT, R2, R6, PT ;  /* 0x000000060200720c */ /* 0x000fe20003f66070 */
[----:B------:R-:W-:-:S07]  /*19f0*/  @UP5 UIMAD UR14, UR39, UR13, UR7 ;  /* 0x0000000d270e52a4 */ /* 0x000fce000f8e0207 */
[----:B------:R-:W-:-:S05]  /*1a00*/  @!UP5 UMOV UR14, UR55 ;  /* 0x00000037000edc82 */ /* 0x000fca0008000000 */
        /* <DEDUP_REMOVED lines=12> */
.L_x_684:
[----:B------:R-:W-:Y:S02]  /*1ad0*/  UMOV UR13, UR56 ;  /* 0x00000038000d7c82 */ /* 0x000fe40008000000 */
.L_x_685:
[----:B------:R-:W2:Y:S04]  /*1ae0*/  LDL.64 R4, [R1+0x20] ;  /* 0x0000200001047983 */ /* 0x000ea80000100a00 */
[----:B------:R1:W2:Y:S01]  /*1af0*/  LDL.64 R30, [R1+0x20] ;  /* 0x00002000011e7983 */ /* 0x0002a20000100a00 */
[----:B------:R-:W-:Y:S01]  /*1b00*/  UIADD3 UR8, UP4, UP3, UR8, UR47, UR53 ;  /* 0x0000002f08087290 */ /* 0x000fe2000fb9e035 */
[----:B------:R-:W-:Y:S01]  /*1b10*/  IMAD.U32 R10, RZ, RZ, UR5 ;  /* 0x00000005ff0a7e24 */ /* 0x000fe2000f8e00ff */
[----:B------:R-:W-:Y:S01]  /*1b20*/  USHF.R.S32.HI UR16, URZ, 0x1f, UR39 ;  /* 0x0000001f3f107899 */ /* 0x000fe20008011427 */
[----:B------:R-:W3:Y:S01]  /*1b30*/  S2R R26, SR_TID.X ;  /* 0x00000000001a7919 */ /* 0x000ee20000002100 */
[----:B------:R-:W-:Y:S01]  /*1b40*/  UIADD3 UR29, UP2, UP1, UR18, UR8, UR24 ;  /* 0x00000008121d7290 */ /* 0x000fe2000f95e018 */
[----:B------:R-:W-:Y:S01]  /*1b50*/  IMAD.U32 R8, RZ, RZ, UR4 ;  /* 0x00000004ff087e24 */ /* 0x000fe2000f8e00ff */
[----:B------:R-:W-:Y:S01]  /*1b60*/  UIADD3.X UR7, UR10, UR54, UR59, UP4, UP3 ;  /* 0x000000360a077290 */ /* 0x000fe2000a7e643b */
[----:B------:R-:W-:Y:S01]  /*1b70*/  IMAD.U32 R9, RZ, RZ, UR17 ;  /* 0x00000011ff097e24 */ /* 0x000fe2000f8e00ff */
[----:B------:R-:W-:Y:S01]  /*1b80*/  ULDC.64 UR8, c[0x0][0x1a8] ;  /* 0x00006a0000087ab9 */ /* 0x000fe20000000a00 */
[----:B------:R-:W-:Y:S01]  /*1b90*/  IMAD.MOV.U32 R28, RZ, RZ, c[0x0][0x190] ;  /* 0x00006400ff1c7624 */ /* 0x000fe200078e00ff */
[----:B------:R-:W-:Y:S01]  /*1ba0*/  UIADD3.X UR27, UR11, UR7, UR15, UP2, UP1 ;  /* 0x000000070b1b7290 */ /* 0x000fe200097e240f */
[----:B------:R-:W-:Y:S01]  /*1bb0*/  IMAD.MOV.U32 R14, RZ, RZ, c[0x0][0x370] ;  /* 0x0000dc00ff0e7624 */ /* 0x000fe200078e00ff */
[----:B------:R-:W-:Y:S01]  /*1bc0*/  UIMAD UR7, UR16, UR8, URZ ;  /* 0x00000008100772a4 */ /* 0x000fe2000f8e023f */
[----:B------:R-:W-:Y:S01]  /*1bd0*/  BSSY B1, `(.L_x_681) ;  /* 0x00008eb000017945 */ /* 0x000fe20003800000 */
[----:B------:R-:W-:Y:S01]  /*1be0*/  ULDC.64 UR4, c[0x0][0x200] ;  /* 0x0000800000047ab9 */ /* 0x000fe20000000a00 */
[----:B------:R-:W-:Y:S01]  /*1bf0*/  IMAD.SHL.U32 R22, R28, 0x20, RZ ;  /* 0x000000201c167824 */ /* 0x000fe200078e00ff */
[----:B------:R-:W-:-:S02]  /*1c00*/  UIMAD UR24, UR39, UR9, UR7 ;  /* 0x00000009271872a4 */ /* 0x000fc4000f8e0207 */
[----:B------:R-:W-:Y:S02]  /*1c10*/  ULDC UR18, c[0x0][0x2e8] ;  /* 0x0000ba0000127ab9 */ /* 0x000fe40000000800 */
[----:B------:R-:W-:Y:S02]  /*1c20*/  ULDC.64 UR8, c[0x0][0x378] ;  /* 0x0000de0000087ab9 */ /* 0x000fe40000000a00 */
[----:B------:R-:W-:-:S03]  /*1c30*/  UIMAD UR7, UR16, UR8, URZ ;  /* 0x00000008100772a4 */ /* 0x000fc6000f8e023f */
[----:B------:R-:W-:Y:S01]  /*1c40*/  UMOV UR16, 0x4 ;  /* 0x0000000400107882 */ /* 0x000fe20000000000 */
[----:B---3--:R-:W-:Y:S01]  /*1c50*/  SHF.R.S32.HI R27, RZ, 0x1f, R26 ;  /* 0x0000001fff1b7819 */ /* 0x008fe2000001141a */
[----:B------:R-:W-:-:S03]  /*1c60*/  UIMAD UR11, UR39, UR9, UR7 ;  /* 0x00000009270b72a4 */ /* 0x000fc6000f8e0207 */
[----:B------:R-:W-:Y:S01]  /*1c70*/  LEA.HI R0, R27, R26, RZ, 0x3 ;  /* 0x0000001a1b007211 */ /* 0x000fe200078f18ff */
[----:B------:R-:W-:Y:S02]  /*1c80*/  ULDC.64 UR8, c[0x0][0x370] ;  /* 0x0000dc0000087ab9 */ /* 0x000fe40000000a00 */
[----:B------:R-:W-:Y:S01]  /*1c90*/  UIMAD UR7, UR31, UR8, URZ ;  /* 0x000000081f0772a4 */ /* 0x000fe2000f8e023f */
[----:B------:R-:W-:Y:S01]  /*1ca0*/  SHF.R.S32.HI R0, RZ, 0x3, R0 ;  /* 0x00000003ff007819 */ /* 0x000fe20000011400 */
[----:B------:R-:W-:Y:S02]  /*1cb0*/  UIADD3 UR8, UR17, UR14, URZ ;  /* 0x0000000e11087290 */ /* 0x000fe4000fffe03f */
[----:B------:R-:W-:Y:S01]  /*1cc0*/  UIMAD UR10, UR17, UR9, UR7 ;  /* 0x00000009110a72a4 */ /* 0x000fe2000f8e0207 */
[----:B------:R-:W-:Y:S01]  /*1cd0*/  SHF.R.S32.HI R25, RZ, 0x1f, R0 ;  /* 0x0000001fff197819 */ /* 0x000fe20000011400 */
[----:B------:R-:W-:Y:S01]  /*1ce0*/  UIMAD.WIDE UR8, UR8, UR16, UR4 ;  /* 0x00000010080872a5 */ /* 0x000fe2000f8e0204 */
[----:B------:R-:W-:Y:S01]  /*1cf0*/  IADD3 R2, P1, R0, UR17, RZ ;  /* 0x0000001100027c10 */ /* 0x000fe2000ff3e0ff */
[----:B------:R-:W-:-:S02]  /*1d00*/  UIADD3 UR7, -UR6, UR12, UR21 ;  /* 0x0000000c06077290 */ /* 0x000fc4000fffe115 */
[----:B------:R-:W-:Y:S01]  /*1d10*/  ULDC.64 UR4, c[0x0][0x3c8] ;  /* 0x0000f20000047ab9 */ /* 0x000fe20000000a00 */
[----:B------:R-:W-:Y:S01]  /*1d20*/  IADD3.X R7, R25, UR31, RZ, P1, !PT ;  /* 0x0000001f19077c10 */ /* 0x000fe20008ffe4ff */
[----:B------:R-:W-:Y:S02]  /*1d30*/  UIADD3 UR7, UR7, -UR18, URZ ;  /* 0x8000001207077290 */ /* 0x000fe4000fffe03f */
[----:B------:R-:W-:Y:S02]  /*1d40*/  UMOV UR15, UR8 ;  /* 0x00000008000f7c82 */ /* 0x000fe40008000000 */
[----:B------:R-:W-:Y:S01]  /*1d50*/  IMAD R7, R7, c[0x0][0x190], RZ ;  /* 0x0000640007077a24 */ /* 0x000fe200078e02ff */
[----:B------:R-:W-:Y:S02]  /*1d60*/  UIADD3 UR8, UR17, UR13, URZ ;  /* 0x0000000d11087290 */ /* 0x000fe4000fffe03f */
[----:B------:R-:W-:Y:S02]  /*1d70*/  UMOV UR14, UR9 ;  /* 0x00000009000e7c82 */ /* 0x000fe40008000000 */
[----:B------:R-:W-:Y:S01]  /*1d80*/  UIMAD.WIDE UR8, UR8, UR16, UR4 ;  /* 0x00000010080872a5 */ /* 0x000fe2000f8e0204 */
[----:B------:R3:W4:Y:S01]  /*1d90*/  R2UR UR4, R8 ;  /* 0x00000000080473c2 */ /* 0x00072200000e0000 */
[----:B------:R-:W-:-:S04]  /*1da0*/  USHF.R.S32.HI UR18, URZ, 0x1f, UR7 ;  /* 0x0000001f3f127899 */ /* 0x000fc80008011407 */
[----:B------:R-:W-:Y:S02]  /*1db0*/  ULEA.HI UR18, UR18, UR7, URZ, 0x7 ;  /* 0x0000000712127291 */ /* 0x000fe4000f8f383f */
[----:B------:R-:W-:Y:S01]  /*1dc0*/  UMOV UR17, UR8 ;  /* 0x0000000800117c82 */ /* 0x000fe20008000000 */
[----:B------:R1:W1:Y:S01]  /*1dd0*/  R2UR UR5, R10 ;  /* 0x000000000a0573c2 */ /* 0x00026200000e0000 */
[----:B------:R-:W-:Y:S02]  /*1de0*/  USHF.R.S32.HI UR18, URZ, 0x7, UR18 ;  /* 0x000000073f127899 */ /* 0x000fe40008011412 */
[----:B------:R-:W-:Y:S02]  /*1df0*/  UMOV UR16, UR9 ;  /* 0x0000000900107c82 */ /* 0x000fe40008000000 */
[----:B------:R-:W-:Y:S02]  /*1e00*/  UISETP.LT.AND UP1, UPT, URZ, UR18, UPT ;  /* 0x000000123f00728c */ /* 0x000fe4000bf21270 */
[----:B------:R-:W-:-:S02]  /*1e10*/  UIADD3 UR7, UR32, -0x1, URZ ;  /* 0xffffffff20077890 */ /* 0x000fc4000fffe03f */
[----:B------:R-:W-:-:S04]  /*1e20*/  USEL UR18, URZ, UR18, !UP1 ;  /* 0x000000123f127287 */ /* 0x000fc8000c800000 */
[----:B------:R-:W-:Y:S01]  /*1e30*/  UISETP.GT.AND UP1, UPT, UR32, UR18, UPT ;  /* 0x000000122000728c */ /* 0x000fe2000bf24270 */
[----:B---3--:R-:W-:Y:S01]  /*1e40*/  LEA.HI R8, R27, R26, RZ, 0x5 ;  /* 0x0000001a1b087211 */ /* 0x008fe200078f28ff */
[----:B--2---:R-:W-:-:S05]  /*1e50*/  IMAD.MOV.U32 R30, RZ, RZ, R4 ;  /* 0x000000ffff1e7224 */ /* 0x004fca00078e0004 */
[----:B------:R-:W-:-:S05]  /*1e60*/  SHF.R.S32.HI R31, RZ, 0x1f, R30 ;  /* 0x0000001fff1f7819 */ /* 0x000fca000001141e */
[C---:B------:R-:W-:Y:S01]  /*1e70*/  IMAD.WIDE.U32 R4, R2.reuse, c[0x0][0x190], R30 ;  /* 0x0000640002047a25 */ /* 0x040fe200078e001e */
[----:B------:R2:W-:Y:S03]  /*1e80*/  STL [R1+0x24], R31 ;  /* 0x0000241f01007387 */ /* 0x0005e60000100800 */
[----:B------:R-:W-:Y:S01]  /*1e90*/  IMAD R2, R2, c[0x0][0x194], R7 ;  /* 0x0000650002027a24 */ /* 0x000fe200078e0207 */
[----:B------:R-:W-:-:S04]  /*1ea0*/  IADD3 R6, P1, R4, UR42, RZ ;  /* 0x0000002a04067c10 */ /* 0x000fc8000ff3e0ff */
        /* <DEDUP_REMOVED lines=8> */
[----:B------:R-:W-:Y:S01]  /*1f30*/  IADD3 R8, P1, R2, UR29, RZ ;  /* 0x0000001d02087c10 */ /* 0x000fe2000ff3e0ff */
[----:B------:R-:W-:Y:S01]  /*1f40*/  IMAD.SHL.U32 R9, R14, 0x20, RZ ;  /* 0x000000200e097824 */ /* 0x000fe200078e00ff */
[----:B------:R-:W-:Y:S02]  /*1f50*/  IADD3 R5, R5, UR10, RZ ;  /* 0x0000000a05057c10 */ /* 0x000fe4000fffe0ff */
        /* <DEDUP_REMOVED lines=10> */
[----:B------:R-:W-:-:S04]  /*2000*/  IMAD.WIDE.U32 R4, R0, c[0x0][0x370], R4 ;  /* 0x0000dc0000047a25 */ /* 0x000fc800078e0004 */
[----:B------:R-:W-:Y:S01]  /*2010*/  IMAD R2, R0, c[0x0][0x374], R2 ;  /* 0x0000dd0000027a24 */ /* 0x000fe200078e0202 */
[----:B------:R-:W-:-:S03]  /*2020*/  LEA R243, P2, R4, c[0x0][0x330], 0x1 ;  /* 0x0000cc0004f37a11 */ /* 0x000fc600078408ff */
[----:B------:R-:W-:-:S05]  /*2030*/  IMAD.IADD R2, R5, 0x1, R2 ;  /* 0x0000000105027824 */ /* 0x000fca00078e0202 */
[----:B------:R-:W-:Y:S01]  /*2040*/  LEA.HI.X R241, R4, c[0x0][0x334], R2, 0x1, P2 ;  /* 0x0000cd0004f17a11 */ /* 0x000fe200010f0c02 */
[----:B------:R-:W-:Y:S01]  /*2050*/  IMAD.MOV.U32 R2, RZ, RZ, 0x5 ;  /* 0x00000005ff027424 */ /* 0x000fe200078e00ff */
[----:B------:R-:W-:-:S04]  /*2060*/  LEA R242, P2, R6, c[0x0][0x160], 0x1 ;  /* 0x0000580006f27a11 */ /* 0x000fc800078408ff */
[----:B------:R-:W-:Y:S02]  /*2070*/  LEA.HI.X R240, R6, c[0x0][0x164], R7, 0x1, P2 ;  /* 0x0000590006f07a11 */ /* 0x000fe400010f0c07 */
[-C--:B------:R-:W-:Y:S02]  /*2080*/  SHF.L.U64.HI R7, R28, R2.reuse, c[0x0][0x194] ;  /* 0x000065001c077619 */ /* 0x080fe40000010202 */
[----:B------:R-:W-:Y:S01]  /*2090*/  SHF.L.U64.HI R6, R14, R2, c[0x0][0x374] ;  /* 0x0000dd000e067619 */ /* 0x000fe20000010202 */
[----:B-1--4-:R-:W-:Y:S05]  /*20a0*/  @P1 BRA `(.L_x_686) ;  /* 0x00000b2000001947 */ /* 0x012fea0003800000 */
[----:B--2---:R-:W-:Y:S02]  /*20b0*/  @UP0 UIADD3 UR7, UR20, UR25, URZ ;  /* 0x0000001914070290 */ /* 0x004fe4000fffe03f */
        /* <DEDUP_REMOVED lines=17> */
.L_x_687:
        /* <DEDUP_REMOVED lines=18> */
.L_x_688:
[----:B------:R-:W-:Y:S01]  /*22f0*/  ULDC.64 UR8, c[0x0][0x3a0] ;  /* 0x0000e80000087ab9 */ /* 0x000fe20000000a00 */
[----:B------:R-:W-:Y:S01]  /*2300*/  IMAD.U32 R11, RZ, RZ, UR21 ;  /* 0x00000015ff0b7e24 */ /* 0x000fe2000f8e00ff */
[----:B------:R-:W-:Y:S01]  /*2310*/  UIMAD UR7, UR26, UR8, URZ ;  /* 0x000000081a0772a4 */ /* 0x000fe2000f8e023f */
[----:B------:R-:W-:Y:S01]  /*2320*/  BSSY B0, `(.L_x_689) ;  /* 0x0000019000007945 */ /* 0x000fe20003800000 */
[----:B------:R-:W-:Y:S01]  /*2330*/  UIMAD UR6, UR19, -0x80, UR6 ;  /* 0xffffff80130678a4 */ /* 0x000fe2000f8e0206 */
[----:B------:R-:W-:Y:S01]  /*2340*/  IMAD.WIDE.U32 R4, R11, c[0x0][0x3a0], R30 ;  /* 0x0000e8000b047a25 */ /* 0x000fe200078e001e */
[----:B------:R-:W-:Y:S02]  /*2350*/  UIMAD UR7, UR21, UR9, UR7 ;  /* 0x00000009150772a4 */ /* 0x000fe4000f8e0207 */
[----:B------:R-:W-:-:S02]  /*2360*/  USHF.R.S32.HI UR12, URZ, 0x1f, UR39 ;  /* 0x0000001f3f0c7899 */ /* 0x000fc40008011427 */
[----:B------:R-:W-:Y:S01]  /*2370*/  IADD3 R4, P0, R4, UR14, RZ ;  /* 0x0000000e04047c10 */ /* 0x000fe2000ff1e0ff */
[----:B------:R-:W-:Y:S01]  /*2380*/  ULDC.64 UR8, c[0x0][0x3b8] ;  /* 0x0000ee0000087ab9 */ /* 0x000fe20000000a00 */
[----:B------:R-:W-:Y:S01]  /*2390*/  MOV R2, UR7 ;  /* 0x0000000700027c02 */ /* 0x000fe20008000f00 */
[----:B------:R-:W-:Y:S01]  /*23a0*/  UIMAD UR7, UR12, UR8, URZ ;  /* 0x000000080c0772a4 */ /* 0x000fe2000f8e023f */
[----:B------:R-:W-:Y:S02]  /*23b0*/  ISETP.GE.AND P3, PT, R0, UR6, PT ;  /* 0x0000000600007c0c */ /* 0x000fe4000bf66270 */
        /* <DEDUP_REMOVED lines=15> */
.L_x_690:
[----:B------:R-:W-:Y:S05]  /*24b0*/  BSYNC B0 ;  /* 0x0000000000007941 */ /* 0x000fea0003800000 */
.L_x_689:
        /* <DEDUP_REMOVED lines=15> */
.L_x_692:
[----:B------:R-:W-:Y:S05]  /*25b0*/  BSYNC B0 ;  /* 0x0000000000007941 */ /* 0x000fea0003800000 */
.L_x_691:
        /* <DEDUP_REMOVED lines=15> */
.L_x_694:
[----:B------:R-:W-:Y:S05]  /*26b0*/  BSYNC B0 ;  /* 0x0000000000007941 */ /* 0x000fea0003800000 */
.L_x_693:
[----:B------:R-:W-:Y:S01]  /*26c0*/  IADD3 R2, R0, 0x60, RZ ;  /* 0x0000006000027810 */ /* 0x000fe20007ffe0ff */
[----:B------:R-:W-:Y:S03]  /*26d0*/  BSSY B0, `(.L_x_695) ;  /* 0x000000d000007945 */ /* 0x000fe60003800000 */
[----:B------:R-:W-:-:S13]  /*26e0*/  ISETP.GE.AND P0, PT, R2, UR6, PT ;  /* 0x0000000602007c0c */ /* 0x000fda000bf06270 */
        /* <DEDUP_REMOVED lines=11> */
.L_x_696:
[----:B------:R-:W-:Y:S05]  /*27a0*/  BSYNC B0 ;  /* 0x0000000000007941 */ /* 0x000fea0003800000 */
.L_x_695:
        /* <DEDUP_REMOVED lines=25> */
.L_x_698:
[----:B------:R-:W-:Y:S05]  /*2940*/  BSYNC B0 ;  /* 0x0000000000007941 */ /* 0x000fea0003800000 */
.L_x_697:
        /* <DEDUP_REMOVED lines=13> */
.L_x_700:
[----:B------:R-:W-:Y:S05]  /*2a20*/  BSYNC B0 ;  /* 0x0000000000007941 */ /* 0x000fea0003800000 */
.L_x_699:
        /* <DEDUP_REMOVED lines=13> */
.L_x_702:
[----:B------:R-:W-:Y:S05]  /*2b00*/  BSYNC B0 ;  /* 0x0000000000007941 */ /* 0x000fea0003800000 */
.L_x_701:
        /* <DEDUP_REMOVED lines=12> */
.L_x_686:
[----:B--2---:R-:W2:Y:S01]  /*2bd0*/  LDL R23, [R1+0x10] ;  /* 0x0000100001177983 */ /* 0x004ea20000100800 */
[----:B------:R-:W-:Y:S01]  /*2be0*/  ULDC.64 UR8, c[0x0][0x198] ;  /* 0x0000660000087ab9 */ /* 0x000fe20000000a00 */
[----:B------:R-:W-:Y:S01]  /*2bf0*/  IMAD.U32 R18, RZ, RZ, UR21 ;  /* 0x00000015ff127e24 */ /* 0x000fe2000f8e00ff */
[----:B------:R-:W-:Y:S01]  /*2c00*/  UIMAD UR8, UR26, UR8, URZ ;  /* 0x000000081a0872a4 */ /* 0x000fe2000f8e023f */
[----:B------:R-:W-:Y:S01]  /*2c10*/  PLOP3.LUT P2, PT, PT, PT, UP6, 0x80, 0x0 ;  /* 0x000000000000781c */ /* 0x000fe20003f4f068 */
[----:B------:R-:W-:Y:S01]  /*2c20*/  ULDC.64 UR10, c[0x0][0x1a0] ;  /* 0x00006800000a7ab9 */ /* 0x000fe20000000a00 */
[----:B------:R-:W-:Y:S01]  /*2c30*/  IMAD.WIDE.U32 R4, R18, c[0x0][0x198], R30 ;  /* 0x0000660012047a25 */ /* 0x000fe200078e001e */
[----:B------:R-:W-:Y:S01]  /*2c40*/  UIMAD UR8, UR21, UR9, UR8 ;  /* 0x00000009150872a4 */ /* 0x000fe2000f8e0208 */
[C---:B------:R-:W-:Y:S01]  /*2c50*/  IADD3 R21, R0.reuse, 0x40, RZ ;  /* 0x0000004000157810 */ /* 0x040fe20007ffe0ff */
[----:B------:R-:W-:Y:S01]  /*2c60*/  UIMAD UR9, UR19, -0x80, UR6 ;  /* 0xffffff80130978a4 */ /* 0x000fe2000f8e0206 */
[----:B------:R-:W-:Y:S01]  /*2c70*/  IADD3 R20, R0, 0x60, RZ ;  /* 0x0000006000147810 */ /* 0x000fe20007ffe0ff */
[----:B------:R-:W-:Y:S01]  /*2c80*/  UIMAD UR10, UR26, UR10, URZ ;  /* 0x0000000a1a0a72a4 */ /* 0x000fe2000f8e023f */
[----:B------:R-:W-:Y:S01]  /*2c90*/  IADD3 R12, P0, R4, UR36, RZ ;  /* 0x00000024040c7c10 */ /* 0x000fe2000ff1e0ff */
[----:B------:R-:W-:Y:S01]  /*2ca0*/  IMAD.U32 R2, RZ, RZ, UR8 ;  /* 0x00000008ff027e24 */ /* 0x000fe2000f8e00ff */
[----:B------:R-:W-:Y:S01]  /*2cb0*/  ULEA.HI UR8, UR7, UR7, URZ, 0x1 ;  /* 0x0000000707087291 */ /* 0x000fe2000f8f083f */
[----:B------:R-:W-:Y:S01]  /*2cc0*/  IADD3 R4, R0, 0x20, RZ ;  /* 0x0000002000047810 */ /* 0x000fe20007ffe0ff */
[----:B------:R-:W-:-:S02]  /*2cd0*/  UIMAD UR10, UR21, UR11, UR10 ;  /* 0x0000000b150a72a4 */ /* 0x000fc4000f8e020a */
[----:B------:R-:W-:Y:S01]  /*2ce0*/  ULOP3.LUT UR8, UR8, 0xfffffffe, URZ, 0xc0, !UPT ;  /* 0xfffffffe08087892 */ /* 0x000fe2000f8ec03f */
[----:B------:R-:W-:-:S03]  /*2cf0*/  IADD3.X R13, R5, UR37, R2, P0, !PT ;  /* 0x00000025050d7c10 */ /* 0x000fc600087fe402 */
[----:B------:R-:W-:-:S04]  /*2d00*/  UIADD3 UR8, UR7, -UR8, URZ ;  /* 0x8000000807087290 */ /* 0x000fc8000fffe03f */
[----:B------:R-:W-:Y:S02]  /*2d10*/  UISETP.NE.AND UP0, UPT, UR8, 0x1, UPT ;  /* 0x000000010800788c */ /* 0x000fe4000bf05270 */
[----:B------:R-:W-:-:S06]  /*2d20*/  UIMAD UR8, UR7, -0x80, UR12 ;  /* 0xffffff80070878a4 */ /* 0x000fcc000f8e020c */
[----:B------:R-:W-:Y:S02]  /*2d30*/  ISETP.GE.AND P3, PT, R4, UR8, PT ;  /* 0x0000000804007c0c */ /* 0x000fe4000bf66270 */
[----:B------:R-:W-:Y:S02]  /*2d40*/  ISETP.GE.AND P0, PT, R21, UR8, PT ;  /* 0x0000000815007c0c */ /* 0x000fe4000bf06270 */
[----:B------:R-:W-:-:S09]  /*2d50*/  ISETP.GE.AND P6, PT, R20, UR8, PT ;  /* 0x0000000814007c0c */ /* 0x000fd2000bfc6270 */
[CC--:B------:R-:W-:Y:S02]  /*2d60*/  @!P3 LEA R10, P1, R9.reuse, R243.reuse, 0x1 ;  /* 0x000000f3090ab211 */ /* 0x0c0fe400078208ff */
[----:B------:R-:W-:Y:S01]  /*2d70*/  @!P0 IMAD.MOV.U32 R2, RZ, RZ, c[0x0][0x374] ;  /* 0x0000dd00ff028624 */ /* 0x000fe200078e00ff */
[----:B------:R-:W-:Y:S01]  /*2d80*/  @!P0 LEA R8, P4, R14, R243, 0x7 ;  /* 0x000000f30e088211 */ /* 0x000fe200078838ff */
[----:B------:R-:W-:Y:S01]  /*2d90*/  @!P6 IMAD.MOV.U32 R5, RZ, RZ, R241 ;  /* 0x000000ffff05e224 */ /* 0x000fe200078e00f1 */
[-C--:B------:R-:W-:Y:S01]  /*2da0*/  @!P3 LEA.HI.X R11, R9, R241.reuse, R6, 0x1, P1 ;  /* 0x000000f1090bb211 */ /* 0x080fe200008f0c06 */
[----:B------:R-:W-:Y:S01]  /*2db0*/  @P2 BAR.SYNC.DEFER_BLOCKING 0x0 ;  /* 0x0000000000002b1d */ /* 0x000fe20000010000 */
[----:B------:R-:W-:Y:S02]  /*2dc0*/  ISETP.GE.AND P1, PT, R0, UR8, PT ;  /* 0x0000000800007c0c */ /* 0x000fe4000bf26270 */
[----:B------:R-:W-:Y:S02]  /*2dd0*/  @!P0 LEA.HI.X R9, R14, R241, R2, 0x7, P4 ;  /* 0x000000f10e098211 */ /* 0x000fe400020f3c02 */
[----:B------:R-:W-:Y:S01]  /*2de0*/  ISETP.GE.AND P4, PT, R4, UR9, PT ;  /* 0x0000000904007c0c */ /* 0x000fe2000bf86270 */
[----:B------:R-:W-:Y:S01]  /*2df0*/  @!P6 IMAD.MOV.U32 R4, RZ, RZ, R243 ;  /* 0x000000ffff04e224 */ /* 0x000fe200078e00f3 */
[----:B------:R-:W-:-:S02]  /*2e00*/  @!P6 MOV R16, c[0x0][0x374] ;  /* 0x0000dd000010ea02 */ /* 0x000fc40000000f00 */
[----:B------:R-:W-:Y:S01]  /*2e10*/  @!P3 LEA R6, P2, R22, R242, 0x1 ;  /* 0x000000f21606b211 */ /* 0x000fe200078408ff */
[----:B------:R-:W-:-:S03]  /*2e20*/  @!P6 IMAD.WIDE.U32 R4, R14, 0xc0, R4 ;  /* 0x000000c00e04e825 */ /* 0x000fc600078e0004 */
[----:B------:R-:W-:Y:S01]  /*2e30*/  @!P3 LEA.HI.X R7, R22, R240, R7, 0x1, P2 ;  /* 0x000000f01607b211 */ /* 0x000fe200010f0c07 */
[----:B------:R-:W-:Y:S01]  /*2e40*/  @!P1 IMAD.MOV.U32 R14, RZ, RZ, R243 ;  /* 0x000000ffff0e9224 */ /* 0x000fe200078e00f3 */
[----:B------:R-:W-:Y:S01]  /*2e50*/  PLOP3.LUT P2, PT, PT, PT, UP0, 0x80, 0x0 ;  /* 0x000000000000781c */ /* 0x000fe20003f4f008 */
[----:B------:R-:W-:Y:S02]  /*2e60*/  @!P1 IMAD.MOV.U32 R15, RZ, RZ, R241 ;  /* 0x000000ffff0f9224 */ /* 0x000fe400078e00f1 */
[----:B------:R-:W-:-:S05]  /*2e70*/  @!P6 IMAD R16, R16, 0xc0, RZ ;  /* 0x000000c01010e824 */ /* 0x000fca00078e02ff */
[----:B------:R-:W-:Y:S01]  /*2e80*/  @!P6 IADD3 R5, R5, R16, RZ ;  /* 0x000000100505e210 */ /* 0x000fe20007ffe0ff */
[C---:B--2---:R-:W-:Y:S01]  /*2e90*/  IMAD.SHL.U32 R24, R23.reuse, 0x2, RZ ;  /* 0x0000000217187824 */ /* 0x044fe200078e00ff */
[----:B------:R-:W-:-:S04]  /*2ea0*/  IADD3 R2, R23, 0x2000, RZ ;  /* 0x0000200017027810 */ /* 0x000fc80007ffe0ff */
[----:B------:R-:W-:Y:S01]  /*2eb0*/  @P1 STS.128 [R24+0x8000], RZ ;  /* 0x008000ff18001388 */ /* 0x000fe20000000c00 */
[----:B------:R-:W-:-:S03]  /*2ec0*/  SEL R2, R2, R23, !P2 ;  /* 0x0000001702027207 */ /* 0x000fc60005000000 */
[----:B------:R-:W-:Y:S01]  /*2ed0*/  @!PT LDS RZ, [RZ] ;  /* 0x00000000fffff984 */ /* 0x000fe20000000800 */
[----:B------:R-:W-:Y:S01]  /*2ee0*/  @!PT LDS RZ, [RZ] ;  /* 0x00000000fffff984 */ /* 0x000fe20000000800 */
[----:B------:R-:W-:Y:S01]  /*2ef0*/  @!PT LDS RZ, [RZ] ;  /* 0x00000000fffff984 */ /* 0x000fe20000000800 */
[----:B------:R1:W-:Y:S02]  /*2f00*/  @!P1 LDGSTS.E.BYPASS.LTC128B.128 [R24+0x8000], [R14.64] ;  /* 0x080000000e189fae */ /* 0x0003e4000b901d56 */
[----:B------:R-:W-:Y:S02]  /*2f10*/  IMAD.SHL.U32 R182, R2, 0x2, RZ ;  /* 0x0000000202b67824 */ /* 0x000fe400078e00ff */
[----:B------:R-:W-:Y:S01]  /*2f20*/  @P3 STS.128 [R24+0x9000], RZ ;  /* 0x009000ff18003388 */ /* 0x000fe20000000c00 */
[----:B------:R-:W-:-:S03]  /*2f30*/  @!P0 IMAD.MOV.U32 R2, RZ, RZ, c[0x0][0x194] ;  /* 0x00006500ff028624 */ /* 0x000fc600078e00ff */
        /* <DEDUP_REMOVED lines=14> */
[----:B------:R-:W-:Y:S04]  /*3020*/  @P1 STS [R182], RZ ;  /* 0x000000ffb6001388 */ /* 0x000fe80000000800 */
[----:B------:R-:W-:Y:S04]  /*3030*/  @P1 STS [R182+0x4], RZ ;  /* 0x000004ffb6001388 */ /* 0x000fe80000000800 */
[----:B------:R-:W-:Y:S04]  /*3040*/  @P1 STS [R182+0x8], RZ ;  /* 0x000008ffb6001388 */ /* 0x000fe80000000800 */
[----:B------:R-:W-:Y:S01]  /*3050*/  @P1 STS [R182+0xc], RZ ;  /* 0x00000cffb6001388 */ /* 0x000fe20000000800 */
[----:B----4-:R-:W-:-:S02]  /*3060*/  @!P1 IMAD.MOV.U32 R4, RZ, RZ, R242 ;  /* 0x000000ffff049224 */ /* 0x010fc400078e00f2 */
[----:B------:R-:W-:-:S05]  /*3070*/  @!P1 IMAD.MOV.U32 R5, RZ, RZ, R240 ;  /* 0x000000ffff059224 */ /* 0x000fca00078e00f0 */
[----:B------:R-:W-:Y:S01]  /*3080*/  @!PT LDS RZ, [RZ] ;  /* 0x00000000fffff984 */ /* 0x000fe20000000800 */
[----:B------:R-:W-:Y:S01]  /*3090*/  @!PT LDS RZ, [RZ] ;  /* 0x00000000fffff984 */ /* 0x000fe20000000800 */
[----:B------:R-:W-:Y:S01]  /*30a0*/  @!PT LDS RZ, [RZ] ;  /* 0x00000000fffff984 */ /* 0x000fe20000000800 */
[----:B------:R4:W-:Y:S01]  /*30b0*/  @!P1 LDGSTS.E.BYPASS.LTC128B.128 [R182], [R4.64] ;  /* 0x0000000004b69fae */ /* 0x0009e2000b901d56 */
[----:B--2---:R-:W-:-:S03]  /*30c0*/  @!P0 LEA R10, P1, R28, R242, 0x7 ;  /* 0x000000f21c0a8211 */ /* 0x004fc600078238ff */
[----:B------:R-:W-:Y:S01]  /*30d0*/  @P3 STS [R182+0x1000], RZ ;  /* 0x001000ffb6003388 */ /* 0x000fe20000000800 */
[----:B------:R-:W-:Y:S01]  /*30e0*/  @!P0 LEA.HI.X R11, R28, R240, R2, 0x7, P1 ;  /* 0x000000f01c0b8211 */ /* 0x000fe200008f3c02 */
[----:B------:R-:W-:Y:S01]  /*30f0*/  IMAD R2, R19, c[0x0][0x1b0], RZ ;  /* 0x00006c0013027a24 */ /* 0x000fe200078e02ff */
[----:B------:R-:W-:Y:S01]  /*3100*/  ISETP.GE.AND P1, PT, R20, UR9, PT ;  /* 0x0000000914007c0c */ /* 0x000fe2000bf26270 */
[----:B------:R-:W-:Y:S02]  /*3110*/  @P3 STS [R182+0x1004], RZ ;  /* 0x001004ffb6003388 */ /* 0x000fe40000000800 */
[----:B---3--:R-:W-:Y:S02]  /*3120*/  IMAD R8, R17, c[0x0][0x1b4], R2 ;  /* 0x00006d0011087a24 */ /* 0x008fe400078e0202 */
[----:B------:R-:W-:Y:S04]  /*3130*/  @P3 STS [R182+0x1008], RZ ;  /* 0x001008ffb6003388 */ /* 0x000fe80000000800 */
[----:B------:R-:W-:Y:S04]  /*3140*/  @P3 STS [R182+0x100c], RZ ;  /* 0x00100cffb6003388 */ /* 0x000fe80000000800 */
[----:B------:R-:W-:Y:S01]  /*3150*/  @!PT LDS RZ, [RZ] ;  /* 0x00000000fffff984 */ /* 0x000fe20000000800 */
[----:B------:R-:W-:Y:S01]  /*3160*/  @!PT LDS RZ, [RZ] ;  /* 0x00000000fffff984 */ /* 0x000fe20000000800 */
[----:B------:R-:W-:Y:S01]  /*3170*/  @!PT LDS RZ, [RZ] ;  /* 0x00000000fffff984 */ /* 0x000fe20000000800 */
[----:B------:R2:W-:Y:S01]  /*3180*/  @!P3 LDGSTS.E.BYPASS.LTC128B.128 [R182+0x1000], [R6.64] ;  /* 0x0100000006b6bfae */ /* 0x0005e2000b901d56 */
[----:B------:R-:W-:-:S03]  /*3190*/  ISETP.GE.AND P3, PT, R21, UR9, PT ;  /* 0x0000000915007c0c */ /* 0x000fc6000bf66270 */
[----:B------:R-:W-:Y:S01]  /*31a0*/  @P0 STS [R182+0x2000], RZ ;  /* 0x002000ffb6000388 */ /* 0x000fe20000000800 */
[----:B----4-:R-:W-:-:S03]  /*31b0*/  IMAD.WIDE.U32 R4, R17, c[0x0][0x1b0], R12 ;  /* 0x00006c0011047a25 */ /* 0x010fc600078e000c */
[----:B------:R-:W-:Y:S01]  /*31c0*/  @P0 STS [R182+0x2004], RZ ;  /* 0x002004ffb6000388 */ /* 0x000fe20000000800 */
[----:B------:R-:W-:-:S03]  /*31d0*/  IMAD.IADD R5, R5, 0x1, R8 ;  /* 0x0000000105057824 */ /* 0x000fc600078e0208 */
[----:B------:R-:W-:Y:S04]  /*31e0*/  @P0 STS [R182+0x2008], RZ ;  /* 0x002008ffb6000388 */ /* 0x000fe80000000800 */
[----:B------:R-:W-:Y:S04]  /*31f0*/  @P0 STS [R182+0x200c], RZ ;  /* 0x00200cffb6000388 */ /* 0x000fe80000000800 */
[----:B------:R-:W-:Y:S01]  /*3200*/  @!PT LDS RZ, [RZ] ;  /* 0x00000000fffff984 */ /* 0x000fe20000000800 */
[----:B------:R-:W-:Y:S01]  /*3210*/  @!PT LDS RZ, [RZ] ;  /* 0x00000000fffff984 */ /* 0x000fe20000000800 */
[----:B------:R-:W-:Y:S01]  /*3220*/  @!PT LDS RZ, [RZ] ;  /* 0x00000000fffff984 */ /* 0x000fe20000000800 */
[----:B------:R3:W-:Y:S01]  /*3230*/  @!P0 LDGSTS.E.BYPASS.LTC128B.128 [R182+0x2000], [R10.64] ;  /* 0x020000000ab68fae */ /* 0x0007e2000b901d56 */
[----:B--2---:R-:W-:-:S04]  /*3240*/  @!P4 IADD3 R6, P5, R0, 0x20, RZ ;  /* 0x000000200006c810 */ /* 0x004fc80007fbe0ff */
[----:B------:R-:W-:Y:S02]  /*3250*/  @!P4 IADD3.X R7, RZ, R25, RZ, P5, !PT ;  /* 0x00000019ff07c210 */ /* 0x000fe40002ffe4ff */
[----:B------:R-:W-:-:S03]  /*3260*/  ISETP.GE.AND P5, PT, R0, UR9, PT ;  /* 0x0000000900007c0c */ /* 0x000fc6000bfa6270 */
[----:B------:R-:W-:-:S04]  /*3270*/  @!P4 IMAD R2, R7, c[0x0][0x198], RZ ;  /* 0x000066000702ca24 */ /* 0x000fc800078e02ff */
[C---:B------:R-:W-:Y:S02]  /*3280*/  @!P4 IMAD R12, R6.reuse, c[0x0][0x19c], R2 ;  /* 0x00006700060cca24 */ /* 0x040fe400078e0202 */
[----:B------:R-:W-:-:S04]  /*3290*/  @!P4 IMAD.WIDE.U32 R6, R6, c[0x0][0x198], R4 ;  /* 0x000066000606ca25 */ /* 0x000fc800078e0004 */
[----:B------:R-:W-:Y:S02]  /*32a0*/  @!P5 IMAD R8, R25, c[0x0][0x198], RZ ;  /* 0x000066001908da24 */ /* 0x000fe400078e02ff */
[----:B------:R-:W-:Y:S02]  /*32b0*/  @!P5 IMAD.MOV.U32 R9, RZ, RZ, R5 ;  /* 0x000000ffff09d224 */ /* 0x000fe400078e0005 */
[----:B------:R-:W-:Y:S02]  /*32c0*/  @!P5 IMAD R2, R0, c[0x0][0x19c], R8 ;  /* 0x000067000002da24 */ /* 0x000fe400078e0208 */
[----:B------:R-:W-:-:S04]  /*32d0*/  @!P5 IMAD.MOV.U32 R8, RZ, RZ, R4 ;  /* 0x000000ffff08d224 */ /* 0x000fc800078e0004 */
[----:B------:R-:W-:-:S05]  /*32e0*/  @!P5 IMAD.WIDE.U32 R8, R0, c[0x0][0x198], R8 ;  /* 0x000066000008da25 */ /* 0x000fca00078e0008 */
[----:B------:R-:W-:Y:S02]  /*32f0*/  @!P5 IADD3 R2, R9, R2, RZ ;  /* 0x000000020902d210 */ /* 0x000fe40007ffe0ff */
[----:B------:R-:W-:-:S04]  /*3300*/  @!P5 LEA R22, P0, R8, c[0x0][0x168], 0x1 ;  /* 0x00005a000816da11 */ /* 0x000fc800078008ff */
[----:B------:R-:W-:Y:S01]  /*3310*/  @!P5 LEA.HI.X R23, R8, c[0x0][0x16c], R2, 0x1, P0 ;  /* 0x00005b000817da11 */ /* 0x000fe200000f0c02 */
[----:B------:R-:W-:Y:S01]  /*3320*/  @!P4 IMAD.IADD R2, R7, 0x1, R12 ;  /* 0x000000010702c824 */ /* 0x000fe200078e020c */
[----:B------:R-:W-:-:S04]  /*3330*/  @!P4 LEA R20, P0, R6, c[0x0][0x168], 0x1 ;  /* 0x00005a000614ca11 */ /* 0x000fc800078008ff */
[----:B------:R-:W-:Y:S01]  /*3340*/  @!P4 LEA.HI.X R21, R6, c[0x0][0x16c], R2, 0x1, P0 ;  /* 0x00005b000615ca11 */ /* 0x000fe200000f0c02 */
[----:B------:R-:W-:Y:S01]  /*3350*/  IMAD.WIDE.U32 R6, R18, c[0x0][0x1a0], R30 ;  /* 0x0000680012067a25 */ /* 0x000fe200078e001e */
[C---:B------:R-:W-:Y:S01]  /*3360*/  @!P3 IADD3 R2, P0, R0.reuse, 0x40, RZ ;  /* 0x000000400002b810 */ /* 0x040fe20007f1e0ff */
[----:B------:R-:W2:Y:S01]  /*3370*/  LDL R30, [R1] ;  /* 0x00000000011e7983 */ /* 0x000ea20000100800 */
[----:B------:R-:W-:Y:S01]  /*3380*/  MOV R236, 0x7f800000 ;  /* 0x7f80000000ec7802 */ /* 0x000fe20000000f00 */
[----:B------:R-:W-:Y:S02]  /*3390*/  IMAD R13, R19, c[0x0][0x1b8], RZ ;  /* 0x00006e00130d7a24 */ /* 0x000fe400078e02ff */
[----:B------:R-:W-:Y:S01]  /*33a0*/  @!P3 IMAD.X R8, RZ, RZ, R25, P0 ;  /* 0x000000ffff08b224 */ /* 0x000fe200000e0619 */
[----:B------:R-:W-:Y:S01]  /*33b0*/  @!P1 IADD3 R12, P0, R0, 0x60, RZ ;  /* 0x00000060000c9810 */ /* 0x000fe20007f1e0ff */
[----:B------:R-:W-:Y:S01]  /*33c0*/  IMAD R13, R17, c[0x0][0x1bc], R13 ;  /* 0x00006f00110d7a24 */ /* 0x000fe200078e020d */
[----:B------:R-:W-:Y:S01]  /*33d0*/  @P6 STS [R182+0x3000], RZ ;  /* 0x003000ffb6006388 */ /* 0x000fe20000000800 */
[----:B------:R-:W-:-:S02]  /*33e0*/  @!P3 IMAD R8, R8, c[0x0][0x198], RZ ;  /* 0x000066000808ba24 */ /* 0x000fc400078e02ff */
[----:B------:R-:W-:Y:S01]  /*33f0*/  @!P1 IMAD.X R9, RZ, RZ, R25, P0 ;  /* 0x000000ffff099224 */ /* 0x000fe200000e0619 */
[----:B---3--:R-:W-:Y:S01]  /*3400*/  IADD3 R10, P0, R6, UR33, RZ ;  /* 0x00000021060a7c10 */ /* 0x008fe2000ff1e0ff */
[----:B-1----:R-:W-:Y:S01]  /*3410*/  @!P3 IMAD R15, R2, c[0x0][0x19c], R8 ;  /* 0x00006700020fba24 */ /* 0x002fe200078e0208 */
[----:B------:R-:W-:Y:S01]  /*3420*/  MOV R6, UR10 ;  /* 0x0000000a00067c02 */ /* 0x000fe20008000f00 */
[----:B------:R-:W-:Y:S01]  /*3430*/  @!P1 IMAD R14, R9, c[0x0][0x198], RZ ;  /* 0x00006600090e9a24 */ /* 0x000fe200078e02ff */
[----:B------:R-:W-:Y:S01]  /*3440*/  @P6 STS [R182+0x3004], RZ ;  /* 0x003004ffb6006388 */ /* 0x000fe20000000800 */
[----:B------:R-:W-:Y:S01]  /*3450*/  @!P3 IMAD.MOV.U32 R8, RZ, RZ, R4 ;  /* 0x000000ffff08b224 */ /* 0x000fe200078e0004 */
[----:B------:R-:W-:Y:S01]  /*3460*/  IADD3.X R11, R7, UR34, R6, P0, !PT ;  /* 0x00000022070b7c10 */ /* 0x000fe200087fe406 */
[----:B------:R-:W-:Y:S01]  /*3470*/  @!P3 IMAD.MOV.U32 R9, RZ, RZ, R5 ;  /* 0x000000ffff09b224 */ /* 0x000fe200078e0005 */
[----:B------:R-:W-:Y:S01]  /*3480*/  @P6 STS [R182+0x3008], RZ ;  /* 0x003008ffb6006388 */ /* 0x000fe20000000800 */
[----:B------:R-:W-:-:S02]  /*3490*/  @!P1 IMAD R14, R12, c[0x0][0x19c], R14 ;  /* 0x000067000c0e9a24 */ /* 0x000fc400078e020e */
[----:B------:R-:W-:Y:S01]  /*34a0*/  @!P3 IMAD.WIDE.U32 R8, R2, c[0x0][0x198], R8 ;  /* 0x000066000208ba25 */ /* 0x000fe200078e0008 */
[----:B------:R-:W-:Y:S03]  /*34b0*/  @P6 STS [R182+0x300c], RZ ;  /* 0x00300cffb6006388 */ /* 0x000fe60000000800 */
[----:B------:R-:W-:Y:S01]  /*34c0*/  @!P3 IMAD.IADD R2, R9, 0x1, R15 ;  /* 0x000000010902b824 */ /* 0x000fe200078e020f */
[----:B------:R-:W-:Y:S01]  /*34d0*/  @!P3 LEA R18, P0, R8, c[0x0][0x168], 0x1 ;  /* 0x00005a000812ba11 */ /* 0x000fe200078008ff */
[----:B------:R-:W-:-:S03]  /*34e0*/  @!P1 IMAD.WIDE.U32 R6, R12, c[0x0][0x198], R4 ;  /* 0x000066000c069a25 */ /* 0x000fc600078e0004 */
[----:B------:R-:W-:Y:S01]  /*34f0*/  @!P3 LEA.HI.X R19, R8, c[0x0][0x16c], R2, 0x1, P0 ;  /* 0x00005b000813ba11 */ /* 0x000fe200000f0c02 */
[----:B------:R-:W-:Y:S01]  /*3500*/  IMAD.WIDE.U32 R4, R17, c[0x0][0x1b8], R10 ;  /* 0x00006e0011047a25 */ /* 0x000fe200078e000a */
[----:B------:R-:W-:Y:S02]  /*3510*/  @!P1 IADD3 R2, R7, R14, RZ ;  /* 0x0000000e07029210 */ /* 0x000fe40007ffe0ff */
[C---:B------:R-:W-:Y:S01]  /*3520*/  @!P1 LEA R16, P0, R6.reuse, c[0x0][0x168], 0x1 ;  /* 0x00005a0006109a11 */ /* 0x040fe200078008ff */
[----:B------:R-:W-:Y:S02]  /*3530*/  @!P5 IMAD R8, R25, c[0x0][0x1a0], RZ ;  /* 0x000068001908da24 */ /* 0x000fe400078e02ff */
[----:B------:R-:W-:Y:S01]  /*3540*/  IMAD.IADD R5, R5, 0x1, R13 ;  /* 0x0000000105057824 */ /* 0x000fe200078e020d */
[----:B------:R-:W-:Y:S01]  /*3550*/  @!P1 LEA.HI.X R17, R6, c[0x0][0x16c], R2, 0x1, P0 ;  /* 0x00005b0006119a11 */ /* 0x000fe200000f0c02 */
[C---:B------:R-:W-:Y:S01]  /*3560*/  @!P5 IMAD R8, R0.reuse, c[0x0][0x1a4], R8 ;  /* 0x000069000008da24 */ /* 0x040fe200078e0208 */
[C---:B------:R-:W-:Y:S01]  /*3570*/  @!P4 IADD3 R2, P0, R0.reuse, 0x20, RZ ;  /* 0x000000200002c810 */ /* 0x040fe20007f1e0ff */
[----:B------:R-:W-:-:S04]  /*3580*/  @!P5 IMAD.WIDE.U32 R6, R0, c[0x0][0x1a0], R4 ;  /* 0x000068000006da25 */ /* 0x000fc800078e0004 */
[----:B------:R-:W-:Y:S01]  /*3590*/  @!P4 IMAD.X R10, RZ, RZ, R25, P0 ;  /* 0x000000ffff0ac224 */ /* 0x000fe200000e0619 */
[----:B------:R-:W-:Y:S01]  /*35a0*/  @!P5 IADD3 R11, R7, R8, RZ ;  /* 0x00000008070bd210 */ /* 0x000fe20007ffe0ff */
[----:B------:R-:W-:Y:S01]  /*35b0*/  @!P6 IMAD.MOV.U32 R15, RZ, RZ, c[0x0][0x194] ;  /* 0x00006500ff0fe624 */ /* 0x000fe200078e00ff */
[----:B------:R-:W-:Y:S01]  /*35c0*/  @!P5 LEA R12, P0, R6, c[0x0][0x170], 0x1 ;  /* 0x00005c00060cda11 */ /* 0x000fe200078008ff */
[----:B------:R-:W-:Y:S02]  /*35d0*/  @!P4 IMAD R7, R10, c[0x0][0x1a0], RZ ;  /* 0x000068000a07ca24 */ /* 0x000fe400078e02ff */
[----:B------:R-:W-:Y:S01]  /*35e0*/  @!P6 IMAD.MOV.U32 R8, RZ, RZ, R242 ;  /* 0x000000ffff08e224 */ /* 0x000fe200078e00f2 */
[----:B------:R-:W-:Y:S01]  /*35f0*/  @!P5 LEA.HI.X R13, R6, c[0x0][0x174], R11, 0x1, P0 ;  /* 0x00005d00060dda11 */ /* 0x000fe200000f0c0b */
[----:B------:R-:W-:Y:S01]  /*3600*/  @!P4 IMAD R11, R2, c[0x0][0x1a4], R7 ;  /* 0x00006900020bca24 */ /* 0x000fe200078e0207 */
[----:B------:R-:W-:Y:S01]  /*3610*/  @!P4 MOV R7, R5 ;  /* 0x000000050007c202 */ /* 0x000fe20000000f00 */
[----:B------:R-:W-:Y:S01]  /*3620*/  @!P6 IMAD.MOV.U32 R9, RZ, RZ, R240 ;  /* 0x000000ffff09e224 */ /* 0x000fe200078e00f0 */
[----:B------:R-:W-:Y:S01]  /*3630*/  @!P3 IADD3 R14, P0, R0, 0x40, RZ ;  /* 0x00000040000eb810 */ /* 0x000fe20007f1e0ff */
[----:B------:R-:W-:-:S02]  /*3640*/  @!P4 IMAD.MOV.U32 R6, RZ, RZ, R4 ;  /* 0x000000ffff06c224 */ /* 0x000fc400078e0004 */
[----:B------:R-:W-:-:S04]  /*3650*/  @!P6 IMAD.WIDE.U32 R8, R28, 0xc0, R8 ;  /* 0x000000c01c08e825 */ /* 0x000fc800078e0008 */
[----:B------:R-:W-:Y:S02]  /*3660*/  @!P6 IMAD R10, R15, 0xc0, RZ ;  /* 0x000000c00f0ae824 */ /* 0x000fe400078e02ff */
[----:B------:R-:W-:-:S04]  /*3670*/  @!P4 IMAD.WIDE.U32 R6, R2, c[0x0][0x1a0], R6 ;  /* 0x000068000206ca25 */ /* 0x000fc800078e0006 */
[----:B------:R-:W-:Y:S02]  /*3680*/  @!P3 IMAD.X R2, RZ, RZ, R25, P0 ;  /* 0x000000ffff02b224 */ /* 0x000fe400000e0619 */
[----:B------:R-:W-:Y:S01]  /*3690*/  @!P6 IMAD.IADD R9, R9, 0x1, R10 ;  /* 0x000000010909e824 */ /* 0x000fe200078e020a */
[----:B------:R-:W-:Y:S01]  /*36a0*/  @!P4 LEA R10, P0, R6, c[0x0][0x170], 0x1 ;  /* 0x00005c00060aca11 */ /* 0x000fe200078008ff */
[----:B------:R-:W-:Y:S02]  /*36b0*/  @!P4 IMAD.IADD R7, R7, 0x1, R11 ;  /* 0x000000010707c824 */ /* 0x000fe400078e020b */
[----:B------:R-:W-:Y:S01]  /*36c0*/  @!P3 IMAD R2, R2, c[0x0][0x1a0], RZ ;  /* 0x000068000202ba24 */ /* 0x000fe200078e02ff */
[----:B------:R-:W-:Y:S01]  /*36d0*/  @!PT LDS RZ, [RZ] ;  /* 0x00000000fffff984 */ /* 0x000fe20000000800 */
[----:B------:R-:W-:Y:S01]  /*36e0*/  @!PT LDS RZ, [RZ] ;  /* 0x00000000fffff984 */ /* 0x000fe20000000800 */
[----:B------:R-:W-:Y:S01]  /*36f0*/  @!PT LDS RZ, [RZ] ;  /* 0x00000000fffff984 */ /* 0x000fe20000000800 */
[----:B------:R1:W-:Y:S01]  /*3700*/  @!P6 LDGSTS.E.BYPASS.LTC128B.128 [R182+0x3000], [R8.64] ;  /* 0x0300000008b6efae */ /* 0x0003e2000b901d56 */
[----:B------:R-:W-:Y:S01]  /*3710*/  IMAD.MOV.U32 R238, RZ, RZ, 0x7f800000 ;  /* 0x7f800000ffee7424 */ /* 0x000fe200078e00ff */
[----:B------:R-:W-:Y:S01]  /*3720*/  @!P4 LEA.HI.X R11, R6, c[0x0][0x174], R7, 0x1, P0 ;  /* 0x00005d00060bca11 */ /* 0x000fe200000f0c07 */
[----:B------:R-:W-:Y:S01]  /*3730*/  @!P3 IMAD.MOV.U32 R7, RZ, RZ, R5 ;  /* 0x000000ffff07b224 */ /* 0x000fe200078e0005 */
[----:B------:R-:W-:Y:S01]  /*3740*/  @!P3 MOV R6, R4 ;  /* 0x000000040006b202 */ /* 0x000fe20000000f00 */
[----:B------:R-:W-:Y:S01]  /*3750*/  @!P3 IMAD R15, R14, c[0x0][0x1a4], R2 ;  /* 0x000069000e0fba24 */ /* 0x000fe200078e0202 */
[----:B------:R-:W-:Y:S01]  /*3760*/  @!P1 IADD3 R0, P0, R0, 0x60, RZ ;  /* 0x0000006000009810 */ /* 0x000fe20007f1e0ff */
[----:B------:R-:W-:Y:S01]  /*3770*/  @P5 STS.128 [R24+0xc000], RZ ;  /* 0x00c000ff18005388 */ /* 0x000fe20000000c00 */
[----:B------:R-:W-:-:S02]  /*3780*/  IMAD.MOV.U32 R239, RZ, RZ, 0x7f800000 ;  /* 0x7f800000ffef7424 */ /* 0x000fc400078e00ff */
[----:B------:R-:W-:Y:S01]  /*3790*/  @!P3 IMAD.WIDE.U32 R6, R14, c[0x0][0x1a0], R6 ;  /* 0x000068000e06ba25 */ /* 0x000fe200078e0006 */
[----:B------:R-:W-:Y:S01]  /*37a0*/  @!PT LDS RZ, [RZ] ;  /* 0x00000000fffff984 */ /* 0x000fe20000000800 */
[----:B------:R-:W-:Y:S01]  /*37b0*/  @!PT LDS RZ, [RZ] ;  /* 0x00000000fffff984 */ /* 0x000fe20000000800 */
[----:B------:R-:W-:Y:S01]  /*37c0*/  @!PT LDS RZ, [RZ] ;  /* 0x00000000fffff984 */ /* 0x000fe20000000800 */
[----:B------:R3:W-:Y:S03]  /*37d0*/  @!P5 LDGSTS.E.BYPASS.LTC128B.128 [R24+0xc000], [R22.64] ;  /* 0x0c0000001618dfae */ /* 0x0007e6000b901d56 */
[----:B------:R-:W-:Y:S01]  /*37e0*/  @!P1 IMAD.X R14, RZ, RZ, R25, P0 ;  /* 0x000000ffff0e9224 */ /* 0x000fe200000e0619 */
[----:B------:R-:W-:Y:S01]  /*37f0*/  @P4 STS.128 [R24+0xd000], RZ ;  /* 0x00d000ff18004388 */ /* 0x000fe20000000c00 */
[----:B------:R-:W-:Y:S02]  /*3800*/  @!P3 IMAD.IADD R15, R7, 0x1, R15 ;  /* 0x00000001070fb824 */ /* 0x000fe400078e020f */
[----:B------:R-:W-:Y:S01]  /*3810*/  @!P1 IMAD R14, R14, c[0x0][0x1a0], RZ ;  /* 0x000068000e0e9a24 */ /* 0x000fe200078e02ff */
[----:B------:R-:W-:Y:S01]  /*3820*/  @!PT LDS RZ, [RZ] ;  /* 0x00000000fffff984 */ /* 0x000fe20000000800 */
[----:B------:R-:W-:Y:S01]  /*3830*/  @!PT LDS RZ, [RZ] ;  /* 0x00000000fffff984 */ /* 0x000fe20000000800 */
[----:B------:R-:W-:Y:S01]  /*3840*/  @!PT LDS RZ, [RZ] ;  /* 0x00000000fffff984 */ /* 0x000fe20000000800 */
[----:B------:R3:W-:Y:S01]  /*3850*/  @!P4 LDGSTS.E.BYPASS.LTC128B.128 [R24+0xd000], [R20.64] ;  /* 0x0d0000001418cfae */ /* 0x0007e2000b901d56 */
[----:B------:R-:W-:-:S03]  /*3860*/  @!P1 IMAD.WIDE.U32 R4, R0, c[0x0][0x1a0], R4 ;  /* 0x0000680000049a25 */ /* 0x000fc600078e0004 */
[----:B------:R-:W-:Y:S01]  /*3870*/  @P3 STS.128 [R24+0xe000], RZ ;  /* 0x00e000ff18003388 */ /* 0x000fe20000000c00 */
[----:B------:R-:W-:Y:S02]  /*3880*/  @!P1 IMAD R7, R0, c[0x0][0x1a4], R14 ;  /* 0x0000690000079a24 */ /* 0x000fe400078e020e */
[----:B------:R-:W-:Y:S01]  /*3890*/  IMAD.MOV.U32 R237, RZ, RZ, 0x7f800000 ;  /* 0x7f800000ffed7424 */ /* 0x000fe200078e00ff */
[----:B------:R-:W-:Y:S01]  /*38a0*/  @!PT LDS RZ, [RZ] ;  /* 0x00000000fffff984 */ /* 0x000fe20000000800 */
[----:B------:R-:W-:Y:S01]  /*38b0*/  @!PT LDS RZ, [RZ] ;  /* 0x00000000fffff984 */ /* 0x000fe20000000800 */
[----:B------:R-:W-:Y:S01]  /*38c0*/  @!PT LDS RZ, [RZ] ;  /* 0x00000000fffff984 */ /* 0x000fe20000000800 */
[----:B------:R3:W-:Y:S01]  /*38d0*/  @!P3 LDGSTS.E.BYPASS.LTC128B.128 [R24+0xe000], [R18.64] ;  /* 0x0e0000001218bfae */ /* 0x0007e2000b901d56 */
[C---:B-1----:R-:W-:Y:S02]  /*38e0*/  @!P3 LEA R8, P0, R6.reuse, c[0x0][0x170], 0x1 ;  /* 0x00005c000608ba11 */ /* 0x042fe400078008ff */
[----:B------:R-:W-:Y:S01]  /*38f0*/  @!P1 IADD3 R5, R5, R7, RZ ;  /* 0x0000000705059210 */ /* 0x000fe20007ffe0ff */
[----:B------:R-:W-:Y:S01]  /*3900*/  @P1 STS.128 [R24+0xf000], RZ ;  /* 0x00f000ff18001388 */ /* 0x000fe20000000c00 */
[----:B------:R-:W-:Y:S02]  /*3910*/  @!P3 LEA.HI.X R9, R6, c[0x0][0x174], R15, 0x1, P0 ;  /* 0x00005d000609ba11 */ /* 0x000fe400000f0c0f */
[C---:B------:R-:W-:Y:S01]  /*3920*/  @!P1 LEA R6, P0, R4.reuse, c[0x0][0x170], 0x1 ;  /* 0x00005c0004069a11 */ /* 0x040fe200078008ff */
[----:B------:R-:W-:Y:S01]  /*3930*/  @!PT LDS RZ, [RZ] ;  /* 0x00000000fffff984 */ /* 0x000fe20000000800 */
[----:B------:R-:W-:Y:S01]  /*3940*/  @!PT LDS RZ, [RZ] ;  /* 0x00000000fffff984 */ /* 0x000fe20000000800 */
[----:B------:R-:W-:Y:S01]  /*3950*/  @!PT LDS RZ, [RZ] ;  /* 0x00000000fffff984 */ /* 0x000fe20000000800 */
[----:B------:R3:W-:Y:S03]  /*3960*/  @!P1 LDGSTS.E.BYPASS.LTC128B.128 [R24+0xf000], [R16.64] ;  /* 0x0f00000010189fae */ /* 0x0007e6000b901d56 */
[----:B------:R-:W-:Y:S01]  /*3970*/  @!P1 LEA.HI.X R7, R4, c[0x0][0x174], R5, 0x1, P0 ;  /* 0x00005d0004079a11 */ /* 0x000fe200000f0c05 */
        /* <DEDUP_REMOVED lines=20> */
[----:B------:R-:W0:Y:S01]  /*3ac0*/  LDGDEPBAR ;  /* 0x00000000000079af */ /* 0x000e220000000000 */
[C---:B--2---:R-:W-:Y:S01]  /*3ad0*/  IADD3 R0, R30.reuse, 0x48, RZ ;  /* 0x000000481e007810 */ /* 0x044fe20007ffe0ff */
[C---:B------:R-:W-:Y:S01]  /*3ae0*/  IMAD.SHL.U32 R4, R30.reuse, 0x4, RZ ;  /* 0x000000041e047824 */ /* 0x040fe200078e00ff */
[----:B------:R-:W-:-:S02]  /*3af0*/  IADD3 R2, R30, 0x8, RZ ;  /* 0x000000081e027810 */ /* 0x000fc40007ffe0ff */
[----:B------:R-:W-:Y:S02]  /*3b00*/  ISETP.GE.AND P4, PT, R0, UR8, PT ;  /* 0x0000000800007c0c */ /* 0x000fe4000bf86270 */
[----:B------:R-:W-:Y:S02]  /*3b10*/  ISETP.GE.AND P6, PT, R2, UR8, PT ;  /* 0x0000000802007c0c */ /* 0x000fe4000bfc6270 */
[----:B------:R-:W-:Y:S02]  /*3b20*/  IADD3 R2, R30, 0x40, RZ ;  /* 0x000000401e027810 */ /* 0x000fe40007ffe0ff */
[----:B-1----:R-:W-:Y:S02]  /*3b30*/  SHF.R.S32.HI R8, RZ, 0x1f, R30 ;  /* 0x0000001fff087819 */ /* 0x002fe4000001141e */
[----:B------:R-:W-:Y:S02]  /*3b40*/  ISETP.GE.AND P5, PT, R2, UR8, PT ;  /* 0x0000000802007c0c */ /* 0x000fe4000bfa6270 */
[----:B------:R-:W-:-:S02]  /*3b50*/  ISETP.GE.AND P3, PT, R30, UR8, PT ;  /* 0x000000081e007c0c */ /* 0x000fc4000bf66270 */
[----:B------:R-:W-:Y:S02]  /*3b60*/  IADD3 R4, P1, R4, UR15, RZ ;  /* 0x0000000f04047c10 */ /* 0x000fe4000ff3e0ff */
[----:B------:R-:W-:Y:S02]  /*3b70*/  SHF.R.S32.HI R2, RZ, 0x1f, R0 ;  /* 0x0000001fff027819 */ /* 0x000fe40000011400 */
[----:B----4-:R-:W-:Y:S02]  /*3b80*/  @!P4 LEA R6, P0, R0, UR15, 0x2 ;  /* 0x0000000f0006cc11 */ /* 0x010fe4000f8010ff */
[----:B------:R-:W-:Y:S02]  /*3b90*/  SHF.L.U64.HI R5, R30, 0x2, R8 ;  /* 0x000000021e057819 */ /* 0x000fe40000010208 */
[----:B------:R-:W-:Y:S02]  /*3ba0*/  @!P4 LEA.HI.X R7, R0, UR14, R2, 0x2, P0 ;  /* 0x0000000e0007cc11 */ /* 0x000fe400080f1402 */
[----:B------:R-:W-:-:S03]  /*3bb0*/  IADD3.X R5, R5, UR14, RZ, P1, !PT ;  /* 0x0000000e05057c10 */ /* 0x000fc60008ffe4ff */
[----:B------:R3:W5:Y:S04]  /*3bc0*/  @!P4 LDG.E R237, [R6.64] ;  /* 0x0000001606edc981 */ /* 0x000768000c1e1900 */
[----:B------:R3:W5:Y:S04]  /*3bd0*/  @!P3 LDG.E R238, [R4.64] ;  /* 0x0000001604eeb981 */ /* 0x000768000c1e1900 */
[----:B------:R3:W5:Y:S04]  /*3be0*/  @!P6 LDG.E R239, [R4.64+0x20] ;  /* 0x0000201604efe981 */ /* 0x000768000c1e1900 */
[----:B------:R3:W5:Y:S01]  /*3bf0*/  @!P5 LDG.E R236, [R4.64+0x100] ;  /* 0x0001001604ecd981 */ /* 0x000762000c1e1900 */
[----:B------:R-:W-:-:S04]  /*3c00*/  LEA.HI R0, R27, R26, RZ, 0x4 ;  /* 0x0000001a1b007211 */ /* 0x000fc800078f20ff */
[----:B------:R-:W-:-:S05]  /*3c10*/  LOP3.LUT R0, R0, 0xfffffff0, RZ, 0xc0, !PT ;  /* 0xfffffff000007812 */ /* 0x000fca00078ec0ff */
[----:B------:R-:W-:-:S05]  /*3c20*/  IMAD.IADD R0, R26, 0x1, -R0 ;  /* 0x000000011a007824 */ /* 0x000fca00078e0a00 */
[----:B------:R-:W-:-:S04]  /*3c30*/  SHF.R.S32.HI R2, RZ, 0x1f, R0 ;  /* 0x0000001fff027819 */ /* 0x000fc80000011400 */
[----:B------:R-:W-:-:S04]  /*3c40*/  LEA.HI R2, R2, R0, RZ, 0x3 ;  /* 0x0000000002027211 */ /* 0x000fc800078f18ff */
[----:B------:R-:W-:-:S05]  /*3c50*/  LOP3.LUT R2, R2, 0xfffffff8, RZ, 0xc0, !PT ;  /* 0xfffffff802027812 */ /* 0x000fca00078ec0ff */
[----:B------:R-:W-:Y:S01]  /*3c60*/  IMAD.IADD R0, R0, 0x1, -R2 ;  /* 0x0000000100007824 */ /* 0x000fe200078e0a02 */
[----:B------:R-:W-:-:S04]  /*3c70*/  IADD3 R2, R173, 0x2000, RZ ;  /* 0x00002000ad027810 */ /* 0x000fc80007ffe0ff */
[----:B------:R-:W-:-:S05]  /*3c80*/  SEL R2, R2, R173, !P2 ;  /* 0x000000ad02027207 */ /* 0x000fca0005000000 */
[----:B------:R-:W-:Y:S01]  /*3c90*/  IMAD.SHL.U32 R170, R2, 0x2, RZ ;  /* 0x0000000202aa7824 */ /* 0x000fe200078e00ff */
[----:B------:R-:W-:Y:S02]  /*3ca0*/  MOV R2, c[0x0][0x22c] ;  /* 0x00008b0000027a02 */ /* 0x000fe40000000f00 */
[C---:B------:R-:W-:Y:S02]  /*3cb0*/  LOP3.LUT P0, RZ, R0.reuse, 0x2, RZ, 0xc0, !PT ;  /* 0x0000000200ff7812 */ /* 0x040fe4000780c0ff */
[----:B------:R-:W-:Y:S01]  /*3cc0*/  LOP3.LUT P1, RZ, R0, 0x4, RZ, 0xc0, !PT ;  /* 0x0000000400ff7812 */ /* 0x000fe2000782c0ff */
[----:B------:R-:W-:Y:S01]  /*3cd0*/  IMAD R2, R2, c[0x0][0x1c0], RZ ;  /* 0x0000700002027a24 */ /* 0x000fe200078e02ff */
[----:B------:R-:W-:-:S03]  /*3ce0*/  IADD3 R0, R174, 0x2000, RZ ;  /* 0x00002000ae007810 */ /* 0x000fc60007ffe0ff */
[----:B------:R-:W-:Y:S01]  /*3cf0*/  IMAD.SHL.U32 R31, R2, 0x10, RZ ;  /* 0x00000010021f7824 */ /* 0x000fe200078e00ff */
[----:B------:R-:W-:Y:S01]  /*3d00*/  SEL R0, R0, R174, !P2 ;  /* 0x000000ae00007207 */ /* 0x000fe20005000000 */
[----:B------:R-:W-:-:S04]  /*3d10*/  IMAD.SHL.U32 R29, R2, 0x8, RZ ;  /* 0x00000008021d7824 */ /* 0x000fc800078e00ff */
[----:B------:R-:W-:Y:S01]  /*3d20*/  IMAD.SHL.U32 R164, R0, 0x2, RZ ;  /* 0x0000000200a47824 */ /* 0x000fe200078e00ff */
[----:B------:R-:W-:-:S05]  /*3d30*/  IADD3 R0, R31, 0x20, RZ ;  /* 0x000000201f007810 */ /* 0x000fca0007ffe0ff */
[----:B------:R-:W-:-:S05]  /*3d40*/  IMAD.IADD R0, R29, 0x1, R0 ;  /* 0x000000011d007824 */ /* 0x000fca00078e0200 */
[----:B------:R-:W-:-:S05]  /*3d50*/  IADD3 R0, R29, R0, RZ ;  /* 0x000000001d007210 */ /* 0x000fca0007ffe0ff */
[----:B------:R-:W-:-:S04]  /*3d60*/  IMAD.IADD R0, R29, 0x1, R0 ;  /* 0x000000011d007824 */ /* 0x000fc800078e0200 */
[----:B------:R-:W-:-:S04]  /*3d70*/  IMAD.IADD R252, R29, 0x1, R0 ;  /* 0x000000011dfc7824 */ /* 0x000fc800078e0200 */
[----:B------:R-:W-:-:S05]  /*3d80*/  IMAD.IADD R251, R29, 0x1, R252 ;  /* 0x000000011dfb7824 */ /* 0x000fca00078e02fc */
[----:B------:R-:W-:-:S05]  /*3d90*/  IADD3 R250, R29, R251, RZ ;  /* 0x000000fb1dfa7210 */ /* 0x000fca0007ffe0ff */
[----:B------:R-:W-:-:S05]  /*3da0*/  IMAD.IADD R249, R29, 0x1, R250 ;  /* 0x000000011df97824 */ /* 0x000fca00078e02fa */
[----:B------:R-:W-:-:S05]  /*3db0*/  IADD3 R248, R29, R249, RZ ;  /* 0x000000f91df87210 */ /* 0x000fca0007ffe0ff */
[----:B------:R-:W-:Y:S01]  /*3dc0*/  IMAD.IADD R247, R29, 0x1, R248 ;  /* 0x000000011df77824 */ /* 0x000fe200078e02f8 */
[----:B------:R-:W-:-:S03]  /*3dd0*/  SHF.L.U64.HI R2, R30, 0x2, R8 ;  /* 0x000000021e027819 */ /* 0x000fc60000010208 */
[C---:B------:R-:W-:Y:S01]  /*3de0*/  IMAD.IADD R246, R29.reuse, 0x1, R247 ;  /* 0x000000011df67824 */ /* 0x040fe200078e02f7 */
[----:B------:R-:W-:Y:S01]  /*3df0*/  IADD3 R0, R30, -0x80, RZ ;  /* 0xffffff801e007810 */ /* 0x000fe20007ffe0ff */
[----:B------:R1:W-:Y:S03]  /*3e00*/  STL [R1+0xc], R2 ;  /* 0x00000c0201007387 */ /* 0x0003e60000100800 */
[C---:B------:R-:W-:Y:S01]  /*3e10*/  IADD3 R245, R29.reuse, R246, RZ ;  /* 0x000000f61df57210 */ /* 0x040fe20007ffe0ff */
[----:B------:R-:W-:Y:S01]  /*3e20*/  IMAD.SHL.U32 R0, R0, 0x4, RZ ;  /* 0x0000000400007824 */ /* 0x000fe200078e00ff */
[----:B------:R-:W-:Y:S01]  /*3e30*/  MOV R172, 0x20 ;  /* 0x0000002000ac7802 */ /* 0x000fe20000000f00 */
[----:B------:R-:W-:Y:S02]  /*3e40*/  IMAD.MOV.U32 R165, RZ, RZ, 0x40 ;  /* 0x00000040ffa57424 */ /* 0x000fe400078e00ff */
[----:B------:R-:W-:Y:S01]  /*3e50*/  IMAD.IADD R244, R29, 0x1, R245 ;  /* 0x000000011df47824 */ /* 0x000fe200078e02f5 */
        /* <DEDUP_REMOVED lines=10> */
[----:B-1----:R-:W-:Y:S01]  /*3f00*/  IMAD.SHL.U32 R2, R30, 0x4, RZ ;  /* 0x000000041e027824 */ /* 0x002fe200078e00ff */
        /* <DEDUP_REMOVED lines=25> */
[----:B------:R-:W-:Y:S01]  /*40a0*/  IMAD.SHL.U32 R171, R173, 0x2, RZ ;  /* 0x00000002adab7824 */ /* 0x000fe200078e00ff */
[----:B------:R-:W-:Y:S01]  /*40b0*/  SEL R165, R165, 0xffffffc0, !P1 ;  /* 0xffffffc0a5a57807 */ /* 0x000fe20004800000 */
[----:B------:R-:W-:Y:S01]  /*40c0*/  ULDC UR13, c[0x0][0x2e4] ;  /* 0x0000b900000d7ab9 */ /* 0x000fe20000000800 */
[----:B-1-3--:R-:W-:-:S02]  /*40d0*/  IMAD.IADD R0, R29, 0x1, R244 ;  /* 0x000000011d007824 */ /* 0x00afc400078e02f4 */
.L_x_708:
[----:B------:R-:W2:Y:S01]  /*40e0*/  LDL R2, [R1+0x8] ;  /* 0x0000080001027983 */ /* 0x000ea20000100800 */
[----:B------:R-:W-:Y:S01]  /*40f0*/  USHF.L.U32 UR11, UR19, 0x7, URZ ;  /* 0x00000007130b7899 */ /* 0x000fe2000800063f */
[----:B------:R-:W-:Y:S02]  /*4100*/  IMAD.MOV.U32 R181, RZ, RZ, R179 ;  /* 0x000000ffffb57224 */ /* 0x000fe400078e00b3 */
[----:B------:R-:W3:Y:S01]  /*4110*/  LDL R0, [R1+0xc] ;  /* 0x00000c0001007983 */ /* 0x000ee20000100800 */
[----:B------:R-:W-:Y:S03]  /*4120*/  UIADD3 UR9, UR11, UR12, URZ ;  /* 0x0000000c0b097290 */ /* 0x000fe6000fffe03f */
[----:B------:R-:W0:Y:S01]  /*4130*/  LDGDEPBAR ;  /* 0x00000000000079af */ /* 0x000e220000000000 */
[----:B------:R-:W-:Y:S04]  /*4140*/  UIADD3 UR8, -UR6, 0x80, UR9 ;  /* 0x0000008006087890 */ /* 0x000fe8000fffe109 */
[----:B------:R-:W-:Y:S02]  /*4150*/  UIADD3 UR10, UR8, -UR46, URZ ;  /* 0x8000002e080a7290 */ /* 0x000fe4000fffe03f */
[----:B------:R-:W-:Y:S04]  /*4160*/  USHF.L.U32 UR8, UR7, 0x7, URZ ;  /* 0x0000000707087899 */ /* 0x000fe8000800063f */
[----:B------:R-:W-:Y:S03]  /*4170*/  UISETP.GE.AND UP0, UPT, UR8, UR10, UPT ;  /* 0x0000000a0800728c */ /* 0x000fe6000bf06270 */
[----:B------:R-:W-:Y:S01]  /*4180*/  ULDC UR10, c[0x0][0x2e4] ;  /* 0x0000b900000a7ab9 */ /* 0x000fe20000000800 */
[----:B------:R-:W-:Y:S04]  /*4190*/  DEPBAR.LE SB0, 0x0 ;  /* 0x000080000000791a */ /* 0x000fe80000000000 */
[----:B------:R-:W-:Y:S08]  /*41a0*/  BAR.SYNC.DEFER_BLOCKING 0x0 ;  /* 0x0000000000007b1d */ /* 0x000ff00000010000 */
[----:B------:R-:W-:Y:S08]  /*41b0*/  LDSM.16.M88.4 R64, [R170] ;  /* 0x00000000aa40783b */ /* 0x000ff00000000200 */
[----:B------:R-:W1:Y:S08]  /*41c0*/  LDSM.16.M88.4 R16, [R166+0xc000] ;  /* 0x00c00000a610783b */ /* 0x000e700000000200 */
[----:B------:R-:W4:Y:S08]  /*41d0*/  LDSM.16.M88.4 R60, [R170+0x2000] ;  /* 0x00200000aa3c783b */ /* 0x000f300000000200 */
[----:B------:R-:W2:Y:S08]  /*41e0*/  LDSM.16.M88.4 R32, [R166+0xc800] ;  /* 0x00c80000a620783b */ /* 0x000eb00000000200 */
[----:B------:R-:W2:Y:S08]  /*41f0*/  LDSM.16.M88.4 R48, [R166+0xd000] ;  /* 0x00d00000a630783b */ /* 0x000eb00000000200 */
[----:B------:R-:W2:Y:S01]  /*4200*/  LDSM.16.M88.4 R132, [R166+0xd800] ;  /* 0x00d80000a684783b */ /* 0x000ea20000000200 */
[-C--:B-1----:R-:W-:Y:S07]  /*4210*/  HMMA.16816.F32.BF16 R4, R64, R16.reuse, RZ ;  /* 0x000000104004723c */ /* 0x082fee00000418ff */
[----:B------:R-:W-:Y:S01]  /*4220*/  LDSM.16.M88.4 R140, [R169+0xc000] ;  /* 0x00c00000a98c783b */ /* 0x000fe20000000200 */
[C---:B----4-:R-:W-:Y:S07]  /*4230*/  HMMA.16816.F32.BF16 R8, R60.reuse, R16, RZ ;  /* 0x000000103c08723c */ /* 0x050fee00000418ff */
[----:B------:R-:W-:Y:S01]  /*4240*/  LDSM.16.M88.4 R148, [R169+0xc800] ;  /* 0x00c80000a994783b */ /* 0x000fe20000000200 */
[-C--:B------:R-:W-:Y:S07]  /*4250*/  HMMA.16816.F32.BF16 R12, R60, R18.reuse, RZ ;  /* 0x000000123c0c723c */ /* 0x080fee00000418ff */
[----:B------:R-:W-:Y:S01]  /*4260*/  LDSM.16.M88.4 R152, [R169+0xd000] ;  /* 0x00d00000a998783b */ /* 0x000fe20000000200 */
[C---:B------:R-:W-:Y:S07]  /*4270*/  HMMA.16816.F32.BF16 R16, R64.reuse, R18, RZ ;  /* 0x000000124010723c */ /* 0x040fee00000418ff */
[----:B------:R-:W-:Y:S08]  /*4280*/  LDSM.16.M88.4 R156, [R169+0xd800] ;  /* 0x00d80000a99c783b */ /* 0x000ff00000000200 */
[----:B------:R-:W-:Y:S01]  /*4290*/  LDSM.16.M88.4 R160, [R167+0xd000] ;  /* 0x00d00000a7a0783b */ /* 0x000fe20000000200 */
[----:B--2---:R-:W-:Y:S04]  /*42a0*/  IADD3 R20, P0, R2, UR17, RZ ;  /* 0x0000001102147c10 */ /* 0x004fe8000ff1e0ff */
[----:B---3--:R-:W-:Y:S01]  /*42b0*/  IADD3.X R21, R0, UR16, RZ, P0, !PT ;  /* 0x0000001000157c10 */ /* 0x008fe200087fe4ff */
[C---:B------:R-:W-:Y:S01]  /*42c0*/  IMAD.IADD R0, R170.reuse, 0x1, R172 ;  /* 0x00000001aa007824 */ /* 0x040fe200078e02ac */
[----:B------:R-:W-:Y:S03]  /*42d0*/  PLOP3.LUT P0, PT, PT, PT, UP0, 0x80, 0x0 ;  /* 0x000000000000781c */ /* 0x000fe60003f0f008 */
[----:B-----5:R1:W5:Y:S04]  /*42e0*/  LDG.E R177, [R20.64] ;  /* 0x0000001614b17981 */ /* 0x020368000c1e1900 */
[----:B------:R1:W5:Y:S04]  /*42f0*/  LDG.E R178, [R20.64+0x20] ;  /* 0x0000201614b27981 */ /* 0x000368000c1e1900 */
[----:B------:R1:W5:Y:S04]  /*4300*/  LDG.E R176, [R20.64+0x100] ;  /* 0x0001001614b07981 */ /* 0x000368000c1e1900 */
[----:B------:R1:W5:Y:S04]  /*4310*/  LDG.E R175, [R20.64+0x120] ;  /* 0x0001201614af7981 */ /* 0x000368000c1e1900 */
[----:B------:R-:W2:Y:S08]  /*4320*/  LDSM.16.M88.4 R136, [R0] ;  /* 0x000000000088783b */ /* 0x000eb00000000200 */
[----:B------:R-:W3:Y:S01]  /*4330*/  LDSM.16.M88.4 R144, [R0+0x2000] ;  /* 0x002000000090783b */ /* 0x000ee20000000200 */
[-C--:B-1----:R-:W-:Y:S08]  /*4340*/  HMMA.16816.F32.BF16 R20, R64, R32.reuse, RZ ;  /* 0x000000204014723c */ /* 0x082ff000000418ff */
        /* <DEDUP_REMOVED lines=10> */
[----:B------:R-:W-:Y:S08]  /*43f0*/  HMMA.16816.F32.BF16 R64, R64, R134, RZ ;  /* 0x000000864040723c */ /* 0x000ff000000418ff */
[-C--:B--2---:R-:W-:Y:S08]  /*4400*/  HMMA.16816.F32.BF16 R4, R136, R140.reuse, R4 ;  /* 0x0000008c8804723c */ /* 0x084ff00000041804 */
[C---:B---3--:R-:W-:Y:S08]  /*4410*/  HMMA.16816.F32.BF16 R8, R144.reuse, R140, R8 ;  /* 0x0000008c9008723c */ /* 0x048ff00000041808 */
[-C--:B------:R-:W-:Y:S08]  /*4420*/  HMMA.16816.F32.BF16 R12, R144, R142.reuse, R12 ;  /* 0x0000008e900c723c */ /* 0x080ff0000004180c */
[C---:B------:R-:W-:Y:S01]  /*4430*/  HMMA.16816.F32.BF16 R16, R136.reuse, R142, R16 ;  /* 0x0000008e8810723c */ /* 0x040fe20000041810 */
[----:B------:R-:W-:Y:S07]  /*4440*/  LDSM.16.M88.4 R140, [R167+0xc000] ;  /* 0x00c00000a78c783b */ /* 0x000fee0000000200 */
[-C--:B------:R-:W-:Y:S08]  /*4450*/  HMMA.16816.F32.BF16 R20, R136, R148.reuse, R20 ;  /* 0x000000948814723c */ /* 0x080ff00000041814 */
[C---:B------:R-:W-:Y:S07]  /*4460*/  HMMA.16816.F32.BF16 R24, R144.reuse, R148, R24 ;  /* 0x000000949018723c */ /* 0x040fee0000041818 */
[----:B------:R-:W-:Y:S01]  /*4470*/  IMAD.IADD R148, R170, 0x1, R165 ;  /* 0x00000001aa947824 */ /* 0x000fe200078e02a5 */
[-C--:B------:R-:W-:Y:S04]  /*4480*/  HMMA.16816.F32.BF16 R28, R144, R150.reuse, R28 ;  /* 0x00000096901c723c */ /* 0x080fe8000004181c */
[----:B------:R-:W1:Y:S04]  /*4490*/  LDSM.16.M88.4 R132, [R148] ;  /* 0x000000009484783b */ /* 0x000e680000000200 */
[C---:B------:R-:W-:Y:S04]  /*44a0*/  HMMA.16816.F32.BF16 R32, R136.reuse, R150, R32 ;  /* 0x000000968820723c */ /* 0x040fe80000041820 */
[----:B------:R-:W2:Y:S04]  /*44b0*/  LDSM.16.M88.4 R148, [R148+0x2000] ;  /* 0x002000009494783b */ /* 0x000ea80000000200 */
        /* <DEDUP_REMOVED lines=8> */
[----:B------:R-:W4:Y:S07]  /*4540*/  LDSM.16.M88.4 R144, [R167+0xd800] ;  /* 0x00d80000a790783b */ /* 0x000f2e0000000200 */
[----:B------:R-:W-:Y:S01]  /*4550*/  HMMA.16816.F32.BF16 R64, R136, R158, R64 ;  /* 0x0000009e8840723c */ /* 0x000fe20000041840 */
[----:B------:R-:W-:Y:S07]  /*4560*/  LDSM.16.M88.4 R156, [R168+0xc800] ;  /* 0x00c80000a89c783b */ /* 0x000fee0000000200 */
[-C--:B-1----:R-:W-:Y:S08]  /*4570*/  HMMA.16816.F32.BF16 R4, R132, R140.reuse, R4 ;  /* 0x0000008c8404723c */ /* 0x082ff00000041804 */
[C---:B--2---:R-:W-:Y:S08]  /*4580*/  HMMA.16816.F32.BF16 R8, R148.reuse, R140, R8 ;  /* 0x0000008c9408723c */ /* 0x044ff00000041808 */
[-C--:B------:R-:W-:Y:S08]  /*4590*/  HMMA.16816.F32.BF16 R12, R148, R142.reuse, R12 ;  /* 0x0000008e940c723c */ /* 0x080ff0000004180c */
[C---:B------:R-:W-:Y:S01]  /*45a0*/  HMMA.16816.F32.BF16 R16, R132.reuse, R142, R16 ;  /* 0x0000008e8410723c */ /* 0x040fe20000041810 */
[----:B------:R-:W-:Y:S07]  /*45b0*/  LDSM.16.M88.4 R140, [R168+0xc000] ;  /* 0x00c00000a88c783b */ /* 0x000fee0000000200 */
[-C--:B---3--:R-:W-:Y:S08]  /*45c0*/  HMMA.16816.F32.BF16 R20, R132, R152.reuse, R20 ;  /* 0x000000988414723c */ /* 0x088ff00000041814 */
[C---:B------:R-:W-:Y:S07]  /*45d0*/  HMMA.16816.F32.BF16 R24, R148.reuse, R152, R24 ;  /* 0x000000989418723c */ /* 0x040fee0000041818 */
[----:B------:R-:W-:Y:S01]  /*45e0*/  IADD3 R152, R0, R165, RZ ;  /* 0x000000a500987210 */ /* 0x000fe20007ffe0ff */
        /* <DEDUP_REMOVED lines=9> */
[-C--:B----4-:R-:W-:Y:S08]  /*4680*/  HMMA.16816.F32.BF16 R52, R132, R144.reuse, R52 ;  /* 0x000000908434723c */ /* 0x090ff00000041834 */
[C---:B------:R-:W-:Y:S08]  /*4690*/  HMMA.16816.F32.BF16 R56, R148.reuse, R144, R56 ;  /* 0x000000909438723c */ /* 0x040ff00000041838 */
[-C--:B------:R-:W-:Y:S01]  /*46a0*/  HMMA.16816.F32.BF16 R60, R148, R146.reuse, R60 ;  /* 0x00000092943c723c */ /* 0x080fe2000004183c */
[----:B------:R-:W4:Y:S07]  /*46b0*/  LDSM.16.M88.4 R148, [R168+0xd800] ;  /* 0x00d80000a894783b */ /* 0x000f2e0000000200 */
[----:B------:R-:W-:Y:S08]  /*46c0*/  HMMA.16816.F32.BF16 R64, R132, R146, R64 ;  /* 0x000000928440723c */ /* 0x000ff00000041840 */
[-C--:B-1----:R-:W-:Y:S08]  /*46d0*/  HMMA.16816.F32.BF16 R4, R136, R140.reuse, R4 ;  /* 0x0000008c8804723c */ /* 0x082ff00000041804 */
[C---:B--2---:R-:W-:Y:S08]  /*46e0*/  HMMA.16816.F32.BF16 R8, R152.reuse, R140, R8 ;  /* 0x0000008c9808723c */ /* 0x044ff00000041808 */
[-C--:B------:R-:W-:Y:S08]  /*46f0*/  HMMA.16816.F32.BF16 R12, R152, R142.reuse, R12 ;  /* 0x0000008e980c723c */ /* 0x080ff0000004180c */
[C---:B------:R-:W-:Y:S08]  /*4700*/  HMMA.16816.F32.BF16 R16, R136.reuse, R142, R16 ;  /* 0x0000008e8810723c */ /* 0x040ff00000041810 */
[-C--:B------:R-:W-:Y:S08]  /*4710*/  HMMA.16816.F32.BF16 R20, R136, R156.reuse, R20 ;  /* 0x0000009c8814723c */ /* 0x080ff00000041814 */
[C---:B------:R-:W-:Y:S08]  /*4720*/  HMMA.16816.F32.BF16 R24, R152.reuse, R156, R24 ;  /* 0x0000009c9818723c */ /* 0x040ff00000041818 */
[-C--:B------:R-:W-:Y:S08]  /*4730*/  HMMA.16816.F32.BF16 R28, R152, R158.reuse, R28 ;  /* 0x0000009e981c723c */ /* 0x080ff0000004181c */
[C---:B------:R-:W-:Y:S08]  /*4740*/  HMMA.16816.F32.BF16 R32, R136.reuse, R158, R32 ;  /* 0x0000009e8820723c */ /* 0x040ff00000041820 */
        /* <DEDUP_REMOVED lines=19> */
.L_x_704:
[----:B------:R-:W2:Y:S01]  /*4880*/  LDL R0, [R1] ;  /* 0x0000000001007983 */ /* 0x000ea20000100800 */
[----:B------:R-:W-:Y:S02]  /*4890*/  UIADD3 UR9, -UR10, UR6, -UR12 ;  /* 0x000000060a097290 */ /* 0x000fe4000fffe90c */
[----:B------:R-:W-:Y:S01]  /*48a0*/  UIADD3 UR11, UR6, 0x1, -UR12 ;  /* 0x00000001060b7890 */ /* 0x000fe2000fffe80c */
[----:B------:R-:W3:Y:S01]  /*48b0*/  LDL R2, [R1+0x18] ;  /* 0x0000180001027983 */ /* 0x000ee20000100800 */
[----:B------:R-:W-:Y:S01]  /*48c0*/  UMOV UR13, UR10 ;  /* 0x0000000a000d7c82 */ /* 0x000fe20008000000 */
[----:B--2---:R-:W-:Y:S01]  /*48d0*/  IADD3 R133, R0, UR8, RZ ;  /* 0x0000000800857c10 */ /* 0x004fe2000fffe0ff */
[----:B------:R-:W-:Y:S01]  /*48e0*/  IMAD.U32 R0, RZ, RZ, UR19 ;  /* 0x00000013ff007e24 */ /* 0x000fe2000f8e00ff */
[----:B------:R-:W-:Y:S02]  /*48f0*/  UIADD3 UR8, UR11, UR45, URZ ;  /* 0x0000002d0b087290 */ /* 0x000fe4000fffe03f */
[C---:B------:R-:W-:Y:S01]  /*4900*/  IADD3 R132, R133.reuse, UR9, RZ ;  /* 0x0000000985847c10 */ /* 0x040fe2000fffe0ff */
[----:B---3--:R-:W-:Y:S01]  /*4910*/  IMAD R0, R0, 0x80, R2 ;  /* 0x0000008000007824 */ /* 0x008fe200078e0202 */
[C---:B------:R-:W-:Y:S02]  /*4920*/  IADD3 R149, R133.reuse, 0x8, RZ ;  /* 0x0000000885957810 */ /* 0x040fe40007ffe0ff */
[----:B------:R-:W-:Y:S02]  /*4930*/  IMNMX R132, RZ, R132, !PT ;  /* 0x00000084ff847217 */ /* 0x000fe40007800200 */
[----:B------:R-:W-:Y:S02]  /*4940*/  IADD3 R2, R133, UR8, RZ ;  /* 0x0000000885027c10 */ /* 0x000fe4000fffe0ff */
[C---:B------:R-:W-:Y:S02]  /*4950*/  IADD3 R148, R0.reuse, 0x1, RZ ;  /* 0x0000000100947810 */ /* 0x040fe40007ffe0ff */
[C---:B------:R-:W-:Y:S02]  /*4960*/  IADD3 R147, R0.reuse, 0x8, RZ ;  /* 0x0000000800937810 */ /* 0x040fe40007ffe0ff */
[----:B------:R-:W-:Y:S02]  /*4970*/  IADD3 R146, R0, 0x9, RZ ;  /* 0x0000000900927810 */ /* 0x000fe40007ffe0ff */
[----:B------:R-:W-:Y:S02]  /*4980*/  IMNMX R2, R2, UR6, PT ;  /* 0x0000000602027c17 */ /* 0x000fe4000b800200 */
[-C--:B------:R-:W-:Y:S02]  /*4990*/  ISETP.GE.AND P4, PT, R0, R132.reuse, PT ;  /* 0x000000840000720c */ /* 0x080fe40003f86270 */
[-C--:B------:R-:W-:Y:S02]  /*49a0*/  ISETP.GE.AND P3, PT, R148, R132.reuse, PT ;  /* 0x000000849400720c */ /* 0x080fe40003f66270 */
[CC--:B------:R-:W-:Y:S02]  /*49b0*/  ISETP.GE.AND P2, PT, R147.reuse, R132.reuse, PT ;  /* 0x000000849300720c */ /* 0x0c0fe40003f46270 */
[----:B------:R-:W-:Y:S02]  /*49c0*/  ISETP.GE.AND P0, PT, R146, R132, PT ;  /* 0x000000849200720c */ /* 0x000fe40003f06270 */
[C---:B------:R-:W-:Y:S02]  /*49d0*/  IADD3 R145, R0.reuse, 0x10, RZ ;  /* 0x0000001000917810 */ /* 0x040fe40007ffe0ff */
[C---:B------:R-:W-:Y:S02]  /*49e0*/  IADD3 R144, R0.reuse, 0x11, RZ ;  /* 0x0000001100907810 */ /* 0x040fe40007ffe0ff */
[C---:B------:R-:W-:Y:S02]  /*49f0*/  IADD3 R143, R0.reuse, 0x18, RZ ;  /* 0x00000018008f7810 */ /* 0x040fe40007ffe0ff */
[C---:B------:R-:W-:Y:S02]  /*4a00*/  IADD3 R142, R0.reuse, 0x19, RZ ;  /* 0x00000019008e7810 */ /* 0x040fe40007ffe0ff */
[C---:B------:R-:W-:Y:S02]  /*4a10*/  IADD3 R141, R0.reuse, 0x20, RZ ;  /* 0x00000020008d7810 */ /* 0x040fe40007ffe0ff */
[C---:B------:R-:W-:Y:S02]  /*4a20*/  IADD3 R140, R0.reuse, 0x21, RZ ;  /* 0x00000021008c7810 */ /* 0x040fe40007ffe0ff */
[-C--:B------:R-:W-:Y:S02]  /*4a30*/  ISETP.GE.OR P4, PT, R0, R2.reuse, !P4 ;  /* 0x000000020000720c */ /* 0x080fe40006786670 */
[-C--:B------:R-:W-:Y:S02]  /*4a40*/  ISETP.GE.OR P3, PT, R148, R2.reuse, !P3 ;  /* 0x000000029400720c */ /* 0x080fe40005f66670 */
[-C--:B------:R-:W-:Y:S02]  /*4a50*/  ISETP.GE.OR P2, PT, R147, R2.reuse, !P2 ;  /* 0x000000029300720c */ /* 0x080fe40005746670 */
[----:B------:R-:W-:Y:S02]  /*4a60*/  ISETP.GE.OR P0, PT, R146, R2, !P0 ;  /* 0x000000029200720c */ /* 0x000fe40004706670 */
[-C--:B------:R-:W-:Y:S02]  /*4a70*/  ISETP.GE.AND P6, PT, R145, R132.reuse, PT ;  /* 0x000000849100720c */ /* 0x080fe40003fc6270 */
        /* <DEDUP_REMOVED lines=9> */
[C---:B------:R-:W-:Y:S02]  /*4b10*/  IADD3 R139, R0.reuse, 0x28, RZ ;  /* 0x00000028008b7810 */ /* 0x040fe40007ffe0ff */
[C---:B------:R-:W-:Y:S02]  /*4b20*/  IADD3 R138, R0.reuse, 0x29, RZ ;  /* 0x00000029008a7810 */ /* 0x040fe40007ffe0ff */
[C---:B------:R-:W-:Y:S02]  /*4b30*/  IADD3 R137, R0.reuse, 0x30, RZ ;  /* 0x0000003000897810 */ /* 0x040fe40007ffe0ff */
[C---:B------:R-:W-:Y:S02]  /*4b40*/  IADD3 R136, R0.reuse, 0x31, RZ ;  /* 0x0000003100887810 */ /* 0x040fe40007ffe0ff */
[C---:B------:R-:W-:Y:S02]  /*4b50*/  IADD3 R135, R0.reuse, 0x38, RZ ;  /* 0x0000003800877810 */ /* 0x040fe40007ffe0ff */
[----:B------:R-:W-:Y:S02]  /*4b60*/  IADD3 R134, R0, 0x39, RZ ;  /* 0x0000003900867810 */ /* 0x000fe40007ffe0ff */
        /* <DEDUP_REMOVED lines=18> */
[C---:B------:R-:W-:Y:S02]  /*4c90*/  IADD3 R132, R149.reuse, UR9, RZ ;  /* 0x0000000995847c10 */ /* 0x040fe4000fffe0ff */
[----:B------:R-:W-:Y:S02]  /*4ca0*/  IADD3 R150, R149, UR8, RZ ;  /* 0x0000000895967c10 */ /* 0x000fe4000fffe0ff */
[-C--:B------:R-:W-:Y:S02]  /*4cb0*/  ISETP.GE.OR P6, PT, R139, R2.reuse, !P6 ;  /* 0x000000028b00720c */ /* 0x080fe400077c6670 */
[-C--:B------:R-:W-:Y:S02]  /*4cc0*/  ISETP.GE.OR P5, PT, R138, R2.reuse, !P5 ;  /* 0x000000028a00720c */ /* 0x080fe40006fa6670 */
[-C--:B------:R-:W-:Y:S02]  /*4cd0*/  ISETP.GE.OR P4, PT, R137, R2.reuse, !P4 ;  /* 0x000000028900720c */ /* 0x080fe40006786670 */
[----:B------:R-:W-:Y:S02]  /*4ce0*/  ISETP.GE.OR P3, PT, R136, R2, !P3 ;  /* 0x000000028800720c */ /* 0x000fe40005f66670 */
[----:B------:R-:W-:Y:S02]  /*4cf0*/  IMNMX R132, RZ, R132, !PT ;  /* 0x00000084ff847217 */ /* 0x000fe40007800200 */
[-C--:B------:R-:W-:Y:S02]  /*4d00*/  ISETP.GE.OR P2, PT, R135, R2.reuse, !P2 ;  /* 0x000000028700720c */ /* 0x080fe40005746670 */
[----:B------:R-:W-:Y:S02]  /*4d10*/  ISETP.GE.OR P0, PT, R134, R2, !P0 ;  /* 0x000000028600720c */ /* 0x000fe40004706670 */
        /* <DEDUP_REMOVED lines=45> */
[C---:B------:R-:W-:Y:S02]  /*4ff0*/  IADD3 R133, R149.reuse, UR9, RZ ;  /* 0x0000000995857c10 */ /* 0x040fe4000fffe0ff */
[----:B------:R-:W-:Y:S02]  /*5000*/  IADD3 R150, R149, UR8, RZ ;  /* 0x0000000895967c10 */ /* 0x000fe4000fffe0ff */
[-C--:B------:R-:W-:Y:S02]  /*5010*/  ISETP.GE.OR P2, PT, R139, R2.reuse, !P2 ;  /* 0x000000028b00720c */ /* 0x080fe40005746670 */
[-C--:B------:R-:W-:Y:S02]  /*5020*/  ISETP.GE.OR P0, PT, R138, R2.reuse, !P0 ;  /* 0x000000028a00720c */ /* 0x080fe40004706670 */
[-C--:B------:R-:W-:Y:S02]  /*5030*/  ISETP.GE.OR P6, PT, R137, R2.reuse, !P6 ;  /* 0x000000028900720c */ /* 0x080fe400077c6670 */
[-C--:B------:R-:W-:Y:S02]  /*5040*/  ISETP.GE.OR P5, PT, R136, R2.reuse, !P5 ;  /* 0x000000028800720c */ /* 0x080fe40006fa6670 */
[-C--:B------:R-:W-:Y:S02]  /*5050*/  ISETP.GE.OR P4, PT, R135, R2.reuse, !P4 ;  /* 0x000000028700720c */ /* 0x080fe40006786670 */
[----:B------:R-:W-:Y:S02]  /*5060*/  ISETP.GE.OR P3, PT, R134, R2, !P3 ;  /* 0x000000028600720c */ /* 0x000fe40005f66670 */
        /* <DEDUP_REMOVED lines=18> */
[-C--:B------:R-:W-:Y:S02]  /*5190*/  ISETP.GE.OR P6, PT, R147, R133.reuse, !P6 ;  /* 0x000000859300720c */ /* 0x080fe400077c6670 */
        /* <DEDUP_REMOVED lines=25> */
[----:B------:R-:W-:Y:S02]  /*5330*/  ISETP.GE.AND P5, PT, R134, R2, PT ;  /* 0x000000028600720c */ /* 0x000fe40003fa6270 */
[----:B------:R-:W-:Y:S02]  /*5340*/  IADD3 R2, R132, UR8, RZ ;  /* 0x0000000884027c10 */ /* 0x000fe4000fffe0ff */
[----:B------:R-:W-:Y:S02]  /*5350*/  ISETP.GE.OR P4, PT, R139, R133, !P4 ;  /* 0x000000858b00720c */ /* 0x000fe40006786670 */
[----:B------:R-:W-:Y:S02]  /*5360*/  IMNMX R132, RZ, R149, !PT ;  /* 0x00000095ff847217 */ /* 0x000fe40007800200 */
[-C--:B------:R-:W-:Y:S02]  /*5370*/  ISETP.GE.OR P3, PT, R138, R133.reuse, !P3 ;  /* 0x000000858a00720c */ /* 0x080fe40005f66670 */
[-C--:B------:R-:W-:Y:S02]  /*5380*/  ISETP.GE.OR P2, PT, R137, R133.reuse, !P2 ;  /* 0x000000858900720c */ /* 0x080fe40005746670 */
[-C--:B------:R-:W-:Y:S02]  /*5390*/  ISETP.GE.OR P0, PT, R136, R133.reuse, !P0 ;  /* 0x000000858800720c */ /* 0x080fe40004706670 */
        /* <DEDUP_REMOVED lines=57> */
.L_x_705:
[C---:B------:R-:W-:Y:S01]  /*5730*/  FMUL.FTZ R132, R238.reuse, 1.4426950216293334961 ;  /* 0x3fb8aa3bee847820 */ /* 0x040fe20000410000 */
[----:B------:R-:W-:Y:S01]  /*5740*/  FSETP.NEU.FTZ.AND P0, PT, R238, -INF , PT ;  /* 0xff800000ee00780b */ /* 0x000fe20003f1d000 */
[----:B------:R-:W-:Y:S01]  /*5750*/  FMUL.FTZ R2, R236, 1.4426950216293334961 ;  /* 0x3fb8aa3bec027820 */ /* 0x000fe20000410000 */
[----:B------:R-:W-:Y:S01]  /*5760*/  UISETP.GT.AND UP3, UPT, UR7, UR18, UPT ;  /* 0x000000120700728c */ /* 0x000fe2000bf64270 */
[----:B------:R-:W-:Y:S01]  /*5770*/  FMUL.FTZ R0, R237, 1.4426950216293334961 ;  /* 0x3fb8aa3bed007820 */ /* 0x000fe20000410000 */
[----:B------:R-:W-:Y:S02]  /*5780*/  FSEL R132, R132, RZ, P0 ;  /* 0x000000ff84847208 */ /* 0x000fe40000000000 */
[----:B------:R-:W-:Y:S03]  /*5790*/  FSETP.NEU.FTZ.AND P0, PT, R239, -INF , PT ;  /* 0xff800000ef00780b */ /* 0x000fe60003f1d000 */
        /* <DEDUP_REMOVED lines=31> */
[--C-:B------:R-:W-:Y:S01]  /*5990*/  FFMA.FTZ R34, R34, c[0x0][0x23c], -R4.reuse ;  /* 0x00008f0022227a23 */ /* 0x100fe20000010804 */
[----:B------:R-:W-:Y:S01]  /*59a0*/  PLOP3.LUT P0, PT, PT, PT, UP3, 0x80, 0x0 ;  /* 0x000000000000781c */ /* 0x000fe20003f0f038 */
        /* <DEDUP_REMOVED lines=167> */
[CC--:B------:R-:W-:Y:S03]  /*6420*/  IADD3 R146, R172.reuse, R0.reuse, RZ ;  /* 0x00000000ac927210 */ /* 0x0c0fe60007ffe0ff */
[----:B------:R-:W-:Y:S01]  /*6430*/  LDSM.16.M88.4 R64, [R0+0x8000] ;  /* 0x008000000040783b */ /* 0x000fe20000000200 */
[----:B------:R-:W-:Y:S07]  /*6440*/  IADD3 R145, R165, R0, RZ ;  /* 0x00000000a5917210 */ /* 0x000fee0007ffe0ff */
[----:B------:R-:W1:Y:S08]  /*6450*/  LDSM.16.M88.4 R16, [R166+0x10000] ;  /* 0x01000000a610783b */ /* 0x000e700000000200 */
[----:B------:R-:W2:Y:S08]  /*6460*/  LDSM.16.M88.4 R60, [R0+0xa000] ;  /* 0x00a00000003c783b */ /* 0x000eb00000000200 */
[----:B------:R-:W3:Y:S08]  /*6470*/  LDSM.16.M88.4 R32, [R166+0x10800] ;  /* 0x01080000a620783b */ /* 0x000ef00000000200 */
[----:B------:R-:W4:Y:S08]  /*6480*/  LDSM.16.M88.4 R48, [R166+0x11000] ;  /* 0x01100000a630783b */ /* 0x000f300000000200 */
[----:B------:R-:W3:Y:S01]  /*6490*/  LDSM.16.M88.4 R132, [R166+0x11800] ;  /* 0x01180000a684783b */ /* 0x000ee20000000200 */
[-C--:B-1----:R-:W-:Y:S07]  /*64a0*/  HMMA.16816.F32.BF16 R4, R64, R16.reuse, RZ ;  /* 0x000000104004723c */ /* 0x082fee00000418ff */
[----:B------:R-:W-:Y:S01]  /*64b0*/  LDSM.16.M88.4 R136, [R146+0x8000] ;  /* 0x008000009288783b */ /* 0x000fe20000000200 */
[C---:B--2---:R-:W-:Y:S07]  /*64c0*/  HMMA.16816.F32.BF16 R8, R60.reuse, R16, RZ ;  /* 0x000000103c08723c */ /* 0x044fee00000418ff */
[----:B------:R-:W-:Y:S01]  /*64d0*/  LDSM.16.M88.4 R140, [R146+0xa000] ;  /* 0x00a00000928c783b */ /* 0x000fe20000000200 */
[-C--:B------:R-:W-:Y:S08]  /*64e0*/  HMMA.16816.F32.BF16 R12, R60, R18.reuse, RZ ;  /* 0x000000123c0c723c */ /* 0x080ff000000418ff */
        /* <DEDUP_REMOVED lines=237> */
.L_x_706:
        /* <DEDUP_REMOVED lines=192> */
.L_x_707:
[----:B------:R-:W-:Y:S01]  /*7fc0*/  LDSM.16.M88.4 R32, [R171+0x14000] ;  /* 0x01400000ab20783b */ /* 0x000fe20000000200 */
[----:B------:R-:W-:Y:S01]  /*7fd0*/  IMAD.IADD R144, R165, 0x1, R146 ;  /* 0x00000001a5907824 */ /* 0x000fe200078e0292 */
[----:B------:R-:W-:Y:S01]  /*7fe0*/  ULOP3.LUT UR8, UR7, 0x1, URZ, 0xc0, !UPT ;  /* 0x0000000107087892 */ /* 0x000fe2000f8ec03f */
[----:B------:R-:W-:Y:S01]  /*7ff0*/  IMAD.MOV.U32 R152, RZ, RZ, c[0x0][0x22c] ;  /* 0x00008b00ff987624 */ /* 0x000fe200078e00ff */
[----:B------:R-:W-:Y:S01]  /*8000*/  UISETP.GT.AND UP2, UPT, UR7, UR18, UPT ;  /* 0x000000120700728c */ /* 0x000fe2000bf44270 */
        /* <DEDUP_REMOVED lines=9> */
[----:B------:R-:W-:Y:S02]  /*80a0*/  IMAD.SHL.U32 R151, R151, 0x20, RZ ;  /* 0x0000002097977824 */ /* 0x000fe400078e00ff */
[----:B------:R-:W-:Y:S02]  /*80b0*/  IMAD.MOV.U32 R148, RZ, RZ, c[0x0][0x22c] ;  /* 0x00008b00ff947624 */ /* 0x000fe400078e00ff */
[----:B------:R-:W4:Y:S02]  /*80c0*/  LDL R150, [R1+0x4] ;  /* 0x0000040001967983 */ /* 0x000f240000100800 */
[----:B------:R-:W-:Y:S03]  /*80d0*/  IMAD R148, R148, c[0x0][0x1c0], RZ ;  /* 0x0000700094947a24 */ /* 0x000fe600078e02ff */
[----:B------:R-:W-:Y:S01]  /*80e0*/  LDSM.16.M88.4 R40, [R146+0x14000] ;  /* 0x014000009228783b */ /* 0x000fe20000000200 */
[----:B------:R-:W-:Y:S04]  /*80f0*/  IMAD.U32 R148, R148, -0x80, RZ ;  /* 0xffffff8094947824 */ /* 0x000fe800078e00ff */
[----:B------:R-:W4:Y:S01]  /*8100*/  LDL R149, [R1+0x14] ;  /* 0x0000140001957983 */ /* 0x000f220000100800 */
[C---:B------:R-:W-:Y:S04]  /*8110*/  LEA R180, P2, R148.reuse, R180, 0x2 ;  /* 0x000000b494b47211 */ /* 0x040fe800078410ff */
[----:B------:R-:W1:Y:S01]  /*8120*/  LDSM.16.MT88.4 R44, [R0+0xc800] ;  /* 0x00c80000002c783b */ /* 0x000e620000004200 */
[----:B------:R-:W-:Y:S01]  /*8130*/  LEA.HI.X.SX32 R179, R148, R181, 0x2, P2 ;  /* 0x000000b594b37211 */ /* 0x000fe200010f16ff */
[----:B------:R-:W-:Y:S03]  /*8140*/  IMAD.MOV.U32 R148, RZ, RZ, c[0x0][0x22c] ;  /* 0x00008b00ff947624 */ /* 0x000fe600078e00ff */
[----:B------:R-:W1:Y:S01]  /*8150*/  LDSM.16.M88.4 R48, [R146+0x16000] ;  /* 0x016000009230783b */ /* 0x000e620000000200 */
[----:B------:R-:W-:Y:S01]  /*8160*/  IMAD R148, R148, c[0x0][0x1c0], RZ ;  /* 0x0000700094947a24 */ /* 0x000fe200078e02ff */
[-C--:B-12---:R-:W-:Y:S03]  /*8170*/  HMMA.16816.F32.BF16 R4, R32, R16.reuse, RZ ;  /* 0x000000102004723c */ /* 0x086fe600000418ff */
[----:B------:R-:W1:Y:S01]  /*8180*/  LDSM.16.MT88.4 R52, [R2+0xc800] ;  /* 0x00c800000234783b */ /* 0x000e620000004200 */
[----:B------:R-:W-:Y:S04]  /*8190*/  IMAD.SHL.U32 R148, R148, 0x8, RZ ;  /* 0x0000000894947824 */ /* 0x000fe800078e00ff */
        /* <DEDUP_REMOVED lines=99> */
[----:B------:R-:W-:Y:S01]  /*87d0*/  IMAD.MOV.U32 R149, RZ, RZ, c[0x0][0x22c] ;  /* 0x00008b00ff957624 */ /* 0x000fe200078e00ff */
[----:B------:R1:W5:Y:S02]  /*87e0*/  @P0 LDG.E R238, [R38.64] ;  /* 0x0000000426ee0981 */ /* 0x000364000c1e1900 */
[CC--:B------:R-:W-:Y:S01]  /*87f0*/  LEA R44, P2, R148.reuse, R36.reuse, 0x2 ;  /* 0x00000024942c7211 */ /* 0x0c0fe200078410ff */
[----:B------:R-:W-:Y:S02]  /*8800*/  IMAD.MOV.U32 R37, RZ, RZ, R179 ;  /* 0x000000ffff257224 */ /* 0x000fe400078e00b3 */
[----:B------:R1:W5:Y:S01]  /*8810*/  @P0 LDG.E R239, [R38.64+0x20] ;  /* 0x0000200426ef0981 */ /* 0x000362000c1e1900 */
[-C--:B------:R-:W-:Y:S04]  /*8820*/  HMMA.16816.F32.BF16 R12, R56, R54.reuse, R12 ;  /* 0x00000036380c723c */ /* 0x080fe8000004180c */
[----:B------:R1:W5:Y:S01]  /*8830*/  @P0 LDG.E R236, [R38.64+0x100] ;  /* 0x0001000426ec0981 */ /* 0x000362000c1e1900 */
[-C--:B------:R-:W-:Y:S01]  /*8840*/  LEA.HI.X.SX32 R45, R148, R37.reuse, 0x2, P2 ;  /* 0x00000025942d7211 */ /* 0x080fe200010f16ff */
[----:B------:R-:W-:Y:S02]  /*8850*/  IMAD R150, R150, c[0x0][0x1c0], RZ ;  /* 0x0000700096967a24 */ /* 0x000fe400078e02ff */
[C---:B------:R-:W-:Y:S01]  /*8860*/  HMMA.16816.F32.BF16 R16, R40.reuse, R54, R16 ;  /* 0x000000362810723c */ /* 0x040fe20000041810 */
[----:B------:R1:W5:Y:S03]  /*8870*/  @P0 LDG.E R237, [R38.64+0x120] ;  /* 0x0001200426ed0981 */ /* 0x000366000c1e1900 */
[----:B------:R-:W-:Y:S02]  /*8880*/  IMAD.SHL.U32 R150, R150, 0x10, RZ ;  /* 0x0000001096967824 */ /* 0x000fe400078e00ff */
[----:B------:R2:W-:Y:S01]  /*8890*/  RED.E.ADD.F32.FTZ.RN.STRONG.GPU [R36.64], R4 ;  /* 0x000000042400798e */ /* 0x0005e2000c10e784 */
[----:B------:R-:W-:Y:S01]  /*88a0*/  IMAD R149, R149, c[0x0][0x1c0], RZ ;  /* 0x0000700095957a24 */ /* 0x000fe200078e02ff */
[-C--:B------:R-:W-:Y:S03]  /*88b0*/  HMMA.16816.F32.BF16 R20, R40, R60.reuse, R20 ;  /* 0x0000003c2814723c */ /* 0x080fe60000041814 */
[----:B------:R3:W-:Y:S01]  /*88c0*/  RED.E.ADD.F32.FTZ.RN.STRONG.GPU [R44.64], R5 ;  /* 0x000000052c00798e */ /* 0x0007e2000c10e784 */
[CC--:B------:R-:W-:Y:S01]  /*88d0*/  LEA R46, P0, R150.reuse, R36.reuse, 0x2 ;  /* 0x00000024962e7211 */ /* 0x0c0fe200078010ff */
[----:B------:R-:W-:Y:S01]  /*88e0*/  IMAD R149, R149, 0x28, RZ ;  /* 0x0000002895957824 */ /* 0x000fe200078e02ff */
[C---:B------:R-:W-:Y:S02]  /*88f0*/  IADD3 R53, R150.reuse, 0x20, RZ ;  /* 0x0000002096357810 */ /* 0x040fe40007ffe0ff */
[C---:B------:R-:W-:Y:S04]  /*8900*/  HMMA.16816.F32.BF16 R24, R56.reuse, R60, R24 ;  /* 0x0000003c3818723c */ /* 0x040fe80000041818 */
[CC--:B------:R-:W-:Y:S02]  /*8910*/  LEA.HI.X.SX32 R47, R150.reuse, R37.reuse, 0x2, P0 ;  /* 0x00000025962f7211 */ /* 0x0c0fe400000f16ff */
[----:B------:R-:W-:Y:S02]  /*8920*/  IADD3 R52, R150, 0x20, RZ ;  /* 0x0000002096347810 */ /* 0x000fe40007ffe0ff */
[-C--:B------:R-:W-:Y:S01]  /*8930*/  HMMA.16816.F32.BF16 R28, R56, R62.reuse, R28 ;  /* 0x0000003e381c723c */ /* 0x080fe2000004181c */
[----:B------:R4:W-:Y:S07]  /*8940*/  RED.E.ADD.F32.FTZ.RN.STRONG.GPU [R46.64], R6 ;  /* 0x000000062e00798e */ /* 0x0009ee000c10e784 */
[----:B------:R-:W-:Y:S04]  /*8950*/  HMMA.16816.F32.BF16 R32, R40, R62, R32 ;  /* 0x0000003e2820723c */ /* 0x000fe80000041820 */
[CC--:B--2---:R-:W-:Y:S03]  /*8960*/  LEA R4, P0, R151.reuse, R36.reuse, 0x2 ;  /* 0x0000002497047211 */ /* 0x0c4fe600078010ff */
[CC--:B------:R-:W-:Y:S02]  /*8970*/  LEA R40, P2, R152.reuse, R36.reuse, 0x2 ;  /* 0x0000002498287211 */ /* 0x0c0fe400078410ff */
[-C--:B---3--:R-:W-:Y:S03]  /*8980*/  LEA.HI.X.SX32 R5, R151, R37.reuse, 0x2, P0 ;  /* 0x0000002597057211 */ /* 0x088fe600000f16ff */
[-C--:B------:R-:W-:Y:S02]  /*8990*/  LEA.HI.X.SX32 R41, R152, R37.reuse, 0x2, P2 ;  /* 0x0000002598297211 */ /* 0x080fe400010f16ff */
[CC--:B-1----:R-:W-:Y:S03]  /*89a0*/  LEA R38, P2, R149.reuse, R36.reuse, 0x2 ;  /* 0x0000002495267211 */ /* 0x0c2fe600078410ff */
[----:B------:R1:W-:Y:S01]  /*89b0*/  RED.E.ADD.F32.FTZ.RN.STRONG.GPU [R40.64], R7 ;  /* 0x000000072800798e */ /* 0x0003e2000c10e784 */
[-C--:B------:R-:W-:Y:S01]  /*89c0*/  LEA.HI.X.SX32 R39, R149, R37.reuse, 0x2, P2 ;  /* 0x0000002595277211 */ /* 0x080fe200010f16ff */
[----:B------:R-:W-:Y:S01]  /*89d0*/  IMAD.MOV.U32 R149, RZ, RZ, c[0x0][0x22c] ;  /* 0x00008b00ff957624 */ /* 0x000fe200078e00ff */
[CC--:B----4-:R-:W-:Y:S02]  /*89e0*/  LEA R6, P0, R0.reuse, R36.reuse, 0x2 ;  /* 0x0000002400067211 */ /* 0x0d0fe400078010ff */
[----:B------:R2:W-:Y:S01]  /*89f0*/  RED.E.ADD.F32.FTZ.RN.STRONG.GPU [R4.64], R8 ;  /* 0x000000080400798e */ /* 0x0005e2000c10e784 */
[----:B------:R-:W-:Y:S04]  /*8a00*/  IMAD R149, R149, c[0x0][0x1c0], RZ ;  /* 0x0000700095957a24 */ /* 0x000fe800078e02ff */
[----:B------:R3:W-:Y:S01]  /*8a10*/  RED.E.ADD.F32.FTZ.RN.STRONG.GPU [R38.64], R9 ;  /* 0x000000092600798e */ /* 0x0007e2000c10e784 */
[----:B------:R-:W-:Y:S04]  /*8a20*/  IMAD.SHL.U32 R149, R149, 0x8, RZ ;  /* 0x0000000895957824 */ /* 0x000fe800078e00ff */
[----:B------:R-:W-:Y:S01]  /*8a30*/  IMAD.IADD R52, R149, 0x1, R52 ;  /* 0x0000000195347824 */ /* 0x000fe200078e0234 */
[-C--:B-1----:R-:W-:Y:S01]  /*8a40*/  LEA.HI.X.SX32 R7, R0, R37.reuse, 0x2, P0 ;  /* 0x0000002500077211 */ /* 0x082fe200000f16ff */
[----:B------:R-:W-:Y:S01]  /*8a50*/  IMAD.MOV.U32 R0, RZ, RZ, c[0x0][0x22c] ;  /* 0x00008b00ff007624 */ /* 0x000fe200078e00ff */
[-C--:B------:R-:W-:Y:S03]  /*8a60*/  LEA R40, P4, R252, R36.reuse, 0x2 ;  /* 0x00000024fc287211 */ /* 0x080fe600078810ff */
[----:B------:R1:W-:Y:S01]  /*8a70*/  RED.E.ADD.F32.FTZ.RN.STRONG.GPU [R6.64], R10 ;  /* 0x0000000a0600798e */ /* 0x0003e2000c10e784 */
[-C--:B--2---:R-:W-:Y:S01]  /*8a80*/  LEA R4, P2, R2, R36.reuse, 0x2 ;  /* 0x0000002402047211 */ /* 0x084fe200078410ff */
[----:B------:R-:W-:Y:S01]  /*8a90*/  IMAD R0, R0, c[0x0][0x1c0], RZ ;  /* 0x0000700000007a24 */ /* 0x000fe200078e02ff */
[-C--:B------:R-:W-:Y:S02]  /*8aa0*/  LEA.HI.X.SX32 R41, R252, R37.reuse, 0x2, P4 ;  /* 0x00000025fc297211 */ /* 0x080fe400020f16ff */
[-C--:B------:R-:W-:Y:S01]  /*8ab0*/  LEA.HI.X.SX32 R5, R2, R37.reuse, 0x2, P2 ;  /* 0x0000002502057211 */ /* 0x080fe200010f16ff */
[----:B------:R-:W-:Y:S02]  /*8ac0*/  IMAD.SHL.U32 R0, R0, 0x40, RZ ;  /* 0x0000004000007824 */ /* 0x000fe400078e00ff */
[----:B------:R-:W-:Y:S02]  /*8ad0*/  IMAD.MOV.U32 R2, RZ, RZ, c[0x0][0x22c] ;  /* 0x00008b00ff027624 */ /* 0x000fe400078e00ff */
[----:B------:R2:W-:Y:S01]  /*8ae0*/  RED.E.ADD.F32.FTZ.RN.STRONG.GPU [R4.64], R11 ;  /* 0x0000000b0400798e */ /* 0x0005e2000c10e784 */
[-C--:B------:R-:W-:Y:S01]  /*8af0*/  LEA R8, P0, R0, R36.reuse, 0x2 ;  /* 0x0000002400087211 */ /* 0x080fe200078010ff */
[----:B------:R-:W-:Y:S03]  /*8b00*/  IMAD R2, R2, c[0x0][0x1c0], RZ ;  /* 0x0000700002027a24 */ /* 0x000fe600078e02ff */
[-C--:B---3--:R-:W-:Y:S01]  /*8b10*/  LEA.HI.X.SX32 R9, R0, R37.reuse, 0x2, P0 ;  /* 0x0000002500097211 */ /* 0x088fe200000f16ff */
[----:B------:R-:W-:Y:S02]  /*8b20*/  IMAD R2, R2, 0x50, RZ ;  /* 0x0000005002027824 */ /* 0x000fe400078e02ff */
[----:B------:R-:W-:Y:S02]  /*8b30*/  IMAD.MOV.U32 R0, RZ, RZ, c[0x0][0x22c] ;  /* 0x00008b00ff007624 */ /* 0x000fe400078e00ff */
[----:B------:R3:W-:Y:S02]  /*8b40*/  RED.E.ADD.F32.FTZ.RN.STRONG.GPU [R8.64], R16 ;  /* 0x000000100800798e */ /* 0x0007e4000c10e784 */
[----:B------:R-:W-:Y:S04]  /*8b50*/  IMAD R0, R0, c[0x0][0x1c0], RZ ;  /* 0x0000700000007a24 */ /* 0x000fe800078e02ff */
[----:B------:R-:W-:Y:S01]  /*8b60*/  IMAD R0, R0, 0x58, RZ ;  /* 0x0000005800007824 */ /* 0x000fe200078e02ff */
[CC--:B-1----:R-:W-:Y:S04]  /*8b70*/  LEA R6, P2, R48.reuse, R36.reuse, 0x2 ;  /* 0x0000002430067211 */ /* 0x0c2fe800078410ff */
[-C--:B------:R-:W-:Y:S01]  /*8b80*/  LEA.HI.X.SX32 R7, R48, R37.reuse, 0x2, P2 ;  /* 0x0000002530077211 */ /* 0x080fe200010f16ff */
[----:B------:R-:W-:Y:S04]  /*8b90*/  IMAD.MOV.U32 R48, RZ, RZ, c[0x0][0x22c] ;  /* 0x00008b00ff307624 */ /* 0x000fe800078e00ff */
[----:B------:R1:W-:Y:S01]  /*8ba0*/  RED.E.ADD.F32.FTZ.RN.STRONG.GPU [R6.64], R17 ;  /* 0x000000110600798e */ /* 0x0003e2000c10e784 */
[-C--:B--2---:R-:W-:Y:S01]  /*8bb0*/  LEA R4, P0, R2, R36.reuse, 0x2 ;  /* 0x0000002402047211 */ /* 0x084fe200078010ff */
[----:B------:R-:W-:Y:S03]  /*8bc0*/  IMAD R48, R48, c[0x0][0x1c0], RZ ;  /* 0x0000700030307a24 */ /* 0x000fe600078e02ff */
[-C--:B------:R-:W-:Y:S01]  /*8bd0*/  LEA.HI.X.SX32 R5, R2, R37.reuse, 0x2, P0 ;  /* 0x0000002502057211 */ /* 0x080fe200000f16ff */
[----:B------:R-:W-:Y:S01]  /*8be0*/  IMAD.MOV.U32 R2, RZ, RZ, c[0x0][0x22c] ;  /* 0x00008b00ff027624 */ /* 0x000fe200078e00ff */
[CC--:B------:R-:W-:Y:S01]  /*8bf0*/  LEA R10, P0, R49.reuse, R36.reuse, 0x2 ;  /* 0x00000024310a7211 */ /* 0x0c0fe200078010ff */
[----:B------:R-:W-:Y:S02]  /*8c00*/  IMAD R48, R48, 0x68, RZ ;  /* 0x0000006830307824 */ /* 0x000fe400078e02ff */
[----:B------:R2:W-:Y:S01]  /*8c10*/  RED.E.ADD.F32.FTZ.RN.STRONG.GPU [R4.64], R18 ;  /* 0x000000120400798e */ /* 0x0005e2000c10e784 */
[-C--:B---3--:R-:W-:Y:S01]  /*8c20*/  LEA R16, P2, R0, R36.reuse, 0x2 ;  /* 0x0000002400107211 */ /* 0x088fe200078410ff */
[----:B------:R-:W-:Y:S01]  /*8c30*/  IMAD R2, R2, c[0x0][0x1c0], RZ ;  /* 0x0000700002027a24 */ /* 0x000fe200078e02ff */
[-C--:B------:R-:W-:Y:S02]  /*8c40*/  LEA.HI.X.SX32 R11, R49, R37.reuse, 0x2, P0 ;  /* 0x00000025310b7211 */ /* 0x080fe400000f16ff */
[-C--:B------:R-:W-:Y:S01]  /*8c50*/  LEA R8, P3, R48, R36.reuse, 0x2 ;  /* 0x0000002430087211 */ /* 0x080fe200078610ff */
[----:B------:R-:W-:Y:S03]  /*8c60*/  IMAD R2, R2, 0x70, RZ ;  /* 0x0000007002027824 */ /* 0x000fe600078e02ff */
[-C--:B------:R-:W-:Y:S02]  /*8c70*/  LEA.HI.X.SX32 R9, R48, R37.reuse, 0x2, P3 ;  /* 0x0000002530097211 */ /* 0x080fe400018f16ff */
[CC--:B------:R-:W-:Y:S04]  /*8c80*/  LEA R38, P3, R251.reuse, R36.reuse, 0x2 ;  /* 0x00000024fb267211 */ /* 0x0c0fe800078610ff */
[-C--:B------:R-:W-:Y:S02]  /*8c90*/  LEA.HI.X.SX32 R39, R251, R37.reuse, 0x2, P3 ;  /* 0x00000025fb277211 */ /* 0x080fe400018f16ff */
[-C--:B-1----:R-:W-:Y:S01]  /*8ca0*/  LEA.HI.X.SX32 R17, R0, R37.reuse, 0x2, P2 ;  /* 0x0000002500117211 */ /* 0x082fe200010f16ff */
[----:B------:R-:W-:Y:S01]  /*8cb0*/  IMAD.MOV.U32 R0, RZ, RZ, c[0x0][0x22c] ;  /* 0x00008b00ff007624 */ /* 0x000fe200078e00ff */
[-C--:B------:R-:W-:Y:S03]  /*8cc0*/  LEA R6, P2, R2, R36.reuse, 0x2 ;  /* 0x0000002402067211 */ /* 0x080fe600078410ff */
[----:B------:R1:W-:Y:S01]  /*8cd0*/  RED.E.ADD.F32.FTZ.RN.STRONG.GPU [R16.64], R19 ;  /* 0x000000131000798e */ /* 0x0003e2000c10e784 */
[----:B------:R-:W-:Y:S01]  /*8ce0*/  IMAD R0, R0, c[0x0][0x1c0], RZ ;  /* 0x0000700000007a24 */ /* 0x000fe200078e02ff */
[-C--:B------:R-:W-:Y:S02]  /*8cf0*/  LEA.HI.X.SX32 R7, R2, R37.reuse, 0x2, P2 ;  /* 0x0000002502077211 */ /* 0x080fe400010f16ff */
[----:B------:R-:W-:Y:S01]  /*8d00*/  IADD3 R2, R150, 0x20, RZ ;  /* 0x0000002096027810 */ /* 0x000fe20007ffe0ff */
[----:B------:R-:W-:Y:S01]  /*8d10*/  RED.E.ADD.F32.FTZ.RN.STRONG.GPU [R10.64], R12 ;  /* 0x0000000c0a00798e */ /* 0x000fe2000c10e784 */
[----:B------:R-:W-:Y:S01]  /*8d20*/  IMAD R0, R0, 0x78, RZ ;  /* 0x0000007800007824 */ /* 0x000fe200078e02ff */
[-C--:B------:R-:W-:Y:S02]  /*8d30*/  LEA R50, P2, R53, R36.reuse, 0x2 ;  /* 0x0000002435327211 */ /* 0x080fe400078410ff */
[----:B------:R-:W-:Y:S01]  /*8d40*/  IMAD.IADD R2, R149, 0x1, R2 ;  /* 0x0000000195027824 */ /* 0x000fe200078e0202 */
[----:B------:R-:W-:Y:S01]  /*8d50*/  RED.E.ADD.F32.FTZ.RN.STRONG.GPU [R8.64], R13 ;  /* 0x0000000d0800798e */ /* 0x000fe2000c10e784 */
[CC--:B--2---:R-:W-:Y:S02]  /*8d60*/  LEA R4, P0, R0.reuse, R36.reuse, 0x2 ;  /* 0x0000002400047211 */ /* 0x0c4fe400078010ff */
[-C--:B------:R-:W-:Y:S01]  /*8d70*/  LEA.HI.X.SX32 R51, R53, R37.reuse, 0x2, P2 ;  /* 0x0000002535337211 */ /* 0x080fe200010f16ff */
[C---:B------:R-:W-:Y:S01]  /*8d80*/  IMAD.IADD R2, R149.reuse, 0x1, R2 ;  /* 0x0000000195027824 */ /* 0x040fe200078e0202 */
[----:B------:R2:W-:Y:S01]  /*8d90*/  RED.E.ADD.F32.FTZ.RN.STRONG.GPU [R6.64], R14 ;  /* 0x0000000e0600798e */ /* 0x0005e2000c10e784 */
[-C--:B------:R-:W-:Y:S02]  /*8da0*/  LEA.HI.X.SX32 R5, R0, R37.reuse, 0x2, P0 ;  /* 0x0000002500057211 */ /* 0x080fe400000f16ff */
[----:B------:R-:W-:Y:S02]  /*8db0*/  IADD3 R0, R150, 0x20, RZ ;  /* 0x0000002096007810 */ /* 0x000fe40007ffe0ff */
[-C--:B------:R-:W-:Y:S01]  /*8dc0*/  LEA R48, P0, R52, R36.reuse, 0x2 ;  /* 0x0000002434307211 */ /* 0x080fe200078010ff */
[----:B------:R3:W-:Y:S01]  /*8dd0*/  RED.E.ADD.F32.FTZ.RN.STRONG.GPU [R4.64], R15 ;  /* 0x0000000f0400798e */ /* 0x0007e2000c10e784 */
[-C--:B------:R-:W-:Y:S01]  /*8de0*/  LEA R46, P6, R2, R36.reuse, 0x2 ;  /* 0x00000024022e7211 */ /* 0x080fe200078c10ff */
[C---:B------:R-:W-:Y:S01]  /*8df0*/  IMAD.IADD R0, R149.reuse, 0x1, R0 ;  /* 0x0000000195007824 */ /* 0x040fe200078e0200 */
[-C--:B------:R-:W-:Y:S02]  /*8e00*/  LEA.HI.X.SX32 R49, R52, R37.reuse, 0x2, P0 ;  /* 0x0000002534317211 */ /* 0x080fe400000f16ff */
[----:B------:R-:W-:Y:S01]  /*8e10*/  RED.E.ADD.F32.FTZ.RN.STRONG.GPU [R36.64+0x80], R20 ;  /* 0x000080142400798e */ /* 0x000fe2000c10e784 */
[C---:B------:R-:W-:Y:S01]  /*8e20*/  IMAD.IADD R0, R149.reuse, 0x1, R0 ;  /* 0x0000000195007824 */ /* 0x040fe200078e0200 */
[-C--:B------:R-:W-:Y:S02]  /*8e30*/  LEA.HI.X.SX32 R47, R2, R37.reuse, 0x2, P6 ;  /* 0x00000025022f7211 */ /* 0x080fe400030f16ff */
[CC--:B------:R-:W-:Y:S01]  /*8e40*/  LEA R18, P2, R250.reuse, R36.reuse, 0x2 ;  /* 0x00000024fa127211 */ /* 0x0c0fe200078410ff */
[----:B------:R-:W-:Y:S01]  /*8e50*/  RED.E.ADD.F32.FTZ.RN.STRONG.GPU [R44.64+0x80], R21 ;  /* 0x000080152c00798e */ /* 0x000fe2000c10e784 */
[----:B------:R-:W-:Y:S01]  /*8e60*/  IMAD.IADD R0, R149, 0x1, R0 ;  /* 0x0000000195007824 */ /* 0x000fe200078e0200 */
[CC--:B-1----:R-:W-:Y:S02]  /*8e70*/  LEA R16, P0, R249.reuse, R36.reuse, 0x2 ;  /* 0x00000024f9107211 */ /* 0x0c2fe400078010ff */
[-C--:B------:R-:W-:Y:S01]  /*8e80*/  LEA.HI.X.SX32 R19, R250, R37.reuse, 0x2, P2 ;  /* 0x00000025fa137211 */ /* 0x080fe200010f16ff */
[----:B------:R-:W-:Y:S01]  /*8e90*/  RED.E.ADD.F32.FTZ.RN.STRONG.GPU [R50.64], R22 ;  /* 0x000000163200798e */ /* 0x000fe2000c10e784 */
[CC--:B------:R-:W-:Y:S02]  /*8ea0*/  LEA R42, P5, R0.reuse, R36.reuse, 0x2 ;  /* 0x00000024002a7211 */ /* 0x0c0fe400078a10ff */
[-C--:B------:R-:W-:Y:S02]  /*8eb0*/  LEA.HI.X.SX32 R17, R249, R37.reuse, 0x2, P0 ;  /* 0x00000025f9117211 */ /* 0x080fe400000f16ff */
[----:B------:R-:W-:Y:S01]  /*8ec0*/  RED.E.ADD.F32.FTZ.RN.STRONG.GPU [R48.64], R23 ;  /* 0x000000173000798e */ /* 0x000fe2000c10e784 */
[-C--:B------:R-:W-:Y:S01]  /*8ed0*/  LEA.HI.X.SX32 R43, R0, R37.reuse, 0x2, P5 ;  /* 0x00000025002b7211 */ /* 0x080fe200028f16ff */
[----:B------:R-:W-:Y:S01]  /*8ee0*/  IMAD.IADD R0, R148, 0x1, R244 ;  /* 0x0000000194007824 */ /* 0x000fe200078e02f4 */
[CC--:B--2---:R-:W-:Y:S02]  /*8ef0*/  LEA R14, P6, R248.reuse, R36.reuse, 0x2 ;  /* 0x00000024f80e7211 */ /* 0x0c4fe400078c10ff */
[----:B------:R-:W-:Y:S01]  /*8f00*/  RED.E.ADD.F32.FTZ.RN.STRONG.GPU [R46.64], R24 ;  /* 0x000000182e00798e */ /* 0x000fe2000c10e784 */
[CC--:B------:R-:W-:Y:S02]  /*8f10*/  LEA R12, P5, R247.reuse, R36.reuse, 0x2 ;  /* 0x00000024f70c7211 */ /* 0x0c0fe400078a10ff */
[-C--:B---3--:R-:W-:Y:S02]  /*8f20*/  LEA.HI.X.SX32 R15, R248, R37.reuse, 0x2, P6 ;  /* 0x00000025f80f7211 */ /* 0x088fe400030f16ff */
[----:B------:R-:W-:Y:S01]  /*8f30*/  RED.E.ADD.F32.FTZ.RN.STRONG.GPU [R42.64], R25 ;  /* 0x000000192a00798e */ /* 0x000fe2000c10e784 */
[-C--:B------:R-:W-:Y:S02]  /*8f40*/  LEA.HI.X.SX32 R13, R247, R37.reuse, 0x2, P5 ;  /* 0x00000025f70d7211 */ /* 0x080fe400028f16ff */
[CC--:B------:R-:W-:Y:S02]  /*8f50*/  LEA R10, P4, R246.reuse, R36.reuse, 0x2 ;  /* 0x00000024f60a7211 */ /* 0x0c0fe400078810ff */
[----:B------:R-:W-:Y:S01]  /*8f60*/  RED.E.ADD.F32.FTZ.RN.STRONG.GPU [R40.64], R26 ;  /* 0x0000001a2800798e */ /* 0x000fe2000c10e784 */
[CC--:B------:R-:W-:Y:S02]  /*8f70*/  LEA R8, P3, R245.reuse, R36.reuse, 0x2 ;  /* 0x00000024f5087211 */ /* 0x0c0fe400078610ff */
[-C--:B------:R-:W-:Y:S02]  /*8f80*/  LEA.HI.X.SX32 R11, R246, R37.reuse, 0x2, P4 ;  /* 0x00000025f60b7211 */ /* 0x080fe400020f16ff */
[----:B------:R-:W-:Y:S01]  /*8f90*/  RED.E.ADD.F32.FTZ.RN.STRONG.GPU [R38.64], R27 ;  /* 0x0000001b2600798e */ /* 0x000fe2000c10e784 */
[-C--:B------:R-:W-:Y:S02]  /*8fa0*/  LEA.HI.X.SX32 R9, R245, R37.reuse, 0x2, P3 ;  /* 0x00000025f5097211 */ /* 0x080fe400018f16ff */
[-C--:B------:R-:W-:Y:S02]  /*8fb0*/  LEA R6, P2, R244, R36.reuse, 0x2 ;  /* 0x00000024f4067211 */ /* 0x080fe400078410ff */
[----:B------:R-:W-:Y:S01]  /*8fc0*/  RED.E.ADD.F32.FTZ.RN.STRONG.GPU [R18.64], R32 ;  /* 0x000000201200798e */ /* 0x000fe2000c10e784 */
[----:B------:R-:W-:Y:S02]  /*8fd0*/  LEA R4, P0, R0, R36, 0x2 ;  /* 0x0000002400047211 */ /* 0x000fe400078010ff */
[-C--:B------:R-:W-:Y:S02]  /*8fe0*/  LEA.HI.X.SX32 R7, R244, R37.reuse, 0x2, P2 ;  /* 0x00000025f4077211 */ /* 0x080fe400010f16ff */
[----:B------:R-:W-:Y:S01]  /*8ff0*/  RED.E.ADD.F32.FTZ.RN.STRONG.GPU [R16.64], R33 ;  /* 0x000000211000798e */ /* 0x000fe2000c10e784 */
[----:B------:R-:W-:Y:S01]  /*9000*/  LEA.HI.X.SX32 R5, R0, R37, 0x2, P0 ;  /* 0x0000002500057211 */ /* 0x000fe200000f16ff */
[----:B------:R-:W-:Y:S01]  /*9010*/  IMAD.MOV.U32 R0, RZ, RZ, 0x40 ;  /* 0x00000040ff007424 */ /* 0x000fe200078e00ff */
[----:B------:R-:W-:Y:S01]  /*9020*/  PLOP3.LUT P2, PT, PT, PT, UP0, 0x80, 0x0 ;  /* 0x000000000000781c */ /* 0x000fe20003f4f008 */
[----:B------:R-:W-:Y:S01]  /*9030*/  @UP3 UIADD3 UR17, UP0, UR17, -0x200, URZ ;  /* 0xfffffe0011113890 */ /* 0x000fe2000ff1e03f */
[----:B------:R-:W-:Y:S01]  /*9040*/  RED.E.ADD.F32.FTZ.RN.STRONG.GPU [R14.64], R34 ;  /* 0x000000220e00798e */ /* 0x000fe2000c10e784 */
[----:B------:R-:W-:Y:S02]  /*9050*/  PLOP3.LUT P0, PT, PT, PT, UP2, 0x80, 0x0 ;  /* 0x000000000000781c */ /* 0x000fe40003f0f028 */
        /* <DEDUP_REMOVED lines=12> */
[----:B------:R-:W-:Y:S05]  /*9120*/  LDSM.16.MT88.4 R20, [R3+0x14800] ;  /* 0x014800000314783b */ /* 0x000fea0000004200 */
[----:B------:R-:W4:Y:S05]  /*9130*/  LDSM.16.MT88.4 R24, [R164+0x800] ;  /* 0x00080000a418783b */ /* 0x000f2a0000004200 */
[----:B------:R-:W3:Y:S05]  /*9140*/  LDSM.16.MT88.4 R32, [R3+0x18800] ;  /* 0x018800000320783b */ /* 0x000eea0000004200 */
[----:B------:R-:W3:Y:S05]  /*9150*/  LDSM.16.MT88.4 R28, [R0+0x800] ;  /* 0x00080000001c783b */ /* 0x000eea0000004200 */
[----:B------:R-:W-:Y:S01]  /*9160*/  LDSM.16.MT88.4 R36, [R3+0x19000] ;  /* 0x019000000324783b */ /* 0x000fe20000004200 */
[-C--:B-1----:R-:W-:Y:S04]  /*9170*/  HMMA.16816.F32.BF16 R100, R4, R8.reuse, R100 ;  /* 0x000000080464723c */ /* 0x082fe80000041864 */
[----:B------:R-:W-:Y:S04]  /*9180*/  LDSM.16.MT88.4 R40, [R0+0x1000] ;  /* 0x001000000028783b */ /* 0x000fe80000004200 */
        /* <DEDUP_REMOVED lines=220> */
.L_x_709:
        /* <DEDUP_REMOVED lines=19> */
.L_x_710:
[----:B-1----:R-:W2:Y:S01]  /*a080*/  LDL.64 R4, [R1+0x20] ;  /* 0x0000200001047983 */ /* 0x002ea20000100a00 */
[----:B------:R-:W-:Y:S01]  /*a090*/  USHF.L.U32 UR7, UR19, 0x7, URZ ;  /* 0x0000000713077899 */ /* 0x000fe2000800063f */
[----:B------:R-:W-:Y:S01]  /*a0a0*/  BSSY B0, `(.L_x_711) ;  /* 0x000002d000007945 */ /* 0x000fe20003800000 */
[----:B------:R-:W-:Y:S01]  /*a0b0*/  ULDC.64 UR8, c[0x0][0x3a0] ;  /* 0x0000e80000087ab9 */ /* 0x000fe20000000a00 */
[----:B------:R-:W-:Y:S01]  /*a0c0*/  BAR.SYNC.DEFER_BLOCKING 0x0 ;  /* 0x0000000000007b1d */ /* 0x000fe20000010000 */
[----:B------:R-:W-:Y:S02]  /*a0d0*/  USHF.R.S32.HI UR10, URZ, 0x1f, UR7 ;  /* 0x0000001f3f0a7899 */ /* 0x000fe40008011407 */
[----:B------:R-:W-:Y:S01]  /*a0e0*/  IMAD.U32 R13, RZ, RZ, UR7 ;  /* 0x00000007ff0d7e24 */ /* 0x000fe2000f8e00ff */
[----:B------:R-:W-:-:S02]  /*a0f0*/  UIMAD UR6, UR19, -0x80, UR6 ;  /* 0xffffff80130678a4 */ /* 0x000fc4000f8e0206 */
[----:B------:R-:W1:Y:S01]  /*a100*/  S2R R8, SR_TID.X ;  /* 0x0000000000087919 */ /* 0x000e620000002100 */
[----:B------:R-:W-:Y:S02]  /*a110*/  UIMAD UR8, UR10, UR8, URZ ;  /* 0x000000080a0872a4 */ /* 0x000fe4000f8e023f */
[----:B------:R-:W-:Y:S02]  /*a120*/  USHF.R.S32.HI UR13, URZ, 0x1f, UR39 ;  /* 0x0000001f3f0d7899 */ /* 0x000fe40008011427 */
[----:B------:R-:W-:-:S06]  /*a130*/  UIMAD UR8, UR7, UR9, UR8 ;  /* 0x00000009070872a4 */ /* 0x000fcc000f8e0208 */
[----:B------:R-:W-:Y:S01]  /*a140*/  IMAD.U32 R2, RZ, RZ, UR8 ;  /* 0x00000008ff027e24 */ /* 0x000fe2000f8e00ff */
[----:B------:R-:W-:Y:S02]  /*a150*/  ULDC.64 UR8, c[0x0][0x3b8] ;  /* 0x0000ee0000087ab9 */ /* 0x000fe40000000a00 */
[----:B------:R-:W-:Y:S01]  /*a160*/  UIMAD UR8, UR13, UR8, URZ ;  /* 0x000000080d0872a4 */ /* 0x000fe2000f8e023f */
[----:B------:R3:W4:Y:S03]  /*a170*/  LDS.128 R20, [R147+0xd000] ;  /* 0x00d0000093147984 */ /* 0x0007260000000c00 */
[----:B------:R-:W-:Y:S01]  /*a180*/  UIMAD UR8, UR39, UR9, UR8 ;  /* 0x00000009270872a4 */ /* 0x000fe2000f8e0208 */
[----:B------:R3:W2:Y:S01]  /*a190*/  LDS.128 R24, [R147+0xe000] ;  /* 0x00e0000093187984 */ /* 0x0006a20000000c00 */
[----:B-1----:R-:W-:-:S03]  /*a1a0*/  SHF.R.S32.HI R0, RZ, 0x1f, R8 ;  /* 0x0000001fff007819 */ /* 0x002fc60000011408 */
[----:B------:R3:W1:Y:S01]  /*a1b0*/  LDS.128 R28, [R147+0xf000] ;  /* 0x00f00000931c7984 */ /* 0x0006620000000c00 */
[----:B------:R-:W-:-:S03]  /*a1c0*/  LEA.HI R0, R0, R8, RZ, 0x3 ;  /* 0x0000000800007211 */ /* 0x000fc600078f18ff */
[----:B------:R3:W1:Y:S01]  /*a1d0*/  LDS.128 R32, [R147+0x10000] ;  /* 0x0100000093207984 */ /* 0x0006620000000c00 */
[----:B------:R-:W-:-:S03]  /*a1e0*/  SHF.R.S32.HI R0, RZ, 0x3, R0 ;  /* 0x00000003ff007819 */ /* 0x000fc60000011400 */
[----:B------:R3:W1:Y:S01]  /*a1f0*/  LDS.128 R36, [R147+0x11000] ;  /* 0x0110000093247984 */ /* 0x0006620000000c00 */
[----:B------:R-:W-:-:S03]  /*a200*/  ISETP.GE.AND P4, PT, R0, UR6, PT ;  /* 0x0000000600007c0c */ /* 0x000fc6000bf86270 */
[----:B------:R3:W1:Y:S01]  /*a210*/  LDS.128 R40, [R147+0x12000] ;  /* 0x0120000093287984 */ /* 0x0006620000000c00 */
[----:B------:R-:W-:-:S03]  /*a220*/  SHF.R.S32.HI R14, RZ, 0x1f, R0 ;  /* 0x0000001fff0e7819 */ /* 0x000fc60000011400 */
[----:B------:R3:W1:Y:S01]  /*a230*/  LDS.128 R44, [R147+0x13000] ;  /* 0x01300000932c7984 */ /* 0x0006620000000c00 */
[--C-:B--2---:R-:W-:Y:S01]  /*a240*/  SHF.R.S32.HI R7, RZ, 0x1f, R4.reuse ;  /* 0x0000001fff077819 */ /* 0x104fe20000011404 */
[----:B------:R-:W-:-:S04]  /*a250*/  IMAD.MOV.U32 R6, RZ, RZ, R4 ;  /* 0x000000ffff067224 */ /* 0x000fc800078e0004 */
[----:B------:R-:W-:-:S05]  /*a260*/  IMAD.WIDE.U32 R4, R13, c[0x0][0x3a0], R6 ;  /* 0x0000e8000d047a25 */ /* 0x000fca00078e0006 */
[----:B------:R-:W-:-:S04]  /*a270*/  IADD3 R4, P0, R4, UR14, RZ ;  /* 0x0000000e04047c10 */ /* 0x000fc8000ff1e0ff */
[----:B------:R-:W-:Y:S01]  /*a280*/  IADD3.X R5, R5, UR15, R2, P0, !PT ;  /* 0x0000000f05057c10 */ /* 0x000fe200087fe402 */
[----:B------:R-:W-:-:S04]  /*a290*/  IMAD.U32 R2, RZ, RZ, UR39 ;  /* 0x00000027ff027e24 */ /* 0x000fc8000f8e00ff */
[----:B------:R-:W-:-:S05]  /*a2a0*/  IMAD.WIDE.U32 R4, R2, c[0x0][0x3b8], R4 ;  /* 0x0000ee0002047a25 */ /* 0x000fca00078e0004 */
[----:B------:R-:W-:Y:S01]  /*a2b0*/  IADD3 R12, R5, UR8, RZ ;  /* 0x00000008050c7c10 */ /* 0x000fe2000fffe0ff */
[----:B------:R-:W-:Y:S05]  /*a2c0*/  @P4 BRA `(.L_x_712) ;  /* 0x000000a000004947 */ /* 0x000fea0003800000 */
[----:B-1-34-:R-:W1:Y:S01]  /*a2d0*/  LDS.128 R16, [R147+0xc000] ;  /* 0x00c0000093107984 */ /* 0x01ae620000000c00 */
        /* <DEDUP_REMOVED lines=9> */
.L_x_712:
[----:B-1-34-:R-:W-:Y:S05]  /*a370*/  BSYNC B0 ;  /* 0x0000000000007941 */ /* 0x01afea0003800000 */
.L_x_711:
        /* <DEDUP_REMOVED lines=15> */
.L_x_714:
[----:B------:R-:W-:Y:S05]  /*a470*/  BSYNC B0 ;  /* 0x0000000000007941 */ /* 0x000fea0003800000 */
.L_x_713:
        /* <DEDUP_REMOVED lines=15> */
.L_x_716:
[----:B------:R-:W-:Y:S05]  /*a570*/  BSYNC B0 ;  /* 0x0000000000007941 */ /* 0x000fea0003800000 */
.L_x_715:
        /* <DEDUP_REMOVED lines=13> */
[----:B------:R1:W-:Y:S02]  /*a650*/  STG.E.128 [R4.64], R28 ;  /* 0x0000001c04007986 */ /* 0x0003e4000c101d04 */
.L_x_718:
[----:B------:R-:W-:Y:S05]  /*a660*/  BSYNC B0 ;  /* 0x0000000000007941 */ /* 0x000fea0003800000 */
.L_x_717:
        /* <DEDUP_REMOVED lines=25> */
.L_x_720:
[----:B------:R-:W-:Y:S05]  /*a800*/  BSYNC B0 ;  /* 0x0000000000007941 */ /* 0x000fea0003800000 */
.L_x_719:
        /* <DEDUP_REMOVED lines=13> */
.L_x_722:
[----:B------:R-:W-:Y:S05]  /*a8e0*/  BSYNC B0 ;  /* 0x0000000000007941 */ /* 0x000fea0003800000 */
.L_x_721:
        /* <DEDUP_REMOVED lines=13> */
.L_x_724:
[----:B------:R-:W-:Y:S05]  /*a9c0*/  BSYNC B0 ;  /* 0x0000000000007941 */ /* 0x000fea0003800000 */
.L_x_723:
        /* <DEDUP_REMOVED lines=11> */
.L_x_703:
[----:B------:R-:W-:Y:S05]  /*aa80*/  BSYNC B1 ;  /* 0x0000000000017941 */ /* 0x000fea0003800000 */
.L_x_681:
        /* <DEDUP_REMOVED lines=11> */
.L_x_725:
[----:B------:R-:W-:Y:S05]  /*ab40*/  EXIT ;  /* 0x000000000000794d */ /* 0x000fea0003800000 */
.L_x_727:
        /* <DEDUP_REMOVED lines=11> */
.L_x_2463:


//--------------------- .text._ZN5flash44flash_bwd_dq_dk_dv_loop_seqk_parallel_kernelI23Flash_bwd_kernel_traitsILi64ELi128ELi128ELi8ELi4ELi4ELi4ELb0ELb0EN7cutlass10bfloat16_tE19Flash_kernel_traitsILi64ELi128ELi128ELi8ES3_EELb0ELb0ELb1ELb1ELb0ELb0ELb0EEEvNS_16Flash_bwd_paramsE --------------------------
	.section	.text._ZN5flash44flash_bwd_dq_dk_dv_loop_seqk_parallel_kernelI23Flash_bwd_kernel_traitsILi64ELi128ELi128ELi8ELi4ELi4ELi4ELb0ELb0EN7cutlass10bfloat16_tE19Flash_kernel_traitsILi64ELi128ELi128ELi8ES3_EELb0ELb0ELb1ELb1ELb0ELb0ELb0EEEvNS_16Flash_bwd_paramsE,"ax",@progbits
	.sectioninfo	@"SHI_REGISTERS=255"
	.align	128
        .global         _ZN5flash44flash_bwd_dq_dk_dv_loop_seqk_parallel_kernelI23Flash_bwd_kernel_traitsILi64ELi128ELi128ELi8ELi4ELi4ELi4ELb0ELb0EN7cutlass10bfloat16_tE19Flash_kernel_traitsILi64ELi128ELi128ELi8ES3_EELb0ELb0ELb1ELb1ELb0ELb0ELb0EEEvNS_16Flash_bwd_paramsE
        .type           _ZN5flash44flash_bwd_dq_dk_dv_loop_seqk_parallel_kernelI23Flash_bwd_kernel_traitsILi64ELi128ELi128ELi8ELi4ELi4ELi4ELb0ELb0EN7cutlass10bfloat16_tE19Flash_kernel_traitsILi64ELi128ELi128ELi8ES3_EELb0ELb0ELb1ELb1ELb0ELb0ELb0EEEvNS_16Flash_bwd_paramsE,@function
        .size           _ZN5flash44flash_bwd_dq_dk_dv_loop_seqk_parallel_kernelI23Flash_bwd_kernel_traitsILi64ELi128ELi128ELi8ELi4ELi4ELi4ELb0ELb0EN7cutlass10bfloat16_tE19Flash_kernel_traitsILi64ELi128ELi128ELi8ES3_EELb0ELb0ELb1ELb1ELb0ELb0ELb0EEEvNS_16Flash_bwd_paramsE,(.L_x_2464 - _ZN5flash44flash_bwd_dq_dk_dv_loop_seqk_parallel_kernelI23Flash_bwd_kernel_traitsILi64ELi128ELi128ELi8ELi4ELi4ELi4ELb0ELb0EN7cutlass10bfloat16_tE19Flash_kernel_traitsILi64ELi128ELi128ELi8ES3_EELb0ELb0ELb1ELb1ELb0ELb0ELb0EEEvNS_16Flash_bwd_paramsE)
        .other          _ZN5flash44flash_bwd_dq_dk_dv_loop_seqk_parallel_kernelI23Flash_bwd_kernel_traitsILi64ELi128ELi128ELi8ELi4ELi4ELi4ELb0ELb0EN7cutlass10bfloat16_tE19Flash_kernel_traitsILi64ELi128ELi128ELi8ES3_EELb0ELb0ELb1ELb1ELb0ELb0ELb0EEEvNS_16Flash_bwd_paramsE,@"STO_CUDA_ENTRY STV_DEFAULT"
_ZN5flash44flash_bwd_dq_dk_dv_loop_seqk_parallel_kernelI23Flash_bwd_kernel_traitsILi64ELi128ELi128ELi8ELi4ELi4ELi4ELb0ELb0EN7cutlass10bfloat16_tE19Flash_kernel_traitsILi64ELi128ELi128ELi8ES3_EELb0ELb0ELb1ELb1ELb0ELb0ELb0EEEvNS_16Flash_bwd_paramsE:
.text._ZN5flash44flash_bwd_dq_dk_dv_loop_seqk_parallel_kernelI23Flash_bwd_kernel_traitsILi64ELi128ELi128ELi8ELi4ELi4ELi4ELb0ELb0EN7cutlass10bfloat16_tE19Flash_kernel_traitsILi64ELi128ELi128ELi8ES3_EELb0ELb0ELb1ELb1ELb0ELb0ELb0EEEvNS_16Flash_bwd_paramsE:
        /* <DEDUP_REMOVED lines=23> */
[----:B------:R-:W-:Y:S02]  /*0170*/  ULDC UR13, c[0x0][0x194] ;  /* 0x00006500000d7ab9 */ /* 0x000fe40000000800 */
[----:B------:R-:W-:Y:S02]  /*0180*/  UIMAD UR7, UR13, 0xc0, URZ ;  /* 0x000000c00d0778a4 */ /* 0x000fe4000f8e023f */
[----:B------:R-:W-:Y:S02]  /*0190*/  ULDC.U8 UR8, c[0x0][0x328] ;  /* 0x0000ca0000087ab9 */ /* 0x000fe40000000000 */
[----:B------:R-:W-:Y:S01]  /*01a0*/  UISETP.NE.AND UP5, UPT, UR8, URZ, UPT ;  /* 0x0000003f0800728c */ /* 0x000fe2000bfa5270 */
[----:B-1----:R-:W-:Y:S01]  /*01b0*/  SHF.R.S32.HI R10, RZ, 0x1f, R12 ;  /* 0x0000001fff0a7819 */ /* 0x002fe2000001140c */
[----:B--2---:R-:W-:-:S02]  /*01c0*/  ULOP3.LUT UR5, UR40, UR4, URZ, 0x3c, !UPT ;  /* 0x0000000428057292 */ /* 0x004fc4000f8e3c3f */
[----:B------:R-:W-:Y:S01]  /*01d0*/  USHF.R.S32.HI UR4, URZ, 0x1f, UR40 ;  /* 0x0000001f3f047899 */ /* 0x000fe20008011428 */
[CC--:B------:R-:W-:Y:S01]  /*01e0*/  LEA.HI R9, R10.reuse, R12.reuse, RZ, 0x4 ;  /* 0x0000000c0a097211 */ /* 0x0c0fe200078f20ff */
[----:B------:R-:W-:Y:S01]  /*01f0*/  ULDC UR15, c[0x0][0x224] ;  /* 0x00008900000f7ab9 */ /* 0x000fe20000000800 */
[----:B------:R-:W-:Y:S01]  /*0200*/  LEA.HI R4, R10, R12, RZ, 0x5 ;  /* 0x0000000c0a047211 */ /* 0x000fe200078f28ff */
[----:B------:R-:W-:Y:S01]  /*0210*/  ULDC UR52, c[0x0][0x22c] ;  /* 0x00008b0000347ab9 */ /* 0x000fe20000000800 */
[----:B------:R-:W-:Y:S01]  /*0220*/  SHF.R.S32.HI R2, RZ, 0x4, R9 ;  /* 0x00000004ff027819 */ /* 0x000fe20000011409 */
[----:B------:R-:W-:Y:S01]  /*0230*/  ULDC UR42, c[0x0][0x1c0] ;  /* 0x00007000002a7ab9 */ /* 0x000fe20000000800 */
[--C-:B------:R-:W-:Y:S01]  /*0240*/  SHF.R.S32.HI R6, RZ, 0x5, R4.reuse ;  /* 0x00000005ff067819 */ /* 0x100fe20000011404 */
[----:B------:R-:W-:Y:S01]  /*0250*/  ULDC UR11, c[0x0][0x1c0] ;  /* 0x00007000000b7ab9 */ /* 0x000fe20000000800 */
[----:B------:R-:W-:Y:S01]  /*0260*/  LEA.HI R0, R9, R2, RZ, 0x1 ;  /* 0x0000000209007211 */ /* 0x000fe200078f08ff */
[----:B------:R-:W-:Y:S01]  /*0270*/  UIMAD.WIDE UR42, UR52, UR42, URZ ;  /* 0x0000002a342a72a5 */ /* 0x000fe2000f8e023f */
[----:B------:R-:W-:Y:S01]  /*0280*/  SHF.R.S32.HI R3, RZ, 0x1f, R4 ;  /* 0x0000001fff037819 */ /* 0x000fe20000011404 */
[----:B------:R-:W-:Y:S01]  /*0290*/  UIMAD UR53, UR40, UR52, URZ ;  /* 0x00000034283572a4 */ /* 0x000fe2000f8e023f */
[----:B------:R-:W-:Y:S01]  /*02a0*/  LOP3.LUT R0, R0, 0xfffffffe, RZ, 0xc0, !PT ;  /* 0xfffffffe00007812 */ /* 0x000fe200078ec0ff */
[----:B------:R-:W-:Y:S01]  /*02b0*/  UIMAD UR52, UR52, UR11, URZ ;  /* 0x0000000b343472a4 */ /* 0x000fe2000f8e023f */
[CC--:B------:R-:W-:Y:S01]  /*02c0*/  LEA.HI R15, R10.reuse, R12.reuse, RZ, 0x2 ;  /* 0x0000000c0a0f7211 */ /* 0x0c0fe200078f10ff */
[----:B------:R-:W-:Y:S01]  /*02d0*/  ULDC UR14, c[0x0][0x1c0] ;  /* 0x00007000000e7ab9 */ /* 0x000fe20000000800 */
[----:B------:R-:W-:Y:S01]  /*02e0*/  LEA.HI R14, R10, R12, RZ, 0x3 ;  /* 0x0000000c0a0e7211 */ /* 0x000fe200078f18ff */
[----:B------:R-:W-:Y:S01]  /*02f0*/  IMAD.IADD R11, R2, 0x1, -R0 ;  /* 0x00000001020b7824 */ /* 0x000fe200078e0a00 */
[----:B------:R-:W-:Y:S01]  /*0300*/  LEA.HI R0, R3, R6, RZ, 0x2 ;  /* 0x0000000603007211 */ /* 0x000fe200078f10ff */
[----:B------:R-:W-:Y:S01]  /*0310*/  ULDC UR10, c[0x0][0x1c0] ;  /* 0x00007000000a7ab9 */ /* 0x000fe20000000800 */
[--C-:B------:R-:W-:Y:S01]  /*0320*/  SHF.R.S32.HI R5, RZ, 0x2, R15.reuse ;  /* 0x00000002ff057819 */ /* 0x100fe2000001140f */
[----:B---3--:R-:W-:Y:S01]  /*0330*/  UIMAD.WIDE.U32 UR50, UR38, UR15, URZ ;  /* 0x0000000f263272a5 */ /* 0x008fe2000f8e003f */
[----:B------:R-:W-:Y:S01]  /*0340*/  SHF.R.S32.HI R3, RZ, 0x1f, R15 ;  /* 0x0000001fff037819 */ /* 0x000fe2000001140f */
[----:B------:R-:W-:Y:S01]  /*0350*/  USHF.L.U32 UR47, UR52, 0x7, URZ ;  /* 0x00000007342f7899 */ /* 0x000fe2000800063f */
[----:B------:R-:W-:Y:S01]  /*0360*/  LOP3.LUT R2, R0, 0xfffffffc, RZ, 0xc0, !PT ;  /* 0xfffffffc00027812 */ /* 0x000fe200078ec0ff */
[----:B------:R-:W-:Y:S01]  /*0370*/  ULDC UR55, c[0x0][0x214] ;  /* 0x0000850000377ab9 */ /* 0x000fe20000000800 */
[----:B------:R-:W-:Y:S01]  /*0380*/  LEA.HI R0, R3, R5, RZ, 0x3 ;  /* 0x0000000503007211 */ /* 0x000fe200078f18ff */
[----:B------:R-:W-:Y:S01]  /*0390*/  ULDC.U8 UR9, c[0x0][0x3d0] ;  /* 0x0000f40000097ab9 */ /* 0x000fe20000000000 */
[----:B------:R-:W-:Y:S01]  /*03a0*/  SHF.R.S32.HI R3, RZ, 0x3, R14 ;  /* 0x00000003ff037819 */ /* 0x000fe2000001140e */
[----:B------:R-:W-:Y:S01]  /*03b0*/  IMAD.IADD R8, R6, 0x1, -R2 ;  /* 0x0000000106087824 */ /* 0x000fe200078e0a02 */
[----:B------:R-:W-:Y:S01]  /*03c0*/  LOP3.LUT R0, R0, 0xfffffff8, RZ, 0xc0, !PT ;  /* 0xfffffff800007812 */ /* 0x000fe200078ec0ff */
[----:B------:R-:W-:Y:S01]  /*03d0*/  ULDC UR56, c[0x0][0x224] ;  /* 0x0000890000387ab9 */ /* 0x000fe20000000800 */
[----:B------:R-:W-:Y:S01]  /*03e0*/  LOP3.LUT R2, R4, 0xffffffe0, RZ, 0xc0, !PT ;  /* 0xffffffe004027812 */ /* 0x000fe200078ec0ff */
[----:B------:R-:W-:Y:S01]  /*03f0*/  @UP5 UIMAD UR60, UR38, UR55, URZ ;  /* 0x00000037263c52a4 */ /* 0x000fe2000f8e023f */
[----:B------:R-:W-:Y:S01]  /*0400*/  LOP3.LUT R4, R14, 0xfffffff8, RZ, 0xc0, !PT ;  /* 0xfffffff80e047812 */ /* 0x000fe200078ec0ff */
[----:B------:R-:W-:Y:S01]  /*0410*/  IMAD.IADD R7, R5, 0x1, -R0 ;  /* 0x0000000105077824 */ /* 0x000fe200078e0a00 */
[----:B------:R-:W-:Y:S01]  /*0420*/  ULDC UR46, c[0x0][0x2e8] ;  /* 0x0000ba00002e7ab9 */ /* 0x000fe20000000800 */
[----:B------:R-:W-:Y:S01]  /*0430*/  IMAD.IADD R0, R12, 0x1, -R2 ;  /* 0x000000010c007824 */ /* 0x000fe200078e0a02 */
[----:B------:R-:W-:-:S02]  /*0440*/  ULDC UR45, c[0x0][0x2e8] ;  /* 0x0000ba00002d7ab9 */ /* 0x000fc40000000800 */
[----:B------:R-:W-:Y:S02]  /*0450*/  UISETP.NE.AND UP6, UPT, UR9, URZ, UPT ;  /* 0x0000003f0900728c */ /* 0x000fe4000bfc5270 */
[----:B------:R-:W-:Y:S01]  /*0460*/  SHF.R.S32.HI R2, RZ, 0x1f, R0 ;  /* 0x0000001fff027819 */ /* 0x000fe20000011400 */
[----:B------:R-:W-:Y:S02]  /*0470*/  UIMAD.WIDE.U32 UR48, UR42, UR50, URZ ;  /* 0x000000322a3072a5 */ /* 0x000fe4000f8e003f */
[----:B------:R-:W-:Y:S01]  /*0480*/  UIMAD UR57, UR43, UR50, URZ ;  /* 0x000000322b3972a4 */ /* 0x000fe2000f8e023f */
[----:B------:R-:W-:Y:S01]  /*0490*/  LEA.HI R247, R2, R0, RZ, 0x2 ;  /* 0x0000000002f77211 */ /* 0x000fe200078f10ff */
[----:B------:R-:W-:Y:S01]  /*04a0*/  IMAD.SHL.U32 R2, R3, 0x40, RZ ;  /* 0x0000004003027824 */ /* 0x000fe200078e00ff */
[----:B------:R-:W-:Y:S01]  /*04b0*/  LOP3.LUT R3, R9, 0xfffffff0, RZ, 0xc0, !PT ;  /* 0xfffffff009037812 */ /* 0x000fe200078ec0ff */
[----:B------:R-:W-:Y:S01]  /*04c0*/  IMAD.IADD R0, R12, 0x1, -R4 ;  /* 0x000000010c007824 */ /* 0x000fe200078e0a04 */
[----:B------:R-:W-:-:S02]  /*04d0*/  USHF.R.S32.HI UR59, URZ, 0x1f, UR53 ;  /* 0x0000001f3f3b7899 */ /* 0x000fc40008011435 */
[----:B------:R-:W-:Y:S01]  /*04e0*/  LOP3.LUT R2, R2, 0x1c0, RZ, 0xc0, !PT ;  /* 0x000001c002027812 */ /* 0x000fe200078ec0ff */
[C---:B------:R-:W-:Y:S01]  /*04f0*/  IMAD.SHL.U32 R210, R0.reuse, 0x8, RZ ;  /* 0x0000000800d27824 */ /* 0x040fe200078e00ff */
[----:B------:R-:W-:Y:S01]  /*0500*/  LOP3.LUT P4, RZ, R0, 0x2, RZ, 0xc0, !PT ;  /* 0x0000000200ff7812 */ /* 0x000fe2000788c0ff */
[----:B------:R-:W-:Y:S01]  /*0510*/  USHF.R.S32.HI UR54, URZ, 0x1f, UR47 ;  /* 0x0000001f3f367899 */ /* 0x000fe2000801142f */
[----:B------:R-:W-:Y:S02]  /*0520*/  SHF.R.U32.HI R5, RZ, 0x3, R2 ;  /* 0x00000003ff057819 */ /* 0x000fe40000011602 */
[----:B------:R-:W-:Y:S01]  /*0530*/  LOP3.LUT R4, R2, 0x38, R210, 0xf8, !PT ;  /* 0x0000003802047812 */ /* 0x000fe200078ef8d2 */
[----:B------:R-:W-:Y:S01]  /*0540*/  IMAD.IADD R2, R12, 0x1, -R3 ;  /* 0x000000010c027824 */ /* 0x000fe200078e0a03 */
[C---:B------:R-:W-:Y:S01]  /*0550*/  LOP3.LUT P3, RZ, R0.reuse, 0x4, RZ, 0xc0, !PT ;  /* 0x0000000400ff7812 */ /* 0x040fe2000786c0ff */
[----:B------:R-:W-:Y:S01]  /*0560*/  IMAD.SHL.U32 R0, R0, 0x40, RZ ;  /* 0x0000004000007824 */ /* 0x000fe200078e00ff */
[----:B------:R-:W-:-:S02]  /*0570*/  LOP3.LUT R4, R4, R5, RZ, 0x3c, !PT ;  /* 0x0000000504047212 */ /* 0x000fc400078e3cff */
[----:B------:R-:W-:Y:S02]  /*0580*/  SHF.R.S32.HI R3, RZ, 0x1f, R2 ;  /* 0x0000001fff037819 */ /* 0x000fe40000011402 */
[----:B------:R-:W-:Y:S02]  /*0590*/  LEA.HI R5, R10, R12, RZ, 0x6 ;  /* 0x0000000c0a057211 */ /* 0x000fe400078f30ff */
[----:B------:R-:W-:Y:S02]  /*05a0*/  LEA.HI R9, R3, R2, RZ, 0x3 ;  /* 0x0000000203097211 */ /* 0x000fe400078f18ff */
[----:B------:R-:W-:Y:S01]  /*05b0*/  LOP3.LUT R0, R0, 0x1c0, RZ, 0xc0, !PT ;  /* 0x000001c000007812 */ /* 0x000fe200078ec0ff */
[----:B------:R-:W-:Y:S01]  /*05c0*/  IMAD.SHL.U32 R5, R5, 0x8, RZ ;  /* 0x0000000805057824 */ /* 0x000fe200078e00ff */
[----:B------:R-:W-:Y:S02]  /*05d0*/  LOP3.LUT R3, R9, 0xfffffff8, RZ, 0xc0, !PT ;  /* 0xfffffff809037812 */ /* 0x000fe400078ec0ff */
[----:B------:R-:W-:-:S02]  /*05e0*/  LOP3.LUT R158, R0, 0x8, R14, 0xf8, !PT ;  /* 0x00000008009e7812 */ /* 0x000fc400078ef80e */
[----:B------:R-:W-:Y:S01]  /*05f0*/  SEL R160, R205, 0xffffffe0, !P4 ;  /* 0xffffffe0cda07807 */ /* 0x000fe20006000000 */
[----:B------:R-:W-:Y:S01]  /*0600*/  IMAD.IADD R13, R2, 0x1, -R3 ;  /* 0x00000001020d7824 */ /* 0x000fe200078e0a03 */
[----:B------:R-:W-:Y:S01]  /*0610*/  LOP3.LUT R2, R4, 0xfffffe00, R5, 0xf8, !PT ;  /* 0xfffffe0004027812 */ /* 0x000fe200078ef805 */
[----:B------:R-:W-:Y:S01]  /*0620*/  IMAD.U32 R3, RZ, RZ, UR5 ;  /* 0x00000005ff037e24 */ /* 0x000fe2000f8e00ff */
[----:B------:R-:W-:Y:S01]  /*0630*/  SHF.R.U32.HI R5, RZ, 0x3, R0 ;  /* 0x00000003ff057819 */ /* 0x000fe20000011600 */
[----:B------:R-:W-:Y:S01]  /*0640*/  IMAD.SHL.U32 R4, R11, 0x200, RZ ;  /* 0x000002000b047824 */ /* 0x000fe200078e00ff */
[----:B------:R-:W-:Y:S01]  /*0650*/  USHF.R.S32.HI UR5, URZ, 0x1f, UR15 ;  /* 0x0000001f3f057899 */ /* 0x000fe2000801140f */
[----:B------:R1:W-:Y:S01]  /*0660*/  STL [R1], R2 ;  /* 0x0000000201007387 */ /* 0x0003e20000100800 */
[----:B------:R-:W-:Y:S02]  /*0670*/  LOP3.LUT R158, R158, R5, RZ, 0x3c, !PT ;  /* 0x000000059e9e7212 */ /* 0x000fe400078e3cff */
[----:B------:R-:W-:Y:S01]  /*0680*/  UIMAD UR58, UR5, UR38, URZ ;  /* 0x00000026053a72a4 */ /* 0x000fe2000f8e023f */
[----:B------:R2:W-:Y:S01]  /*0690*/  STL [R1+0x44], R3 ;  /* 0x0000440301007387 */ /* 0x0005e20000100800 */
[----:B------:R-:W-:-:S04]  /*06a0*/  @!UP5 UIMAD UR5, UR38, UR14, UR40 ;  /* 0x0000000e2605d2a4 */ /* 0x000fc8000f8e0228 */
[----:B------:R-:W-:Y:S01]  /*06b0*/  @!UP5 UIMAD UR55, UR5, UR55, URZ ;  /* 0x000000370537d2a4 */ /* 0x000fe2000f8e023f */
[C---:B-1----:R-:W-:Y:S01]  /*06c0*/  LOP3.LUT R2, R7.reuse, 0x1, RZ, 0xc0, !PT ;  /* 0x0000000107027812 */ /* 0x042fe200078ec0ff */
[----:B--2---:R-:W-:Y:S01]  /*06d0*/  IMAD.U32 R3, RZ, RZ, UR4 ;  /* 0x00000004ff037e24 */ /* 0x004fe2000f8e00ff */
[----:B------:R-:W-:Y:S01]  /*06e0*/  LEA.HI R3, R10, R12, RZ, 0x7 ;  /* 0x0000000c0a037211 */ /* 0x000fe200078f38ff */
[----:B------:R-:W-:Y:S01]  /*06f0*/  USHF.L.U32 UR4, UR38, 0x7, URZ ;  /* 0x0000000726047899 */ /* 0x000fe2000800063f */
[----:B------:R-:W-:Y:S01]  /*0700*/  ISETP.NE.U32.AND P0, PT, R2, 0x1, PT ;  /* 0x000000010200780c */ /* 0x000fe20003f05070 */
[----:B------:R-:W-:Y:S01]  /*0710*/  IMAD.SHL.U32 R10, R12, 0x2, RZ ;  /* 0x000000020c0a7824 */ /* 0x000fe200078e00ff */
[----:B------:R-:W-:Y:S01]  /*0720*/  SHF.R.S32.HI R2, RZ, 0x7, R3 ;  /* 0x00000007ff027819 */ /* 0x000fe20000011403 */
[----:B------:R-:W-:Y:S01]  /*0730*/  IMAD.SHL.U32 R3, R8, 0x10, RZ ;  /* 0x0000001008037824 */ /* 0x000fe200078e00ff */
[----:B------:R-:W-:Y:S02]  /*0740*/  R2P PR, R7, 0x6 ;  /* 0x0000000607007804 */ /* 0x000fe40000000000 */
[----:B------:R-:W-:-:S02]  /*0750*/  LOP3.LUT R10, R10, 0x6, RZ, 0xc0, !PT ;  /* 0x000000060a0a7812 */ /* 0x000fc400078ec0ff */
[----:B------:R-:W-:Y:S01]  /*0760*/  LOP3.LUT R6, R0, 0x30, R3, 0xf8, !PT ;  /* 0x0000003000067812 */ /* 0x000fe200078ef803 */
[----:B------:R-:W-:Y:S01]  /*0770*/  IMAD R0, R2, 0x1000, R4 ;  /* 0x0000100002007824 */ /* 0x000fe200078e0204 */
[----:B------:R-:W-:Y:S02]  /*0780*/  LEA.HI.SX32 R247, R247, R3, 0x1e ;  /* 0x00000003f7f77211 */ /* 0x000fe400078ff2ff */
[----:B------:R-:W-:Y:S01]  /*0790*/  LOP3.LUT R3, R6, 0x8, R14, 0xf8, !PT ;  /* 0x0000000806037812 */ /* 0x000fe200078ef80e */
[----:B------:R-:W-:Y:S01]  /*07a0*/  IMAD.IADD R158, R0, 0x1, R158 ;  /* 0x00000001009e7824 */ /* 0x000fe200078e029e */
[----:B------:R-:W-:Y:S01]  /*07b0*/  LOP3.LUT R0, R15, 0x7ffffffc, RZ, 0xc0, !PT ;  /* 0x7ffffffc0f007812 */ /* 0x000fe200078ec0ff */
[----:B------:R-:W-:Y:S01]  /*07c0*/  IMAD.U32 R6, RZ, RZ, UR4 ;  /* 0x00000004ff067e24 */ /* 0x000fe2000f8e00ff */
[----:B------:R-:W-:Y:S01]  /*07d0*/  LOP3.LUT R5, R4, R3, R5, 0xf6, !PT ;  /* 0x0000000304057212 */ /* 0x000fe200078ef605 */
[----:B------:R-:W-:Y:S01]  /*07e0*/  IMAD.SHL.U32 R3, R2, 0x8, RZ ;  /* 0x0000000802037824 */ /* 0x000fe200078e00ff */
[----:B------:R-:W-:Y:S01]  /*07f0*/  SEL R205, R205, 0xffffffe0, !P1 ;  /* 0xffffffe0cdcd7807 */ /* 0x000fe20004800000 */
[----:B------:R-:W-:Y:S01]  /*0800*/  IMAD.IADD R6, R12, 0x1, -R0 ;  /* 0x000000010c067824 */ /* 0x000fe200078e0a00 */
[----:B------:R-:W-:Y:S01]  /*0810*/  SEL R203, R203, 0x10, !P0 ;  /* 0x00000010cbcb7807 */ /* 0x000fe20004000000 */
[----:B------:R-:W-:Y:S01]  /*0820*/  IMAD.SHL.U32 R0, R7, 0x40, RZ ;  /* 0x0000004007007824 */ /* 0x000fe200078e00ff */
[----:B------:R-:W-:Y:S01]  /*0830*/  LOP3.LUT R3, R3, 0x8, RZ, 0xc0, !PT ;  /* 0x0000000803037812 */ /* 0x000fe200078ec0ff */
[----:B------:R-:W-:Y:S01]  /*0840*/  IMAD.SHL.U32 R6, R6, 0x2, RZ ;  /* 0x0000000206067824 */ /* 0x000fe200078e00ff */
[----:B------:R-:W-:Y:S01]  /*0850*/  UIMAD UR4, UR38, UR10, UR40 ;  /* 0x0000000a260472a4 */ /* 0x000fe2000f8e0228 */
[----:B------:R-:W-:Y:S01]  /*0860*/  IMAD.SHL.U32 R7, R11, 0x10, RZ ;  /* 0x000000100b077824 */ /* 0x000fe200078e00ff */
[----:B------:R-:W-:Y:S01]  /*0870*/  LOP3.LUT R0, R0, 0x1c0, RZ, 0xc0, !PT ;  /* 0x000001c000007812 */ /* 0x000fe200078ec0ff */
[C---:B------:R-:W-:Y:S01]  /*0880*/  IMAD R12, R2.reuse, 0x40, R10 ;  /* 0x00000040020c7824 */ /* 0x040fe200078e020a */
[----:B------:R-:W-:Y:S01]  /*0890*/  UIMAD UR56, UR4, UR56, URZ ;  /* 0x00000038043872a4 */ /* 0x000fe2000f8e023f */
        /* <DEDUP_REMOVED lines=26> */
[----:B------:R1:W-:Y:S01]  /*0a40*/  STL [R1+0x3c], R3 ;  /* 0x00003c0301007387 */ /* 0x0003e20000100800 */
[----:B------:R-:W-:Y:S01]  /*0a50*/  ULDC.64 UR6, c[0x0][0x118] ;  /* 0x0000460000067ab9 */ /* 0x000fe20000000a00 */
        /* <DEDUP_REMOVED lines=55> */
.L_x_806:
        /* <DEDUP_REMOVED lines=54> */
.L_x_728:
        /* <DEDUP_REMOVED lines=23> */
[----:B------:R-:W-:Y:S02]  /*12a0*/  ULDC.64 UR14, c[0x0][0x190] ;  /* 0x00006400000e7ab9 */ /* 0x000fe40000000a00 */
[----:B------:R-:W-:Y:S02]  /*12b0*/  UIMAD.WIDE.U32 UR12, UR38, UR8, URZ ;  /* 0x00000008260c72a5 */ /* 0x000fe4000f8e003f */
[----:B------:R-:W-:Y:S02]  /*12c0*/  UIMAD UR4, UR38, UR9, UR4 ;  /* 0x00000009260472a4 */ /* 0x000fe4000f8e0204 */
[----:B------:R-:W-:-:S02]  /*12d0*/  UISETP.NE.AND UP3, UPT, UR16, -0x1, UPT ;  /* 0xffffffff1000788c */ /* 0x000fc4000bf65270 */
[----:B------:R-:W-:Y:S02]  /*12e0*/  UIMAD.WIDE.U32 UR8, UR16, UR14, URZ ;  /* 0x0000000e100872a5 */ /* 0x000fe4000f8e003f */
[----:B------:R-:W-:Y:S02]  /*12f0*/  UIADD3 UR39, UR13, UR4, URZ ;  /* 0x000000040d277290 */ /* 0x000fe4000fffe03f */
[----:B------:R-:W-:Y:S02]  /*1300*/  USEL UR41, UR12, UR8, !UP3 ;  /* 0x000000080c297287 */ /* 0x000fe4000d800000 */
[----:B------:R-:W-:Y:S02]  /*1310*/  UIADD3 UR8, UR10, 0x80, UR20 ;  /* 0x000000800a087890 */ /* 0x000fe4000fffe014 */
[----:B------:R-:W-:Y:S02]  /*1320*/  ULDC UR11, c[0x0][0x2e4] ;  /* 0x0000b900000b7ab9 */ /* 0x000fe40000000800 */
        /* <DEDUP_REMOVED lines=35> */
.L_x_730:
        /* <DEDUP_REMOVED lines=18> */
.L_x_731:
[----:B------:R-:W2:Y:S01]  /*1680*/  LDL R0, [R1+0x44] ;  /* 0x0000440001007983 */ /* 0x000ea20000100800 */
        /* <DEDUP_REMOVED lines=18> */
[----:B------:R-:W3:Y:S01]  /*17b0*/  S2UR UR11, SR_CTAID.X ;  /* 0x00000000000b79c3 */ /* 0x000ee20000002500 */
        /* <DEDUP_REMOVED lines=10> */
[----:B------:R-:W-:-:S04]  /*1860*/  USHF.L.U64.HI UR4, UR38, 0x7, UR44 ;  /* 0x0000000726047899 */ /* 0x000fc8000801022c */
[----:B------:R-:W-:Y:S02]  /*1870*/  USEL UR4, UR4, URZ, UP1 ;  /* 0x0000003f04047287 */ /* 0x000fe40008800000 */
[----:B---3--:R-:W-:Y:S01]  /*1880*/  UIMAD.WIDE.U32 UR8, UR11, UR12, URZ ;  /* 0x0000000c0b0872a5 */ /* 0x008fe2000f8e003f */
[----:B-1----:R-:W-:-:S03]  /*1890*/  IMAD.MOV.U32 R4, RZ, RZ, RZ ;  /* 0x000000ffff047224 */ /* 0x002fc600078e00ff */
[----:B------:R-:W-:Y:S02]  /*18a0*/  UIMAD UR12, UR11, UR13, UR9 ;  /* 0x0000000d0b0c72a4 */ /* 0x000fe4000f8e0209 */
[----:B------:R-:W-:Y:S02]  /*18b0*/  USHF.L.U32 UR11, UR38, 0x7, URZ ;  /* 0x00000007260b7899 */ /* 0x000fe4000800063f */
[----:B------:R-:W-:Y:S02]  /*18c0*/  USEL UR18, UR8, URZ, UP6 ;  /* 0x0000003f08127287 */ /* 0x000fe4000b000000 */
[----:B------:R-:W-:Y:S02]  /*18d0*/  USEL UR8, UR11, URZ, UP1 ;  /* 0x0000003f0b087287 */ /* 0x000fe40008800000 */
[----:B------:R-:W-:Y:S02]  /*18e0*/  USEL UR12, UR12, URZ, UP6 ;  /* 0x0000003f0c0c7287 */ /* 0x000fe4000b000000 */
[----:B------:R-:W-:-:S04]  /*18f0*/  UIADD3 UR8, UP1, UR17, UR8, URZ ;  /* 0x0000000811087290 */ /* 0x000fc8000ff3e03f */
        /* <DEDUP_REMOVED lines=33> */
.L_x_732:
[----:B------:R-:W-:Y:S02]  /*1b10*/  UMOV UR13, UR56 ;  /* 0x00000038000d7c82 */ /* 0x000fe40008000000 */
.L_x_733:
        /* <DEDUP_REMOVED lines=13> */
[----:B------:R-:W-:Y:S02]  /*1bf0*/  UMOV UR18, 0x4 ;  /* 0x0000000400127882 */ /* 0x000fe40000000000 */
[----:B------:R-:W-:Y:S02]  /*1c00*/  UIMAD UR24, UR40, UR9, UR4 ;  /* 0x00000009281872a4 */ /* 0x000fe4000f8e0204 */
[----:B------:R-:W-:Y:S02]  /*1c10*/  ULDC.64 UR6, c[0x0][0x200] ;  /* 0x0000800000067ab9 */ /* 0x000fe40000000a00 */
[----:B------:R-:W-:Y:S02]  /*1c20*/  ULDC.64 UR8, c[0x0][0x378] ;  /* 0x0000de0000087ab9 */ /* 0x000fe40000000a00 */
[----:B------:R-:W-:Y:S01]  /*1c30*/  UIMAD UR4, UR16, UR8, URZ ;  /* 0x00000008100472a4 */ /* 0x000fe2000f8e023f */
[----:B-1----:R-:W-:Y:S01]  /*1c40*/  SHF.R.S32.HI R20, RZ, 0x1f, R19 ;  /* 0x0000001fff147819 */ /* 0x002fe20000011413 */
[----:B------:R-:W-:-:S02]  /*1c50*/  ULDC UR19, c[0x0][0x2e8] ;  /* 0x0000ba0000137ab9 */ /* 0x000fc40000000800 */
[----:B------:R-:W-:Y:S01]  /*1c60*/  UIMAD UR12, UR40, UR9, UR4 ;  /* 0x00000009280c72a4 */ /* 0x000fe2000f8e0204 */
[----:B------:R-:W-:Y:S02]  /*1c70*/  LEA.HI R0, R20, R19, RZ, 0x3 ;  /* 0x0000001314007211 */ /* 0x000fe400078f18ff */
        /* <DEDUP_REMOVED lines=11> */
[----:B------:R-:W-:Y:S01]  /*1d30*/  IMAD.WIDE.U32 R4, R2, c[0x0][0x190], R210 ;  /* 0x0000640002047a25 */ /* 0x000fe200078e00d2 */
[----:B------:R-:W-:Y:S02]  /*1d40*/  UMOV UR16, UR8 ;  /* 0x0000000800107c82 */ /* 0x000fe40008000000 */
[----:B------:R-:W-:Y:S01]  /*1d50*/  UIADD3 UR8, UR17, UR13, URZ ;  /* 0x0000000d11087290 */ /* 0x000fe2000fffe03f */
[----:B------:R-:W-:Y:S01]  /*1d60*/  IMAD R7, R7, c[0x0][0x190], RZ ;  /* 0x0000640007077a24 */ /* 0x000fe200078e02ff */
[----:B------:R-:W-:Y:S01]  /*1d70*/  UMOV UR15, UR9 ;  /* 0x00000009000f7c82 */ /* 0x000fe20008000000 */
[----:B------:R-:W-:Y:S01]  /*1d80*/  IADD3 R6, P0, R4, UR41, RZ ;  /* 0x0000002904067c10 */ /* 0x000fe2000ff1e0ff */
[----:B------:R-:W-:Y:S01]  /*1d90*/  UIMAD.WIDE UR8, UR8, UR18, UR6 ;  /* 0x00000012080872a5 */ /* 0x000fe2000f8e0206 */
[----:B------:R-:W-:Y:S01]  /*1da0*/  IMAD R2, R2, c[0x0][0x194], R7 ;  /* 0x0000650002027a24 */ /* 0x000fe200078e0207 */
[----:B------:R1:W2:Y:S01]  /*1db0*/  R2UR UR6, R8 ;  /* 0x00000000080673c2 */ /* 0x0002a200000e0000 */
[----:B------:R-:W-:-:S03]  /*1dc0*/  UIADD3 UR4, UR4, -UR19, URZ ;  /* 0x8000001304047290 */ /* 0x000fc6000fffe03f */
[----:B------:R-:W-:Y:S01]  /*1dd0*/  IADD3.X R7, R5, UR39, R2, P0, !PT ;  /* 0x0000002705077c10 */ /* 0x000fe200087fe402 */
        /* <DEDUP_REMOVED lines=56> */
.L_x_735:
        /* <DEDUP_REMOVED lines=18> */
.L_x_736:
        /* <DEDUP_REMOVED lines=29> */
.L_x_738:
[----:B------:R-:W-:Y:S05]  /*2450*/  BSYNC B0 ;  /* 0x0000000000007941 */ /* 0x000fea0003800000 */
.L_x_737:
        /* <DEDUP_REMOVED lines=15> */
.L_x_740:
[----:B------:R-:W-:Y:S05]  /*2550*/  BSYNC B0 ;  /* 0x0000000000007941 */ /* 0x000fea0003800000 */
.L_x_739:
        /* <DEDUP_REMOVED lines=15> */
.L_x_742:
[----:B------:R-:W-:Y:S05]  /*2650*/  BSYNC B0 ;  /* 0x0000000000007941 */ /* 0x000fea0003800000 */
.L_x_741:
        /* <DEDUP_REMOVED lines=14> */
.L_x_744:
[----:B------:R-:W-:Y:S05]  /*2740*/  BSYNC B0 ;  /* 0x0000000000007941 */ /* 0x000fea0003800000 */
.L_x_743:
        /* <DEDUP_REMOVED lines=25> */
.L_x_746:
[----:B------:R-:W-:Y:S05]  /*28e0*/  BSYNC B0 ;  /* 0x0000000000007941 */ /* 0x000fea0003800000 */
.L_x_745:
        /* <DEDUP_REMOVED lines=13> */
.L_x_748:
[----:B------:R-:W-:Y:S05]  /*29c0*/  BSYNC B0 ;  /* 0x0000000000007941 */ /* 0x000fea0003800000 */
.L_x_747:
        /* <DEDUP_REMOVED lines=13> */
.L_x_750:
[----:B------:R-:W-:Y:S05]  /*2aa0*/  BSYNC B0 ;  /* 0x0000000000007941 */ /* 0x000fea0003800000 */
.L_x_749:
        /* <DEDUP_REMOVED lines=12> */
.L_x_734:
        /* <DEDUP_REMOVED lines=22> */
.L_x_753:
[----:B------:R-:W-:Y:S05]  /*2cd0*/  BSYNC B0 ;  /* 0x0000000000007941 */ /* 0x000fea0003800000 */
.L_x_752:
        /* <DEDUP_REMOVED lines=16> */
.L_x_755:
[----:B------:R-:W-:Y:S05]  /*2de0*/  BSYNC B0 ;  /* 0x0000000000007941 */ /* 0x000fea0003800000 */
.L_x_754:
        /* <DEDUP_REMOVED lines=16> */
.L_x_757:
[----:B------:R-:W-:Y:S05]  /*2ef0*/  BSYNC B0 ;  /* 0x0000000000007941 */ /* 0x000fea0003800000 */
.L_x_756:
        /* <DEDUP_REMOVED lines=19> */
.L_x_759:
[----:B------:R-:W-:Y:S05]  /*3030*/  BSYNC B0 ;  /* 0x0000000000007941 */ /* 0x000fea0003800000 */
.L_x_758:
        /* <DEDUP_REMOVED lines=22> */
.L_x_761:
[----:B------:R-:W-:Y:S05]  /*31a0*/  BSYNC B0 ;  /* 0x0000000000007941 */ /* 0x000fea0003800000 */
.L_x_760:
        /* <DEDUP_REMOVED lines=20> */
.L_x_763:
[----:B------:R-:W-:Y:S05]  /*32f0*/  BSYNC B0 ;  /* 0x0000000000007941 */ /* 0x000fea0003800000 */
.L_x_762:
        /* <DEDUP_REMOVED lines=20> */
.L_x_765:
[----:B------:R-:W-:Y:S05]  /*3440*/  BSYNC B0 ;  /* 0x0000000000007941 */ /* 0x000fea0003800000 */
.L_x_764:
        /* <DEDUP_REMOVED lines=23> */
.L_x_767:
[----:B------:R-:W-:Y:S05]  /*35c0*/  BSYNC B0 ;  /* 0x0000000000007941 */ /* 0x000fea0003800000 */
.L_x_766:
        /* <DEDUP_REMOVED lines=55> */
.L_x_769:
[----:B-1----:R-:W-:Y:S05]  /*3940*/  BSYNC B0 ;  /* 0x0000000000007941 */ /* 0x002fea0003800000 */
.L_x_768:
        /* <DEDUP_REMOVED lines=21> */
.L_x_771:
[----:B------:R-:W-:Y:S05]  /*3aa0*/  BSYNC B0 ;  /* 0x0000000000007941 */ /* 0x000fea0003800000 */
.L_x_770:
        /* <DEDUP_REMOVED lines=21> */
.L_x_773:
[----:B------:R-:W-:Y:S05]  /*3c00*/  BSYNC B0 ;  /* 0x0000000000007941 */ /* 0x000fea0003800000 */
.L_x_772:
        /* <DEDUP_REMOVED lines=21> */
.L_x_775:
[----:B------:R-:W-:Y:S05]  /*3d60*/  BSYNC B0 ;  /* 0x0000000000007941 */ /* 0x000fea0003800000 */
.L_x_774:
        /* <DEDUP_REMOVED lines=29> */
.L_x_777:
[----:B------:R-:W-:Y:S05]  /*3f40*/  BSYNC B0 ;  /* 0x0000000000007941 */ /* 0x000fea0003800000 */
.L_x_776:
        /* <DEDUP_REMOVED lines=20> */
.L_x_779:
[----:B------:R-:W-:Y:S05]  /*4090*/  BSYNC B0 ;  /* 0x0000000000007941 */ /* 0x000fea0003800000 */
.L_x_778:
        /* <DEDUP_REMOVED lines=20> */
.L_x_781:
[----:B------:R-:W-:Y:S05]  /*41e0*/  BSYNC B0 ;  /* 0x0000000000007941 */ /* 0x000fea0003800000 */
.L_x_780:
        /* <DEDUP_REMOVED lines=19> */
.L_x_783:
[----:B------:R-:W-:Y:S05]  /*4320*/  BSYNC B0 ;  /* 0x0000000000007941 */ /* 0x000fea0003800000 */
.L_x_782:
[----:B------:R-:W-:Y:S02]  /*4330*/  ULDC.64 UR20, c[0x0][0x318] ;  /* 0x0000c60000147ab9 */ /* 0x000fe40000000a00 */
[----:B------:R-:W-:Y:S02]  /*4340*/  USHF.R.S32.HI UR9, URZ, 0x1f, UR40 ;  /* 0x0000001f3f097899 */ /* 0x000fe40008011428 */
[----:B------:R-:W-:Y:S01]  /*4350*/  ULDC.64 UR24, c[0x0][0x320] ;  /* 0x0000c80000187ab9 */ /* 0x000fe20000000a00 */
[----:B------:R-:W-:Y:S01]  /*4360*/  LEA.HI R0, R20, R19, RZ, 0x4 ;  /* 0x0000001314007211 */ /* 0x000fe200078f20ff */
[----:B------:R-:W-:Y:S01]  /*4370*/  UISETP.NE.U32.AND UP1, UPT, URZ, UR20, UPT ;  /* 0x000000143f00728c */ /* 0x000fe2000bf25070 */
[----:B------:R-:W0:Y:S03]  /*4380*/  LDGDEPBAR ;  /* 0x00000000000079af */ /* 0x000e260000000000 */
        /* <DEDUP_REMOVED lines=10> */
[----:B--2---:R-:W-:-:S05]  /*4430*/  IMAD.U32 R4, RZ, RZ, UR20 ;  /* 0x00000014ff047e24 */ /* 0x004fca000f8e00ff */
[----:B------:R-:W-:-:S05]  /*4440*/  IMAD.U32 R5, RZ, RZ, UR21 ;  /* 0x00000015ff057e24 */ /* 0x000fca000f8e00ff */
[----:B---3--:R2:W3:Y:S01]  /*4450*/  @P2 LDG.E R4, [R4.64] ;  /* 0x0000001a04042981 */ /* 0x0084e2000c1e1900 */
[----:B------:R-:W-:Y:S01]  /*4460*/  LOP3.LUT R0, R0, 0xfffffff0, RZ, 0xc0, !PT ;  /* 0xfffffff000007812 */ /* 0x000fe200078ec0ff */
[----:B------:R-:W-:Y:S01]  /*4470*/  IMAD.MOV.U32 R164, RZ, RZ, 0x20 ;  /* 0x00000020ffa47424 */ /* 0x000fe200078e00ff */
[----:B------:R-:W-:Y:S01]  /*4480*/  CS2R R126, SRZ ;  /* 0x00000000007e7805 */ /* 0x000fe2000001ff00 */
[----:B------:R-:W-:Y:S01]  /*4490*/  IMAD.MOV.U32 R157, RZ, RZ, 0x40 ;  /* 0x00000040ff9d7424 */ /* 0x000fe200078e00ff */
[----:B------:R-:W-:Y:S01]  /*44a0*/  CS2R R124, SRZ ;  /* 0x00000000007c7805 */ /* 0x000fe2000001ff00 */
[----:B------:R-:W-:Y:S01]  /*44b0*/  IMAD.IADD R0, R19, 0x1, -R0 ;  /* 0x0000000113007824 */ /* 0x000fe200078e0a00 */
[----:B------:R-:W-:Y:S01]  /*44c0*/  CS2R R130, SRZ ;  /* 0x0000000000827805 */ /* 0x000fe2000001ff00 */
[----:B------:R-:W-:Y:S01]  /*44d0*/  IMAD.MOV.U32 R252, RZ, RZ, 0x40 ;  /* 0x00000040fffc7424 */ /* 0x000fe200078e00ff */
[----:B------:R-:W-:Y:S01]  /*44e0*/  CS2R R128, SRZ ;  /* 0x0000000000807805 */ /* 0x000fe2000001ff00 */
[----:B------:R-:W-:Y:S01]  /*44f0*/  IMAD.MOV.U32 R200, RZ, RZ, R199 ;  /* 0x000000ffffc87224 */ /* 0x000fe200078e00c7 */
[----:B-1--4-:R-:W-:Y:S01]  /*4500*/  SHF.R.S32.HI R2, RZ, 0x1f, R0 ;  /* 0x0000001fff027819 */ /* 0x012fe20000011400 */
        /* <DEDUP_REMOVED lines=13> */
[----:B--2---:R-:W3:Y:S01]  /*45e0*/  @P2 MUFU.RCP R5, c[0x0][0x238] ;  /* 0x00008e0000052b08 */ /* 0x004ee20000001000 */
        /* <DEDUP_REMOVED lines=9> */
[----:B------:R-:W-:Y:S01]  /*4680*/  CS2R R90, SRZ ;  /* 0x00000000005a7805 */ /* 0x000fe2000001ff00 */
[----:B------:R-:W-:Y:S01]  /*4690*/  CS2R R88, SRZ ;  /* 0x0000000000587805 */ /* 0x000fe2000001ff00 */
[----:B------:R-:W-:Y:S01]  /*46a0*/  SEL R0, R0, R166, !P1 ;  /* 0x000000a600007207 */ /* 0x000fe20004800000 */
[----:B------:R-:W-:Y:S01]  /*46b0*/  CS2R R86, SRZ ;  /* 0x0000000000567805 */ /* 0x000fe2000001ff00 */
[----:B------:R-:W-:Y:S01]  /*46c0*/  CS2R R84, SRZ ;  /* 0x0000000000547805 */ /* 0x000fe2000001ff00 */
[----:B------:R-:W-:Y:S01]  /*46d0*/  CS2R R78, SRZ ;  /* 0x00000000004e7805 */ /* 0x000fe2000001ff00 */
[----:B------:R-:W-:Y:S01]  /*46e0*/  CS2R R76, SRZ ;  /* 0x00000000004c7805 */ /* 0x000fe2000001ff00 */
[----:B------:R-:W-:Y:S01]  /*46f0*/  IMAD.SHL.U32 R156, R0, 0x2, RZ ;  /* 0x00000002009c7824 */ /* 0x000fe200078e00ff */
[C---:B------:R-:W-:Y:S01]  /*4700*/  IADD3 R0, R247.reuse, -0x80, RZ ;  /* 0xffffff80f7007810 */ /* 0x040fe20007ffe0ff */
        /* <DEDUP_REMOVED lines=9> */
[----:B------:R-:W-:Y:S01]  /*47a0*/  IMAD.SHL.U32 R163, R165, 0x2, RZ ;  /* 0x00000002a5a37824 */ /* 0x000fe200078e00ff */
[----:B------:R-:W-:Y:S01]  /*47b0*/  SEL R252, R252, 0xffffffc0, !P3 ;  /* 0xffffffc0fcfc7807 */ /* 0x000fe20005800000 */
[----:B------:R-:W-:Y:S01]  /*47c0*/  IMAD.SHL.U32 R249, R0, 0x4, RZ ;  /* 0x0000000400f97824 */ /* 0x000fe200078e00ff */
[----:B------:R-:W-:Y:S01]  /*47d0*/  SHF.L.U64.HI R251, R247, 0x2, R15 ;  /* 0x00000002f7fb7819 */ /* 0x000fe2000001020f */
[----:B------:R-:W-:-:S02]  /*47e0*/  UMOV UR4, URZ ;  /* 0x0000003f00047c82 */ /* 0x000fc40008000000 */
[----:B------:R-:W-:Y:S01]  /*47f0*/  ULDC UR14, c[0x0][0x2e4] ;  /* 0x0000b900000e7ab9 */ /* 0x000fe20000000800 */
[----:B---3--:R-:W-:-:S04]  /*4800*/  @P2 FMUL.FTZ R2, R4, R5 ;  /* 0x0000000504022220 */ /* 0x008fc80000410000 */
[----:B------:R1:W2:Y:S02]  /*4810*/  @P2 R2UR UR9, R2 ;  /* 0x00000000020923c2 */ /* 0x0002a400000e0000 */
[----:B-1----:R-:W-:Y:S01]  /*4820*/  IADD3 R2, R165, 0x2000, RZ ;  /* 0x00002000a5027810 */ /* 0x002fe20007ffe0ff */
[----:B--2---:R-:W-:-:S03]  /*4830*/  @UP1 UMOV UR4, UR9 ;  /* 0x0000000900041c82 */ /* 0x004fc60008000000 */
[----:B------:R-:W-:-:S05]  /*4840*/  SEL R2, R2, R165, !P1 ;  /* 0x000000a502027207 */ /* 0x000fca0004800000 */
[----:B------:R-:W-:-:S03]  /*4850*/  IMAD.SHL.U32 R162, R2, 0x2, RZ ;  /* 0x0000000202a27824 */ /* 0x000fc600078e00ff */
.L_x_788:
[----:B------:R-:W2:Y:S01]  /*4860*/  LDL R2, [R1+0x4] ;  /* 0x0000040001027983 */ /* 0x000ea20000100800 */
[----:B------:R-:W-:Y:S01]  /*4870*/  IMAD.IADD R0, R162, 0x1, R164 ;  /* 0x00000001a2007824 */ /* 0x000fe200078e02a4 */
[----:B------:R-:W-:Y:S01]  /*4880*/  USHF.L.U32 UR13, UR22, 0x7, URZ ;  /* 0x00000007160d7899 */ /* 0x000fe2000800063f */
[----:B------:R-:W-:Y:S01]  /*4890*/  IMAD.U32 R167, RZ, RZ, UR22 ;  /* 0x00000016ffa77e24 */ /* 0x000fe2000f8e00ff */
[----:B------:R-:W0:Y:S02]  /*48a0*/  LDGDEPBAR ;  /* 0x00000000000079af */ /* 0x000e240000000000 */
[----:B------:R-:W-:Y:S04]  /*48b0*/  UIADD3 UR12, UR13, UR10, URZ ;  /* 0x0000000a0d0c7290 */ /* 0x000fe8000fffe03f */
[----:B------:R-:W-:Y:S04]  /*48c0*/  UIADD3 UR9, -UR5, 0x80, UR12 ;  /* 0x0000008005097890 */ /* 0x000fe8000fffe10c */
[----:B------:R-:W-:Y:S02]  /*48d0*/  UIADD3 UR11, UR9, -UR46, URZ ;  /* 0x8000002e090b7290 */ /* 0x000fe4000fffe03f */
[----:B------:R-:W-:Y:S04]  /*48e0*/  USHF.L.U32 UR9, UR8, 0x7, URZ ;  /* 0x0000000708097899 */ /* 0x000fe8000800063f */
[----:B------:R-:W-:Y:S03]  /*48f0*/  UISETP.GE.AND UP0, UPT, UR9, UR11, UPT ;  /* 0x0000000b0900728c */ /* 0x000fe6000bf06270 */
[----:B------:R-:W-:Y:S01]  /*4900*/  ULDC UR11, c[0x0][0x2e4] ;  /* 0x0000b900000b7ab9 */ /* 0x000fe20000000800 */
[----:B--2---:R-:W-:Y:S01]  /*4910*/  IMAD R167, R167, 0x80, R2 ;  /* 0x00000080a7a77824 */ /* 0x004fe200078e0202 */
[----:B------:R-:W-:Y:S04]  /*4920*/  DEPBAR.LE SB0, 0x0 ;  /* 0x000080000000791a */ /* 0x000fe80000000000 */
[----:B------:R-:W-:Y:S01]  /*4930*/  BAR.SYNC.DEFER_BLOCKING 0x0 ;  /* 0x0000000000007b1d */ /* 0x000fe20000010000 */
[----:B------:R-:W-:Y:S04]  /*4940*/  IADD3 R2, R247, -UR10, -R167 ;  /* 0x8000000af7027c10 */ /* 0x000fe8000fffe8a7 */
[----:B------:R-:W-:Y:S04]  /*4950*/  IADD3 R2, R2, UR5, RZ ;  /* 0x0000000502027c10 */ /* 0x000fe8000fffe0ff */
[----:B------:R-:W-:Y:S04]  /*4960*/  IADD3 R2, R2, UR9, RZ ;  /* 0x0000000902027c10 */ /* 0x000fe8000fffe0ff */
[----:B------:R-:W-:Y:S02]  /*4970*/  IADD3 R170, R2, -0x1, RZ ;  /* 0xffffffff02aa7810 */ /* 0x000fe40007ffe0ff */
[----:B------:R-:W-:Y:S02]  /*4980*/  IABS R171, R2 ;  /* 0x0000000200ab7213 */ /* 0x000fe40000000000 */
[----:B------:R-:W-:Y:S03]  /*4990*/  ISETP.GE.AND P1, PT, R170, RZ, PT ;  /* 0x000000ffaa00720c */ /* 0x000fe60003f26270 */
[----:B------:R-:W-:Y:S01]  /*49a0*/  IMAD.MOV.U32 R172, RZ, RZ, R171 ;  /* 0x000000ffffac7224 */ /* 0x000fe200078e00ab */
[C---:B------:R-:W-:Y:S01]  /*49b0*/  IADD3 R171, R2.reuse, 0x8, RZ ;  /* 0x0000000802ab7810 */ /* 0x040fe20007ffe0ff */
[----:B------:R-:W-:Y:S02]  /*49c0*/  LDSM.16.M88.4 R64, [R162] ;  /* 0x00000000a240783b */ /* 0x000fe40000000200 */
[----:B------:R1:W-:Y:S01]  /*49d0*/  I2F R194, R172 ;  /* 0x000000ac00c27306 */ /* 0x0003e20000201400 */
[----:B------:R-:W-:Y:S05]  /*49e0*/  ISETP.GE.AND P0, PT, R171, RZ, PT ;  /* 0x000000ffab00720c */ /* 0x000fea0003f06270 */
[C---:B------:R-:W-:Y:S01]  /*49f0*/  @!P1 IADD3 R170, -R2.reuse, 0x1, RZ ;  /* 0x0000000102aa9810 */ /* 0x040fe20007ffe1ff */
[----:B------:R-:W2:Y:S03]  /*4a00*/  LDSM.16.M88.4 R16, [R158+0xc000] ;  /* 0x00c000009e10783b */ /* 0x000ea60000000200 */
[----:B------:R3:W4:Y:S04]  /*4a10*/  I2F R193, R170 ;  /* 0x000000aa00c17306 */ /* 0x0007280000201400 */
[C---:B------:R-:W-:Y:S01]  /*4a20*/  @!P0 IADD3 R171, -R2.reuse, -0x8, RZ ;  /* 0xfffffff802ab8810 */ /* 0x040fe20007ffe1ff */
[----:B------:R-:W4:Y:S05]  /*4a30*/  LDSM.16.M88.4 R60, [R162+0x2000] ;  /* 0x00200000a23c783b */ /* 0x000f2a0000000200 */
[----:B------:R2:W2:Y:S03]  /*4a40*/  I2F R196, R171 ;  /* 0x000000ab00c47306 */ /* 0x0004a60000201400 */
[----:B------:R-:W4:Y:S01]  /*4a50*/  LDSM.16.M88.4 R32, [R158+0xc800] ;  /* 0x00c800009e20783b */ /* 0x000f220000000200 */
[----:B-1----:R-:W-:Y:S04]  /*4a60*/  IADD3 R172, R2, 0x7, RZ ;  /* 0x0000000702ac7810 */ /* 0x002fe80007ffe0ff */
[----:B------:R-:W-:Y:S03]  /*4a70*/  ISETP.GE.AND P2, PT, R172, RZ, PT ;  /* 0x000000ffac00720c */ /* 0x000fe60003f46270 */
[----:B------:R-:W1:Y:S01]  /*4a80*/  LDSM.16.M88.4 R48, [R158+0xd000] ;  /* 0x00d000009e30783b */ /* 0x000e620000000200 */
[C---:B---3--:R-:W-:Y:S07]  /*4a90*/  IADD3 R170, R2.reuse, 0x2f, RZ ;  /* 0x0000002f02aa7810 */ /* 0x048fee0007ffe0ff */
[----:B------:R-:W3:Y:S02]  /*4aa0*/  LDSM.16.M88.4 R132, [R158+0xd800] ;  /* 0x00d800009e84783b */ /* 0x000ee40000000200 */
[C---:B------:R-:W-:Y:S02]  /*4ab0*/  @!P2 IADD3 R172, -R2.reuse, -0x7, RZ ;  /* 0xfffffff902aca810 */ /* 0x040fe40007ffe1ff */
[----:B--2---:R-:W-:Y:S02]  /*4ac0*/  IADD3 R171, R2, 0x27, RZ ;  /* 0x0000002702ab7810 */ /* 0x004fe40007ffe0ff */
[----:B------:R2:W1:Y:S01]  /*4ad0*/  I2F R195, R172 ;  /* 0x000000ac00c37306 */ /* 0x0004620000201400 */
[-C--:B------:R-:W-:Y:S01]  /*4ae0*/  HMMA.16816.F32.BF16 R4, R64, R16.reuse, RZ ;  /* 0x000000104004723c */ /* 0x080fe200000418ff */
[----:B------:R-:W-:Y:S07]  /*4af0*/  LDSM.16.M88.4 R136, [R0] ;  /* 0x000000000088783b */ /* 0x000fee0000000200 */
[C---:B----4-:R-:W-:Y:S01]  /*4b00*/  HMMA.16816.F32.BF16 R8, R60.reuse, R16, RZ ;  /* 0x000000103c08723c */ /* 0x050fe200000418ff */
[----:B------:R-:W4:Y:S07]  /*4b10*/  LDSM.16.M88.4 R140, [R161+0xc000] ;  /* 0x00c00000a18c783b */ /* 0x000f2e0000000200 */
[-C--:B------:R-:W-:Y:S01]  /*4b20*/  HMMA.16816.F32.BF16 R12, R60, R18.reuse, RZ ;  /* 0x000000123c0c723c */ /* 0x080fe200000418ff */
[----:B------:R-:W1:Y:S07]  /*4b30*/  LDSM.16.M88.4 R144, [R0+0x2000] ;  /* 0x002000000090783b */ /* 0x000e6e0000000200 */
[C---:B------:R-:W-:Y:S01]  /*4b40*/  HMMA.16816.F32.BF16 R16, R64.reuse, R18, RZ ;  /* 0x000000124010723c */ /* 0x040fe200000418ff */
[----:B------:R-:W2:Y:S07]  /*4b50*/  LDSM.16.M88.4 R148, [R161+0xc800] ;  /* 0x00c80000a194783b */ /* 0x000eae0000000200 */
[-C--:B------:R-:W-:Y:S01]  /*4b60*/  HMMA.16816.F32.BF16 R20, R64, R32.reuse, RZ ;  /* 0x000000204014723c */ /* 0x080fe200000418ff */
[----:B------:R-:W2:Y:S07]  /*4b70*/  LDSM.16.M88.4 R152, [R161+0xd000] ;  /* 0x00d00000a198783b */ /* 0x000eae0000000200 */
[C---:B------:R-:W-:Y:S08]  /*4b80*/  HMMA.16816.F32.BF16 R24, R60.reuse, R32, RZ ;  /* 0x000000203c18723c */ /* 0x040ff000000418ff */
[-C--:B------:R-:W-:Y:S08]  /*4b90*/  HMMA.16816.F32.BF16 R28, R60, R34.reuse, RZ ;  /* 0x000000223c1c723c */ /* 0x080ff000000418ff */
[C---:B------:R-:W-:Y:S08]  /*4ba0*/  HMMA.16816.F32.BF16 R32, R64.reuse, R34, RZ ;  /* 0x000000224020723c */ /* 0x040ff000000418ff */
[-C--:B-1----:R-:W-:Y:S08]  /*4bb0*/  HMMA.16816.F32.BF16 R36, R64, R48.reuse, RZ ;  /* 0x000000304024723c */ /* 0x082ff000000418ff */
[C---:B------:R-:W-:Y:S08]  /*4bc0*/  HMMA.16816.F32.BF16 R40, R60.reuse, R48, RZ ;  /* 0x000000303c28723c */ /* 0x040ff000000418ff */
[-C--:B------:R-:W-:Y:S08]  /*4bd0*/  HMMA.16816.F32.BF16 R44, R60, R50.reuse, RZ ;  /* 0x000000323c2c723c */ /* 0x080ff000000418ff */
[C---:B------:R-:W-:Y:S08]  /*4be0*/  HMMA.16816.F32.BF16 R48, R64.reuse, R50, RZ ;  /* 0x000000324030723c */ /* 0x040ff000000418ff */
[-C--:B---3--:R-:W-:Y:S08]  /*4bf0*/  HMMA.16816.F32.BF16 R52, R64, R132.reuse, RZ ;  /* 0x000000844034723c */ /* 0x088ff000000418ff */
[C---:B------:R-:W-:Y:S08]  /*4c00*/  HMMA.16816.F32.BF16 R56, R60.reuse, R132, RZ ;  /* 0x000000843c38723c */ /* 0x040ff000000418ff */
[-C--:B------:R-:W-:Y:S08]  /*4c10*/  HMMA.16816.F32.BF16 R60, R60, R134.reuse, RZ ;  /* 0x000000863c3c723c */ /* 0x080ff000000418ff */
[----:B------:R-:W-:Y:S01]  /*4c20*/  HMMA.16816.F32.BF16 R64, R64, R134, RZ ;  /* 0x000000864040723c */ /* 0x000fe200000418ff */
[----:B------:R-:W1:Y:S07]  /*4c30*/  LDSM.16.M88.4 R132, [R161+0xd800] ;  /* 0x00d80000a184783b */ /* 0x000e6e0000000200 */
[-C--:B----4-:R-:W-:Y:S08]  /*4c40*/  HMMA.16816.F32.BF16 R4, R136, R140.reuse, R4 ;  /* 0x0000008c8804723c */ /* 0x090ff00000041804 */
[C---:B------:R-:W-:Y:S08]  /*4c50*/  HMMA.16816.F32.BF16 R8, R144.reuse, R140, R8 ;  /* 0x0000008c9008723c */ /* 0x040ff00000041808 */
[-C--:B------:R-:W-:Y:S08]  /*4c60*/  HMMA.16816.F32.BF16 R12, R144, R142.reuse, R12 ;  /* 0x0000008e900c723c */ /* 0x080ff0000004180c */
[C---:B------:R-:W-:Y:S08]  /*4c70*/  HMMA.16816.F32.BF16 R16, R136.reuse, R142, R16 ;  /* 0x0000008e8810723c */ /* 0x040ff00000041810 */
[-C--:B--2---:R-:W-:Y:S08]  /*4c80*/  HMMA.16816.F32.BF16 R20, R136, R148.reuse, R20 ;  /* 0x000000948814723c */ /* 0x084ff00000041814 */
[C---:B------:R-:W-:Y:S08]  /*4c90*/  HMMA.16816.F32.BF16 R24, R144.reuse, R148, R24 ;  /* 0x000000949018723c */ /* 0x040ff00000041818 */
[-C--:B------:R-:W-:Y:S08]  /*4ca0*/  HMMA.16816.F32.BF16 R28, R144, R150.reuse, R28 ;  /* 0x00000096901c723c */ /* 0x080ff0000004181c */
[C---:B------:R-:W-:Y:S01]  /*4cb0*/  HMMA.16816.F32.BF16 R32, R136.reuse, R150, R32 ;  /* 0x000000968820723c */ /* 0x040fe20000041820 */
[----:B------:R-:W-:Y:S07]  /*4cc0*/  LDSM.16.M88.4 R148, [R159+0xc000] ;  /* 0x00c000009f94783b */ /* 0x000fee0000000200 */
[-C--:B------:R-:W-:Y:S08]  /*4cd0*/  HMMA.16816.F32.BF16 R36, R136, R152.reuse, R36 ;  /* 0x000000988824723c */ /* 0x080ff00000041824 */
[C---:B------:R-:W-:Y:S07]  /*4ce0*/  HMMA.16816.F32.BF16 R40, R144.reuse, R152, R40 ;  /* 0x000000989028723c */ /* 0x040fee0000041828 */
[--C-:B------:R-:W-:Y:S01]  /*4cf0*/  IMAD.IADD R152, R162, 0x1, R157.reuse ;  /* 0x00000001a2987824 */ /* 0x100fe200078e029d */
[-C--:B------:R-:W-:Y:S04]  /*4d00*/  HMMA.16816.F32.BF16 R44, R144, R154.reuse, R44 ;  /* 0x0000009a902c723c */ /* 0x080fe8000004182c */
[----:B------:R-:W2:Y:S04]  /*4d10*/  LDSM.16.M88.4 R140, [R152] ;  /* 0x00000000988c783b */ /* 0x000ea80000000200 */
[C---:B------:R-:W-:Y:S04]  /*4d20*/  HMMA.16816.F32.BF16 R48, R136.reuse, R154, R48 ;  /* 0x0000009a8830723c */ /* 0x040fe80000041830 */
[----:B------:R-:W3:Y:S04]  /*4d30*/  LDSM.16.M88.4 R152, [R152+0x2000] ;  /* 0x002000009898783b */ /* 0x000ee80000000200 */
[-C--:B-1----:R-:W-:Y:S08]  /*4d40*/  HMMA.16816.F32.BF16 R52, R136, R132.reuse, R52 ;  /* 0x000000848834723c */ /* 0x082ff00000041834 */
[C---:B------:R-:W-:Y:S08]  /*4d50*/  HMMA.16816.F32.BF16 R56, R144.reuse, R132, R56 ;  /* 0x000000849038723c */ /* 0x040ff00000041838 */
[-C--:B------:R-:W-:Y:S07]  /*4d60*/  HMMA.16816.F32.BF16 R60, R144, R134.reuse, R60 ;  /* 0x00000086903c723c */ /* 0x080fee000004183c */
[C---:B------:R-:W-:Y:S01]  /*4d70*/  IADD3 R146, R2.reuse, 0x40, RZ ;  /* 0x0000004002927810 */ /* 0x040fe20007ffe0ff */
[----:B------:R-:W-:Y:S01]  /*4d80*/  HMMA.16816.F32.BF16 R64, R136, R134, R64 ;  /* 0x000000868840723c */ /* 0x000fe20000041840 */
[----:B------:R-:W1:Y:S03]  /*4d90*/  LDSM.16.M88.4 R132, [R159+0xc800] ;  /* 0x00c800009f84783b */ /* 0x000e660000000200 */
[C---:B------:R-:W-:Y:S02]  /*4da0*/  IADD3 R147, R2.reuse, 0x37, RZ ;  /* 0x0000003702937810 */ /* 0x040fe40007ffe0ff */
[C---:B------:R-:W-:Y:S02]  /*4db0*/  IADD3 R144, R2.reuse, 0x38, RZ ;  /* 0x0000003802907810 */ /* 0x040fe40007ffe0ff */
[----:B------:R-:W-:Y:S01]  /*4dc0*/  IADD3 R138, R2, 0x47, RZ ;  /* 0x00000047028a7810 */ /* 0x000fe20007ffe0ff */
[-C--:B--2---:R-:W-:Y:S05]  /*4dd0*/  HMMA.16816.F32.BF16 R4, R140, R148.reuse, R4 ;  /* 0x000000948c04723c */ /* 0x084fea0000041804 */
[----:B------:R-:W-:Y:S02]  /*4de0*/  ISETP.GE.AND P0, PT, R138, RZ, PT ;  /* 0x000000ff8a00720c */ /* 0x000fe40003f06270 */
[----:B------:R-:W-:Y:S01]  /*4df0*/  IADD3 R136, P1, R250, UR18, RZ ;  /* 0x00000012fa887c10 */ /* 0x000fe2000ff3e0ff */
[C---:B---3--:R-:W-:Y:S04]  /*4e00*/  HMMA.16816.F32.BF16 R8, R152.reuse, R148, R8 ;  /* 0x000000949808723c */ /* 0x048fe80000041808 */
[----:B------:R-:W-:Y:S02]  /*4e10*/  IADD3 R139, R2, 0x48, RZ ;  /* 0x00000048028b7810 */ /* 0x000fe40007ffe0ff */
[----:B------:R-:W-:Y:S01]  /*4e20*/  IADD3.X R137, R251, UR17, RZ, P1, !PT ;  /* 0x00000011fb897c10 */ /* 0x000fe20008ffe4ff */
[----:B------:R-:W-:Y:S01]  /*4e30*/  IMAD.IADD R148, R0, 0x1, R157 ;  /* 0x0000000100947824 */ /* 0x000fe200078e029d */
[----:B------:R-:W-:Y:S01]  /*4e40*/  ISETP.GE.AND P1, PT, R139, RZ, PT ;  /* 0x000000ff8b00720c */ /* 0x000fe20003f26270 */
[-C--:B------:R-:W-:Y:S02]  /*4e50*/  HMMA.16816.F32.BF16 R12, R152, R150.reuse, R12 ;  /* 0x00000096980c723c */ /* 0x080fe4000004180c */
[----:B-----5:R2:W5:Y:S01]  /*4e60*/  LDG.E R174, [R136.64] ;  /* 0x0000001a88ae7981 */ /* 0x020562000c1e1900 */
[----:B------:R-:W-:Y:S02]  /*4e70*/  @!P0 IADD3 R138, -R2, -0x47, RZ ;  /* 0xffffffb9028a8810 */ /* 0x000fe40007ffe1ff */
[----:B------:R-:W-:Y:S01]  /*4e80*/  ISETP.GE.AND P0, PT, R146, RZ, PT ;  /* 0x000000ff9200720c */ /* 0x000fe20003f06270 */
[----:B------:R2:W5:Y:S01]  /*4e90*/  LDG.E R175, [R136.64+0x20] ;  /* 0x0000201a88af7981 */ /* 0x000562000c1e1900 */
[----:B------:R-:W3:Y:S01]  /*4ea0*/  I2F R198, R138 ;  /* 0x0000008a00c67306 */ /* 0x000ee20000201400 */
[C---:B------:R-:W-:Y:S01]  /*4eb0*/  IADD3 R145, R2.reuse, 0x3f, RZ ;  /* 0x0000003f02917810 */ /* 0x040fe20007ffe0ff */
[C---:B------:R-:W-:Y:S01]  /*4ec0*/  HMMA.16816.F32.BF16 R16, R140.reuse, R150, R16 ;  /* 0x000000968c10723c */ /* 0x040fe20000041810 */
[----:B------:R2:W5:Y:S03]  /*4ed0*/  LDG.E R173, [R136.64+0x100] ;  /* 0x0001001a88ad7981 */ /* 0x000566000c1e1900 */
[C---:B------:R-:W-:Y:S01]  /*4ee0*/  @!P1 IADD3 R139, -R2.reuse, -0x48, RZ ;  /* 0xffffffb8028b9810 */ /* 0x040fe20007ffe1ff */
[----:B------:R2:W5:Y:S01]  /*4ef0*/  LDG.E R172, [R136.64+0x120] ;  /* 0x0001201a88ac7981 */ /* 0x000562000c1e1900 */
[C---:B------:R-:W-:Y:S02]  /*4f00*/  IADD3 R149, R2.reuse, 0x30, RZ ;  /* 0x0000003002957810 */ /* 0x040fe40007ffe0ff */
[----:B------:R2:W4:Y:S01]  /*4f10*/  I2F R197, R139 ;  /* 0x0000008b00c57306 */ /* 0x0005220000201400 */
[----:B------:R-:W-:Y:S01]  /*4f20*/  @!P0 IADD3 R146, -R2, -0x40, RZ ;  /* 0xffffffc002928810 */ /* 0x000fe20007ffe1ff */
[-C--:B-1----:R-:W-:Y:S03]  /*4f30*/  HMMA.16816.F32.BF16 R20, R140, R132.reuse, R20 ;  /* 0x000000848c14723c */ /* 0x082fe60000041814 */
[----:B------:R-:W-:Y:S02]  /*4f40*/  ISETP.GE.AND P0, PT, R147, RZ, PT ;  /* 0x000000ff9300720c */ /* 0x000fe40003f06270 */
[----:B------:R-:W-:Y:S02]  /*4f50*/  ISETP.GE.AND P1, PT, R144, RZ, PT ;  /* 0x000000ff9000720c */ /* 0x000fe40003f26270 */
[----:B------:R-:W-:Y:S01]  /*4f60*/  ISETP.GE.AND P2, PT, R145, RZ, PT ;  /* 0x000000ff9100720c */ /* 0x000fe20003f46270 */
[----:B------:R1:W1:Y:S01]  /*4f70*/  I2F R190, R146 ;  /* 0x0000009200be7306 */ /* 0x0002620000201400 */
[C---:B------:R-:W-:Y:S04]  /*4f80*/  HMMA.16816.F32.BF16 R24, R152.reuse, R132, R24 ;  /* 0x000000849818723c */ /* 0x040fe80000041818 */
[C---:B------:R-:W-:Y:S03]  /*4f90*/  IADD3 R0, R2.reuse, 0x28, RZ ;  /* 0x0000002802007810 */ /* 0x040fe60007ffe0ff */
[C---:B------:R-:W-:Y:S01]  /*4fa0*/  @!P0 IADD3 R147, -R2.reuse, -0x37, RZ ;  /* 0xffffffc902938810 */ /* 0x040fe20007ffe1ff */
[-C--:B------:R-:W-:Y:S03]  /*4fb0*/  HMMA.16816.F32.BF16 R28, R152, R134.reuse, R28 ;  /* 0x00000086981c723c */ /* 0x080fe6000004181c */
[----:B------:R-:W-:Y:S01]  /*4fc0*/  I2F R191, R147 ;  /* 0x0000009300bf7306 */ /* 0x000fe20000201400 */
[C---:B------:R-:W-:Y:S01]  /*4fd0*/  @!P1 IADD3 R144, -R2.reuse, -0x38, RZ ;  /* 0xffffffc802909810 */ /* 0x040fe20007ffe1ff */
[----:B--2---:R-:W2:Y:S01]  /*4fe0*/  LDSM.16.M88.4 R136, [R159+0xd000] ;  /* 0x00d000009f88783b */ /* 0x004ea20000000200 */
[C---:B------:R-:W-:Y:S02]  /*4ff0*/  @!P2 IADD3 R145, -R2.reuse, -0x3f, RZ ;  /* 0xffffffc10291a810 */ /* 0x040fe40007ffe1ff */
[C---:B------:R-:W-:Y:S05]  /*5000*/  HMMA.16816.F32.BF16 R32, R140.reuse, R134, R32 ;  /* 0x000000868c20723c */ /* 0x040fea0000041820 */
[----:B------:R3:W-:Y:S01]  /*5010*/  I2F R192, R144 ;  /* 0x0000009000c07306 */ /* 0x0007e20000201400 */
[----:B------:R-:W4:Y:S01]  /*5020*/  LDSM.16.M88.4 R132, [R159+0xd800] ;  /* 0x00d800009f84783b */ /* 0x000f220000000200 */
[----:B-1----:R-:W-:Y:S04]  /*5030*/  IADD3 R146, R2, -0x8, RZ ;  /* 0xfffffff802927810 */ /* 0x002fe80007ffe0ff */
[----:B------:R-:W-:Y:S04]  /*5040*/  ISETP.GE.AND P2, PT, R146, RZ, PT ;  /* 0x000000ff9200720c */ /* 0x000fe80003f46270 */
[----:B------:R1:W1:Y:S09]  /*5050*/  I2F R188, R145 ;  /* 0x0000009100bc7306 */ /* 0x0002720000201400 */
[C---:B------:R-:W-:Y:S04]  /*5060*/  @!P2 IADD3 R146, -R2.reuse, 0x8, RZ ;  /* 0x000000080292a810 */ /* 0x040fe80007ffe1ff */
[----:B------:R4:W4:Y:S01]  /*5070*/  I2F R187, R146 ;  /* 0x0000009200bb7306 */ /* 0x0009220000201400 */
[----:B---3--:R-:W-:Y:S04]  /*5080*/  IADD3 R144, R2, -0x10, RZ ;  /* 0xfffffff002907810 */ /* 0x008fe80007ffe0ff */
[----:B------:R-:W-:Y:S01]  /*5090*/  ISETP.GE.AND P0, PT, R144, RZ, PT ;  /* 0x000000ff9000720c */ /* 0x000fe20003f06270 */
[-C--:B--2---:R-:W-:Y:S03]  /*50a0*/  HMMA.16816.F32.BF16 R36, R140, R136.reuse, R36 ;  /* 0x000000888c24723c */ /* 0x084fe60000041824 */
[C---:B-1----:R-:W-:Y:S04]  /*50b0*/  IADD3 R145, R2.reuse, -0x9, RZ ;  /* 0xfffffff702917810 */ /* 0x042fe80007ffe0ff */
[----:B------:R-:W-:Y:S01]  /*50c0*/  ISETP.GE.AND P1, PT, R145, RZ, PT ;  /* 0x000000ff9100720c */ /* 0x000fe20003f26270 */
[C---:B------:R-:W-:Y:S04]  /*50d0*/  HMMA.16816.F32.BF16 R40, R152.reuse, R136, R40 ;  /* 0x000000889828723c */ /* 0x040fe80000041828 */
[C---:B------:R-:W-:Y:S02]  /*50e0*/  @!P0 IADD3 R144, -R2.reuse, 0x10, RZ ;  /* 0x0000001002908810 */ /* 0x040fe40007ffe1ff */
[----:B------:R-:W-:Y:S02]  /*50f0*/  ISETP.GE.AND P0, PT, R149, RZ, PT ;  /* 0x000000ff9500720c */ /* 0x000fe40003f06270 */
[----:B------:R-:W-:Y:S01]  /*5100*/  I2F R189, R144 ;  /* 0x0000009000bd7306 */ /* 0x000fe20000201400 */
[C---:B----4-:R-:W-:Y:S01]  /*5110*/  IADD3 R146, R2.reuse, -0x11, RZ ;  /* 0xffffffef02927810 */ /* 0x050fe20007ffe0ff */
[-C--:B------:R-:W-:Y:S03]  /*5120*/  HMMA.16816.F32.BF16 R44, R152, R138.reuse, R44 ;  /* 0x0000008a982c723c */ /* 0x080fe6000004182c */
[----:B------:R-:W-:Y:S02]  /*5130*/  @!P1 IADD3 R145, -R2, 0x9, RZ ;  /* 0x0000000902919810 */ /* 0x000fe40007ffe1ff */
[----:B------:R-:W-:Y:S03]  /*5140*/  ISETP.GE.AND P1, PT, R146, RZ, PT ;  /* 0x000000ff9200720c */ /* 0x000fe60003f26270 */
[----:B------:R-:W1:Y:S01]  /*5150*/  I2F R185, R145 ;  /* 0x0000009100b97306 */ /* 0x000e620000201400 */
[----:B------:R-:W-:Y:S01]  /*5160*/  @!P0 IADD3 R149, -R2, -0x30, RZ ;  /* 0xffffffd002958810 */ /* 0x000fe20007ffe1ff */
[C---:B------:R-:W-:Y:S01]  /*5170*/  HMMA.16816.F32.BF16 R48, R140.reuse, R138, R48 ;  /* 0x0000008a8c30723c */ /* 0x040fe20000041830 */
[----:B------:R-:W-:Y:S03]  /*5180*/  LDSM.16.M88.4 R136, [R148] ;  /* 0x000000009488783b */ /* 0x000fe60000000200 */
[----:B------:R-:W-:Y:S04]  /*5190*/  ISETP.GE.AND P0, PT, R0, RZ, PT ;  /* 0x000000ff0000720c */ /* 0x000fe80003f06270 */
[----:B------:R2:W-:Y:S01]  /*51a0*/  I2F R183, R149 ;  /* 0x0000009500b77306 */ /* 0x0005e20000201400 */
[----:B------:R-:W-:Y:S01]  /*51b0*/  @!P1 IADD3 R146, -R2, 0x11, RZ ;  /* 0x0000001102929810 */ /* 0x000fe20007ffe1ff */
[-C--:B------:R-:W-:Y:S03]  /*51c0*/  HMMA.16816.F32.BF16 R52, R140, R132.reuse, R52 ;  /* 0x000000848c34723c */ /* 0x080fe60000041834 */
[----:B------:R-:W-:Y:S04]  /*51d0*/  ISETP.GE.AND P1, PT, R170, RZ, PT ;  /* 0x000000ffaa00720c */ /* 0x000fe80003f26270 */
[C---:B------:R-:W-:Y:S01]  /*51e0*/  @!P0 IADD3 R0, -R2.reuse, -0x28, RZ ;  /* 0xffffffd802008810 */ /* 0x040fe20007ffe1ff */
[----:B------:R3:W4:Y:S01]  /*51f0*/  I2F R186, R146 ;  /* 0x0000009200ba7306 */ /* 0x0007220000201400 */
[C---:B------:R-:W-:Y:S07]  /*5200*/  HMMA.16816.F32.BF16 R56, R152.reuse, R132, R56 ;  /* 0x000000849838723c */ /* 0x040fee0000041838 */
[C---:B------:R-:W-:Y:S01]  /*5210*/  @!P1 IADD3 R170, -R2.reuse, -0x2f, RZ ;  /* 0xffffffd102aa9810 */ /* 0x040fe20007ffe1ff */
[-C--:B------:R-:W-:Y:S01]  /*5220*/  HMMA.16816.F32.BF16 R60, R152, R134.reuse, R60 ;  /* 0x00000086983c723c */ /* 0x080fe2000004183c */
[----:B------:R1:W-:Y:S02]  /*5230*/  I2F R184, R0 ;  /* 0x0000000000b87306 */ /* 0x0003e40000201400 */
[----:B------:R-:W-:Y:S01]  /*5240*/  ISETP.GE.AND P1, PT, R171, RZ, PT ;  /* 0x000000ffab00720c */ /* 0x000fe20003f26270 */
[----:B--2---:R-:W-:Y:S03]  /*5250*/  LDSM.16.M88.4 R148, [R148+0x2000] ;  /* 0x002000009494783b */ /* 0x004fe60000000200 */
[----:B------:R-:W-:Y:S01]  /*5260*/  IADD3 R152, R2, -0x18, RZ ;  /* 0xffffffe802987810 */ /* 0x000fe20007ffe0ff */
[----:B------:R-:W-:Y:S03]  /*5270*/  HMMA.16816.F32.BF16 R64, R140, R134, R64 ;  /* 0x000000868c40723c */ /* 0x000fe60000041840 */
[----:B------:R-:W2:Y:S01]  /*5280*/  I2F R182, R170 ;  /* 0x000000aa00b67306 */ /* 0x000ea20000201400 */
[----:B------:R-:W-:Y:S01]  /*5290*/  ISETP.GE.AND P0, PT, R152, RZ, PT ;  /* 0x000000ff9800720c */ /* 0x000fe20003f06270 */
[----:B------:R-:W-:Y:S01]  /*52a0*/  LDSM.16.M88.4 R132, [R160+0xc800] ;  /* 0x00c80000a084783b */ /* 0x000fe20000000200 */
[C---:B------:R-:W-:Y:S02]  /*52b0*/  IADD3 R153, R2.reuse, -0x38, RZ ;  /* 0xffffffc802997810 */ /* 0x040fe40007ffe0ff */
[C---:B------:R-:W-:Y:S02]  /*52c0*/  @!P1 IADD3 R171, -R2.reuse, -0x27, RZ ;  /* 0xffffffd902ab9810 */ /* 0x040fe40007ffe1ff */
[----:B------:R-:W-:Y:S02]  /*52d0*/  ISETP.GE.AND P3, PT, R153, RZ, PT ;  /* 0x000000ff9900720c */ /* 0x000fe40003f66270 */
[C---:B------:R-:W-:Y:S01]  /*52e0*/  IADD3 R141, R2.reuse, -0x20, RZ ;  /* 0xffffffe0028d7810 */ /* 0x040fe20007ffe0ff */
[----:B------:R-:W2:Y:S01]  /*52f0*/  I2F R181, R171 ;  /* 0x000000ab00b57306 */ /* 0x000ea20000201400 */
[----:B---3--:R-:W3:Y:S01]  /*5300*/  LDSM.16.M88.4 R144, [R160+0xc000] ;  /* 0x00c00000a090783b */ /* 0x008ee20000000200 */
[C---:B------:R-:W-:Y:S02]  /*5310*/  IADD3 R140, R2.reuse, -0x21, RZ ;  /* 0xffffffdf028c7810 */ /* 0x040fe40007ffe0ff */
[C---:B-1----:R-:W-:Y:S02]  /*5320*/  IADD3 R0, R2.reuse, -0x19, RZ ;  /* 0xffffffe702007810 */ /* 0x042fe40007ffe0ff */
[----:B------:R-:W-:Y:S02]  /*5330*/  @!P0 IADD3 R152, -R2, 0x18, RZ ;  /* 0x0000001802988810 */ /* 0x000fe40007ffe1ff */
[----:B------:R-:W-:Y:S02]  /*5340*/  ISETP.GE.AND P1, PT, R0, RZ, PT ;  /* 0x000000ff0000720c */ /* 0x000fe40003f26270 */
[----:B------:R1:W1:Y:S01]  /*5350*/  I2F R179, R152 ;  /* 0x0000009800b37306 */ /* 0x0002620000201400 */
[----:B------:R-:W-:Y:S02]  /*5360*/  ISETP.GE.AND P0, PT, R141, RZ, PT ;  /* 0x000000ff8d00720c */ /* 0x000fe40003f06270 */
[C---:B------:R-:W-:Y:S02]  /*5370*/  IADD3 R154, R2.reuse, -0x39, RZ ;  /* 0xffffffc7029a7810 */ /* 0x040fe40007ffe0ff */
[----:B------:R-:W-:Y:S02]  /*5380*/  @!P3 IADD3 R153, -R2, 0x38, RZ ;  /* 0x000000380299b810 */ /* 0x000fe40007ffe1ff */
[----:B------:R-:W-:Y:S04]  /*5390*/  ISETP.GE.AND P2, PT, R154, RZ, PT ;  /* 0x000000ff9a00720c */ /* 0x000fe80003f46270 */
[----:B------:R-:W-:Y:S01]  /*53a0*/  I2F R153, R153 ;  /* 0x0000009900997306 */ /* 0x000fe20000201400 */
[----:B------:R-:W-:Y:S02]  /*53b0*/  @!P1 IADD3 R0, -R2, 0x19, RZ ;  /* 0x0000001902009810 */ /* 0x000fe40007ffe1ff */
[----:B------:R-:W-:Y:S02]  /*53c0*/  ISETP.GE.AND P1, PT, R140, RZ, PT ;  /* 0x000000ff8c00720c */ /* 0x000fe40003f26270 */
[C---:B------:R-:W-:Y:S04]  /*53d0*/  @!P0 IADD3 R141, -R2.reuse, 0x20, RZ ;  /* 0x00000020028d8810 */ /* 0x040fe80007ffe1ff */
[C---:B------:R-:W-:Y:S01]  /*53e0*/  @!P2 IADD3 R154, -R2.reuse, 0x39, RZ ;  /* 0x00000039029aa810 */ /* 0x040fe20007ffe1ff */
[----:B------:R-:W-:Y:S01]  /*53f0*/  I2F R180, R141 ;  /* 0x0000008d00b47306 */ /* 0x000fe20000201400 */
[C---:B-1----:R-:W-:Y:S05]  /*5400*/  IADD3 R152, R2.reuse, 0xf, RZ ;  /* 0x0000000f02987810 */ /* 0x042fea0007ffe0ff */
[C---:B------:R-:W-:Y:S04]  /*5410*/  @!P1 IADD3 R140, -R2.reuse, 0x21, RZ ;  /* 0x00000021028c9810 */ /* 0x040fe80007ffe1ff */
[----:B------:R1:W-:Y:S01]  /*5420*/  I2F R178, R140 ;  /* 0x0000008c00b27306 */ /* 0x0003e20000201400 */
[-C--:B---3--:R-:W-:Y:S08]  /*5430*/  HMMA.16816.F32.BF16 R4, R136, R144.reuse, R4 ;  /* 0x000000908804723c */ /* 0x088ff00000041804 */
[C---:B------:R-:W-:Y:S01]  /*5440*/  HMMA.16816.F32.BF16 R8, R148.reuse, R144, R8 ;  /* 0x000000909408723c */ /* 0x040fe20000041808 */
[----:B------:R3:W2:Y:S06]  /*5450*/  I2F R177, R0 ;  /* 0x0000000000b17306 */ /* 0x0006ac0000201400 */
[----:B------:R-:W-:Y:S01]  /*5460*/  IADD3 R144, R2, 0x1f, RZ ;  /* 0x0000001f02907810 */ /* 0x000fe20007ffe0ff */
[-C--:B------:R-:W-:Y:S03]  /*5470*/  HMMA.16816.F32.BF16 R12, R148, R146.reuse, R12 ;  /* 0x00000092940c723c */ /* 0x080fe6000004180c */
[----:B------:R-:W-:Y:S01]  /*5480*/  ISETP.GE.AND P1, PT, R144, RZ, PT ;  /* 0x000000ff9000720c */ /* 0x000fe20003f26270 */
[----:B------:R-:W-:Y:S01]  /*5490*/  I2F R154, R154 ;  /* 0x0000009a009a7306 */ /* 0x000fe20000201400 */
[----:B------:R-:W-:Y:S01]  /*54a0*/  IADD3 R145, R2, 0x18, RZ ;  /* 0x0000001802917810 */ /* 0x000fe20007ffe0ff */
[----:B-1----:R-:W1:Y:S02]  /*54b0*/  LDSM.16.M88.4 R140, [R160+0xd000] ;  /* 0x00d00000a08c783b */ /* 0x002e640000000200 */
[----:B------:R-:W-:Y:S01]  /*54c0*/  FFMA.FTZ R5, R193, -UR4, R5 ;  /* 0x80000004c1057c23 */ /* 0x000fe20008010005 */
[C---:B------:R-:W-:Y:S04]  /*54d0*/  HMMA.16816.F32.BF16 R16, R136.reuse, R146, R16 ;  /* 0x000000928810723c */ /* 0x040fe80000041810 */
[----:B------:R-:W-:Y:S02]  /*54e0*/  FFMA.FTZ R6, R196, -UR4, R6 ;  /* 0x80000004c4067c23 */ /* 0x000fe40008010006 */
[----:B------:R-:W-:Y:S01]  /*54f0*/  FFMA.FTZ R7, R195, -UR4, R7 ;  /* 0x80000004c3077c23 */ /* 0x000fe20008010007 */
[----:B------:R-:W-:Y:S01]  /*5500*/  IADD3 R146, R2, 0x17, RZ ;  /* 0x0000001702927810 */ /* 0x000fe20007ffe0ff */
[----:B------:R-:W-:Y:S01]  /*5510*/  FFMA.FTZ R4, R194, -UR4, R4 ;  /* 0x80000004c2047c23 */ /* 0x000fe20008010004 */
[-C--:B------:R-:W-:Y:S03]  /*5520*/  HMMA.16816.F32.BF16 R20, R136, R132.reuse, R20 ;  /* 0x000000848814723c */ /* 0x080fe60000041814 */
[----:B------:R-:W-:Y:S01]  /*5530*/  FFMA.FTZ R11, R198, -UR4, R11 ;  /* 0x80000004c60b7c23 */ /* 0x000fe2000801000b */
[C---:B---3--:R-:W-:Y:S01]  /*5540*/  IADD3 R0, R2.reuse, 0x20, RZ ;  /* 0x0000002002007810 */ /* 0x048fe20007ffe0ff */
[----:B------:R-:W-:Y:S01]  /*5550*/  FFMA.FTZ R10, R197, -UR4, R10 ;  /* 0x80000004c50a7c23 */ /* 0x000fe2000801000a */
[----:B------:R-:W-:Y:S01]  /*5560*/  @!P1 IADD3 R144, -R2, -0x1f, RZ ;  /* 0xffffffe102909810 */ /* 0x000fe20007ffe1ff */
[----:B------:R-:W-:Y:S01]  /*5570*/  FFMA.FTZ R8, R190, -UR4, R8 ;  /* 0x80000004be087c23 */ /* 0x000fe20008010008 */
[C---:B------:R-:W-:Y:S02]  /*5580*/  HMMA.16816.F32.BF16 R24, R148.reuse, R132, R24 ;  /* 0x000000849418723c */ /* 0x040fe40000041818 */
[----:B------:R3:W-:Y:S02]  /*5590*/  I2F R170, R144 ;  /* 0x0000009000aa7306 */ /* 0x0007e40000201400 */
[----:B------:R-:W-:Y:S01]  /*55a0*/  FFMA.FTZ R9, R188, -UR4, R9 ;  /* 0x80000004bc097c23 */ /* 0x000fe20008010009 */
[----:B------:R-:W-:Y:S01]  /*55b0*/  ISETP.GE.AND P0, PT, R0, RZ, PT ;  /* 0x000000ff0000720c */ /* 0x000fe20003f06270 */
[----:B------:R-:W-:Y:S01]  /*55c0*/  FFMA.FTZ R14, R190, -UR4, R14 ;  /* 0x80000004be0e7c23 */ /* 0x000fe2000801000e */
[----:B------:R-:W-:Y:S01]  /*55d0*/  ISETP.GE.AND P1, PT, R146, RZ, PT ;  /* 0x000000ff9200720c */ /* 0x000fe20003f26270 */
[----:B------:R-:W-:Y:S01]  /*55e0*/  FFMA.FTZ R15, R188, -UR4, R15 ;  /* 0x80000004bc0f7c23 */ /* 0x000fe2000801000f */
[-C--:B------:R-:W-:Y:S03]  /*55f0*/  HMMA.16816.F32.BF16 R28, R148, R134.reuse, R28 ;  /* 0x00000086941c723c */ /* 0x080fe6000004181c */
[----:B------:R-:W-:Y:S01]  /*5600*/  FFMA.FTZ R12, R192, -UR4, R12 ;  /* 0x80000004c00c7c23 */ /* 0x000fe2000801000c */
[----:B------:R-:W-:Y:S01]  /*5610*/  IADD3 R147, R2, 0x10, RZ ;  /* 0x0000001002937810 */ /* 0x000fe20007ffe0ff */
[----:B------:R-:W-:Y:S02]  /*5620*/  FFMA.FTZ R13, R191, -UR4, R13 ;  /* 0x80000004bf0d7c23 */ /* 0x000fe4000801000d */
[----:B------:R-:W-:Y:S01]  /*5630*/  FFMA.FTZ R19, R193, -UR4, R19 ;  /* 0x80000004c1137c23 */ /* 0x000fe20008010013 */
[C---:B------:R-:W-:Y:S01]  /*5640*/  HMMA.16816.F32.BF16 R32, R136.reuse, R134, R32 ;  /* 0x000000868820723c */ /* 0x040fe20000041820 */
[----:B------:R-:W2:Y:S03]  /*5650*/  LDSM.16.M88.4 R132, [R160+0xd800] ;  /* 0x00d80000a084783b */ /* 0x000ea60000000200 */
[----:B------:R-:W-:Y:S01]  /*5660*/  FFMA.FTZ R18, R194, -UR4, R18 ;  /* 0x80000004c2127c23 */ /* 0x000fe20008010012 */
[C---:B------:R-:W-:Y:S01]  /*5670*/  @!P0 IADD3 R0, -R2.reuse, -0x20, RZ ;  /* 0xffffffe002008810 */ /* 0x040fe20007ffe1ff */
[----:B------:R-:W-:Y:S01]  /*5680*/  FFMA.FTZ R16, R187, -UR4, R16 ;  /* 0x80000004bb107c23 */ /* 0x000fe20008010010 */
[----:B------:R-:W-:Y:S01]  /*5690*/  ISETP.GE.AND P0, PT, R145, RZ, PT ;  /* 0x000000ff9100720c */ /* 0x000fe20003f06270 */
[----:B------:R-:W-:Y:S01]  /*56a0*/  FFMA.FTZ R17, R185, -UR4, R17 ;  /* 0x80000004b9117c23 */ /* 0x000fe20008010011 */
[-C--:B-1----:R-:W-:Y:S01]  /*56b0*/  HMMA.16816.F32.BF16 R36, R136, R140.reuse, R36 ;  /* 0x0000008c8824723c */ /* 0x082fe20000041824 */
[----:B------:R1:W1:Y:S02]  /*56c0*/  I2F R171, R0 ;  /* 0x0000000000ab7306 */ /* 0x0002640000201400 */
[----:B------:R-:W-:Y:S01]  /*56d0*/  FFMA.FTZ R22, R187, -UR4, R22 ;  /* 0x80000004bb167c23 */ /* 0x000fe20008010016 */
[C---:B------:R-:W-:Y:S01]  /*56e0*/  @!P1 IADD3 R146, -R2.reuse, -0x17, RZ ;  /* 0xffffffe902929810 */ /* 0x040fe20007ffe1ff */
[----:B------:R-:W-:Y:S01]  /*56f0*/  FFMA.FTZ R23, R185, -UR4, R23 ;  /* 0x80000004b9177c23 */ /* 0x000fe20008010017 */
[----:B---3--:R-:W-:Y:S01]  /*5700*/  IADD3 R144, R2, -0x28, RZ ;  /* 0xffffffd802907810 */ /* 0x008fe20007ffe0ff */
[----:B------:R-:W-:Y:S01]  /*5710*/  FFMA.FTZ R20, R189, -UR4, R20 ;  /* 0x80000004bd147c23 */ /* 0x000fe20008010014 */
[C---:B------:R-:W-:Y:S03]  /*5720*/  HMMA.16816.F32.BF16 R40, R148.reuse, R140, R40 ;  /* 0x0000008c9428723c */ /* 0x040fe60000041828 */
[----:B------:R3:W-:Y:S01]  /*5730*/  I2F R155, R146 ;  /* 0x00000092009b7306 */ /* 0x0007e20000201400 */
[----:B----4-:R-:W-:Y:S01]  /*5740*/  FFMA.FTZ R21, R186, -UR4, R21 ;  /* 0x80000004ba157c23 */ /* 0x010fe20008010015 */
[----:B------:R-:W-:Y:S01]  /*5750*/  @!P0 IADD3 R145, -R2, -0x18, RZ ;  /* 0xffffffe802918810 */ /* 0x000fe20007ffe1ff */
[----:B------:R-:W-:Y:S01]  /*5760*/  FFMA.FTZ R26, R192, -UR4, R26 ;  /* 0x80000004c01a7c23 */ /* 0x000fe2000801001a */
[----:B------:R-:W-:Y:S01]  /*5770*/  ISETP.GE.AND P0, PT, R144, RZ, PT ;  /* 0x000000ff9000720c */ /* 0x000fe20003f06270 */
[----:B------:R-:W-:Y:S01]  /*5780*/  FFMA.FTZ R27, R191, -UR4, R27 ;  /* 0x80000004bf1b7c23 */ /* 0x000fe2000801001b */
[-C--:B------:R-:W-:Y:S03]  /*5790*/  HMMA.16816.F32.BF16 R44, R148, R142.reuse, R44 ;  /* 0x0000008e942c723c */ /* 0x080fe6000004182c */
[----:B------:R-:W-:Y:S01]  /*57a0*/  FFMA.FTZ R24, R183, -UR4, R24 ;  /* 0x80000004b7187c23 */ /* 0x000fe20008010018 */
[----:B------:R4:W4:Y:S01]  /*57b0*/  I2F R176, R145 ;  /* 0x0000009100b07306 */ /* 0x0009220000201400 */
[C---:B--2---:R-:W-:Y:S01]  /*57c0*/  FFMA.FTZ R25, R182.reuse, -UR4, R25 ;  /* 0x80000004b6197c23 */ /* 0x044fe20008010019 */
[----:B------:R-:W-:Y:S01]  /*57d0*/  ISETP.GE.AND P1, PT, R147, RZ, PT ;  /* 0x000000ff9300720c */ /* 0x000fe20003f26270 */
[----:B------:R-:W-:Y:S01]  /*57e0*/  FFMA.FTZ R30, R183, -UR4, R30 ;  /* 0x80000004b71e7c23 */ /* 0x000fe2000801001e */
[C---:B------:R-:W-:Y:S04]  /*57f0*/  HMMA.16816.F32.BF16 R48, R136.reuse, R142, R48 ;  /* 0x0000008e8830723c */ /* 0x040fe80000041830 */
[----:B------:R-:W-:Y:S01]  /*5800*/  FFMA.FTZ R31, R182, -UR4, R31 ;  /* 0x80000004b61f7c23 */ /* 0x000fe2000801001f */
[----:B-1----:R-:W-:Y:S01]  /*5810*/  IADD3 R0, R2, -0x29, RZ ;  /* 0xffffffd702007810 */ /* 0x002fe20007ffe0ff */
[----:B------:R-:W-:Y:S01]  /*5820*/  FFMA.FTZ R28, R184, -UR4, R28 ;  /* 0x80000004b81c7c23 */ /* 0x000fe2000801001c */
[C---:B------:R-:W-:Y:S01]  /*5830*/  @!P0 IADD3 R144, -R2.reuse, 0x28, RZ ;  /* 0x0000002802908810 */ /* 0x040fe20007ffe1ff */
[----:B------:R-:W-:Y:S01]  /*5840*/  FFMA.FTZ R29, R181, -UR4, R29 ;  /* 0x80000004b51d7c23 */ /* 0x000fe2000801001d */
[-C--:B------:R-:W-:Y:S03]  /*5850*/  HMMA.16816.F32.BF16 R52, R136, R132.reuse, R52 ;  /* 0x000000848834723c */ /* 0x080fe60000041834 */
[----:B------:R-:W-:Y:S01]  /*5860*/  FFMA.FTZ R34, R189, -UR4, R34 ;  /* 0x80000004bd227c23 */ /* 0x000fe20008010022 */
[----:B---3--:R-:W-:Y:S01]  /*5870*/  IADD3 R146, R2, -0x31, RZ ;  /* 0xffffffcf02927810 */ /* 0x008fe20007ffe0ff */
[----:B------:R-:W-:Y:S01]  /*5880*/  FFMA.FTZ R35, R186, -UR4, R35 ;  /* 0x80000004ba237c23 */ /* 0x000fe20008010023 */
[----:B------:R-:W-:Y:S01]  /*5890*/  ISETP.GE.AND P6, PT, R0, RZ, PT ;  /* 0x000000ff0000720c */ /* 0x000fe20003fc6270 */
[----:B------:R-:W-:Y:S01]  /*58a0*/  FFMA.FTZ R32, R179, -UR4, R32 ;  /* 0x80000004b3207c23 */ /* 0x000fe20008010020 */
[----:B------:R-:W-:Y:S01]  /*58b0*/  ISETP.GE.AND P4, PT, R146, RZ, PT ;  /* 0x000000ff9200720c */ /* 0x000fe20003f86270 */
[----:B------:R-:W-:Y:S01]  /*58c0*/  FFMA.FTZ R33, R177, -UR4, R33 ;  /* 0x80000004b1217c23 */ /* 0x000fe20008010021 */
[----:B------:R-:W-:Y:S01]  /*58d0*/  ISETP.GE.AND P0, PT, R152, RZ, PT ;  /* 0x000000ff9800720c */ /* 0x000fe20003f06270 */
[C---:B------:R-:W-:Y:S01]  /*58e0*/  HMMA.16816.F32.BF16 R56, R148.reuse, R132, R56 ;  /* 0x000000849438723c */ /* 0x040fe20000041838 */
[----:B------:R-:W1:Y:S03]  /*58f0*/  I2F R144, R144 ;  /* 0x0000009000907306 */ /* 0x000e660000201400 */
[----:B------:R-:W-:Y:S01]  /*5900*/  FFMA.FTZ R38, R179, -UR4, R38 ;  /* 0x80000004b3267c23 */ /* 0x000fe20008010026 */
[C---:B----4-:R-:W-:Y:S01]  /*5910*/  IADD3 R145, R2.reuse, -0x30, RZ ;  /* 0xffffffd002917810 */ /* 0x050fe20007ffe0ff */
[----:B------:R-:W-:Y:S01]  /*5920*/  FFMA.FTZ R39, R177, -UR4, R39 ;  /* 0x80000004b1277c23 */ /* 0x000fe20008010027 */
[----:B------:R-:W-:Y:S01]  /*5930*/  @!P1 IADD3 R147, -R2, -0x10, RZ ;  /* 0xfffffff002939810 */ /* 0x000fe20007ffe1ff */
[----:B------:R-:W-:Y:S01]  /*5940*/  FFMA.FTZ R36, R180, -UR4, R36 ;  /* 0x80000004b4247c23 */ /* 0x000fe20008010024 */
[----:B------:R-:W-:Y:S01]  /*5950*/  ISETP.GE.AND P5, PT, R145, RZ, PT ;  /* 0x000000ff9100720c */ /* 0x000fe20003fa6270 */
[-C--:B------:R-:W-:Y:S03]  /*5960*/  HMMA.16816.F32.BF16 R60, R148, R134.reuse, R60 ;  /* 0x00000086943c723c */ /* 0x080fe6000004183c */
[----:B------:R-:W-:Y:S01]  /*5970*/  FFMA.FTZ R37, R178, -UR4, R37 ;  /* 0x80000004b2257c23 */ /* 0x000fe20008010025 */
[----:B------:R-:W-:Y:S01]  /*5980*/  @!P6 IADD3 R0, -R2, 0x29, RZ ;  /* 0x000000290200e810 */ /* 0x000fe20007ffe1ff */
[----:B------:R-:W-:Y:S01]  /*5990*/  FFMA.FTZ R42, R184, -UR4, R42 ;  /* 0x80000004b82a7c23 */ /* 0x000fe2000801002a */
[C---:B------:R-:W-:Y:S01]  /*59a0*/  @!P4 IADD3 R146, -R2.reuse, 0x31, RZ ;  /* 0x000000310292c810 */ /* 0x040fe20007ffe1ff */
[----:B------:R-:W-:Y:S01]  /*59b0*/  FFMA.FTZ R43, R181, -UR4, R43 ;  /* 0x80000004b52b7c23 */ /* 0x000fe2000801002b */
[----:B------:R-:W-:Y:S01]  /*59c0*/  @!P0 IADD3 R152, -R2, -0xf, RZ ;  /* 0xfffffff102988810 */ /* 0x000fe20007ffe1ff */
[C---:B------:R-:W-:Y:S01]  /*59d0*/  FFMA.FTZ R40, R171.reuse, -UR4, R40 ;  /* 0x80000004ab287c23 */ /* 0x040fe20008010028 */
[----:B------:R-:W2:Y:S01]  /*59e0*/  I2F R0, R0 ;  /* 0x0000000000007306 */ /* 0x000ea20000201400 */
[----:B------:R-:W-:Y:S01]  /*59f0*/  HMMA.16816.F32.BF16 R64, R136, R134, R64 ;  /* 0x000000868840723c */ /* 0x000fe20000041840 */
[----:B------:R-:W-:Y:S03]  /*5a00*/  PLOP3.LUT P0, PT, PT, PT, UP0, 0x80, 0x0 ;  /* 0x000000000000781c */ /* 0x000fe60003f0f008 */
[----:B------:R-:W-:Y:S01]  /*5a10*/  FFMA.FTZ R41, R170, -UR4, R41 ;  /* 0x80000004aa297c23 */ /* 0x000fe20008010029 */
[----:B------:R-:W-:Y:S01]  /*5a20*/  @!P5 IADD3 R145, -R2, 0x30, RZ ;  /* 0x000000300291d810 */ /* 0x000fe20007ffe1ff */
[----:B------:R-:W-:Y:S02]  /*5a30*/  FFMA.FTZ R46, R171, -UR4, R46 ;  /* 0x80000004ab2e7c23 */ /* 0x000fe4000801002e */
[----:B------:R-:W-:Y:S01]  /*5a40*/  FFMA.FTZ R47, R170, -UR4, R47 ;  /* 0x80000004aa2f7c23 */ /* 0x000fe2000801002f */
[----:B------:R-:W3:Y:S03]  /*5a50*/  I2F R146, R146 ;  /* 0x0000009200927306 */ /* 0x000ee60000201400 */
[----:B------:R-:W-:Y:S02]  /*5a60*/  FFMA.FTZ R44, R176, -UR4, R44 ;  /* 0x80000004b02c7c23 */ /* 0x000fe4000801002c */
[C---:B------:R-:W-:Y:S02]  /*5a70*/  FFMA.FTZ R45, R155.reuse, -UR4, R45 ;  /* 0x800000049b2d7c23 */ /* 0x040fe4000801002d */
[----:B------:R-:W-:Y:S02]  /*5a80*/  FFMA.FTZ R50, R180, -UR4, R50 ;  /* 0x80000004b4327c23 */ /* 0x000fe40008010032 */
[----:B------:R-:W-:Y:S01]  /*5a90*/  FFMA.FTZ R51, R178, -UR4, R51 ;  /* 0x80000004b2337c23 */ /* 0x000fe20008010033 */
[----:B------:R-:W4:Y:S01]  /*5aa0*/  I2F R145, R145 ;  /* 0x0000009100917306 */ /* 0x000f220000201400 */
[C---:B-1----:R-:W-:Y:S02]  /*5ab0*/  FFMA.FTZ R48, R144.reuse, -UR4, R48 ;  /* 0x8000000490307c23 */ /* 0x042fe40008010030 */
[----:B------:R-:W-:Y:S02]  /*5ac0*/  FFMA.FTZ R54, R144, -UR4, R54 ;  /* 0x8000000490367c23 */ /* 0x000fe40008010036 */
[C---:B--2---:R-:W-:Y:S02]  /*5ad0*/  FFMA.FTZ R49, R0.reuse, -UR4, R49 ;  /* 0x8000000400317c23 */ /* 0x044fe40008010031 */
[----:B------:R-:W-:Y:S02]  /*5ae0*/  FFMA.FTZ R55, R0, -UR4, R55 ;  /* 0x8000000400377c23 */ /* 0x000fe40008010037 */
[----:B------:R-:W-:Y:S01]  /*5af0*/  FFMA.FTZ R58, R176, -UR4, R58 ;  /* 0x80000004b03a7c23 */ /* 0x000fe2000801003a */
[----:B------:R-:W1:Y:S01]  /*5b00*/  I2F R147, R147 ;  /* 0x0000009300937306 */ /* 0x000e620000201400 */
[----:B------:R-:W-:Y:S02]  /*5b10*/  FFMA.FTZ R59, R155, -UR4, R59 ;  /* 0x800000049b3b7c23 */ /* 0x000fe4000801003b */
[----:B------:R-:W-:Y:S02]  /*5b20*/  FFMA.FTZ R60, R196, -UR4, R60 ;  /* 0x80000004c43c7c23 */ /* 0x000fe4000801003c */
[C---:B---3--:R-:W-:Y:S02]  /*5b30*/  FFMA.FTZ R53, R146.reuse, -UR4, R53 ;  /* 0x8000000492357c23 */ /* 0x048fe40008010035 */
[----:B------:R-:W-:Y:S02]  /*5b40*/  FFMA.FTZ R61, R195, -UR4, R61 ;  /* 0x80000004c33d7c23 */ /* 0x000fe4000801003d */
[----:B------:R-:W-:Y:S01]  /*5b50*/  FFMA.FTZ R67, R146, -UR4, R67 ;  /* 0x8000000492437c23 */ /* 0x000fe20008010043 */
[----:B------:R-:W2:Y:S01]  /*5b60*/  I2F R152, R152 ;  /* 0x0000009800987306 */ /* 0x000ea20000201400 */
[----:B------:R-:W-:Y:S02]  /*5b70*/  FFMA.FTZ R64, R153, -UR4, R64 ;  /* 0x8000000499407c23 */ /* 0x000fe40008010040 */
[----:B------:R-:W-:Y:S02]  /*5b80*/  FFMA.FTZ R65, R154, -UR4, R65 ;  /* 0x800000049a417c23 */ /* 0x000fe40008010041 */
[C---:B----4-:R-:W-:Y:S02]  /*5b90*/  FFMA.FTZ R52, R145.reuse, -UR4, R52 ;  /* 0x8000000491347c23 */ /* 0x050fe40008010034 */
[----:B------:R-:W-:Y:S02]  /*5ba0*/  FFMA.FTZ R66, R145, -UR4, R66 ;  /* 0x8000000491427c23 */ /* 0x000fe40008010042 */
[C---:B-1----:R-:W-:Y:S02]  /*5bb0*/  FFMA.FTZ R56, R147.reuse, -UR4, R56 ;  /* 0x8000000493387c23 */ /* 0x042fe40008010038 */
[----:B------:R-:W-:Y:S02]  /*5bc0*/  FFMA.FTZ R62, R147, -UR4, R62 ;  /* 0x80000004933e7c23 */ /* 0x000fe4000801003e */
[C---:B--2---:R-:W-:Y:S02]  /*5bd0*/  FFMA.FTZ R57, R152.reuse, -UR4, R57 ;  /* 0x8000000498397c23 */ /* 0x044fe40008010039 */
[----:B------:R-:W-:Y:S01]  /*5be0*/  FFMA.FTZ R63, R152, -UR4, R63 ;  /* 0x80000004983f7c23 */ /* 0x000fe2000801003f */
[----:B------:R-:W-:-:S05]  /*5bf0*/  @!P0 BRA `(.L_x_784) ;  /* 0x000000a000008947 */ /* 0x000fca0003800000 */
        /* <DEDUP_REMOVED lines=10> */
.L_x_784:
[----:B------:R-:W-:Y:S01]  /*5ca0*/  IADD3 R0, R247, UR9, RZ ;  /* 0x00000009f7007c10 */ /* 0x000fe2000fffe0ff */
[----:B------:R-:W-:Y:S01]  /*5cb0*/  UIADD3 UR9, -UR11, UR5, -UR10 ;  /* 0x000000050b097290 */ /* 0x000fe2000fffe90a */
[----:B------:R-:W-:Y:S01]  /*5cc0*/  IADD3 R149, R167, 0x1, RZ ;  /* 0x00000001a7957810 */ /* 0x000fe20007ffe0ff */
[----:B------:R-:W-:Y:S01]  /*5cd0*/  UMOV UR14, UR11 ;  /* 0x0000000b000e7c82 */ /* 0x000fe20008000000 */
[C---:B------:R-:W-:Y:S02]  /*5ce0*/  IADD3 R2, R0.reuse, 0x8, RZ ;  /* 0x0000000800027810 */ /* 0x040fe40007ffe0ff */
[C---:B------:R-:W-:Y:S02]  /*5cf0*/  IADD3 R134, R0.reuse, 0x40, RZ ;  /* 0x0000004000867810 */ /* 0x040fe40007ffe0ff */
[C---:B------:R-:W-:Y:S02]  /*5d00*/  IADD3 R133, R0.reuse, 0x48, RZ ;  /* 0x0000004800857810 */ /* 0x040fe40007ffe0ff */
[----:B------:R-:W-:Y:S02]  /*5d10*/  IADD3 R132, R0, UR9, RZ ;  /* 0x0000000900847c10 */ /* 0x000fe4000fffe0ff */
[----:B------:R-:W-:Y:S02]  /*5d20*/  IADD3 R151, R2, UR9, RZ ;  /* 0x0000000902977c10 */ /* 0x000fe4000fffe0ff */
[----:B------:R-:W-:Y:S02]  /*5d30*/  IADD3 R152, R134, UR9, RZ ;  /* 0x0000000986987c10 */ /* 0x000fe4000fffe0ff */
[----:B------:R-:W-:Y:S01]  /*5d40*/  IADD3 R153, R133, UR9, RZ ;  /* 0x0000000985997c10 */ /* 0x000fe2000fffe0ff */
[----:B------:R-:W-:Y:S01]  /*5d50*/  UIADD3 UR9, UR5, 0x1, -UR10 ;  /* 0x0000000105097890 */ /* 0x000fe2000fffe80a */
[C---:B------:R-:W-:Y:S02]  /*5d60*/  IADD3 R148, R167.reuse, 0x8, RZ ;  /* 0x00000008a7947810 */ /* 0x040fe40007ffe0ff */
[C---:B------:R-:W-:Y:S01]  /*5d70*/  IADD3 R147, R167.reuse, 0x9, RZ ;  /* 0x00000009a7937810 */ /* 0x040fe20007ffe0ff */
[----:B------:R-:W-:Y:S01]  /*5d80*/  UIADD3 UR9, UR9, UR45, URZ ;  /* 0x0000002d09097290 */ /* 0x000fe2000fffe03f */
[C---:B------:R-:W-:Y:S02]  /*5d90*/  IADD3 R146, R167.reuse, 0x10, RZ ;  /* 0x00000010a7927810 */ /* 0x040fe40007ffe0ff */
[C---:B------:R-:W-:Y:S02]  /*5da0*/  IADD3 R145, R167.reuse, 0x11, RZ ;  /* 0x00000011a7917810 */ /* 0x040fe40007ffe0ff */
[C---:B------:R-:W-:Y:S02]  /*5db0*/  IADD3 R144, R167.reuse, 0x18, RZ ;  /* 0x00000018a7907810 */ /* 0x040fe40007ffe0ff */
[----:B------:R-:W-:Y:S02]  /*5dc0*/  IADD3 R150, R0, UR9, RZ ;  /* 0x0000000900967c10 */ /* 0x000fe4000fffe0ff */
[----:B------:R-:W-:Y:S02]  /*5dd0*/  IMNMX R0, RZ, R132, !PT ;  /* 0x00000084ff007217 */ /* 0x000fe40007800200 */
[----:B------:R-:W-:Y:S02]  /*5de0*/  IMNMX R132, R150, UR5, PT ;  /* 0x0000000596847c17 */ /* 0x000fe4000b800200 */
[-C--:B------:R-:W-:Y:S02]  /*5df0*/  ISETP.GE.AND P0, PT, R167, R0.reuse, PT ;  /* 0x00000000a700720c */ /* 0x080fe40003f06270 */
[-C--:B------:R-:W-:Y:S02]  /*5e00*/  ISETP.GE.AND P6, PT, R149, R0.reuse, PT ;  /* 0x000000009500720c */ /* 0x080fe40003fc6270 */
[C---:B------:R-:W-:Y:S02]  /*5e10*/  IADD3 R143, R167.reuse, 0x19, RZ ;  /* 0x00000019a78f7810 */ /* 0x040fe40007ffe0ff */
[----:B------:R-:W-:Y:S02]  /*5e20*/  IADD3 R142, R167, 0x20, RZ ;  /* 0x00000020a78e7810 */ /* 0x000fe40007ffe0ff */
[-C--:B------:R-:W-:Y:S02]  /*5e30*/  ISETP.GE.AND P5, PT, R148, R0.reuse, PT ;  /* 0x000000009400720c */ /* 0x080fe40003fa6270 */
[----:B------:R-:W-:Y:S02]  /*5e40*/  ISETP.GE.AND P4, PT, R147, R0, PT ;  /* 0x000000009300720c */ /* 0x000fe40003f86270 */
[-C--:B------:R-:W-:Y:S02]  /*5e50*/  ISETP.GE.OR P0, PT, R167, R132.reuse, !P0 ;  /* 0x00000084a700720c */ /* 0x080fe40004706670 */
[----:B------:R-:W-:Y:S02]  /*5e60*/  ISETP.GE.OR P6, PT, R149, R132, !P6 ;  /* 0x000000849500720c */ /* 0x000fe400077c6670 */
[C---:B------:R-:W-:Y:S02]  /*5e70*/  IADD3 R141, R167.reuse, 0x21, RZ ;  /* 0x00000021a78d7810 */ /* 0x040fe40007ffe0ff */
[----:B------:R-:W-:Y:S02]  /*5e80*/  IADD3 R140, R167, 0x28, RZ ;  /* 0x00000028a78c7810 */ /* 0x000fe40007ffe0ff */
[-C--:B------:R-:W-:Y:S02]  /*5e90*/  ISETP.GE.AND P3, PT, R146, R0.reuse, PT ;  /* 0x000000009200720c */ /* 0x080fe40003f66270 */
[-C--:B------:R-:W-:Y:S02]  /*5ea0*/  ISETP.GE.AND P2, PT, R145, R0.reuse, PT ;  /* 0x000000009100720c */ /* 0x080fe40003f46270 */
[-C--:B------:R-:W-:Y:S02]  /*5eb0*/  ISETP.GE.AND P1, PT, R144, R0.reuse, PT ;  /* 0x000000009000720c */ /* 0x080fe40003f26270 */
[----:B------:R-:W-:Y:S02]  /*5ec0*/  FSEL R4, R4, -INF , !P0 ;  /* 0xff80000004047808 */ /* 0x000fe40004000000 */
[----:B------:R-:W-:Y:S02]  /*5ed0*/  ISETP.GE.AND P0, PT, R143, R0, PT ;  /* 0x000000008f00720c */ /* 0x000fe40003f06270 */
[----:B------:R-:W-:Y:S02]  /*5ee0*/  ISETP.GE.OR P5, PT, R148, R132, !P5 ;  /* 0x000000849400720c */ /* 0x000fe40006fa6670 */
[----:B------:R-:W-:Y:S02]  /*5ef0*/  FSEL R5, R5, -INF , !P6 ;  /* 0xff80000005057808 */ /* 0x000fe40007000000 */
[----:B------:R-:W-:Y:S02]  /*5f00*/  ISETP.GE.AND P6, PT, R142, R0, PT ;  /* 0x000000008e00720c */ /* 0x000fe40003fc6270 */
[----:B------:R-:W-:Y:S02]  /*5f10*/  ISETP.GE.OR P4, PT, R147, R132, !P4 ;  /* 0x000000849300720c */ /* 0x000fe40006786670 */
[C---:B------:R-:W-:Y:S02]  /*5f20*/  IADD3 R139, R167.reuse, 0x29, RZ ;  /* 0x00000029a78b7810 */ /* 0x040fe40007ffe0ff */
[C---:B------:R-:W-:Y:S02]  /*5f30*/  IADD3 R138, R167.reuse, 0x30, RZ ;  /* 0x00000030a78a7810 */ /* 0x040fe40007ffe0ff */
[C---:B------:R-:W-:Y:S02]  /*5f40*/  IADD3 R137, R167.reuse, 0x31, RZ ;  /* 0x00000031a7897810 */ /* 0x040fe40007ffe0ff */
[C---:B------:R-:W-:Y:S02]  /*5f50*/  IADD3 R136, R167.reuse, 0x38, RZ ;  /* 0x00000038a7887810 */ /* 0x040fe40007ffe0ff */
[----:B------:R-:W-:Y:S02]  /*5f60*/  IADD3 R135, R167, 0x39, RZ ;  /* 0x00000039a7877810 */ /* 0x000fe40007ffe0ff */
[----:B------:R-:W-:Y:S02]  /*5f70*/  FSEL R16, R16, -INF , !P5 ;  /* 0xff80000010107808 */ /* 0x000fe40006800000 */
[----:B------:R-:W-:Y:S02]  /*5f80*/  ISETP.GE.AND P5, PT, R141, R0, PT ;  /* 0x000000008d00720c */ /* 0x000fe40003fa6270 */
[----:B------:R-:W-:Y:S02]  /*5f90*/  ISETP.GE.OR P3, PT, R146, R132, !P3 ;  /* 0x000000849200720c */ /* 0x000fe40005f66670 */
        /* <DEDUP_REMOVED lines=19> */
[----:B------:R-:W-:Y:S02]  /*60d0*/  ISETP.GE.OR P4, PT, R140, R132, !P4 ;  /* 0x000000848c00720c */ /* 0x000fe40006786670 */
        /* <DEDUP_REMOVED lines=48> */
[-C--:B------:R-:W-:Y:S02]  /*63e0*/  ISETP.GE.OR P3, PT, R141, R0.reuse, !P3 ;  /* 0x000000008d00720c */ /* 0x080fe40005f66670 */
        /* <DEDUP_REMOVED lines=114> */
.L_x_785:
        /* <DEDUP_REMOVED lines=535> */
.L_x_786:
        /* <DEDUP_REMOVED lines=212> */
.L_x_787:
        /* <DEDUP_REMOVED lines=121> */
[----:B------:R-:W-:Y:S01]  /*a150*/  IMAD.SHL.U32 R41, R248, 0x20, RZ ;  /* 0x00000020f8297824 */ /* 0x000fe200078e00ff */
        /* <DEDUP_REMOVED lines=14> */
[-C--:B--2---:R-:W-:Y:S03]  /*a240*/  LEA R38, P1, R2, R168.reuse, 0x2 ;  /* 0x000000a802267211 */ /* 0x084fe600078210ff */
[----:B------:R1:W-:Y:S01]  /*a250*/  RED.E.ADD.F32.FTZ.RN.STRONG.GPU [R4.64], R9 ;  /* 0x000000090400798e */ /* 0x0003e2000c10e786 */
[----:B------:R-:W-:Y:S01]  /*a260*/  IMAD R7, R248, 0x38, RZ ;  /* 0x00000038f8077824 */ /* 0x000fe200078e02ff */
[-C--:B------:R-:W-:Y:S01]  /*a270*/  LEA.HI.X.SX32 R39, R2, R169.reuse, 0x2, P1 ;  /* 0x000000a902277211 */ /* 0x080fe200008f16ff */
[C---:B---3--:R-:W-:Y:S03]  /*a280*/  IMAD.SHL.U32 R40, R248.reuse, 0x40, RZ ;  /* 0x00000040f8287824 */ /* 0x048fe600078e00ff */
[CC--:B------:R-:W-:Y:S01]  /*a290*/  LEA R6, P0, R7.reuse, R168.reuse, 0x2 ;  /* 0x000000a807067211 */ /* 0x0c0fe200078010ff */
[----:B------:R-:W-:Y:S01]  /*a2a0*/  IMAD R2, R248, 0x48, RZ ;  /* 0x00000048f8027824 */ /* 0x000fe200078e02ff */
[----:B------:R2:W-:Y:S02]  /*a2b0*/  RED.E.ADD.F32.FTZ.RN.STRONG.GPU [R38.64], R10 ;  /* 0x0000000a2600798e */ /* 0x0005e4000c10e786 */
[-C--:B------:R-:W-:Y:S02]  /*a2c0*/  LEA.HI.X.SX32 R7, R7, R169.reuse, 0x2, P0 ;  /* 0x000000a907077211 */ /* 0x080fe400000f16ff */
[-C--:B------:R-:W-:Y:S03]  /*a2d0*/  LEA R8, P0, R2, R168.reuse, 0x2 ;  /* 0x000000a802087211 */ /* 0x080fe600078010ff */
[----:B------:R3:W-:Y:S01]  /*a2e0*/  RED.E.ADD.F32.FTZ.RN.STRONG.GPU [R6.64], R11 ;  /* 0x0000000b0600798e */ /* 0x0007e2000c10e786 */
[-C--:B-1----:R-:W-:Y:S02]  /*a2f0*/  LEA R4, P1, R40, R168.reuse, 0x2 ;  /* 0x000000a828047211 */ /* 0x082fe400078210ff */
[-C--:B------:R-:W-:Y:S01]  /*a300*/  LEA.HI.X.SX32 R9, R2, R169.reuse, 0x2, P0 ;  /* 0x000000a902097211 */ /* 0x080fe200000f16ff */
[----:B------:R-:W-:Y:S01]  /*a310*/  IMAD R2, R248, 0x60, RZ ;  /* 0x00000060f8027824 */ /* 0x000fe200078e02ff */
[-C--:B------:R-:W-:Y:S01]  /*a320*/  LEA.HI.X.SX32 R5, R40, R169.reuse, 0x2, P1 ;  /* 0x000000a928057211 */ /* 0x080fe200008f16ff */
[C---:B--2---:R-:W-:Y:S04]  /*a330*/  IMAD R38, R248.reuse, 0x50, RZ ;  /* 0x00000050f8267824 */ /* 0x044fe800078e02ff */
[----:B------:R1:W-:Y:S01]  /*a340*/  RED.E.ADD.F32.FTZ.RN.STRONG.GPU [R4.64], R16 ;  /* 0x000000100400798e */ /* 0x0003e2000c10e786 */
[----:B------:R-:W-:Y:S04]  /*a350*/  IMAD R10, R248, 0x58, RZ ;  /* 0x00000058f80a7824 */ /* 0x000fe800078e02ff */
[----:B------:R2:W-:Y:S01]  /*a360*/  RED.E.ADD.F32.FTZ.RN.STRONG.GPU [R8.64], R17 ;  /* 0x000000110800798e */ /* 0x0005e2000c10e786 */
[-C--:B---3--:R-:W-:Y:S01]  /*a370*/  LEA R6, P1, R38, R168.reuse, 0x2 ;  /* 0x000000a826067211 */ /* 0x088fe200078210ff */
[----:B------:R-:W-:Y:S03]  /*a380*/  IMAD R11, R248, 0x68, RZ ;  /* 0x00000068f80b7824 */ /* 0x000fe600078e02ff */
[-C--:B------:R-:W-:Y:S05]  /*a390*/  LEA.HI.X.SX32 R7, R38, R169.reuse, 0x2, P1 ;  /* 0x000000a926077211 */ /* 0x080fea00008f16ff */
[----:B------:R3:W-:Y:S01]  /*a3a0*/  RED.E.ADD.F32.FTZ.RN.STRONG.GPU [R6.64], R18 ;  /* 0x000000120600798e */ /* 0x0007e2000c10e786 */
[CC--:B-1----:R-:W-:Y:S04]  /*a3b0*/  LEA R4, P0, R10.reuse, R168.reuse, 0x2 ;  /* 0x000000a80a047211 */ /* 0x0c2fe800078010ff */
[-C--:B------:R-:W-:Y:S01]  /*a3c0*/  LEA.HI.X.SX32 R5, R10, R169.reuse, 0x2, P0 ;  /* 0x000000a90a057211 */ /* 0x080fe200000f16ff */
[----:B------:R-:W-:Y:S01]  /*a3d0*/  IMAD R10, R248, 0x70, RZ ;  /* 0x00000070f80a7824 */ /* 0x000fe200078e02ff */
        /* <DEDUP_REMOVED lines=307> */
.L_x_789:
        /* <DEDUP_REMOVED lines=19> */
.L_x_790:
        /* <DEDUP_REMOVED lines=47> */
.L_x_792:
[----:B------:R-:W-:Y:S05]  /*bb30*/  BSYNC B0 ;  /* 0x0000000000007941 */ /* 0x000fea0003800000 */
.L_x_791:
        /* <DEDUP_REMOVED lines=15> */
.L_x_794:
[----:B------:R-:W-:Y:S05]  /*bc30*/  BSYNC B0 ;  /* 0x0000000000007941 */ /* 0x000fea0003800000 */
.L_x_793:
        /* <DEDUP_REMOVED lines=15> */
.L_x_796:
[----:B------:R-:W-:Y:S05]  /*bd30*/  BSYNC B0 ;  /* 0x0000000000007941 */ /* 0x000fea0003800000 */
.L_x_795:
        /* <DEDUP_REMOVED lines=14> */
.L_x_798:
[----:B------:R-:W-:Y:S05]  /*be20*/  BSYNC B0 ;  /* 0x0000000000007941 */ /* 0x000fea0003800000 */
.L_x_797:
        /* <DEDUP_REMOVED lines=25> */
.L_x_800:
[----:B------:R-:W-:Y:S05]  /*bfc0*/  BSYNC B0 ;  /* 0x0000000000007941 */ /* 0x000fea0003800000 */
.L_x_799:
        /* <DEDUP_REMOVED lines=13> */
.L_x_802:
[----:B------:R-:W-:Y:S05]  /*c0a0*/  BSYNC B0 ;  /* 0x0000000000007941 */ /* 0x000fea0003800000 */
.L_x_801:
        /* <DEDUP_REMOVED lines=13> */
.L_x_804:
[----:B------:R-:W-:Y:S05]  /*c180*/  BSYNC B0 ;  /* 0x0000000000007941 */ /* 0x000fea0003800000 */
.L_x_803:
        /* <DEDUP_REMOVED lines=11> */
.L_x_751:
[----:B------:R-:W-:Y:S05]  /*c240*/  BSYNC B1 ;  /* 0x0000000000017941 */ /* 0x000fea0003800000 */
.L_x_729:
        /* <DEDUP_REMOVED lines=11> */
.L_x_805:
[----:B------:R-:W-:Y:S05]  /*c300*/  EXIT ;  /* 0x000000000000794d */ /* 0x000fea0003800000 */
.L_x_807:
        /* <DEDUP_REMOVED lines=15> */
.L_x_2464:


//--------------------- .text._ZN5flash27flash_bwd_convert_dq_kernelI23Flash_bwd_kernel_traitsILi64ELi64ELi128ELi8ELi2ELi4ELi4ELb1ELb0EN7cutlass10bfloat16_tE19Flash_kernel_traitsILi64ELi64ELi128ELi8ES3_EEEEvNS_16Flash_bwd_paramsEi --------------------------
	.section	.text._ZN5flash27flash_bwd_convert_dq_kernelI23Flash_bwd_kernel_traitsILi64ELi64ELi128ELi8ELi2ELi4ELi4ELb1ELb0EN7cutlass10bfloat16_tE19Flash_kernel_traitsILi64ELi64ELi128ELi8ES3_EEEEvNS_16Flash_bwd_paramsEi,"ax",@progbits
	.sectioninfo	@"SHI_REGISTERS=42"
	.align	128
        .global         _ZN5flash27flash_bwd_convert_dq_kernelI23Flash_bwd_kernel_traitsILi64ELi64ELi128ELi8ELi2ELi4ELi4ELb1ELb0EN7cutlass10bfloat16_tE19Flash_kernel_traitsILi64ELi64ELi128ELi8ES3_EEEEvNS_16Flash_bwd_paramsEi
        .type           _ZN5flash27flash_bwd_convert_dq_kernelI23Flash_bwd_kernel_traitsILi64ELi64ELi128ELi8ELi2ELi4ELi4ELb1ELb0EN7cutlass10bfloat16_tE19Flash_kernel_traitsILi64ELi64ELi128ELi8ES3_EEEEvNS_16Flash_bwd_paramsEi,@function
        .size           _ZN5flash27flash_bwd_convert_dq_kernelI23Flash_bwd_kernel_traitsILi64ELi64ELi128ELi8ELi2ELi4ELi4ELb1ELb0EN7cutlass10bfloat16_tE19Flash_kernel_traitsILi64ELi64ELi128ELi8ES3_EEEEvNS_16Flash_bwd_paramsEi,(.L_x_2465 - _ZN5flash27flash_bwd_convert_dq_kernelI23Flash_bwd_kernel_traitsILi64ELi64ELi128ELi8ELi2ELi4ELi4ELb1ELb0EN7cutlass10bfloat16_tE19Flash_kernel_traitsILi64ELi64ELi128ELi8ES3_EEEEvNS_16Flash_bwd_paramsEi)
        .other          _ZN5flash27flash_bwd_convert_dq_kernelI23Flash_bwd_kernel_traitsILi64ELi64ELi128ELi8ELi2ELi4ELi4ELb1ELb0EN7cutlass10bfloat16_tE19Flash_kernel_traitsILi64ELi64ELi128ELi8ES3_EEEEvNS_16Flash_bwd_paramsEi,@"STO_CUDA_ENTRY STV_DEFAULT"
_ZN5flash27flash_bwd_convert_dq_kernelI23Flash_bwd_kernel_traitsILi64ELi64ELi128ELi8ELi2ELi4ELi4ELb1ELb0EN7cutlass10bfloat16_tE19Flash_kernel_traitsILi64ELi64ELi128ELi8ES3_EEEEvNS_16Flash_bwd_paramsEi:
.text._ZN5flash27flash_bwd_convert_dq_kernelI23Flash_bwd_kernel_traitsILi64ELi64ELi128ELi8ELi2ELi4ELi4ELb1ELb0EN7cutlass10bfloat16_tE19Flash_kernel_traitsILi64ELi64ELi128ELi8ES3_EEEEvNS_16Flash_bwd_paramsEi:
[----:B------:R-:W-:Y:S02]  /*0000*/  MOV R1, c[0x0][0x28] ;  /* 0x00000a0000017a02 */ /* 0x000fe40000000f00 */
[----:B------:R-:W0:Y:S01]  /*0010*/  S2UR UR18, SR_CTAID.Y ;  /* 0x00000000001279c3 */ /* 0x000e220000002600 */
[----:B------:R-:W-:Y:S02]  /*0020*/  ULDC.64 UR4, c[0x0][0x240] ;  /* 0x0000900000047ab9 */ /* 0x000fe40000000a00 */
[----:B------:R-:W-:Y:S02]  /*0030*/  UISETP.NE.U32.AND UP0, UPT, URZ, UR4, UPT ;  /* 0x000000043f00728c */ /* 0x000fe4000bf05070 */
[----:B------:R-:W-:Y:S02]  /*0040*/  UMOV UR6, 0x4 ;  /* 0x0000000400067882 */ /* 0x000fe40000000000 */
[----:B------:R-:W-:Y:S02]  /*0050*/  UISETP.NE.AND.EX UP0, UPT, URZ, UR5, UPT, UP0 ;  /* 0x000000053f00728c */ /* 0x000fe4000bf05300 */
[----:B------:R-:W-:Y:S02]  /*0060*/  ULDC.64 UR24, c[0x0][0x118] ;  /* 0x0000460000187ab9 */ /* 0x000fe40000000a00 */
[----:B------:R-:W-:-:S02]  /*0070*/  ULDC.64 UR4, c[0x0][0x240] ;  /* 0x0000900000047ab9 */ /* 0x000fc40000000a00 */
[----:B------:R-:W-:Y:S01]  /*0080*/  PLOP3.LUT P0, PT, PT, PT, UP0, 0x80, 0x0 ;  /* 0x000000000000781c */ /* 0x000fe20003f0f008 */
[----:B0-----:R-:W-:-:S06]  /*0090*/  UIMAD.WIDE UR4, UR18, UR6, UR4 ;  /* 0x00000006120472a5 */ /* 0x001fcc000f8e0204 */
[----:B------:R-:W-:Y:S01]  /*00a0*/  IMAD.U32 R2, RZ, RZ, UR4 ;  /* 0x00000004ff027e24 */ /* 0x000fe2000f8e00ff */
[----:B------:R-:W-:-:S05]  /*00b0*/  MOV R3, UR5 ;  /* 0x0000000500037c02 */ /* 0x000fca0008000f00 */
[----:B------:R-:W2:Y:S04]  /*00c0*/  @P0 LDG.E R4, [R2.64] ;  /* 0x0000001802040981 */ /* 0x000ea8000c1e1900 */
[----:B------:R-:W3:Y:S01]  /*00d0*/  @P0 LDG.E R0, [R2.64+0x4] ;  /* 0x0000041802000981 */ /* 0x000ee2000c1e1900 */
[----:B------:R-:W-:Y:S01]  /*00e0*/  UMOV UR19, 0xffffffff ;  /* 0xffffffff00137882 */ /* 0x000fe20000000000 */
[----:B------:R-:W0:Y:S02]  /*00f0*/  S2UR UR5, SR_CTAID.X ;  /* 0x00000000000579c3 */ /* 0x000e240000002500 */
[----:B0-----:R-:W-:-:S06]  /*0100*/  USHF.L.U32 UR7, UR5, 0x6, URZ ;  /* 0x0000000605077899 */ /* 0x001fcc000800063f */
[----:B--2---:R-:W0:Y:S08]  /*0110*/  @P0 R2UR UR19, R4 ;  /* 0x00000000041303c2 */ /* 0x004e3000000e0000 */
[----:B---3--:R-:W0:Y:S02]  /*0120*/  @P0 R2UR UR6, R0 ;  /* 0x00000000000603c2 */ /* 0x008e2400000e0000 */
[----:B0-----:R-:W-:-:S07]  /*0130*/  @UP0 UIADD3 UR6, UR6, -UR19, URZ ;  /* 0x8000001306060290 */ /* 0x001fce000fffe03f */
[----:B------:R-:W-:Y:S02]  /*0140*/  @!UP0 ULDC UR6, c[0x0][0x214] ;  /* 0x0000850000068ab9 */ /* 0x000fe40000000800 */
[----:B------:R-:W-:-:S06]  /*0150*/  UISETP.GT.AND UP1, UPT, UR6, UR7, UPT ;  /* 0x000000070600728c */ /* 0x000fcc000bf24270 */
[----:B------:R-:W-:-:S13]  /*0160*/  PLOP3.LUT P0, PT, PT, PT, UP1, 0x80, 0x0 ;  /* 0x000000000000781c */ /* 0x000fda0003f0f018 */
[----:B------:R-:W-:Y:S05]  /*0170*/  @!P0 EXIT ;  /* 0x000000000000894d */ /* 0x000fea0003800000 */
[----:B------:R-:W0:Y:S01]  /*0180*/  S2R R9, SR_TID.X ;  /* 0x0000000000097919 */ /* 0x000e220000002100 */
[----:B------:R-:W-:Y:S01]  /*0190*/  UISETP.NE.AND UP1, UPT, UR19, -0x1, UPT ;  /* 0xffffffff1300788c */ /* 0x000fe2000bf25270 */
[----:B------:R-:W1:Y:S01]  /*01a0*/  S2UR UR8, SR_CTAID.Z ;  /* 0x00000000000879c3 */ /* 0x000e620000002700 */
[----:B------:R-:W-:Y:S01]  /*01b0*/  ULDC UR20, c[0x0][0x224] ;  /* 0x0000890000147ab9 */ /* 0x000fe20000000800 */
[----:B------:R-:W-:Y:S01]  /*01c0*/  HFMA2.MMA R23, -RZ, RZ, 0, 0 ;  /* 0x00000000ff177435 */ /* 0x000fe200000001ff */
[----:B------:R-:W-:Y:S01]  /*01d0*/  UIMAD.WIDE UR20, UR18, UR20, URZ ;  /* 0x00000014121472a5 */ /* 0x000fe2000f8e023f */
[----:B------:R-:W-:Y:S01]  /*01e0*/  IMAD.MOV.U32 R26, RZ, RZ, RZ ;  /* 0x000000ffff1a7224 */ /* 0x000fe200078e00ff */
[----:B------:R-:W-:Y:S01]  /*01f0*/  ULDC.64 UR12, c[0x0][0x398] ;  /* 0x0000e600000c7ab9 */ /* 0x000fe20000000a00 */
[----:B------:R-:W-:Y:S01]  /*0200*/  CS2R R30, SRZ ;  /* 0x00000000001e7805 */ /* 0x000fe2000001ff00 */
[----:B------:R-:W-:Y:S01]  /*0210*/  ULDC UR29, c[0x0][0x1c0] ;  /* 0x00007000001d7ab9 */ /* 0x000fe20000000800 */
[----:B------:R-:W-:Y:S01]  /*0220*/  CS2R R24, SRZ ;  /* 0x0000000000187805 */ /* 0x000fe2000001ff00 */
[----:B------:R-:W-:Y:S01]  /*0230*/  UIMAD.WIDE UR16, UR18, 0x80, URZ ;  /* 0x00000080121078a5 */ /* 0x000fe2000f8e023f */
[----:B------:R-:W-:Y:S01]  /*0240*/  IMAD.MOV.U32 R28, RZ, RZ, RZ ;  /* 0x000000ffff1c7224 */ /* 0x000fe200078e00ff */
[----:B------:R-:W-:Y:S01]  /*0250*/  @UP1 UIMAD.WIDE.U32 UR10, UR19, UR12, URZ ;  /* 0x0000000c130a12a5 */ /* 0x000fe2000f8e003f */
[----:B------:R-:W-:Y:S01]  /*0260*/  CS2R R14, SRZ ;  /* 0x00000000000e7805 */ /* 0x000fe2000001ff00 */
[----:B------:R-:W-:Y:S01]  /*0270*/  ULDC UR32, c[0x0][0x22c] ;  /* 0x00008b0000207ab9 */ /* 0x000fe20000000800 */
[----:B------:R-:W-:Y:S01]  /*0280*/  CS2R R12, SRZ ;  /* 0x00000000000c7805 */ /* 0x000fe2000001ff00 */
[----:B------:R-:W-:Y:S01]  /*0290*/  USHF.R.S32.HI UR12, URZ, 0x1f, UR29 ;  /* 0x0000001f3f0c7899 */ /* 0x000fe2000801141d */
[----:B------:R-:W-:Y:S01]  /*02a0*/  IMAD.MOV.U32 R16, RZ, RZ, RZ ;  /* 0x000000ffff107224 */ /* 0x000fe200078e00ff */
[----:B------:R-:W-:-:S02]  /*02b0*/  UIMAD UR21, UR21, UR29, URZ ;  /* 0x0000001d151572a4 */ /* 0x000fc4000f8e023f */
[----:B------:R-:W-:Y:S02]  /*02c0*/  UIMAD.WIDE UR14, UR29, UR32, URZ ;  /* 0x000000201d0e72a5 */ /* 0x000fe4000f8e023f */
[----:B------:R-:W-:Y:S01]  /*02d0*/  USEL UR23, UR16, URZ, UP0 ;  /* 0x0000003f10177287 */ /* 0x000fe20008000000 */
[----:B0-----:R-:W-:Y:S01]  /*02e0*/  SHF.R.S32.HI R0, RZ, 0x1f, R9 ;  /* 0x0000001fff007819 */ /* 0x001fe20000011409 */
[----:B------:R-:W-:Y:S02]  /*02f0*/  USEL UR27, UR17, URZ, UP0 ;  /* 0x0000003f111b7287 */ /* 0x000fe40008000000 */
[----:B------:R-:W-:Y:S01]  /*0300*/  @UP1 UMOV UR28, UR19 ;  /* 0x00000013001c1c82 */ /* 0x000fe20008000000 */
[CC--:B------:R-:W-:Y:S01]  /*0310*/  LEA.HI R2, R0.reuse, R9.reuse, RZ, 0x2 ;  /* 0x0000000900027211 */ /* 0x0c0fe200078f10ff */
[----:B------:R-:W-:Y:S01]  /*0320*/  UIMAD UR26, UR32, UR29, URZ ;  /* 0x0000001d201a72a4 */ /* 0x000fe2000f8e023f */
[CC--:B------:R-:W-:Y:S01]  /*0330*/  LEA.HI R4, R0.reuse, R9.reuse, RZ, 0x5 ;  /* 0x0000000900047211 */ /* 0x0c0fe200078f28ff */
[----:B------:R-:W-:Y:S01]  /*0340*/  UIMAD.WIDE.U32 UR16, UR20, UR29, URZ ;  /* 0x0000001d141072a5 */ /* 0x000fe2000f8e003f */
[CC--:B------:R-:W-:Y:S01]  /*0350*/  LEA.HI R8, R0.reuse, R9.reuse, RZ, 0x3 ;  /* 0x0000000900087211 */ /* 0x0c0fe200078f18ff */
[----:B------:R-:W-:Y:S01]  /*0360*/  @!UP1 UMOV UR28, 0xffffffff ;  /* 0xffffffff001c9882 */ /* 0x000fe20000000000 */
[CC--:B------:R-:W-:Y:S01]  /*0370*/  LEA.HI R5, R0.reuse, R9.reuse, RZ, 0x7 ;  /* 0x0000000900057211 */ /* 0x0c0fe200078f38ff */
[----:B------:R-:W-:Y:S01]  /*0380*/  UIMAD UR29, UR20, UR12, UR21 ;  /* 0x0000000c141d72a4 */ /* 0x000fe2000f8e0215 */
[----:B------:R-:W-:Y:S01]  /*0390*/  LEA.HI R10, R0, R9, RZ, 0x6 ;  /* 0x00000009000a7211 */ /* 0x000fe200078f30ff */
[----:B------:R-:W-:Y:S01]  /*03a0*/  UIMAD.WIDE.U32 UR30, UR14, UR28, URZ ;  /* 0x0000001c0e1e72a5 */ /* 0x000fe2000f8e003f */
[--C-:B------:R-:W-:Y:S01]  /*03b0*/  SHF.R.S32.HI R3, RZ, 0x2, R2.reuse ;  /* 0x00000002ff037819 */ /* 0x100fe20000011402 */
[----:B------:R-:W-:Y:S01]  /*03c0*/  UIMAD UR28, UR15, UR28, URZ ;  /* 0x0000001c0f1c72a4 */ /* 0x000fe2000f8e023f */
[----:B------:R-:W-:Y:S01]  /*03d0*/  LOP3.LUT R0, R2, 0x7ffffffc, RZ, 0xc0, !PT ;  /* 0x7ffffffc02007812 */ /* 0x000fe200078ec0ff */
[----:B------:R-:W-:Y:S01]  /*03e0*/  UIADD3 UR17, UR17, UR29, URZ ;  /* 0x0000001d11117290 */ /* 0x000fe2000fffe03f */
[----:B------:R-:W-:Y:S01]  /*03f0*/  SHF.R.S32.HI R2, RZ, 0x1f, R2 ;  /* 0x0000001fff027819 */ /* 0x000fe20000011402 */
[----:B------:R-:W-:Y:S01]  /*0400*/  UMOV UR4, URZ ;  /* 0x0000003f00047c82 */ /* 0x000fe20008000000 */
[----:B------:R-:W-:Y:S01]  /*0410*/  LOP3.LUT R6, R8, 0x1ffffff8, RZ, 0xc0, !PT ;  /* 0x1ffffff808067812 */ /* 0x000fe200078ec0ff */
[C---:B------:R-:W-:Y:S01]  /*0420*/  IMAD.IADD R0, R9.reuse, 0x1, -R0 ;  /* 0x0000000109007824 */ /* 0x040fe200078e0a00 */
[----:B------:R-:W-:Y:S01]  /*0430*/  LOP3.LUT R7, R4, 0xffffffe0, RZ, 0xc0, !PT ;  /* 0xffffffe004077812 */ /* 0x000fe200078ec0ff */
[----:B------:R-:W-:Y:S01]  /*0440*/  UIMAD UR28, UR14, UR4, UR28 ;  /* 0x000000040e1c72a4 */ /* 0x000fe2000f8e021c */
[----:B------:R-:W-:Y:S01]  /*0450*/  LEA.HI R2, R2, R3, RZ, 0x3 ;  /* 0x0000000302027211 */ /* 0x000fe200078f18ff */
[----:B------:R-:W-:Y:S01]  /*0460*/  USHF.R.S32.HI UR22, URZ, 0x1f, UR32 ;  /* 0x0000001f3f167899 */ /* 0x000fe20008011420 */
[----:B------:R-:W-:Y:S01]  /*0470*/  IADD3 R18, -R6, R9, RZ ;  /* 0x0000000906127210 */ /* 0x000fe20007ffe1ff */
[----:B------:R-:W-:Y:S01]  /*0480*/  IMAD.IADD R9, R9, 0x1, -R7 ;  /* 0x0000000109097824 */ /* 0x000fe200078e0a07 */
[--C-:B------:R-:W-:Y:S01]  /*0490*/  SHF.R.S32.HI R6, RZ, 0x5, R4.reuse ;  /* 0x00000005ff067819 */ /* 0x100fe20000011404 */
[----:B------:R-:W-:Y:S01]  /*04a0*/  UIMAD UR4, UR17, UR32, URZ ;  /* 0x00000020110472a4 */ /* 0x000fe2000f8e023f */
[----:B------:R-:W-:Y:S01]  /*04b0*/  SHF.R.S32.HI R7, RZ, 0x1f, R4 ;  /* 0x0000001fff077819 */ /* 0x000fe20000011404 */
[----:B------:R-:W-:Y:S01]  /*04c0*/  UIMAD.WIDE.U32 UR20, UR16, UR32, URZ ;  /* 0x00000020101472a5 */ /* 0x000fe2000f8e003f */
[----:B------:R-:W-:Y:S01]  /*04d0*/  SHF.R.S32.HI R4, RZ, 0x3, R8 ;  /* 0x00000003ff047819 */ /* 0x000fe20000011408 */
[----:B------:R-:W-:Y:S01]  /*04e0*/  USHF.R.S32.HI UR9, URZ, 0x1f, UR7 ;  /* 0x0000001f3f097899 */ /* 0x000fe20008011407 */
[----:B------:R-:W-:Y:S01]  /*04f0*/  LOP3.LUT R2, R2, 0xfffffff8, RZ, 0xc0, !PT ;  /* 0xfffffff802027812 */ /* 0x000fe200078ec0ff */
[----:B------:R-:W-:Y:S01]  /*0500*/  UIADD3 UR23, UP0, UR7, UR23, URZ ;  /* 0x0000001707177290 */ /* 0x000fe2000ff1e03f */
[----:B------:R-:W-:Y:S01]  /*0510*/  IMAD R8, R6, UR26, R9 ;  /* 0x0000001a06087c24 */ /* 0x000fe2000f8e0209 */
[----:B------:R-:W-:Y:S01]  /*0520*/  UIMAD UR4, UR22, UR16, UR4 ;  /* 0x00000010160472a4 */ /* 0x000fe2000f8e0204 */
[----:B------:R-:W-:Y:S01]  /*0530*/  IADD3 R3, R3, -R2, RZ ;  /* 0x8000000203037210 */ /* 0x000fe20007ffe0ff */
[----:B------:R-:W-:Y:S01]  /*0540*/  IMAD.SHL.U32 R2, R4, 0x40, RZ ;  /* 0x0000004004027824 */ /* 0x000fe200078e00ff */
[----:B-1----:R-:W-:Y:S01]  /*0550*/  UIMAD UR33, UR8, UR32, URZ ;  /* 0x00000020082172a4 */ /* 0x002fe2000f8e023f */
[----:B------:R-:W-:Y:S01]  /*0560*/  SHF.L.U32 R18, R18, 0x3, RZ ;  /* 0x0000000312127819 */ /* 0x000fe200000006ff */
[----:B------:R-:W-:Y:S01]  /*0570*/  USEL UR17, UR20, UR30, !UP1 ;  /* 0x0000001e14117287 */ /* 0x000fe2000c800000 */
[----:B------:R-:W-:Y:S01]  /*0580*/  LEA.HI R7, R7, R6, RZ, 0x2 ;  /* 0x0000000607077211 */ /* 0x000fe200078f10ff */
[----:B------:R-:W-:Y:S01]  /*0590*/  UIADD3.X UR12, UR9, UR27, URZ, UP0, !UPT ;  /* 0x0000001b090c7290 */ /* 0x000fe200087fe43f */
[----:B------:R-:W-:Y:S01]  /*05a0*/  LOP3.LUT R9, R2, 0x1c0, RZ, 0xc0, !PT ;  /* 0x000001c002097812 */ /* 0x000fe200078ec0ff */
[----:B------:R-:W-:Y:S01]  /*05b0*/  UIADD3 UR20, UR21, UR4, URZ ;  /* 0x0000000415147290 */ /* 0x000fe2000fffe03f */
[----:B------:R-:W-:Y:S01]  /*05c0*/  LOP3.LUT R7, R7, 0x3ffffc, RZ, 0xc0, !PT ;  /* 0x003ffffc07077812 */ /* 0x000fe200078ec0ff */
[----:B------:R-:W-:Y:S01]  /*05d0*/  UIADD3 UR16, UP0, UR33, UR17, URZ ;  /* 0x0000001121107290 */ /* 0x000fe2000ff1e03f */
[----:B------:R-:W-:Y:S01]  /*05e0*/  LOP3.LUT R2, R9, 0x38, R18, 0xf8, !PT ;  /* 0x0000003809027812 */ /* 0x000fe200078ef812 */
[----:B------:R-:W-:Y:S01]  /*05f0*/  @UP1 UIADD3 UR20, UR31, UR28, URZ ;  /* 0x0000001c1f141290 */ /* 0x000fe2000fffe03f */
[----:B------:R-:W-:Y:S01]  /*0600*/  SHF.R.U32.HI R9, RZ, 0x3, R9 ;  /* 0x00000003ff097819 */ /* 0x000fe20000011609 */
[----:B------:R-:W-:Y:S01]  /*0610*/  UIMAD UR12, UR12, UR14, URZ ;  /* 0x0000000e0c0c72a4 */ /* 0x000fe2000f8e023f */
[----:B------:R-:W-:Y:S01]  /*0620*/  IMAD.IADD R7, R6, 0x1, -R7 ;  /* 0x0000000106077824 */ /* 0x000fe200078e0a07 */
[----:B------:R-:W-:Y:S01]  /*0630*/  ULEA.HI.X.SX32 UR17, UR33, UR20, 0x1, UP0 ;  /* 0x0000001421117291 */ /* 0x000fe200080f0e3f */
[----:B------:R-:W-:Y:S01]  /*0640*/  LOP3.LUT R9, R2, R9, RZ, 0x3c, !PT ;  /* 0x0000000902097212 */ /* 0x000fe200078e3cff */
[----:B------:R-:W-:Y:S01]  /*0650*/  UIMAD UR12, UR15, UR23, UR12 ;  /* 0x000000170f0c72a4 */ /* 0x000fe2000f8e020c */
[----:B------:R-:W-:Y:S01]  /*0660*/  SHF.L.U32 R2, R10, 0x3, RZ ;  /* 0x000000030a027819 */ /* 0x000fe200000006ff */
[----:B------:R-:W-:Y:S01]  /*0670*/  UIMAD.WIDE.U32 UR14, UR14, UR23, UR16 ;  /* 0x000000170e0e72a5 */ /* 0x000fe2000f8e0010 */
[----:B------:R-:W-:Y:S01]  /*0680*/  SHF.R.S32.HI R6, RZ, 0x1f, R8 ;  /* 0x0000001fff067819 */ /* 0x000fe20000011408 */
[----:B------:R-:W-:Y:S01]  /*0690*/  @UP1 UIMAD UR13, UR19, UR13, UR11 ;  /* 0x0000000d130d12a4 */ /* 0x000fe2000f8e020b */
[----:B------:R-:W-:Y:S01]  /*06a0*/  LOP3.LUT R2, R9, 0xfffffe00, R2, 0xf8, !PT ;  /* 0xfffffe0009027812 */ /* 0x000fe200078ef802 */
[----:B------:R-:W-:Y:S01]  /*06b0*/  IMAD.U32 R11, RZ, RZ, UR12 ;  /* 0x0000000cff0b7e24 */ /* 0x000fe2000f8e00ff */
[----:B------:R-:W-:Y:S01]  /*06c0*/  ULDC UR11, c[0x0][0x3e0] ;  /* 0x0000f800000b7ab9 */ /* 0x000fe20000000800 */
[----:B------:R-:W-:Y:S01]  /*06d0*/  IADD3 R9, P0, R8, UR14, RZ ;  /* 0x0000000e08097c10 */ /* 0x000fe2000ff1e0ff */
[----:B------:R-:W-:Y:S01]  /*06e0*/  UISETP.GE.AND UP0, UPT, UR11, 0x1, UPT ;  /* 0x000000010b00788c */ /* 0x000fe2000bf06270 */
[----:B------:R-:W-:Y:S01]  /*06f0*/  LEA R7, R7, R0, 0x9 ;  /* 0x0000000007077211 */ /* 0x000fe200078e48ff */
[----:B------:R-:W-:Y:S01]  /*0700*/  IMAD.SHL.U32 R0, R3, 0x40, RZ ;  /* 0x0000004003007824 */ /* 0x000fe200078e00ff */
[----:B------:R-:W-:Y:S01]  /*0710*/  IADD3.X R6, R6, UR15, R11, P0, !PT ;  /* 0x0000000f06067c10 */ /* 0x000fe200087fe40b */
[----:B------:R-:W-:Y:S01]  /*0720*/  @!UP1 USHF.R.S32.HI UR4, URZ, 0x1f, UR18 ;  /* 0x0000001f3f049899 */ /* 0x000fe20008011412 */
[C---:B------:R-:W-:Y:S01]  /*0730*/  LEA R8, P0, R9.reuse, c[0x0][0x350], 0x2 ;  /* 0x0000d40009087a11 */ /* 0x040fe200078010ff */
[----:B------:R-:W-:Y:S01]  /*0740*/  ULDC.64 UR16, c[0x0][0x380] ;  /* 0x0000e00000107ab9 */ /* 0x000fe20000000a00 */
[----:B------:R-:W-:Y:S01]  /*0750*/  SHF.R.U32.HI R5, RZ, 0x4, R5 ;  /* 0x00000004ff057819 */ /* 0x000fe20000011605 */
[----:B------:R-:W-:Y:S01]  /*0760*/  @!UP1 UIMAD UR4, UR4, UR16, URZ ;  /* 0x00000010040492a4 */ /* 0x000fe2000f8e023f */
[----:B------:R-:W-:Y:S01]  /*0770*/  LEA.HI.X R9, R9, c[0x0][0x354], R6, 0x2, P0 ;  /* 0x0000d50009097a11 */ /* 0x000fe200000f1406 */
[----:B------:R-:W-:Y:S01]  /*0780*/  @!UP1 UIMAD.WIDE.U32 UR14, UR18, UR16, URZ ;  /* 0x00000010120e92a5 */ /* 0x000fe2000f8e003f */
[----:B------:R-:W-:Y:S01]  /*0790*/  PLOP3.LUT P0, PT, PT, PT, UP0, 0x80, 0x0 ;  /* 0x000000000000781c */ /* 0x000fe20003f0f008 */
[----:B------:R-:W-:Y:S01]  /*07a0*/  @!UP1 UIMAD UR18, UR18, UR17, UR4 ;  /* 0x00000011121292a4 */ /* 0x000fe2000f8e0204 */
[----:B------:R-:W-:Y:S01]  /*07b0*/  LOP3.LUT R0, R0, 0x1c0, RZ, 0xc0, !PT ;  /* 0x000001c000007812 */ /* 0x000fe200078ec0ff */
[----:B------:R-:W-:Y:S01]  /*07c0*/  @UP1 UMOV UR27, UR10 ;  /* 0x0000000a001b1c82 */ /* 0x000fe20008000000 */
[----:B------:R-:W-:Y:S01]  /*07d0*/  HFMA2.MMA R6, -RZ, RZ, 0, 0 ;  /* 0x00000000ff067435 */ /* 0x000fe200000001ff */
[----:B------:R-:W-:Y:S01]  /*07e0*/  USHF.R.S32.HI UR4, URZ, 0x1f, UR8 ;  /* 0x0000001f3f047899 */ /* 0x000fe20008011408 */
[----:B------:R-:W-:Y:S01]  /*07f0*/  LOP3.LUT R5, R0, 0x8, R5, 0xf8, !PT ;  /* 0x0000000800057812 */ /* 0x000fe200078ef805 */
[----:B------:R-:W-:Y:S01]  /*0800*/  @!UP1 UIADD3 UR13, UR15, UR18, URZ ;  /* 0x000000120f0d9290 */ /* 0x000fe2000fffe03f */
[----:B------:R-:W-:Y:S01]  /*0810*/  SHF.R.U32.HI R0, RZ, 0x3, R0 ;  /* 0x00000003ff007819 */ /* 0x000fe20000011600 */
[----:B------:R-:W-:Y:S01]  /*0820*/  @!UP1 UMOV UR27, UR14 ;  /* 0x0000000e001b9c82 */ /* 0x000fe20008000000 */
[----:B------:R-:W-:-:S02]  /*0830*/  CS2R R10, SRZ ;  /* 0x00000000000a7805 */ /* 0x000fc4000001ff00 */
[----:B------:R-:W-:Y:S02]  /*0840*/  LOP3.LUT R0, R5, R0, RZ, 0x3c, !PT ;  /* 0x0000000005007212 */ /* 0x000fe400078e3cff */
[----:B------:R-:W-:Y:S02]  /*0850*/  MOV R5, RZ ;  /* 0x000000ff00057202 */ /* 0x000fe40000000f00 */
[----:B------:R-:W-:Y:S02]  /*0860*/  LEA R0, R7, R0, 0x1 ;  /* 0x0000000007007211 */ /* 0x000fe400078e08ff */
[----:B------:R-:W-:Y:S01]  /*0870*/  SHF.R.S32.HI R7, RZ, 0x1f, R4 ;  /* 0x0000001fff077819 */ /* 0x000fe20000011404 */
[----:B------:R-:W-:Y:S05]  /*0880*/  @!P0 BRA `(.L_x_808) ;  /* 0x00000e3000008947 */ /* 0x000fea0003800000 */
[----:B------:R-:W-:Y:S01]  /*0890*/  UISETP.NE.AND UP0, UPT, UR11, 0x1, UPT ;  /* 0x000000010b00788c */ /* 0x000fe2000bf05270 */
[----:B------:R-:W-:Y:S01]  /*08a0*/  IMAD.MOV.U32 R17, RZ, RZ, 0x1 ;  /* 0x00000001ff117424 */ /* 0x000fe200078e00ff */
[----:B------:R-:W-:Y:S01]  /*08b0*/  USHF.L.U32 UR35, UR26, 0x3, URZ ;  /* 0x000000031a237899 */ /* 0x000fe2000800063f */
[----:B------:R-:W-:-:S03]  /*08c0*/  MOV R26, RZ ;  /* 0x000000ff001a7202 */ /* 0x000fc60000000f00 */
[----:B------:R-:W-:Y:S02]  /*08d0*/  PLOP3.LUT P1, PT, PT, PT, UP0, 0x80, 0x0 ;  /* 0x000000000000781c */ /* 0x000fe40003f2f008 */
[----:B------:R-:W-:-:S11]  /*08e0*/  LOP3.LUT P0, RZ, R17, c[0x0][0x3e0], RZ, 0xc0, !PT ;  /* 0x0000f80011ff7a12 */ /* 0x000fd6000780c0ff */
[----:B------:R-:W-:Y:S05]  /*08f0*/  @!P1 BRA `(.L_x_809) ;  /* 0x00000a2000009947 */ /* 0x000fea0003800000 */
[----:B------:R-:W-:Y:S01]  /*0900*/  USHF.L.U32 UR28, UR26, 0x4, URZ ;  /* 0x000000041a1c7899 */ /* 0x000fe2000800063f */
[----:B------:R-:W-:Y:S01]  /*0910*/  HFMA2.MMA R23, -RZ, RZ, 0, 0 ;  /* 0x00000000ff177435 */ /* 0x000fe200000001ff */
[----:B------:R-:W-:Y:S01]  /*0920*/  ULOP3.LUT UR10, UR11, 0x1, URZ, 0xc0, !UPT ;  /* 0x000000010b0a7892 */ /* 0x000fe2000f8ec03f */
[----:B------:R-:W-:Y:S01]  /*0930*/  HFMA2.MMA R6, -RZ, RZ, 0, 0 ;  /* 0x00000000ff067435 */ /* 0x000fe200000001ff */
[----:B------:R-:W-:Y:S01]  /*0940*/  USHF.R.S32.HI UR18, URZ, 0x1f, UR35 ;  /* 0x0000001f3f127899 */ /* 0x000fe20008011423 */
[----:B------:R-:W-:Y:S01]  /*0950*/  IMAD.MOV.U32 R26, RZ, RZ, RZ ;  /* 0x000000ffff1a7224 */ /* 0x000fe200078e00ff */
[----:B------:R-:W-:Y:S01]  /*0960*/  ULDC UR11, c[0x0][0x3e0] ;  /* 0x0000f800000b7ab9 */ /* 0x000fe20000000800 */
[----:B------:R-:W-:Y:S01]  /*0970*/  CS2R R30, SRZ ;  /* 0x00000000001e7805 */ /* 0x000fe2000001ff00 */
[----:B------:R-:W-:Y:S01]  /*0980*/  UIMAD UR29, UR26, 0x18, URZ ;  /* 0x000000181a1d78a4 */ /* 0x000fe2000f8e023f */
[----:B------:R-:W-:Y:S01]  /*0990*/  CS2R R24, SRZ ;  /* 0x0000000000187805 */ /* 0x000fe2000001ff00 */
[----:B------:R-:W-:Y:S01]  /*09a0*/  USHF.L.U32 UR30, UR26, 0x5, URZ ;  /* 0x000000051a1e7899 */ /* 0x000fe2000800063f */
[----:B------:R-:W-:Y:S01]  /*09b0*/  IMAD.MOV.U32 R28, RZ, RZ, RZ ;  /* 0x000000ffff1c7224 */ /* 0x000fe200078e00ff */
[----:B------:R-:W-:Y:S01]  /*09c0*/  UIMAD UR31, UR26, 0x28, URZ ;  /* 0x000000281a1f78a4 */ /* 0x000fe2000f8e023f */
[----:B------:R-:W-:Y:S01]  /*09d0*/  MOV R5, RZ ;  /* 0x000000ff00057202 */ /* 0x000fe20000000f00 */
[----:B------:R-:W-:Y:S01]  /*09e0*/  UIMAD UR32, UR26, 0x30, URZ ;  /* 0x000000301a2078a4 */ /* 0x000fe2000f8e023f */
[----:B------:R-:W-:Y:S01]  /*09f0*/  CS2R R14, SRZ ;  /* 0x00000000000e7805 */ /* 0x000fe2000001ff00 */
[----:B------:R-:W-:Y:S01]  /*0a00*/  UIMAD UR33, UR26, 0x38, URZ ;  /* 0x000000381a2178a4 */ /* 0x000fe2000f8e023f */
[----:B------:R-:W-:Y:S01]  /*0a10*/  CS2R R12, SRZ ;  /* 0x00000000000c7805 */ /* 0x000fe2000001ff00 */
[----:B------:R-:W-:Y:S01]  /*0a20*/  UIADD3 UR34, UR28, 0x20, URZ ;  /* 0x000000201c227890 */ /* 0x000fe2000fffe03f */
[----:B------:R-:W-:Y:S01]  /*0a30*/  CS2R R10, SRZ ;  /* 0x00000000000a7805 */ /* 0x000fe2000001ff00 */
[----:B------:R-:W-:Y:S01]  /*0a40*/  UMOV UR21, 0x1 ;  /* 0x0000000100157882 */ /* 0x000fe20000000000 */
[----:B------:R-:W-:Y:S01]  /*0a50*/  IMAD.MOV.U32 R16, RZ, RZ, RZ ;  /* 0x000000ffff107224 */ /* 0x000fe200078e00ff */
[----:B------:R-:W-:-:S02]  /*0a60*/  ULDC.64 UR22, c[0x0][0x3d8] ;  /* 0x0000f60000167ab9 */ /* 0x000fc40000000a00 */
[----:B------:R-:W-:Y:S02]  /*0a70*/  UIADD3 UR10, -UR10, UR11, URZ ;  /* 0x0000000b0a0a7290 */ /* 0x000fe4000fffe13f */
[----:B------:R-:W-:Y:S02]  /*0a80*/  USHF.R.S32.HI UR11, URZ, 0x1f, UR28 ;  /* 0x0000001f3f0b7899 */ /* 0x000fe4000801141c */
[----:B------:R-:W-:Y:S02]  /*0a90*/  USHF.L.U64.HI UR21, UR22, UR21, UR23 ;  /* 0x0000001516157299 */ /* 0x000fe40008010217 */
[----:B------:R-:W-:Y:S02]  /*0aa0*/  USHF.L.U64.HI UR20, UR35, 0x2, UR18 ;  /* 0x0000000223147899 */ /* 0x000fe40008010212 */
[----:B------:R-:W-:Y:S02]  /*0ab0*/  USHF.R.S32.HI UR12, URZ, 0x1f, UR29 ;  /* 0x0000001f3f0c7899 */ /* 0x000fe4000801141d */
[----:B------:R-:W-:-:S02]  /*0ac0*/  USHF.R.S32.HI UR14, URZ, 0x1f, UR30 ;  /* 0x0000001f3f0e7899 */ /* 0x000fc4000801141e */
[----:B------:R-:W-:Y:S02]  /*0ad0*/  USHF.R.S32.HI UR15, URZ, 0x1f, UR31 ;  /* 0x0000001f3f0f7899 */ /* 0x000fe4000801141f */
[----:B------:R-:W-:Y:S02]  /*0ae0*/  USHF.R.S32.HI UR16, URZ, 0x1f, UR32 ;  /* 0x0000001f3f107899 */ /* 0x000fe40008011420 */
[----:B------:R-:W-:Y:S02]  /*0af0*/  USHF.R.S32.HI UR17, URZ, 0x1f, UR33 ;  /* 0x0000001f3f117899 */ /* 0x000fe40008011421 */
[----:B------:R-:W-:Y:S02]  /*0b00*/  USHF.L.U32 UR23, UR22, 0x1, URZ ;  /* 0x0000000116177899 */ /* 0x000fe4000800063f */
[----:B------:R-:W-:Y:S02]  /*0b10*/  USHF.R.S32.HI UR18, URZ, 0x1f, UR34 ;  /* 0x0000001f3f127899 */ /* 0x000fe40008011422 */
[----:B------:R-:W-:-:S02]  /*0b20*/  USHF.L.U64.HI UR19, UR28, 0x2, UR11 ;  /* 0x000000021c137899 */ /* 0x000fc4000801020b */
[----:B------:R-:W-:Y:S02]  /*0b30*/  USHF.L.U32 UR36, UR35, 0x2, URZ ;  /* 0x0000000223247899 */ /* 0x000fe4000800063f */
[----:B------:R-:W-:Y:S02]  /*0b40*/  USHF.L.U64.HI UR12, UR29, 0x2, UR12 ;  /* 0x000000021d0c7899 */ /* 0x000fe4000801020c */
[----:B------:R-:W-:Y:S02]  /*0b50*/  USHF.L.U64.HI UR14, UR30, 0x2, UR14 ;  /* 0x000000021e0e7899 */ /* 0x000fe4000801020e */
[----:B------:R-:W-:Y:S02]  /*0b60*/  USHF.L.U64.HI UR15, UR31, 0x2, UR15 ;  /* 0x000000021f0f7899 */ /* 0x000fe4000801020f */
[----:B------:R-:W-:Y:S02]  /*0b70*/  USHF.L.U64.HI UR16, UR32, 0x2, UR16 ;  /* 0x0000000220107899 */ /* 0x000fe40008010210 */
[----:B------:R-:W-:-:S02]  /*0b80*/  USHF.L.U64.HI UR17, UR33, 0x2, UR17 ;  /* 0x0000000221117899 */ /* 0x000fc40008010211 */
[----:B------:R-:W-:Y:S02]  /*0b90*/  USHF.L.U64.HI UR11, UR23, 0x2, UR21 ;  /* 0x00000002170b7899 */ /* 0x000fe40008010215 */
[----:B------:R-:W-:Y:S02]  /*0ba0*/  USHF.L.U64.HI UR18, UR34, 0x2, UR18 ;  /* 0x0000000222127899 */ /* 0x000fe40008010212 */
.L_x_810:
[----:B------:R-:W-:Y:S01]  /*0bb0*/  IADD3 R36, P1, R8, UR36, RZ ;  /* 0x0000002408247c10 */ /* 0x000fe2000ff3e0ff */
[----:B------:R-:W-:Y:S01]  /*0bc0*/  IMAD.U32 R33, RZ, RZ, UR26 ;  /* 0x0000001aff217e24 */ /* 0x000fe2000f8e00ff */
[----:B------:R-:W-:Y:S01]  /*0bd0*/  MOV R21, UR26 ;  /* 0x0000001a00157c02 */ /* 0x000fe20008000f00 */
[----:B------:R-:W-:Y:S01]  /*0be0*/  IMAD.U32 R39, RZ, RZ, UR26 ;  /* 0x0000001aff277e24 */ /* 0x000fe2000f8e00ff */
[----:B------:R-:W-:-:S05]  /*0bf0*/  IADD3.X R37, R9, UR20, RZ, P1, !PT ;  /* 0x0000001409257c10 */ /* 0x000fca0008ffe4ff */
[----:B------:R-:W-:-:S05]  /*0c00*/  IMAD.WIDE R32, R33, 0x20, R36 ;  /* 0x0000002021207825 */ /* 0x000fca00078e0224 */
[----:B------:R0:W2:Y:S01]  /*0c10*/  LDG.E R29, [R32.64] ;  /* 0x00000018201d7981 */ /* 0x0000a2000c1e1900 */
[----:B------:R-:W-:-:S05]  /*0c20*/  IMAD.WIDE R20, R21, 0x20, R32 ;  /* 0x0000002015147825 */ /* 0x000fca00078e0220 */
[----:B------:R1:W3:Y:S01]  /*0c30*/  LDG.E R27, [R20.64] ;  /* 0x00000018141b7981 */ /* 0x0002e2000c1e1900 */
[----:B------:R-:W-:-:S05]  /*0c40*/  IMAD.WIDE R38, R39, 0x20, R20 ;  /* 0x0000002027267825 */ /* 0x000fca00078e0214 */
[----:B-1----:R1:W4:Y:S01]  /*0c50*/  LDG.E R20, [R38.64] ;  /* 0x0000001826147981 */ /* 0x002322000c1e1900 */
[----:B------:R-:W-:Y:S01]  /*0c60*/  MOV R17, UR26 ;  /* 0x0000001a00117c02 */ /* 0x000fe20008000f00 */
[----:B------:R-:W-:Y:S02]  /*0c70*/  IMAD.U32 R35, RZ, RZ, UR26 ;  /* 0x0000001aff237e24 */ /* 0x000fe4000f8e00ff */
[----:B------:R5:W4:Y:S02]  /*0c80*/  LDG.E R21, [R36.64+0x80] ;  /* 0x0000801824157981 */ /* 0x000b24000c1e1900 */
[----:B-1----:R-:W-:-:S05]  /*0c90*/  IMAD.WIDE R38, R17, 0x20, R38 ;  /* 0x0000002011267825 */ /* 0x002fca00078e0226 */
[----:B0-----:R0:W4:Y:S02]  /*0ca0*/  LDG.E R33, [R38.64] ;  /* 0x0000001826217981 */ /* 0x001124000c1e1900 */
[----:B0-----:R-:W-:Y:S02]  /*0cb0*/  IMAD.WIDE R38, R17, 0x20, R38 ;  /* 0x0000002011267825 */ /* 0x001fe400078e0226 */
[----:B------:R5:W4:Y:S04]  /*0cc0*/  LDG.E R17, [R36.64] ;  /* 0x0000001824117981 */ /* 0x000b28000c1e1900 */
[----:B------:R-:W-:Y:S01]  /*0cd0*/  IMAD.WIDE R34, R35, 0x20, R38 ;  /* 0x0000002023227825 */ /* 0x000fe200078e0226 */
[----:B------:R0:W4:Y:S04]  /*0ce0*/  LDG.E R32, [R38.64] ;  /* 0x0000001826207981 */ /* 0x000128000c1e1900 */
[----:B------:R1:W4:Y:S01]  /*0cf0*/  LDG.E R22, [R34.64] ;  /* 0x0000001822167981 */ /* 0x000322000c1e1900 */
[----:B-----5:R-:W-:Y:S01]  /*0d00*/  MOV R37, UR35 ;  /* 0x0000002300257c02 */ /* 0x020fe20008000f00 */
[----:B--2---:R-:W-:Y:S01]  /*0d10*/  FADD.FTZ R10, R29, R10 ;  /* 0x0000000a1d0a7221 */ /* 0x004fe20000010000 */
[----:B------:R-:W-:-:S04]  /*0d20*/  MOV R29, UR34 ;  /* 0x00000022001d7c02 */ /* 0x000fc80008000f00 */
[----:B-1----:R-:W-:Y:S01]  /*0d30*/  LEA R34, P1, R29, R8, 0x2 ;  /* 0x000000081d227211 */ /* 0x002fe200078210ff */
[----:B---3--:R-:W-:-:S03]  /*0d40*/  FADD.FTZ R11, R27, R11 ;  /* 0x0000000b1b0b7221 */ /* 0x008fc60000010000 */
[----:B------:R-:W-:Y:S01]  /*0d50*/  IADD3.X R35, R9, UR18, RZ, P1, !PT ;  /* 0x0000001209237c10 */ /* 0x000fe20008ffe4ff */
[----:B------:R-:W-:-:S04]  /*0d60*/  IMAD.U32 R27, RZ, RZ, UR35 ;  /* 0x00000023ff1b7e24 */ /* 0x000fc8000f8e00ff */
[----:B------:R1:W2:Y:S02]  /*0d70*/  LDG.E R29, [R34.64] ;  /* 0x00000018221d7981 */ /* 0x0002a4000c1e1900 */
[----:B-1----:R-:W-:-:S04]  /*0d80*/  IMAD.WIDE R34, R27, 0x4, R34 ;  /* 0x000000041b227825 */ /* 0x002fc800078e0222 */
[----:B----4-:R-:W-:Y:S01]  /*0d90*/  FADD.FTZ R12, R20, R12 ;  /* 0x0000000c140c7221 */ /* 0x010fe20000010000 */
[----:B------:R1:W3:Y:S01]  /*0da0*/  LDG.E R27, [R34.64] ;  /* 0x00000018221b7981 */ /* 0x0002e2000c1e1900 */
[----:B------:R-:W-:-:S05]  /*0db0*/  IMAD.WIDE R36, R37, 0x4, R34 ;  /* 0x0000000425247825 */ /* 0x000fca00078e0222 */
[----:B------:R4:W5:Y:S01]  /*0dc0*/  LDG.E R20, [R36.64] ;  /* 0x0000001824147981 */ /* 0x000962000c1e1900 */
[----:B------:R-:W-:Y:S02]  /*0dd0*/  FADD.FTZ R13, R33, R13 ;  /* 0x0000000d210d7221 */ /* 0x000fe40000010000 */
[----:B------:R-:W-:-:S04]  /*0de0*/  IMAD.U32 R33, RZ, RZ, UR35 ;  /* 0x00000023ff217e24 */ /* 0x000fc8000f8e00ff */
[----:B----4-:R-:W-:-:S05]  /*0df0*/  IMAD.WIDE R36, R33, 0x4, R36 ;  /* 0x0000000421247825 */ /* 0x010fca00078e0224 */
[----:B-1----:R1:W4:Y:S01]  /*0e00*/  LDG.E R34, [R36.64] ;  /* 0x0000001824227981 */ /* 0x002322000c1e1900 */
[----:B0-----:R-:W-:Y:S01]  /*0e10*/  MOV R39, UR35 ;  /* 0x0000002300277c02 */ /* 0x001fe20008000f00 */
[----:B------:R-:W-:Y:S02]  /*0e20*/  FADD.FTZ R28, R21, R28 ;  /* 0x0000001c151c7221 */ /* 0x000fe40000010000 */
[----:B------:R-:W-:Y:S02]  /*0e30*/  IMAD.U32 R21, RZ, RZ, UR22 ;  /* 0x00000016ff157e24 */ /* 0x000fe4000f8e00ff */
[----:B-1----:R-:W-:-:S05]  /*0e40*/  IMAD.WIDE R36, R33, 0x4, R36 ;  /* 0x0000000421247825 */ /* 0x002fca00078e0224 */
[----:B------:R0:W4:Y:S01]  /*0e50*/  LDG.E R33, [R36.64] ;  /* 0x0000001824217981 */ /* 0x000122000c1e1900 */
[----:B------:R-:W-:Y:S01]  /*0e60*/  FADD.FTZ R16, R17, R16 ;  /* 0x0000001011107221 */ /* 0x000fe20000010000 */
[----:B------:R-:W-:Y:S02]  /*0e70*/  MOV R38, c[0x0][0x3dc] ;  /* 0x0000f70000267a02 */ /* 0x000fe40000000f00 */
[----:B------:R-:W4:Y:S01]  /*0e80*/  LDG.E R17, [R8.64] ;  /* 0x0000001808117981 */ /* 0x000f22000c1e1900 */
[----:B------:R-:W-:Y:S02]  /*0e90*/  FADD.FTZ R14, R32, R14 ;  /* 0x0000000e200e7221 */ /* 0x000fe40000010000 */
[----:B0-----:R-:W-:-:S05]  /*0ea0*/  IMAD.WIDE R36, R39, 0x4, R36 ;  /* 0x0000000427247825 */ /* 0x001fca00078e0224 */
[----:B------:R0:W4:Y:S01]  /*0eb0*/  LDG.E R32, [R36.64] ;  /* 0x0000001824207981 */ /* 0x000122000c1e1900 */
[----:B-----5:R-:W-:Y:S01]  /*0ec0*/  FADD.FTZ R25, R20, R25 ;  /* 0x0000001914197221 */ /* 0x020fe20000010000 */
[----:B------:R-:W-:-:S04]  /*0ed0*/  LEA R20, P1, R21, R8, 0x2 ;  /* 0x0000000815147211 */ /* 0x000fc800078210ff */
[----:B------:R-:W-:Y:S02]  /*0ee0*/  LEA.HI.X R21, R21, R9, R38, 0x2, P1 ;  /* 0x0000000915157211 */ /* 0x000fe400008f1426 */
[----:B0-----:R-:W-:-:S04]  /*0ef0*/  IADD3 R36, P1, R20, UR36, RZ ;  /* 0x0000002414247c10 */ /* 0x001fc8000ff3e0ff */
[----:B------:R-:W-:Y:S01]  /*0f00*/  IADD3.X R37, R21, UR20, RZ, P1, !PT ;  /* 0x0000001415257c10 */ /* 0x000fe20008ffe4ff */
[----:B---3--:R-:W-:-:S04]  /*0f10*/  FADD.FTZ R24, R27, R24 ;  /* 0x000000181b187221 */ /* 0x008fc80000010000 */
[----:B------:R0:W3:Y:S01]  /*0f20*/  LDG.E R27, [R36.64] ;  /* 0x00000018241b7981 */ /* 0x0000e2000c1e1900 */
[----:B--2---:R-:W-:Y:S02]  /*0f30*/  FADD.FTZ R23, R29, R23 ;  /* 0x000000171d177221 */ /* 0x004fe40000010000 */
[----:B------:R-:W-:Y:S01]  /*0f40*/  IMAD.U32 R35, RZ, RZ, UR28 ;  /* 0x0000001cff237e24 */ /* 0x000fe2000f8e00ff */
[----:B------:R0:W2:Y:S01]  /*0f50*/  LDG.E R29, [R36.64+0x80] ;  /* 0x00008018241d7981 */ /* 0x0000a2000c1e1900 */
[----:B------:R-:W-:Y:S02]  /*0f60*/  FADD.FTZ R15, R22, R15 ;  /* 0x0000000f160f7221 */ /* 0x000fe40000010000 */
[----:B----4-:R-:W-:Y:S01]  /*0f70*/  FADD.FTZ R31, R34, R31 ;  /* 0x0000001f221f7221 */ /* 0x010fe20000010000 */
[----:B------:R-:W4:Y:S01]  /*0f80*/  LDG.E R22, [R8.64+0x80] ;  /* 0x0000801808167981 */ /* 0x000f22000c1e1900 */
[----:B------:R-:W-:Y:S02]  /*0f90*/  LEA R34, P1, R35, R20, 0x2 ;  /* 0x0000001423227211 */ /* 0x000fe400078210ff */
[----:B------:R-:W-:-:S02]  /*0fa0*/  MOV R39, UR29 ;  /* 0x0000001d00277c02 */ /* 0x000fc40008000f00 */
[----:B------:R-:W-:Y:S02]  /*0fb0*/  IADD3.X R35, R21, UR19, RZ, P1, !PT ;  /* 0x0000001315237c10 */ /* 0x000fe40008ffe4ff */
[----:B0-----:R-:W-:Y:S01]  /*0fc0*/  LEA R36, P1, R39, R20, 0x2 ;  /* 0x0000001427247211 */ /* 0x001fe200078210ff */
[----:B------:R-:W-:Y:S02]  /*0fd0*/  FADD.FTZ R30, R33, R30 ;  /* 0x0000001e211e7221 */ /* 0x000fe40000010000 */
[----:B------:R0:W5:Y:S01]  /*0fe0*/  LDG.E R33, [R34.64] ;  /* 0x0000001822217981 */ /* 0x000162000c1e1900 */
[----:B------:R-:W-:Y:S01]  /*0ff0*/  IADD3.X R37, R21, UR12, RZ, P1, !PT ;  /* 0x0000000c15257c10 */ /* 0x000fe20008ffe4ff */
[----:B------:R-:W-:Y:S02]  /*1000*/  FADD.FTZ R6, R17, R6 ;  /* 0x0000000611067221 */ /* 0x000fe40000010000 */
[----:B------:R-:W-:Y:S02]  /*1010*/  IMAD.U32 R39, RZ, RZ, UR30 ;  /* 0x0000001eff277e24 */ /* 0x000fe4000f8e00ff */
[----:B------:R1:W5:Y:S04]  /*1020*/  LDG.E R17, [R36.64+0x80] ;  /* 0x0000801824117981 */ /* 0x000368000c1e1900 */
[----:B0-----:R0:W5:Y:S01]  /*1030*/  LDG.E R34, [R34.64+0x80] ;  /* 0x0000801822227981 */ /* 0x001162000c1e1900 */
[----:B------:R-:W-:-:S03]  /*1040*/  FADD.FTZ R26, R32, R26 ;  /* 0x0000001a201a7221 */ /* 0x000fc60000010000 */
[----:B------:R1:W5:Y:S02]  /*1050*/  LDG.E R32, [R36.64] ;  /* 0x0000001824207981 */ /* 0x000364000c1e1900 */
[----:B-1----:R-:W-:-:S04]  /*1060*/  LEA R36, P1, R39, R20, 0x2 ;  /* 0x0000001427247211 */ /* 0x002fc800078210ff */
[----:B------:R-:W-:Y:S01]  /*1070*/  IADD3.X R37, R21, UR14, RZ, P1, !PT ;  /* 0x0000000e15257c10 */ /* 0x000fe20008ffe4ff */
[----:B---3--:R-:W-:-:S04]  /*1080*/  FADD.FTZ R16, R16, R27 ;  /* 0x0000001b10107221 */ /* 0x008fc80000010000 */
[----:B------:R1:W3:Y:S01]  /*1090*/  LDG.E R27, [R36.64] ;  /* 0x00000018241b7981 */ /* 0x0002e2000c1e1900 */
[----:B--2---:R-:W-:Y:S01]  /*10a0*/  FADD.FTZ R28, R28, R29 ;  /* 0x0000001d1c1c7221 */ /* 0x004fe20000010000 */
[----:B------:R-:W-:Y:S01]  /*10b0*/  MOV R29, UR31 ;  /* 0x0000001f001d7c02 */ /* 0x000fe20008000f00 */
[----:B----4-:R-:W-:Y:S02]  /*10c0*/  FADD.FTZ R5, R22, R5 ;  /* 0x0000000516057221 */ /* 0x010fe40000010000 */
[----:B------:R1:W2:Y:S01]  /*10d0*/  LDG.E R22, [R36.64+0x80] ;  /* 0x0000801824167981 */ /* 0x0002a2000c1e1900 */
[----:B0-----:R-:W-:Y:S02]  /*10e0*/  MOV R35, UR32 ;  /* 0x0000002000237c02 */ /* 0x001fe40008000f00 */
[----:B-1----:R-:W-:-:S04]  /*10f0*/  LEA R36, P1, R29, R20, 0x2 ;  /* 0x000000141d247211 */ /* 0x002fc800078210ff */
[----:B------:R-:W-:Y:S01]  /*1100*/  IADD3.X R37, R21, UR15, RZ, P1, !PT ;  /* 0x0000000f15257c10 */ /* 0x000fe20008ffe4ff */
[----:B-----5:R-:W-:-:S04]  /*1110*/  FADD.FTZ R10, R10, R33 ;  /* 0x000000210a0a7221 */ /* 0x020fc80000010000 */
[----:B------:R0:W4:Y:S04]  /*1120*/  LDG.E R33, [R36.64] ;  /* 0x0000001824217981 */ /* 0x000128000c1e1900 */
[----:B------:R0:W5:Y:S01]  /*1130*/  LDG.E R29, [R36.64+0x80] ;  /* 0x00008018241d7981 */ /* 0x000162000c1e1900 */
[----:B------:R-:W-:Y:S02]  /*1140*/  FADD.FTZ R24, R24, R17 ;  /* 0x0000001118187221 */ /* 0x000fe40000010000 */
[----:B------:R-:W-:Y:S01]  /*1150*/  IMAD.U32 R17, RZ, RZ, UR33 ;  /* 0x00000021ff117e24 */ /* 0x000fe2000f8e00ff */
[----:B0-----:R-:W-:-:S04]  /*1160*/  LEA R36, P1, R35, R20, 0x2 ;  /* 0x0000001423247211 */ /* 0x001fc800078210ff */
[----:B------:R-:W-:Y:S01]  /*1170*/  IADD3.X R37, R21, UR16, RZ, P1, !PT ;  /* 0x0000001015257c10 */ /* 0x000fe20008ffe4ff */
[----:B------:R-:W-:Y:S02]  /*1180*/  FADD.FTZ R23, R23, R34 ;  /* 0x0000002217177221 */ /* 0x000fe40000010000 */
[----:B------:R-:W-:Y:S02]  /*1190*/  FADD.FTZ R11, R11, R32 ;  /* 0x000000200b0b7221 */ /* 0x000fe40000010000 */
[----:B------:R0:W5:Y:S04]  /*11a0*/  LDG.E R34, [R36.64] ;  /* 0x0000001824227981 */ /* 0x000168000c1e1900 */
[----:B------:R0:W5:Y:S02]  /*11b0*/  LDG.E R32, [R36.64+0x80] ;  /* 0x0000801824207981 */ /* 0x000164000c1e1900 */
[----:B0-----:R-:W-:-:S02]  /*11c0*/  LEA R36, P1, R17, R20, 0x2 ;  /* 0x0000001411247211 */ /* 0x001fc400078210ff */
[----:B------:R0:W5:Y:S02]  /*11d0*/  LDG.E R17, [R20.64] ;  /* 0x0000001814117981 */ /* 0x000164000c1e1900 */
[----:B------:R-:W-:-:S05]  /*11e0*/  IADD3.X R37, R21, UR17, RZ, P1, !PT ;  /* 0x0000001115257c10 */ /* 0x000fca0008ffe4ff */
[----:B------:R-:W5:Y:S04]  /*11f0*/  LDG.E R35, [R36.64] ;  /* 0x0000001824237981 */ /* 0x000f68000c1e1900 */
[----:B0-----:R-:W5:Y:S01]  /*1200*/  LDG.E R20, [R20.64+0x80] ;  /* 0x0000801814147981 */ /* 0x001f62000c1e1900 */
[----:B---3--:R-:W-:-:S03]  /*1210*/  FADD.FTZ R12, R12, R27 ;  /* 0x0000001b0c0c7221 */ /* 0x008fc60000010000 */
[----:B------:R-:W3:Y:S01]  /*1220*/  LDG.E R27, [R36.64+0x80] ;  /* 0x00008018241b7981 */ /* 0x000ee2000c1e1900 */
[----:B------:R-:W-:-:S06]  /*1230*/  UIADD3 UR10, UR10, -0x2, URZ ;  /* 0xfffffffe0a0a7890 */ /* 0x000fcc000fffe03f */
[----:B------:R-:W-:Y:S01]  /*1240*/  ISETP.NE.AND P1, PT, RZ, UR10, PT ;  /* 0x0000000aff007c0c */ /* 0x000fe2000bf25270 */
[----:B--2---:R-:W-:Y:S02]  /*1250*/  FADD.FTZ R25, R25, R22 ;  /* 0x0000001619197221 */ /* 0x004fe40000010000 */
[----:B----4-:R-:W-:Y:S01]  /*1260*/  FADD.FTZ R13, R13, R33 ;  /* 0x000000210d0d7221 */ /* 0x010fe20000010000 */
[----:B------:R-:W-:-:S04]  /*1270*/  MOV R33, UR23 ;  /* 0x0000001700217c02 */ /* 0x000fc80008000f00 */
[----:B------:R-:W-:Y:S01]  /*1280*/  LEA R8, P2, R33, R8, 0x2 ;  /* 0x0000000821087211 */ /* 0x000fe200078410ff */
[----:B-----5:R-:W-:-:S03]  /*1290*/  FADD.FTZ R31, R31, R29 ;  /* 0x0000001d1f1f7221 */ /* 0x020fc60000010000 */
[----:B------:R-:W-:Y:S01]  /*12a0*/  IADD3.X R9, R9, UR11, RZ, P2, !PT ;  /* 0x0000000b09097c10 */ /* 0x000fe200097fe4ff */
[----:B------:R-:W-:Y:S02]  /*12b0*/  FADD.FTZ R14, R14, R34 ;  /* 0x000000220e0e7221 */ /* 0x000fe40000010000 */
[----:B------:R-:W-:Y:S02]  /*12c0*/  FADD.FTZ R30, R30, R32 ;  /* 0x000000201e1e7221 */ /* 0x000fe40000010000 */
[----:B------:R-:W-:Y:S02]  /*12d0*/  FADD.FTZ R6, R6, R17 ;  /* 0x0000001106067221 */ /* 0x000fe40000010000 */
[----:B------:R-:W-:Y:S02]  /*12e0*/  FADD.FTZ R15, R15, R35 ;  /* 0x000000230f0f7221 */ /* 0x000fe40000010000 */
[----:B------:R-:W-:Y:S02]  /*12f0*/  FADD.FTZ R5, R5, R20 ;  /* 0x0000001405057221 */ /* 0x000fe40000010000 */
[----:B---3--:R-:W-:Y:S01]  /*1300*/  FADD.FTZ R26, R26, R27 ;  /* 0x0000001b1a1a7221 */ /* 0x008fe20000010000 */
[----:B------:R-:W-:Y:S05]  /*1310*/  @P1 BRA `(.L_x_810) ;  /* 0xfffff89000001947 */ /* 0x000fea000383ffff */
.L_x_809:
[----:B------:R-:W-:Y:S01]  /*1320*/  MOV R20, R8 ;  /* 0x0000000800147202 */ /* 0x000fe20000000f00 */
[----:B------:R-:W-:Y:S01]  /*1330*/  IMAD.MOV.U32 R21, RZ, RZ, R9 ;  /* 0x000000ffff157224 */ /* 0x000fe200078e0009 */
[----:B------:R-:W-:Y:S05]  /*1340*/  @!P0 BRA `(.L_x_808) ;  /* 0x0000037000008947 */ /* 0x000fea0003800000 */
[----:B------:R-:W-:Y:S02]  /*1350*/  MOV R33, UR35 ;  /* 0x0000002300217c02 */ /* 0x000fe40008000f00 */
[----:B------:R-:W-:-:S03]  /*1360*/  MOV R35, UR26 ;  /* 0x0000001a00237c02 */ /* 0x000fc60008000f00 */
[----:B------:R-:W-:-:S04]  /*1370*/  IMAD.WIDE R32, R33, 0x4, R20 ;  /* 0x0000000421207825 */ /* 0x000fc800078e0214 */
[----:B------:R-:W-:Y:S01]  /*1380*/  IMAD.U32 R9, RZ, RZ, UR26 ;  /* 0x0000001aff097e24 */ /* 0x000fe2000f8e00ff */
[----:B------:R0:W2:Y:S01]  /*1390*/  LDG.E R29, [R32.64] ;  /* 0x00000018201d7981 */ /* 0x0000a2000c1e1900 */
[----:B------:R-:W-:Y:S01]  /*13a0*/  IMAD.WIDE R34, R35, 0x20, R32 ;  /* 0x0000002023227825 */ /* 0x000fe200078e0220 */
[----:B------:R-:W-:Y:S02]  /*13b0*/  MOV R17, UR26 ;  /* 0x0000001a00117c02 */ /* 0x000fe40008000f00 */
[----:B------:R0:W3:Y:S04]  /*13c0*/  LDG.E R36, [R32.64+0x80] ;  /* 0x0000801820247981 */ /* 0x0000e8000c1e1900 */
[----:B------:R1:W4:Y:S02]  /*13d0*/  LDG.E R27, [R34.64] ;  /* 0x00000018221b7981 */ /* 0x000324000c1e1900 */
[----:B-1----:R-:W-:-:S05]  /*13e0*/  IMAD.WIDE R34, R9, 0x20, R34 ;  /* 0x0000002009227825 */ /* 0x002fca00078e0222 */
[----:B------:R1:W5:Y:S02]  /*13f0*/  LDG.E R22, [R34.64] ;  /* 0x0000001822167981 */ /* 0x000364000c1e1900 */
[----:B-1----:R-:W-:-:S05]  /*1400*/  IMAD.WIDE R34, R9, 0x20, R34 ;  /* 0x0000002009227825 */ /* 0x002fca00078e0222 */
[----:B------:R1:W3:Y:S02]  /*1410*/  LDG.E R9, [R34.64] ;  /* 0x0000001822097981 */ /* 0x0002e4000c1e1900 */
[----:B-1----:R-:W-:-:S05]  /*1420*/  IMAD.WIDE R34, R17, 0x20, R34 ;  /* 0x0000002011227825 */ /* 0x002fca00078e0222 */
[----:B------:R1:W3:Y:S01]  /*1430*/  LDG.E R8, [R34.64] ;  /* 0x0000001822087981 */ /* 0x0002e2000c1e1900 */
[----:B0-----:R-:W-:Y:S01]  /*1440*/  MOV R33, UR26 ;  /* 0x0000001a00217c02 */ /* 0x001fe20008000f00 */
[----:B------:R-:W-:Y:S01]  /*1450*/  UIADD3 UR10, UR35, 0x20, UR35 ;  /* 0x00000020230a7890 */ /* 0x000fe2000fffe023 */
[----:B-1----:R-:W-:-:S05]  /*1460*/  IMAD.WIDE R34, R17, 0x20, R34 ;  /* 0x0000002011227825 */ /* 0x002fca00078e0222 */
[----:B------:R-:W-:Y:S01]  /*1470*/  IMAD.U32 R37, RZ, RZ, UR10 ;  /* 0x0000000aff257e24 */ /* 0x000fe2000f8e00ff */
[----:B------:R0:W3:Y:S01]  /*1480*/  LDG.E R17, [R34.64] ;  /* 0x0000001822117981 */ /* 0x0000e2000c1e1900 */
[----:B------:R-:W-:-:S06]  /*1490*/  IMAD.WIDE R32, R33, 0x20, R34 ;  /* 0x0000002021207825 */ /* 0x000fcc00078e0222 */
[----:B------:R1:W3:Y:S04]  /*14a0*/  LDG.E R32, [R32.64] ;  /* 0x0000001820207981 */ /* 0x0002e8000c1e1900 */
[----:B-1----:R1:W3:Y:S01]  /*14b0*/  LDG.E R33, [R20.64+0x80] ;  /* 0x0000801814217981 */ /* 0x0022e2000c1e1900 */
[----:B0-----:R-:W-:Y:S01]  /*14c0*/  MOV R35, UR35 ;  /* 0x0000002300237c02 */ /* 0x001fe20008000f00 */
[----:B--2---:R-:W-:Y:S02]  /*14d0*/  FADD.FTZ R16, R16, R29 ;  /* 0x0000001d10107221 */ /* 0x004fe40000010000 */
[----:B------:R1:W2:Y:S01]  /*14e0*/  LDG.E R29, [R20.64] ;  /* 0x00000018141d7981 */ /* 0x0002a2000c1e1900 */
[----:B----4-:R-:W-:Y:S02]  /*14f0*/  FADD.FTZ R10, R10, R27 ;  /* 0x0000001b0a0a7221 */ /* 0x010fe40000010000 */
[----:B-1----:R-:W-:Y:S01]  /*1500*/  IMAD.WIDE R20, R37, 0x4, R20 ;  /* 0x0000000425147825 */ /* 0x002fe200078e0214 */
[----:B------:R-:W-:-:S04]  /*1510*/  MOV R37, UR35 ;  /* 0x0000002300257c02 */ /* 0x000fc80008000f00 */
[----:B------:R0:W4:Y:S01]  /*1520*/  LDG.E R27, [R20.64] ;  /* 0x00000018141b7981 */ /* 0x000122000c1e1900 */
[----:B-----5:R-:W-:Y:S02]  /*1530*/  FADD.FTZ R11, R11, R22 ;  /* 0x000000160b0b7221 */ /* 0x020fe40000010000 */
[----:B0-----:R-:W-:-:S05]  /*1540*/  IMAD.WIDE R20, R37, 0x4, R20 ;  /* 0x0000000425147825 */ /* 0x001fca00078e0214 */
[----:B------:R0:W5:Y:S01]  /*1550*/  LDG.E R22, [R20.64] ;  /* 0x0000001814167981 */ /* 0x000162000c1e1900 */
[----:B---3--:R-:W-:Y:S02]  /*1560*/  FADD.FTZ R12, R12, R9 ;  /* 0x000000090c0c7221 */ /* 0x008fe40000010000 */
[----:B------:R-:W-:Y:S02]  /*1570*/  IMAD.U32 R9, RZ, RZ, UR35 ;  /* 0x00000023ff097e24 */ /* 0x000fe4000f8e00ff */
[----:B0-----:R-:W-:-:S05]  /*1580*/  IMAD.WIDE R20, R35, 0x4, R20 ;  /* 0x0000000423147825 */ /* 0x001fca00078e0214 */
[----:B------:R0:W3:Y:S01]  /*1590*/  LDG.E R34, [R20.64] ;  /* 0x0000001814227981 */ /* 0x0000e2000c1e1900 */
[----:B------:R-:W-:Y:S02]  /*15a0*/  FADD.FTZ R28, R28, R36 ;  /* 0x000000241c1c7221 */ /* 0x000fe40000010000 */
[----:B0-----:R-:W-:-:S05]  /*15b0*/  IMAD.WIDE R20, R9, 0x4, R20 ;  /* 0x0000000409147825 */ /* 0x001fca00078e0214 */
[----:B------:R0:W3:Y:S01]  /*15c0*/  LDG.E R36, [R20.64] ;  /* 0x0000001814247981 */ /* 0x0000e2000c1e1900 */
[----:B------:R-:W-:Y:S02]  /*15d0*/  FADD.FTZ R13, R13, R8 ;  /* 0x000000080d0d7221 */ /* 0x000fe40000010000 */
[----:B0-----:R-:W-:-:S05]  /*15e0*/  IMAD.WIDE R20, R9, 0x4, R20 ;  /* 0x0000000409147825 */ /* 0x001fca00078e0214 */
[----:B------:R-:W3:Y:S01]  /*15f0*/  LDG.E R35, [R20.64] ;  /* 0x0000001814237981 */ /* 0x000ee2000c1e1900 */
[----:B------:R-:W-:-:S06]  /*1600*/  IMAD.WIDE R8, R9, 0x4, R20 ;  /* 0x0000000409087825 */ /* 0x000fcc00078e0214 */
[----:B------:R-:W3:Y:S01]  /*1610*/  LDG.E R9, [R8.64] ;  /* 0x0000001808097981 */ /* 0x000ee2000c1e1900 */
[----:B------:R-:W-:Y:S02]  /*1620*/  FADD.FTZ R14, R14, R17 ;  /* 0x000000110e0e7221 */ /* 0x000fe40000010000 */
[----:B------:R-:W-:Y:S02]  /*1630*/  FADD.FTZ R15, R15, R32 ;  /* 0x000000200f0f7221 */ /* 0x000fe40000010000 */
[----:B------:R-:W-:Y:S02]  /*1640*/  FADD.FTZ R5, R5, R33 ;  /* 0x0000002105057221 */ /* 0x000fe40000010000 */
[----:B--2---:R-:W-:Y:S02]  /*1650*/  FADD.FTZ R6, R6, R29 ;  /* 0x0000001d06067221 */ /* 0x004fe40000010000 */
[----:B----4-:R-:W-:Y:S02]  /*1660*/  FADD.FTZ R23, R23, R27 ;  /* 0x0000001b17177221 */ /* 0x010fe40000010000 */
[----:B-----5:R-:W-:-:S02]  /*1670*/  FADD.FTZ R24, R24, R22 ;  /* 0x0000001618187221 */ /* 0x020fc40000010000 */
[----:B---3--:R-:W-:Y:S02]  /*1680*/  FADD.FTZ R25, R25, R34 ;  /* 0x0000002219197221 */ /* 0x008fe40000010000 */
[----:B------:R-:W-:Y:S02]  /*1690*/  FADD.FTZ R31, R31, R36 ;  /* 0x000000241f1f7221 */ /* 0x000fe40000010000 */
[----:B------:R-:W-:Y:S02]  /*16a0*/  FADD.FTZ R30, R30, R35 ;  /* 0x000000231e1e7221 */ /* 0x000fe40000010000 */
[----:B------:R-:W-:Y:S02]  /*16b0*/  FADD.FTZ R26, R26, R9 ;  /* 0x000000091a1a7221 */ /* 0x000fe40000010000 */
.L_x_808:
[----:B------:R-:W-:Y:S01]  /*16c0*/  R2P PR, R3, 0x6 ;  /* 0x0000000603007804 */ /* 0x000fe20000000000 */
[----:B------:R-:W-:Y:S01]  /*16d0*/  FMUL.FTZ R5, R5, c[0x0][0x2e0] ;  /* 0x0000b80005057a20 */ /* 0x000fe20000410000 */
[----:B------:R-:W-:Y:S01]  /*16e0*/  MOV R9, 0x20 ;  /* 0x0000002000097802 */ /* 0x000fe20000000f00 */
[----:B------:R-:W-:Y:S01]  /*16f0*/  FMUL.FTZ R28, R28, c[0x0][0x2e0] ;  /* 0x0000b8001c1c7a20 */ /* 0x000fe20000410000 */
[----:B------:R-:W-:Y:S01]  /*1700*/  SHF.L.U32 R0, R0, 0x1, RZ ;  /* 0x0000000100007819 */ /* 0x000fe200000006ff */
[----:B------:R-:W-:Y:S01]  /*1710*/  FMUL.FTZ R3, R6, c[0x0][0x2e0] ;  /* 0x0000b80006037a20 */ /* 0x000fe20000410000 */
[----:B------:R-:W-:Y:S01]  /*1720*/  SEL R9, R9, 0xffffffe0, !P1 ;  /* 0xffffffe009097807 */ /* 0x000fe20004800000 */
[----:B------:R-:W-:Y:S01]  /*1730*/  FMUL.FTZ R16, R16, c[0x0][0x2e0] ;  /* 0x0000b80010107a20 */ /* 0x000fe20000410000 */
[----:B------:R-:W-:Y:S01]  /*1740*/  F2FP.BF16.PACK_AB R28, R28, R5 ;  /* 0x000000051c1c723e */ /* 0x000fe200000010ff */
[----:B------:R-:W-:Y:S01]  /*1750*/  FMUL.FTZ R10, R10, c[0x0][0x2e0] ;  /* 0x0000b8000a0a7a20 */ /* 0x000fe20000410000 */
[----:B------:R-:W-:Y:S01]  /*1760*/  IADD3 R20, R0, 0x40, RZ ;  /* 0x0000004000147810 */ /* 0x000fe20007ffe0ff */
[----:B------:R-:W-:Y:S01]  /*1770*/  FMUL.FTZ R11, R11, c[0x0][0x2e0] ;  /* 0x0000b8000b0b7a20 */ /* 0x000fe20000410000 */
[----:B------:R-:W-:Y:S01]  /*1780*/  F2FP.BF16.PACK_AB R3, R16, R3 ;  /* 0x000000031003723e */ /* 0x000fe200000010ff */
[----:B------:R-:W-:Y:S01]  /*1790*/  FMUL.FTZ R12, R12, c[0x0][0x2e0] ;  /* 0x0000b8000c0c7a20 */ /* 0x000fe20000410000 */
[----:B------:R-:W-:Y:S01]  /*17a0*/  @P2 IADD3 R20, R0, -0x40, RZ ;  /* 0xffffffc000142810 */ /* 0x000fe20007ffe0ff */
        /* <DEDUP_REMOVED lines=11> */
[----:B------:R-:W-:Y:S01]  /*1860*/  IADD3 R15, R9, R20, RZ ;  /* 0x00000014090f7210 */ /* 0x000fe20007ffe0ff */
[----:B------:R-:W-:Y:S01]  /*1870*/  FMUL.FTZ R6, R31, c[0x0][0x2e0] ;  /* 0x0000b8001f067a20 */ /* 0x000fe20000410000 */
[----:B------:R-:W-:Y:S01]  /*1880*/  F2FP.BF16.PACK_AB R23, R24, R23 ;  /* 0x000000171817723e */ /* 0x000fe200000010ff */
[----:B------:R-:W-:Y:S01]  /*1890*/  FMUL.FTZ R30, R30, c[0x0][0x2e0] ;  /* 0x0000b8001e1e7a20 */ /* 0x000fe20000410000 */
[----:B------:R-:W-:Y:S01]  /*18a0*/  SHF.L.U32 R22, R2, 0x1, RZ ;  /* 0x0000000102167819 */ /* 0x000fe200000006ff */
[----:B------:R-:W-:Y:S01]  /*18b0*/  FMUL.FTZ R5, R26, c[0x0][0x2e0] ;  /* 0x0000b8001a057a20 */ /* 0x000fe20000410000 */
[----:B------:R-:W-:Y:S01]  /*18c0*/  F2FP.BF16.PACK_AB R6, R6, R25 ;  /* 0x000000190606723e */ /* 0x000fe200000010ff */
[----:B------:R-:W-:Y:S01]  /*18d0*/  IMAD.IADD R13, R0, 0x1, R9 ;  /* 0x00000001000d7824 */ /* 0x000fe200078e0209 */
[----:B------:R-:W-:Y:S01]  /*18e0*/  ULDC.64 UR10, c[0x0][0x398] ;  /* 0x0000e600000a7ab9 */ /* 0x000fe20000000a00 */
[--C-:B------:R-:W-:Y:S01]  /*18f0*/  SHF.R.S32.HI R19, RZ, 0x1f, R18.reuse ;  /* 0x0000001fff137819 */ /* 0x100fe20000011412 */
[----:B------:R-:W-:Y:S01]  /*1900*/  UIMAD UR9, UR9, UR10, URZ ;  /* 0x0000000a090972a4 */ /* 0x000fe2000f8e023f */
[----:B------:R-:W-:Y:S01]  /*1910*/  F2FP.BF16.PACK_AB R5, R5, R30 ;  /* 0x0000001e0505723e */ /* 0x000fe200000010ff */
[----:B------:R-:W-:Y:S01]  /*1920*/  STS [R13], R12 ;  /* 0x0000000c0d007388 */ /* 0x000fe20000000800 */
[----:B0-----:R-:W-:Y:S01]  /*1930*/  IMAD.U32 R3, RZ, RZ, UR7 ;  /* 0x00000007ff037e24 */ /* 0x001fe2000f8e00ff */
[----:B------:R-:W-:Y:S01]  /*1940*/  UIMAD UR9, UR7, UR11, UR9 ;  /* 0x0000000b070972a4 */ /* 0x000fe2000f8e0209 */
[----:B------:R-:W-:Y:S01]  /*1950*/  ISETP.GE.AND P0, PT, R18, c[0x0][0x220], PT ;  /* 0x0000880012007a0c */ /* 0x000fe20003f06270 */
[----:B------:R-:W-:Y:S01]  /*1960*/  STS [R13+0x400], R14 ;  /* 0x0004000e0d007388 */ /* 0x000fe20000000800 */
[----:B------:R-:W-:Y:S01]  /*1970*/  IMAD.WIDE.U32 R2, R3, c[0x0][0x398], R18 ;  /* 0x0000e60003027a25 */ /* 0x000fe200078e0012 */
[----:B------:R-:W-:Y:S01]  /*1980*/  UIMAD UR5, UR5, -0x40, UR6 ;  /* 0xffffffc0050578a4 */ /* 0x000fe2000f8e0206 */
[----:B-1----:R-:W-:Y:S01]  /*1990*/  IADD3 R0, R4, 0x20, RZ ;  /* 0x0000002004007810 */ /* 0x002fe20007ffe0ff */
[----:B------:R-:W-:Y:S01]  /*19a0*/  STS [R20], R28 ;  /* 0x0000001c14007388 */ /* 0x000fe20000000800 */
[----:B------:R-:W-:Y:S01]  /*19b0*/  ULDC.64 UR6, c[0x0][0x3b0] ;  /* 0x0000ec0000067ab9 */ /* 0x000fe20000000a00 */
[----:B------:R-:W-:Y:S01]  /*19c0*/  IADD3 R2, P1, R2, UR27, RZ ;  /* 0x0000001b02027c10 */ /* 0x000fe2000ff3e0ff */
[----:B------:R-:W-:Y:S01]  /*19d0*/  UIMAD UR4, UR4, UR6, URZ ;  /* 0x00000006040472a4 */ /* 0x000fe2000f8e023f */
[----:B------:R-:W-:Y:S01]  /*19e0*/  STS [R20+0x400], R23 ;  /* 0x0004001714007388 */ /* 0x000fe20000000800 */
[----:B------:R-:W-:Y:S01]  /*19f0*/  MOV R21, UR8 ;  /* 0x0000000800157c02 */ /* 0x000fe20008000f00 */
[----:B------:R-:W-:Y:S01]  /*1a00*/  BSSY B0, `(.L_x_811) ;  /* 0x0000016000007945 */ /* 0x000fe20003800000 */
[----:B------:R-:W-:Y:S01]  /*1a10*/  UIMAD UR4, UR8, UR7, UR4 ;  /* 0x00000007080472a4 */ /* 0x000fe2000f8e0204 */
[----:B------:R-:W-:Y:S04]  /*1a20*/  STS [R15], R6 ;  /* 0x000000060f007388 */ /* 0x000fe80000000800 */
[----:B------:R0:W-:Y:S04]  /*1a30*/  STS [R15+0x400], R5 ;  /* 0x000400050f007388 */ /* 0x0001e80000000800 */
[----:B------:R-:W-:Y:S01]  /*1a40*/  BAR.SYNC.DEFER_BLOCKING 0x0 ;  /* 0x0000000000007b1d */ /* 0x000fe20000010000 */
[----:B0-----:R-:W-:-:S04]  /*1a50*/  MOV R5, UR9 ;  /* 0x0000000900057c02 */ /* 0x001fc80008000f00 */
[----:B------:R-:W-:Y:S02]  /*1a60*/  IADD3.X R3, R3, UR13, R5, P1, !PT ;  /* 0x0000000d03037c10 */ /* 0x000fe40008ffe405 */
[----:B------:R-:W-:Y:S02]  /*1a70*/  ISETP.GE.OR P1, PT, R0, UR5, P0 ;  /* 0x0000000500007c0c */ /* 0x000fe40008726670 */
[----:B------:R-:W-:Y:S01]  /*1a80*/  ISETP.GE.OR P0, PT, R4, UR5, P0 ;  /* 0x0000000504007c0c */ /* 0x000fe20008706670 */
[----:B------:R-:W-:-:S05]  /*1a90*/  IMAD.WIDE.U32 R20, R21, c[0x0][0x3b0], R2 ;  /* 0x0000ec0015147a25 */ /* 0x000fca00078e0002 */
[----:B------:R-:W-:Y:S01]  /*1aa0*/  IADD3 R17, R21, UR4, RZ ;  /* 0x0000000415117c10 */ /* 0x000fe2000fffe0ff */
[----:B------:R0:W1:Y:S06]  /*1ab0*/  LDS.128 R8, [R22+0x1000] ;  /* 0x0010000016087984 */ /* 0x00006c0000000c00 */
[----:B------:R-:W-:Y:S05]  /*1ac0*/  @P0 BRA `(.L_x_812) ;  /* 0x0000009000000947 */ /* 0x000fea0003800000 */
[----:B------:R-:W2:Y:S01]  /*1ad0*/  LDS.128 R12, [R22] ;  /* 0x00000000160c7984 */ /* 0x000ea20000000c00 */
[----:B------:R-:W-:Y:S02]  /*1ae0*/  IMAD R5, R7, c[0x0][0x398], RZ ;  /* 0x0000e60007057a24 */ /* 0x000fe400078e02ff */
[----:B------:R-:W-:-:S02]  /*1af0*/  IMAD.MOV.U32 R16, RZ, RZ, R20 ;  /* 0x000000ffff107224 */ /* 0x000fc400078e0014 */
[C---:B------:R-:W-:Y:S02]  /*1b00*/  IMAD R5, R4.reuse, c[0x0][0x39c], R5 ;  /* 0x0000e70004057a24 */ /* 0x040fe400078e0205 */
[----:B------:R-:W-:-:S05]  /*1b10*/  IMAD.WIDE.U32 R2, R4, c[0x0][0x398], R16 ;  /* 0x0000e60004027a25 */ /* 0x000fca00078e0010 */
[----:B------:R-:W-:Y:S02]  /*1b20*/  IADD3 R3, R3, R5, RZ ;  /* 0x0000000503037210 */ /* 0x000fe40007ffe0ff */
[----:B------:R-:W-:-:S04]  /*1b30*/  LEA R18, P0, R2, c[0x0][0x338], 0x1 ;  /* 0x0000ce0002127a11 */ /* 0x000fc800078008ff */
[----:B------:R-:W-:-:S05]  /*1b40*/  LEA.HI.X R19, R2, c[0x0][0x33c], R3, 0x1, P0 ;  /* 0x0000cf0002137a11 */ /* 0x000fca00000f0c03 */
[----:B--2---:R2:W-:Y:S04]  /*1b50*/  STG.E.128 [R18.64], R12 ;  /* 0x0000000c12007986 */ /* 0x0045e8000c101d18 */
.L_x_812:
[----:B------:R-:W-:Y:S05]  /*1b60*/  BSYNC B0 ;  /* 0x0000000000007941 */ /* 0x000fea0003800000 */
.L_x_811:
[----:B------:R-:W-:Y:S05]  /*1b70*/  @P1 EXIT ;  /* 0x000000000000194d */ /* 0x000fea0003800000 */
[----:B------:R-:W-:Y:S01]  /*1b80*/  IADD3 R5, P0, R4, 0x20, RZ ;  /* 0x0000002004057810 */ /* 0x000fe20007f1e0ff */
[----:B------:R-:W-:Y:S01]  /*1b90*/  IMAD.MOV.U32 R2, RZ, RZ, R20 ;  /* 0x000000ffff027224 */ /* 0x000fe200078e0014 */
        /* <DEDUP_REMOVED lines=8> */
[----:B-1----:R-:W-:Y:S01]  /*1c20*/  STG.E.128 [R4.64], R8 ;  /* 0x0000000804007986 */ /* 0x002fe2000c101d18 */
[----:B------:R-:W-:Y:S05]  /*1c30*/  EXIT ;  /* 0x000000000000794d */ /* 0x000fea0003800000 */
.L_x_813:
        /* <DEDUP_REMOVED lines=12> */
.L_x_2465:


//--------------------- .text._ZN5flash44flash_bwd_dq_dk_dv_loop_seqk_parallel_kernelI23Flash_bwd_kernel_traitsILi64ELi64ELi128ELi8ELi2ELi4ELi4ELb1ELb0EN7cutlass10bfloat16_tE19Flash_kernel_traitsILi64ELi64ELi128ELi8ES3_EELb1ELb0ELb0ELb0ELb0ELb1ELb0EEEvNS_16Flash_bwd_paramsE --------------------------
	.section	.text._ZN5flash44flash_bwd_dq_dk_dv_loop_seqk_parallel_kernelI23Flash_bwd_kernel_traitsILi64ELi64ELi128ELi8ELi2ELi4ELi4ELb1ELb0EN7cutlass10bfloat16_tE19Flash_kernel_traitsILi64ELi64ELi128ELi8ES3_EELb1ELb0ELb0ELb0ELb0ELb1ELb0EEEvNS_16Flash_bwd_paramsE,"ax",@progbits
	.sectioninfo	@"SHI_REGISTERS=255"
	.align	128
        .global         _ZN5flash44flash_bwd_dq_dk_dv_loop_seqk_parallel_kernelI23Flash_bwd_kernel_traitsILi64ELi64ELi128ELi8ELi2ELi4ELi4ELb1ELb0EN7cutlass10bfloat16_tE19Flash_kernel_traitsILi64ELi64ELi128ELi8ES3_EELb1ELb0ELb0ELb0ELb0ELb1ELb0EEEvNS_16Flash_bwd_paramsE
        .type           _ZN5flash44flash_bwd_dq_dk_dv_loop_seqk_parallel_kernelI23Flash_bwd_kernel_traitsILi64ELi64ELi128ELi8ELi2ELi4ELi4ELb1ELb0EN7cutlass10bfloat16_tE19Flash_kernel_traitsILi64ELi64ELi128ELi8ES3_EELb1ELb0ELb0ELb0ELb0ELb1ELb0EEEvNS_16Flash_bwd_paramsE,@function
        .size           _ZN5flash44flash_bwd_dq_dk_dv_loop_seqk_parallel_kernelI23Flash_bwd_kernel_traitsILi64ELi64ELi128ELi8ELi2ELi4ELi4ELb1ELb0EN7cutlass10bfloat16_tE19Flash_kernel_traitsILi64ELi64ELi128ELi8ES3_EELb1ELb0ELb0ELb0ELb0ELb1ELb0EEEvNS_16Flash_bwd_paramsE,(.L_x_2466 - _ZN5flash44flash_bwd_dq_dk_dv_loop_seqk_parallel_kernelI23Flash_bwd_kernel_traitsILi64ELi64ELi128ELi8ELi2ELi4ELi4ELb1ELb0EN7cutlass10bfloat16_tE19Flash_kernel_traitsILi64ELi64ELi128ELi8ES3_EELb1ELb0ELb0ELb0ELb0ELb1ELb0EEEvNS_16Flash_bwd_paramsE)
        .other          _ZN5flash44flash_bwd_dq_dk_dv_loop_seqk_parallel_kernelI23Flash_bwd_kernel_traitsILi64ELi64ELi128ELi8ELi2ELi4ELi4ELb1ELb0EN7cutlass10bfloat16_tE19Flash_kernel_traitsILi64ELi64ELi128ELi8ES3_EELb1ELb0ELb0ELb0ELb0ELb1ELb0EEEvNS_16Flash_bwd_paramsE,@"STO_CUDA_ENTRY STV_DEFAULT"
_ZN5flash44flash_bwd_dq_dk_dv_loop_seqk_parallel_kernelI23Flash_bwd_kernel_traitsILi64ELi64ELi128ELi8ELi2ELi4ELi4ELb1ELb0EN7cutlass10bfloat16_tE19Flash_kernel_traitsILi64ELi64ELi128ELi8ES3_EELb1ELb0ELb0ELb0ELb0ELb1ELb0EEEvNS_16Flash_bwd_paramsE:
.text._ZN5flash44flash_bwd_dq_dk_dv_loop_seqk_parallel_kernelI23Flash_bwd_kernel_traitsILi64ELi64ELi128ELi8ELi2ELi4ELi4ELb1ELb0EN7cutlass10bfloat16_tE19Flash_kernel_traitsILi64ELi64ELi128ELi8ES3_EELb1ELb0ELb0ELb0ELb0ELb1ELb0EEEvNS_16Flash_bwd_paramsE:
        /* <DEDUP_REMOVED lines=12> */
[----:B------:R-:W2:Y:S01]  /*00c0*/  S2R R189, SR_CTAID.Y ;  /* 0x0000000000bd7919 */ /* 0x000ea20000002600 */
[----:B------:R-:W-:-:S03]  /*00d0*/  ULDC UR4, c[0x0][0x1c0] ;  /* 0x0000700000047ab9 */ /* 0x000fc60000000800 */
[----:B------:R-:W3:Y:S01]  /*00e0*/  S2R R208, SR_CTAID.Z ;  /* 0x0000000000d07919 */ /* 0x000ee20000002700 */
[----:B-1----:R-:W-:-:S04]  /*00f0*/  SHF.R.S32.HI R9, RZ, 0x1f, R16 ;  /* 0x0000001fff097819 */ /* 0x002fc80000011410 */
[CC--:B------:R-:W-:Y:S02]  /*0100*/  LEA.HI R187, R9.reuse, R16.reuse, RZ, 0x5 ;  /* 0x0000001009bb7211 */ /* 0x0c0fe400078f28ff */
[CC--:B------:R-:W-:Y:S02]  /*0110*/  LEA.HI R4, R9.reuse, R16.reuse, RZ, 0x2 ;  /* 0x0000001009047211 */ /* 0x0c0fe400078f10ff */
[CC--:B------:R-:W-:Y:S02]  /*0120*/  LEA.HI R14, R9.reuse, R16.reuse, RZ, 0x3 ;  /* 0x00000010090e7211 */ /* 0x0c0fe400078f18ff */
[----:B------:R-:W-:Y:S02]  /*0130*/  LEA.HI R6, R9, R16, RZ, 0x4 ;  /* 0x0000001009067211 */ /* 0x000fe400078f20ff */
[----:B------:R-:W-:Y:S02]  /*0140*/  LOP3.LUT R3, R187, 0xffffffe0, RZ, 0xc0, !PT ;  /* 0xffffffe0bb037812 */ /* 0x000fe400078ec0ff */
[----:B------:R-:W-:-:S02]  /*0150*/  LOP3.LUT R7, R4, 0x7ffffffc, RZ, 0xc0, !PT ;  /* 0x7ffffffc04077812 */ /* 0x000fc400078ec0ff */
[----:B------:R-:W-:Y:S01]  /*0160*/  LOP3.LUT R177, R14, 0xfffffff8, RZ, 0xc0, !PT ;  /* 0xfffffff80eb17812 */ /* 0x000fe200078ec0ff */
[----:B------:R-:W-:Y:S01]  /*0170*/  IMAD.IADD R3, R16, 0x1, -R3 ;  /* 0x0000000110037824 */ /* 0x000fe200078e0a03 */
[----:B------:R-:W-:Y:S01]  /*0180*/  LOP3.LUT R5, R6, 0xfffffff0, RZ, 0xc0, !PT ;  /* 0xfffffff006057812 */ /* 0x000fe200078ec0ff */
[C---:B------:R-:W-:Y:S01]  /*0190*/  IMAD.IADD R0, R16.reuse, 0x1, -R7 ;  /* 0x0000000110007824 */ /* 0x040fe200078e0a07 */
[CC--:B------:R-:W-:Y:S01]  /*01a0*/  LEA.HI R186, R9.reuse, R16.reuse, RZ, 0x6 ;  /* 0x0000001009ba7211 */ /* 0x0c0fe200078f30ff */
[C---:B------:R-:W-:Y:S01]  /*01b0*/  IMAD.IADD R177, R16.reuse, 0x1, -R177 ;  /* 0x0000000110b17824 */ /* 0x040fe200078e0ab1 */
[----:B------:R-:W-:Y:S01]  /*01c0*/  LEA.HI R9, R9, R16, RZ, 0x7 ;  /* 0x0000001009097211 */ /* 0x000fe200078f38ff */
[----:B------:R-:W-:Y:S01]  /*01d0*/  IMAD.IADD R16, R16, 0x1, -R5 ;  /* 0x0000000110107824 */ /* 0x000fe200078e0a05 */
[--C-:B------:R-:W-:Y:S01]  /*01e0*/  SHF.R.S32.HI R2, RZ, 0x5, R187.reuse ;  /* 0x00000005ff027819 */ /* 0x100fe200000114bb */
[----:B------:R-:W-:Y:S01]  /*01f0*/  IMAD.SHL.U32 R190, R177, 0x8, RZ ;  /* 0x00000008b1be7824 */ /* 0x000fe200078e00ff */
[----:B------:R-:W-:-:S02]  /*0200*/  SHF.R.S32.HI R5, RZ, 0x1f, R187 ;  /* 0x0000001fff057819 */ /* 0x000fc400000114bb */
[----:B------:R-:W-:Y:S02]  /*0210*/  SHF.R.S32.HI R188, RZ, 0x3, R14 ;  /* 0x00000003ffbc7819 */ /* 0x000fe4000001140e */
[-C--:B------:R-:W-:Y:S02]  /*0220*/  LEA.HI R187, R187, R2.reuse, RZ, 0x1 ;  /* 0x00000002bbbb7211 */ /* 0x080fe400078f08ff */
[----:B------:R-:W-:Y:S01]  /*0230*/  LEA.HI R5, R5, R2, RZ, 0x2 ;  /* 0x0000000205057211 */ /* 0x000fe200078f10ff */
[----:B------:R-:W-:Y:S01]  /*0240*/  IMAD.SHL.U32 R7, R188, 0x40, RZ ;  /* 0x00000040bc077824 */ /* 0x000fe200078e00ff */
[--C-:B------:R-:W-:Y:S02]  /*0250*/  SHF.R.S32.HI R13, RZ, 0x2, R4.reuse ;  /* 0x00000002ff0d7819 */ /* 0x100fe40000011404 */
[----:B------:R-:W-:Y:S02]  /*0260*/  SHF.R.S32.HI R4, RZ, 0x1f, R4 ;  /* 0x0000001fff047819 */ /* 0x000fe40000011404 */
[----:B------:R-:W-:-:S02]  /*0270*/  LOP3.LUT R187, R187, 0xfffffffe, RZ, 0xc0, !PT ;  /* 0xfffffffebbbb7812 */ /* 0x000fc400078ec0ff */
[----:B------:R-:W-:Y:S02]  /*0280*/  LOP3.LUT R5, R5, 0xfffffffc, RZ, 0xc0, !PT ;  /* 0xfffffffc05057812 */ /* 0x000fe400078ec0ff */
[----:B------:R-:W-:Y:S01]  /*0290*/  SHF.R.S32.HI R11, RZ, 0x4, R6 ;  /* 0x00000004ff0b7819 */ /* 0x000fe20000011406 */
[----:B------:R-:W-:Y:S01]  /*02a0*/  IMAD.IADD R187, R2, 0x1, -R187 ;  /* 0x0000000102bb7824 */ /* 0x000fe200078e0abb */
[----:B------:R-:W-:Y:S01]  /*02b0*/  LEA.HI R4, R4, R13, RZ, 0x3 ;  /* 0x0000000d04047211 */ /* 0x000fe200078f18ff */
[----:B------:R-:W-:Y:S01]  /*02c0*/  IMAD.IADD R5, R2, 0x1, -R5 ;  /* 0x0000000102057824 */ /* 0x000fe200078e0a05 */
[----:B------:R-:W-:Y:S02]  /*02d0*/  LEA.HI R6, R6, R11, RZ, 0x1 ;  /* 0x0000000b06067211 */ /* 0x000fe400078f08ff */
[----:B------:R-:W-:Y:S01]  /*02e0*/  LOP3.LUT R4, R4, 0xfffffff8, RZ, 0xc0, !PT ;  /* 0xfffffff804047812 */ /* 0x000fe200078ec0ff */
[----:B------:R-:W-:Y:S01]  /*02f0*/  IMAD.SHL.U32 R10, R5, 0x10, RZ ;  /* 0x00000010050a7824 */ /* 0x000fe200078e00ff */
[----:B------:R-:W-:-:S02]  /*0300*/  LOP3.LUT R7, R7, 0x1c0, RZ, 0xc0, !PT ;  /* 0x000001c007077812 */ /* 0x000fc400078ec0ff */
[----:B------:R-:W-:Y:S01]  /*0310*/  LOP3.LUT P4, RZ, R177, 0x2, RZ, 0xc0, !PT ;  /* 0x00000002b1ff7812 */ /* 0x000fe2000788c0ff */
[----:B------:R-:W-:Y:S01]  /*0320*/  IMAD.IADD R4, R13, 0x1, -R4 ;  /* 0x000000010d047824 */ /* 0x000fe200078e0a04 */
[----:B------:R-:W-:Y:S02]  /*0330*/  SHF.R.S32.HI R2, RZ, 0x1f, R3 ;  /* 0x0000001fff027819 */ /* 0x000fe40000011403 */
[C---:B------:R-:W-:Y:S01]  /*0340*/  LOP3.LUT P3, RZ, R177.reuse, 0x4, RZ, 0xc0, !PT ;  /* 0x00000004b1ff7812 */ /* 0x040fe2000786c0ff */
[----:B------:R-:W-:Y:S01]  /*0350*/  IMAD.SHL.U32 R177, R177, 0x40, RZ ;  /* 0x00000040b1b17824 */ /* 0x000fe200078e00ff */
[----:B------:R-:W-:Y:S02]  /*0360*/  LOP3.LUT R6, R6, 0xfffffffe, RZ, 0xc0, !PT ;  /* 0xfffffffe06067812 */ /* 0x000fe400078ec0ff */
[----:B------:R-:W-:Y:S02]  /*0370*/  SHF.R.U32.HI R193, RZ, 0x3, R7 ;  /* 0x00000003ffc17819 */ /* 0x000fe40000011607 */
[----:B------:R-:W-:Y:S01]  /*0380*/  LOP3.LUT R8, R7, 0x38, R190, 0xf8, !PT ;  /* 0x0000003807087812 */ /* 0x000fe200078ef8be */
[----:B------:R-:W-:Y:S01]  /*0390*/  IMAD.IADD R6, R11, 0x1, -R6 ;  /* 0x000000010b067824 */ /* 0x000fe200078e0a06 */
[----:B------:R-:W-:-:S02]  /*03a0*/  LEA.HI R2, R2, R3, RZ, 0x2 ;  /* 0x0000000302027211 */ /* 0x000fc400078f10ff */
[----:B------:R-:W-:Y:S01]  /*03b0*/  SHF.R.S32.HI R3, RZ, 0x1f, R16 ;  /* 0x0000001fff037819 */ /* 0x000fe20000011410 */
[----:B------:R-:W-:Y:S01]  /*03c0*/  IMAD.SHL.U32 R181, R6, 0x10, RZ ;  /* 0x0000001006b57824 */ /* 0x000fe200078e00ff */
[----:B------:R-:W-:Y:S02]  /*03d0*/  LOP3.LUT R177, R177, 0x1c0, RZ, 0xc0, !PT ;  /* 0x000001c0b1b17812 */ /* 0x000fe400078ec0ff */
[----:B------:R-:W-:Y:S02]  /*03e0*/  LOP3.LUT R193, R8, R193, RZ, 0x3c, !PT ;  /* 0x000000c108c17212 */ /* 0x000fe400078e3cff */
[----:B------:R-:W-:Y:S02]  /*03f0*/  LEA.HI R8, R3, R16, RZ, 0x3 ;  /* 0x0000001003087211 */ /* 0x000fe400078f18ff */
[----:B------:R-:W-:Y:S01]  /*0400*/  LOP3.LUT R3, R177, 0x30, R10, 0xf8, !PT ;  /* 0x00000030b1037812 */ /* 0x000fe200078ef80a */
[----:B------:R-:W-:Y:S01]  /*0410*/  IMAD.SHL.U32 R10, R6, 0x200, RZ ;  /* 0x00000200060a7824 */ /* 0x000fe200078e00ff */
[----:B------:R-:W-:-:S02]  /*0420*/  LOP3.LUT R11, R4, 0x1, RZ, 0xc0, !PT ;  /* 0x00000001040b7812 */ /* 0x000fc400078ec0ff */
[----:B------:R-:W-:Y:S02]  /*0430*/  LOP3.LUT R12, R177, 0x8, R14, 0xf8, !PT ;  /* 0x00000008b10c7812 */ /* 0x000fe400078ef80e */
[----:B------:R-:W-:Y:S02]  /*0440*/  SHF.R.S32.HI R186, RZ, 0x6, R186 ;  /* 0x00000006ffba7819 */ /* 0x000fe400000114ba */
[----:B------:R-:W-:Y:S02]  /*0450*/  SHF.R.U32.HI R177, RZ, 0x3, R177 ;  /* 0x00000003ffb17819 */ /* 0x000fe400000116b1 */
[----:B------:R-:W-:Y:S01]  /*0460*/  LOP3.LUT R14, R3, 0x8, R14, 0xf8, !PT ;  /* 0x00000008030e7812 */ /* 0x000fe200078ef80e */
[----:B------:R-:W-:Y:S01]  /*0470*/  IMAD R13, R186, 0x800, R10 ;  /* 0x00000800ba0d7824 */ /* 0x000fe200078e020a */
[----:B------:R-:W-:Y:S01]  /*0480*/  ISETP.NE.U32.AND P0, PT, R11, 0x1, PT ;  /* 0x000000010b00780c */ /* 0x000fe20003f05070 */
[----:B------:R-:W-:Y:S01]  /*0490*/  IMAD.SHL.U32 R11, R4, 0x40, RZ ;  /* 0x00000040040b7824 */ /* 0x000fe200078e00ff */
[----:B------:R-:W-:Y:S01]  /*04a0*/  LOP3.LUT R7, R8, 0xfffffff8, RZ, 0xc0, !PT ;  /* 0xfffffff808077812 */ /* 0x000fe200078ec0ff */
[----:B------:R-:W-:Y:S01]  /*04b0*/  IMAD R193, R186, 0x200, R193 ;  /* 0x00000200bac17824 */ /* 0x000fe200078e02c1 */
[----:B------:R-:W-:-:S02]  /*04c0*/  LOP3.LUT R12, R12, R177, RZ, 0x3c, !PT ;  /* 0x000000b10c0c7212 */ /* 0x000fc400078e3cff */
[----:B------:R-:W-:Y:S01]  /*04d0*/  SHF.R.S32.HI R9, RZ, 0x7, R9 ;  /* 0x00000007ff097819 */ /* 0x000fe20000011409 */
[----:B------:R-:W-:Y:S01]  /*04e0*/  IMAD.IADD R7, R16, 0x1, -R7 ;  /* 0x0000000110077824 */ /* 0x000fe200078e0a07 */
[----:B------:R-:W-:Y:S01]  /*04f0*/  LOP3.LUT R177, R10, R14, R177, 0xf6, !PT ;  /* 0x0000000e0ab17212 */ /* 0x000fe200078ef6b1 */
[----:B------:R-:W-:Y:S01]  /*0500*/  IMAD.SHL.U32 R10, R186, 0x20, RZ ;  /* 0x00000020ba0a7824 */ /* 0x000fe200078e00ff */
[----:B------:R-:W-:Y:S01]  /*0510*/  R2P PR, R4, 0x6 ;  /* 0x0000000604007804 */ /* 0x000fe20000000000 */
[----:B------:R-:W-:Y:S01]  /*0520*/  IMAD.SHL.U32 R4, R0, 0x2, RZ ;  /* 0x0000000200047824 */ /* 0x000fe200078e00ff */
[----:B------:R-:W-:Y:S01]  /*0530*/  LOP3.LUT R11, R11, 0x1c0, RZ, 0xc0, !PT ;  /* 0x000001c00b0b7812 */ /* 0x000fe200078ec0ff */
[----:B------:R-:W-:Y:S01]  /*0540*/  IMAD.SHL.U32 R194, R9, 0x8, RZ ;  /* 0x0000000809c27824 */ /* 0x000fe200078e00ff */
[----:B------:R-:W-:Y:S01]  /*0550*/  SEL R217, R217, 0x10, !P0 ;  /* 0x00000010d9d97807 */ /* 0x000fe20004000000 */
[----:B------:R-:W-:Y:S01]  /*0560*/  IMAD R0, R9, 0x1000, R4 ;  /* 0x0000100009007824 */ /* 0x000fe200078e0204 */
[----:B------:R-:W-:Y:S01]  /*0570*/  SHF.R.U32.HI R9, RZ, 0x3, R11 ;  /* 0x00000003ff097819 */ /* 0x000fe2000001160b */
[----:B------:R-:W-:Y:S01]  /*0580*/  IMAD.SHL.U32 R7, R7, 0x40, RZ ;  /* 0x0000004007077824 */ /* 0x000fe200078e00ff */
[----:B------:R-:W-:Y:S01]  /*0590*/  LOP3.LUT R10, R11, 0x20, R10, 0xf8, !PT ;  /* 0x000000200b0a7812 */ /* 0x000fe200078ef80a */
[----:B------:R-:W-:Y:S01]  /*05a0*/  IMAD.IADD R3, R13, 0x1, R12 ;  /* 0x000000010d037824 */ /* 0x000fe200078e020c */
[----:B------:R-:W-:Y:S01]  /*05b0*/  LOP3.LUT R194, R194, 0x8, RZ, 0xc0, !PT ;  /* 0x00000008c2c27812 */ /* 0x000fe200078ec0ff */
[----:B------:R-:W-:Y:S01]  /*05c0*/  IMAD.SHL.U32 R177, R177, 0x2, RZ ;  /* 0x00000002b1b17824 */ /* 0x000fe200078e00ff */
[----:B------:R-:W-:Y:S01]  /*05d0*/  LOP3.LUT R196, R10, R9, RZ, 0x3c, !PT ;  /* 0x000000090ac47212 */ /* 0x000fe200078e3cff */
[----:B------:R-:W-:Y:S01]  /*05e0*/  IMAD.SHL.U32 R179, R3, 0x2, RZ ;  /* 0x0000000203b37824 */ /* 0x000fe200078e00ff */
[----:B------:R-:W-:Y:S01]  /*05f0*/  LOP3.LUT R10, R7, 0x1c0, RZ, 0xc0, !PT ;  /* 0x000001c0070a7812 */ /* 0x000fe200078ec0ff */
[----:B------:R-:W-:Y:S01]  /*0600*/  IMAD R7, R187, 0x400, R0 ;  /* 0x00000400bb077824 */ /* 0x000fe200078e0200 */
[----:B------:R-:W-:Y:S01]  /*0610*/  LOP3.LUT R181, R194, 0x10, R181, 0xf8, !PT ;  /* 0x00000010c2b57812 */ /* 0x000fe200078ef8b5 */
[----:B------:R-:W-:Y:S01]  /*0620*/  IMAD.SHL.U32 R0, R8, 0x40, RZ ;  /* 0x0000004008007824 */ /* 0x000fe200078e00ff */
[----:B------:R-:W-:Y:S01]  /*0630*/  LOP3.LUT R194, R9, R11, R194, 0x1e, !PT ;  /* 0x0000000b09c27212 */ /* 0x000fe200078e1ec2 */
[----:B------:R-:W-:Y:S01]  /*0640*/  IMAD.SHL.U32 R9, R6, 0x8, RZ ;  /* 0x0000000806097824 */ /* 0x000fe200078e00ff */
[----:B------:R-:W-:Y:S01]  /*0650*/  SHF.R.U32.HI R6, RZ, 0x3, R10 ;  /* 0x00000003ff067819 */ /* 0x000fe2000001160a */
[----:B------:R-:W-:Y:S01]  /*0660*/  IMAD.IADD R196, R196, 0x1, R7 ;  /* 0x00000001c4c47824 */ /* 0x000fe200078e0207 */
[----:B------:R-:W-:Y:S01]  /*0670*/  LOP3.LUT R0, R0, 0xfffffe00, RZ, 0xc0, !PT ;  /* 0xfffffe0000007812 */ /* 0x000fe200078ec0ff */
[C---:B------:R-:W-:Y:S01]  /*0680*/  IMAD R7, R5.reuse, 0x400, R4 ;  /* 0x0000040005077824 */ /* 0x040fe200078e0204 */
[----:B------:R-:W-:Y:S01]  /*0690*/  LOP3.LUT R181, R6, R181, R10, 0x1e, !PT ;  /* 0x000000b506b57212 */ /* 0x000fe200078e1e0a */
[----:B------:R-:W-:Y:S01]  /*06a0*/  IMAD.SHL.U32 R196, R196, 0x2, RZ ;  /* 0x00000002c4c47824 */ /* 0x000fe200078e00ff */
[----:B------:R-:W-:Y:S01]  /*06b0*/  LOP3.LUT R9, R10, 0x8, R9, 0xf8, !PT ;  /* 0x000000080a097812 */ /* 0x000fe200078ef809 */
[--C-:B------:R-:W-:Y:S01]  /*06c0*/  IMAD R180, R5, 0x400, R0.reuse ;  /* 0x0000040005b47824 */ /* 0x100fe200078e0200 */
[----:B------:R-:W-:Y:S01]  /*06d0*/  LOP3.LUT R181, R181, R0, RZ, 0xfc, !PT ;  /* 0x00000000b5b57212 */ /* 0x000fe200078efcff */
[----:B------:R-:W-:Y:S01]  /*06e0*/  IMAD R182, R187, 0x400, R0 ;  /* 0x00000400bbb67824 */ /* 0x000fe200078e0200 */
[----:B------:R-:W-:Y:S01]  /*06f0*/  LOP3.LUT R9, R9, R6, RZ, 0x3c, !PT ;  /* 0x0000000609097212 */ /* 0x000fe200078e3cff */
[----:B------:R-:W-:Y:S01]  /*0700*/  IMAD.IADD R194, R7, 0x1, R194 ;  /* 0x0000000107c27824 */ /* 0x000fe200078e02c2 */
[----:B------:R-:W-:Y:S01]  /*0710*/  SHF.R.S32.HI R2, RZ, 0x2, R2 ;  /* 0x00000002ff027819 */ /* 0x000fe20000011402 */
[----:B------:R-:W-:-:S02]  /*0720*/  IMAD.MOV.U32 R5, RZ, RZ, 0x20 ;  /* 0x00000020ff057424 */ /* 0x000fc400078e00ff */
[----:B------:R-:W-:Y:S01]  /*0730*/  IMAD.MOV.U32 R0, RZ, RZ, 0x40 ;  /* 0x00000040ff007424 */ /* 0x000fe200078e00ff */
[----:B------:R-:W-:Y:S01]  /*0740*/  LEA R194, R194, 0x6000, 0x1 ;  /* 0x00006000c2c27811 */ /* 0x000fe200078e08ff */
[----:B------:R-:W-:Y:S01]  /*0750*/  IMAD.IADD R180, R9, 0x1, R180 ;  /* 0x0000000109b47824 */ /* 0x000fe200078e02b4 */
[C---:B------:R-:W-:Y:S01]  /*0760*/  SEL R172, R5.reuse, 0xffffffe0, !P4 ;  /* 0xffffffe005ac7807 */ /* 0x040fe20006000000 */
[----:B------:R-:W-:Y:S01]  /*0770*/  IMAD.IADD R201, R196, 0x1, R217 ;  /* 0x00000001c4c97824 */ /* 0x000fe200078e02d9 */
[----:B------:R-:W-:Y:S01]  /*0780*/  SEL R0, R0, 0xffffffc0, !P3 ;  /* 0xffffffc000007807 */ /* 0x000fe20005800000 */
[----:B------:R-:W-:Y:S01]  /*0790*/  IMAD.IADD R182, R182, 0x1, R9 ;  /* 0x00000001b6b67824 */ /* 0x000fe200078e0209 */
[----:B------:R-:W-:Y:S01]  /*07a0*/  SEL R5, R5, 0xffffffe0, !P1 ;  /* 0xffffffe005057807 */ /* 0x000fe20004800000 */
[C---:B------:R-:W-:Y:S01]  /*07b0*/  IMAD R174, R3.reuse, 0x2, R172 ;  /* 0x0000000203ae7824 */ /* 0x040fe200078e02ac */
[C---:B------:R-:W-:Y:S01]  /*07c0*/  IADD3 R197, R194.reuse, 0x40, RZ ;  /* 0x00000040c2c57810 */ /* 0x040fe20007ffe0ff */
[----:B------:R-:W-:Y:S01]  /*07d0*/  IMAD R173, R3, 0x2, R0 ;  /* 0x0000000203ad7824 */ /* 0x000fe200078e0200 */
[----:B------:R-:W-:Y:S01]  /*07e0*/  @P2 IADD3 R197, R194, -0x40, RZ ;  /* 0xffffffc0c2c52810 */ /* 0x000fe20007ffe0ff */
[----:B------:R-:W-:Y:S01]  /*07f0*/  IMAD.IADD R200, R196, 0x1, R5 ;  /* 0x00000001c4c87824 */ /* 0x000fe200078e0205 */
[----:B------:R-:W-:Y:S01]  /*0800*/  IADD3 R198, R194, 0x420, RZ ;  /* 0x00000420c2c67810 */ /* 0x000fe20007ffe0ff */
[----:B------:R-:W-:Y:S01]  /*0810*/  IMAD R192, R187, 0x10, R2 ;  /* 0x00000010bbc07824 */ /* 0x000fe200078e0202 */
[----:B------:R-:W-:Y:S01]  /*0820*/  LEA R180, R180, 0xa000, 0x1 ;  /* 0x0000a000b4b47811 */ /* 0x000fe200078e08ff */
[----:B------:R-:W-:Y:S01]  /*0830*/  IMAD.IADD R172, R172, 0x1, R173 ;  /* 0x00000001acac7824 */ /* 0x000fe200078e02ad */
[----:B------:R-:W-:Y:S01]  /*0840*/  @P1 IADD3 R198, R194, 0x3e0, RZ ;  /* 0x000003e0c2c61810 */ /* 0x000fe20007ffe0ff */
[----:B------:R-:W-:-:S02]  /*0850*/  IMAD.IADD R199, R5, 0x1, R194 ;  /* 0x0000000105c77824 */ /* 0x000fc400078e02c2 */
[----:B------:R-:W-:Y:S02]  /*0860*/  IMAD.IADD R217, R217, 0x1, R200 ;  /* 0x00000001d9d97824 */ /* 0x000fe400078e02c8 */
[----:B--23--:R-:W-:Y:S02]  /*0870*/  IMAD.IADD R202, R5, 0x1, R197 ;  /* 0x0000000105ca7824 */ /* 0x00cfe400078e02c5 */
.L_x_858:
[----:B-12---:R-:W1:Y:S01]  /*0880*/  LDC.U8 R2, c[0x0][0x312] ;  /* 0x0000c480ff027b82 */ /* 0x006e620000000000 */
[----:B------:R-:W-:Y:S01]  /*0890*/  ISETP.NE.U32.AND P2, PT, RZ, c[0x0][0x250], PT ;  /* 0x00009400ff007a0c */ /* 0x000fe20003f45070 */
[----:B------:R-:W-:Y:S01]  /*08a0*/  IMAD.SHL.U32 R3, R189, 0x4, RZ ;  /* 0x00000004bd037824 */ /* 0x000fe200078e00ff */
[----:B------:R-:W-:Y:S01]  /*08b0*/  ISETP.NE.U32.AND P3, PT, RZ, c[0x0][0x240], PT ;  /* 0x00009000ff007a0c */ /* 0x000fe20003f65070 */
[----:B------:R-:W-:Y:S01]  /*08c0*/  IMAD.MOV.U32 R28, RZ, RZ, -0x1 ;  /* 0xffffffffff1c7424 */ /* 0x000fe200078e00ff */
[----:B------:R-:W-:Y:S02]  /*08d0*/  ISETP.NE.AND.EX P2, PT, RZ, c[0x0][0x254], PT, P2 ;  /* 0x00009500ff007a0c */ /* 0x000fe40003f45320 */
[----:B------:R-:W-:Y:S02]  /*08e0*/  SHF.R.S32.HI R6, RZ, 0x1f, R189 ;  /* 0x0000001fff067819 */ /* 0x000fe400000114bd */
[----:B------:R-:W-:-:S02]  /*08f0*/  ISETP.NE.AND.EX P3, PT, RZ, c[0x0][0x244], PT, P3 ;  /* 0x00009100ff007a0c */ /* 0x000fc40003f65330 */
[----:B------:R-:W-:Y:S02]  /*0900*/  ISETP.EQ.U32.AND P5, PT, RZ, c[0x0][0x248], PT ;  /* 0x00009200ff007a0c */ /* 0x000fe40003fa2070 */
[----:B------:R-:W-:Y:S02]  /*0910*/  SHF.L.U64.HI R0, R189, 0x2, R6 ;  /* 0x00000002bd007819 */ /* 0x000fe40000010206 */
[----:B------:R-:W-:Y:S02]  /*0920*/  IADD3 R12, P0, R3, c[0x0][0x240], RZ ;  /* 0x00009000030c7a10 */ /* 0x000fe40007f1e0ff */
[----:B-1----:R-:W-:Y:S02]  /*0930*/  ISETP.NE.AND P4, PT, R2, RZ, PT ;  /* 0x000000ff0200720c */ /* 0x002fe40003f85270 */
[----:B------:R-:W-:Y:S02]  /*0940*/  IADD3.X R13, R0, c[0x0][0x244], RZ, P0, !PT ;  /* 0x00009100000d7a10 */ /* 0x000fe400007fe4ff */
[----:B------:R-:W-:-:S02]  /*0950*/  ISETP.EQ.OR.EX P5, PT, RZ, c[0x0][0x24c], !P4, P5 ;  /* 0x00009300ff007a0c */ /* 0x000fc400067a2750 */
        /* <DEDUP_REMOVED lines=19> */
.L_x_814:
        /* <DEDUP_REMOVED lines=20> */
[----:B------:R-:W-:Y:S01]  /*0bd0*/  IMAD R0, R28, c[0x0][0x194], RZ ;  /* 0x000065001c007a24 */ /* 0x000fe200078e02ff */
[----:B------:R-:W-:Y:S01]  /*0be0*/  LEA.HI R214, R214, R3, RZ, 0x6 ;  /* 0x00000003d6d67211 */ /* 0x000fe200078f30ff */
[----:B------:R-:W-:Y:S01]  /*0bf0*/  IMAD.WIDE.U32 R2, R28, c[0x0][0x190], RZ ;  /* 0x000064001c027a25 */ /* 0x000fe200078e00ff */
[----:B------:R-:W-:-:S02]  /*0c00*/  IADD3 R9, R21, R9, RZ ;  /* 0x0000000915097210 */ /* 0x000fc40007ffe0ff */
[----:B------:R-:W-:Y:S01]  /*0c10*/  LOP3.LUT R19, R214, 0xffffffc0, RZ, 0xc0, !PT ;  /* 0xffffffc0d6137812 */ /* 0x000fe200078ec0ff */
[----:B------:R-:W-:Y:S01]  /*0c20*/  @P1 IMAD.IADD R10, R215, 0x1, R218 ;  /* 0x00000001d70a1824 */ /* 0x000fe200078e02da */
[----:B------:R-:W-:Y:S01]  /*0c30*/  SEL R20, R20, R2, !P0 ;  /* 0x0000000214147207 */ /* 0x000fe20004000000 */
[----:B------:R-:W-:Y:S01]  /*0c40*/  @P0 IMAD.IADD R9, R3, 0x1, R0 ;  /* 0x0000000103090824 */ /* 0x000fe200078e0200 */
[----:B------:R-:W-:Y:S01]  /*0c50*/  IADD3 R19, R19, -0x40, RZ ;  /* 0xffffffc013137810 */ /* 0x000fe20007ffe0ff */
[----:B------:R-:W-:-:S04]  /*0c60*/  @P1 IMAD.WIDE.U32 R12, R10, c[0x0][0x198], RZ ;  /* 0x000066000a0c1a25 */ /* 0x000fc800078e00ff */
[----:B------:R-:W-:Y:S01]  /*0c70*/  @P1 IMAD R10, R10, c[0x0][0x19c], R13 ;  /* 0x000067000a0a1a24 */ /* 0x000fe200078e020d */
        /* <DEDUP_REMOVED lines=12> */
.L_x_816:
        /* <DEDUP_REMOVED lines=13> */
.L_x_817:
[----:B------:R-:W-:Y:S01]  /*0e10*/  IABS R2, c[0x0][0x1c8] ;  /* 0x0000720000027a13 */ /* 0x000fe20000000000 */
[----:B------:R-:W1:Y:S01]  /*0e20*/  LDC.U8 R8, c[0x0][0x328] ;  /* 0x0000ca00ff087b82 */ /* 0x000e620000000000 */
[----:B------:R-:W-:Y:S01]  /*0e30*/  IABS R21, R208 ;  /* 0x000000d000157213 */ /* 0x000fe20000000000 */
[----:B------:R-:W-:Y:S01]  /*0e40*/  @!P0 IMAD R22, R6, c[0x0][0x368], RZ ;  /* 0x0000da0006168a24 */ /* 0x000fe200078e02ff */
[----:B------:R-:W2:Y:S01]  /*0e50*/  I2F.RP R3, R2 ;  /* 0x0000000200037306 */ /* 0x000ea20000209400 */
[----:B------:R-:W-:Y:S01]  /*0e60*/  @P0 IMAD.WIDE.U32 R24, R28, c[0x0][0x370], RZ ;  /* 0x0000dc001c180a25 */ /* 0x000fe200078e00ff */
[----:B------:R-:W-:Y:S01]  /*0e70*/  ULDC UR12, c[0x0][0x22c] ;  /* 0x00008b00000c7ab9 */ /* 0x000fe20000000800 */
[----:B------:R-:W-:Y:S01]  /*0e80*/  LOP3.LUT R18, R208, c[0x0][0x1c8], RZ, 0x3c, !PT ;  /* 0x00007200d0127a12 */ /* 0x000fe200078e3cff */
[----:B------:R-:W-:Y:S01]  /*0e90*/  ULDC UR5, c[0x0][0x1c0] ;  /* 0x0000700000057ab9 */ /* 0x000fe20000000800 */
[C---:B------:R-:W-:Y:S01]  /*0ea0*/  @!P0 IMAD R15, R189.reuse, c[0x0][0x36c], R22 ;  /* 0x0000db00bd0f8a24 */ /* 0x040fe200078e0216 */
[----:B------:R-:W-:Y:S01]  /*0eb0*/  UIMAD.WIDE UR6, UR12, UR5, URZ ;  /* 0x000000050c0672a5 */ /* 0x000fe2000f8e023f */
[----:B------:R-:W-:Y:S01]  /*0ec0*/  @P0 IMAD R25, R28, c[0x0][0x374], R25 ;  /* 0x0000dd001c190a24 */ /* 0x000fe200078e0219 */
[C---:B------:R-:W-:Y:S01]  /*0ed0*/  SHF.L.U32 R22, R189.reuse, 0x7, RZ ;  /* 0x00000007bd167819 */ /* 0x040fe200000006ff */
[----:B------:R-:W-:Y:S01]  /*0ee0*/  IMAD.WIDE.U32 R26, R189, c[0x0][0x224], RZ ;  /* 0x00008900bd1a7a25 */ /* 0x000fe200078e00ff */
[----:B------:R-:W-:-:S02]  /*0ef0*/  ISETP.GE.AND P2, PT, R18, RZ, PT ;  /* 0x000000ff1200720c */ /* 0x000fc40003f46270 */
[----:B------:R-:W-:Y:S01]  /*0f00*/  SEL R22, R22, RZ, P3 ;  /* 0x000000ff16167207 */ /* 0x000fe20001800000 */
[----:B------:R-:W-:Y:S02]  /*0f10*/  IMAD R18, R208, c[0x0][0x22c], RZ ;  /* 0x00008b00d0127a24 */ /* 0x000fe400078e02ff */
[----:B------:R-:W-:Y:S01]  /*0f20*/  IMAD.WIDE.U32 R30, R26, UR6, RZ ;  /* 0x000000061a1e7c25 */ /* 0x000fe2000f8e00ff */
[----:B--2---:R-:W2:Y:S01]  /*0f30*/  MUFU.RCP R16, R3 ;  /* 0x0000000300107308 */ /* 0x004ea20000001000 */
[----:B-1----:R-:W-:Y:S02]  /*0f40*/  ISETP.NE.AND P1, PT, R8, RZ, PT ;  /* 0x000000ff0800720c */ /* 0x002fe40003f25270 */
[----:B--2---:R-:W-:-:S05]  /*0f50*/  IADD3 R16, R16, 0xffffffe, RZ ;  /* 0x0ffffffe10107810 */ /* 0x004fca0007ffe0ff */
[----:B------:R-:W1:Y:S02]  /*0f60*/  F2I.FTZ.U32.TRUNC.NTZ R17, R16 ;  /* 0x0000001000117305 */ /* 0x000e64000021f000 */
[----:B-1----:R-:W-:Y:S01]  /*0f70*/  IADD3 R0, RZ, -R17, RZ ;  /* 0x80000011ff007210 */ /* 0x002fe20007ffe0ff */
[----:B------:R-:W-:-:S04]  /*0f80*/  IMAD.MOV.U32 R16, RZ, RZ, RZ ;  /* 0x000000ffff107224 */ /* 0x000fc800078e00ff */
[----:B------:R-:W-:Y:S01]  /*0f90*/  IMAD R4, R0, R2, RZ ;  /* 0x0000000200047224 */ /* 0x000fe200078e02ff */
[----:B------:R-:W-:-:S03]  /*0fa0*/  MOV R0, c[0x0][0x224] ;  /* 0x0000890000007a02 */ /* 0x000fc60000000f00 */
[----:B------:R-:W-:Y:S01]  /*0fb0*/  IMAD.HI.U32 R4, R17, R4, R16 ;  /* 0x0000000411047227 */ /* 0x000fe200078e0010 */
[----:B------:R-:W-:-:S03]  /*0fc0*/  SHF.R.S32.HI R0, RZ, 0x1f, R0 ;  /* 0x0000001fff007819 */ /* 0x000fc60000011400 */
[----:B------:R-:W-:-:S04]  /*0fd0*/  @!P0 IMAD.WIDE.U32 R16, R189, c[0x0][0x368], RZ ;  /* 0x0000da00bd108a25 */ /* 0x000fc800078e00ff */
[----:B------:R-:W-:Y:S01]  /*0fe0*/  IMAD.HI.U32 R4, R4, R21, RZ ;  /* 0x0000001504047227 */ /* 0x000fe200078e00ff */
[----:B------:R-:W-:-:S03]  /*0ff0*/  @!P0 IADD3 R25, R17, R15, RZ ;  /* 0x0000000f11198210 */ /* 0x000fc60007ffe0ff */
[----:B------:R-:W-:Y:S02]  /*1000*/  IMAD.MOV R3, RZ, RZ, -R4 ;  /* 0x000000ffff037224 */ /* 0x000fe400078e0a04 */
[----:B------:R-:W-:Y:S02]  /*1010*/  @!P0 IMAD.MOV.U32 R24, RZ, RZ, R16 ;  /* 0x000000ffff188224 */ /* 0x000fe400078e0010 */
[----:B------:R-:W-:Y:S01]  /*1020*/  IMAD R3, R2, R3, R21 ;  /* 0x0000000302037224 */ /* 0x000fe200078e0215 */
[----:B------:R-:W1:Y:S01]  /*1030*/  S2R R16, SR_CTAID.X ;  /* 0x0000000000107919 */ /* 0x000e620000002500 */
[----:B------:R-:W-:Y:S02]  /*1040*/  IMAD R15, R0, R189, RZ ;  /* 0x000000bd000f7224 */ /* 0x000fe400078e02ff */
[----:B------:R-:W2:Y:S01]  /*1050*/  LDC.U8 R0, c[0x0][0x3d0] ;  /* 0x0000f400ff007b82 */ /* 0x000ea20000000000 */
[----:B------:R-:W-:Y:S01]  /*1060*/  ISETP.GT.U32.AND P4, PT, R2, R3, PT ;  /* 0x000000030200720c */ /* 0x000fe20003f84070 */
[----:B------:R-:W-:Y:S01]  /*1070*/  IMAD R15, R6, c[0x0][0x224], R15 ;  /* 0x00008900060f7a24 */ /* 0x000fe200078e020f */
[----:B------:R-:W-:-:S03]  /*1080*/  SHF.L.U64.HI R6, R189, 0x7, R6 ;  /* 0x00000007bd067819 */ /* 0x000fc60000010206 */
[----:B------:R-:W-:Y:S01]  /*1090*/  IMAD.IADD R8, R27, 0x1, R15 ;  /* 0x000000011b087824 */ /* 0x000fe200078e020f */
[----:B------:R-:W-:Y:S01]  /*10a0*/  SEL R6, R6, RZ, P3 ;  /* 0x000000ff06067207 */ /* 0x000fe20001800000 */
[----:B------:R-:W-:Y:S01]  /*10b0*/  IMAD R15, R26, UR7, RZ ;  /* 0x000000071a0f7c24 */ /* 0x000fe2000f8e02ff */
[----:B------:R-:W-:Y:S01]  /*10c0*/  IADD3 R22, P3, R19, R22, RZ ;  /* 0x0000001613167210 */ /* 0x000fe20007f7e0ff */
[----:B------:R-:W-:-:S04]  /*10d0*/  IMAD.WIDE.U32 R26, R28, UR6, RZ ;  /* 0x000000061c1a7c25 */ /* 0x000fc8000f8e00ff */
[-C--:B------:R-:W-:Y:S01]  /*10e0*/  @!P4 IADD3 R3, R3, -R2.reuse, RZ ;  /* 0x800000020303c210 */ /* 0x080fe20007ffe0ff */
[----:B------:R-:W-:Y:S01]  /*10f0*/  IMAD R15, R8, UR6, R15 ;  /* 0x00000006080f7c24 */ /* 0x000fe2000f8e020f */
[----:B------:R-:W-:Y:S01]  /*1100*/  @!P4 IADD3 R4, R4, 0x1, RZ ;  /* 0x000000010404c810 */ /* 0x000fe20007ffe0ff */
[----:B------:R-:W-:Y:S01]  /*1110*/  IMAD.X R6, R13, 0x1, R6, P3 ;  /* 0x000000010d067824 */ /* 0x000fe200018e0606 */
[----:B------:R-:W-:Y:S01]  /*1120*/  ISETP.GE.U32.AND P5, PT, R3, R2, PT ;  /* 0x000000020300720c */ /* 0x000fe20003fa6070 */
[----:B------:R-:W-:Y:S01]  /*1130*/  @P1 IMAD R3, R189, c[0x0][0x214], RZ ;  /* 0x00008500bd031a24 */ /* 0x000fe200078e02ff */
[----:B------:R-:W-:Y:S01]  /*1140*/  ISETP.NE.AND P4, PT, RZ, c[0x0][0x1c8], PT ;  /* 0x00007200ff007a0c */ /* 0x000fe20003f85270 */
[----:B------:R-:W-:Y:S01]  /*1150*/  IMAD R2, R28, UR7, RZ ;  /* 0x000000071c027c24 */ /* 0x000fe2000f8e02ff */
[----:B------:R-:W-:Y:S01]  /*1160*/  IADD3 R15, R31, R15, RZ ;  /* 0x0000000f1f0f7210 */ /* 0x000fe20007ffe0ff */
[----:B------:R-:W-:Y:S01]  /*1170*/  IMAD R21, R22, UR7, RZ ;  /* 0x0000000716157c24 */ /* 0x000fe2000f8e02ff */
[----:B------:R-:W-:Y:S01]  /*1180*/  @P1 SEL R17, R3, R28, !P0 ;  /* 0x0000001c03111207 */ /* 0x000fe20004000000 */
[----:B------:R-:W-:Y:S01]  /*1190*/  @P0 IMAD.IADD R15, R27, 0x1, R2 ;  /* 0x000000011b0f0824 */ /* 0x000fe200078e0202 */
[----:B--2---:R-:W-:Y:S01]  /*11a0*/  ISETP.NE.AND P3, PT, R0, RZ, PT ;  /* 0x000000ff0000720c */ /* 0x004fe20003f65270 */
[----:B-1----:R-:W-:Y:S01]  /*11b0*/  IMAD.WIDE.U32 R2, R16, c[0x0][0x3d8], RZ ;  /* 0x0000f60010027a25 */ /* 0x002fe200078e00ff */
[----:B------:R-:W-:-:S02]  /*11c0*/  SEL R231, R30, R26, !P0 ;  /* 0x0000001a1ee77207 */ /* 0x000fc40004000000 */
[----:B------:R-:W-:Y:S01]  /*11d0*/  SHF.R.S32.HI R8, RZ, 0x1f, R7 ;  /* 0x0000001fff087819 */ /* 0x000fe20000011407 */
[----:B------:R-:W-:Y:S01]  /*11e0*/  IMAD R21, R6, UR6, R21 ;  /* 0x0000000606157c24 */ /* 0x000fe2000f8e0215 */
[----:B------:R-:W-:Y:S01]  /*11f0*/  @P5 IADD3 R4, R4, 0x1, RZ ;  /* 0x0000000104045810 */ /* 0x000fe20007ffe0ff */
[--C-:B------:R-:W-:Y:S01]  /*1200*/  @!P1 IMAD R0, R189, c[0x0][0x1c0], R208.reuse ;  /* 0x00007000bd009a24 */ /* 0x100fe200078e02d0 */
[----:B------:R-:W-:Y:S01]  /*1210*/  SEL R2, R2, RZ, P3 ;  /* 0x000000ff02027207 */ /* 0x000fe20001800000 */
[----:B------:R-:W-:Y:S01]  /*1220*/  IMAD R16, R16, c[0x0][0x3dc], R3 ;  /* 0x0000f70010107a24 */ /* 0x000fe200078e0203 */
[----:B------:R-:W-:Y:S01]  /*1230*/  @!P2 IADD3 R4, -R4, RZ, RZ ;  /* 0x000000ff0404a210 */ /* 0x000fe20007ffe1ff */
[----:B------:R-:W-:Y:S01]  /*1240*/  IMAD.WIDE.U32 R22, R22, UR6, RZ ;  /* 0x0000000616167c25 */ /* 0x000fe2000f8e00ff */
[----:B------:R-:W-:Y:S02]  /*1250*/  @!P4 LOP3.LUT R4, RZ, c[0x0][0x1c8], RZ, 0x33, !PT ;  /* 0x00007200ff04ca12 */ /* 0x000fe400078e33ff */
[----:B------:R-:W-:Y:S01]  /*1260*/  SEL R16, R16, RZ, P3 ;  /* 0x000000ff10107207 */ /* 0x000fe20001800000 */
[----:B------:R-:W-:Y:S01]  /*1270*/  @P1 IMAD R226, R208, c[0x0][0x234], R17 ;  /* 0x00008d00d0e21a24 */ /* 0x000fe200078e0211 */
[----:B------:R-:W-:Y:S01]  /*1280*/  SHF.R.S32.HI R17, RZ, 0x1f, R208 ;  /* 0x0000001fff117819 */ /* 0x000fe200000114d0 */
        /* <DEDUP_REMOVED lines=12> */
.L_x_818:
[----:B------:R-:W-:-:S04]  /*1350*/  IMAD R204, R189, c[0x0][0x1c0], R208 ;  /* 0x00007000bdcc7a24 */ /* 0x000fc800078e02d0 */
[----:B------:R-:W-:Y:S02]  /*1360*/  IMAD R204, R204, c[0x0][0x224], RZ ;  /* 0x00008900cccc7a24 */ /* 0x000fe400078e02ff */
.L_x_819:
[----:B------:R-:W1:Y:S01]  /*1370*/  S2R R3, SR_TID.X ;  /* 0x0000000000037919 */ /* 0x000e620000002100 */
[----:B------:R-:W-:Y:S01]  /*1380*/  UIMAD UR12, UR12, UR4, URZ ;  /* 0x000000040c0c72a4 */ /* 0x000fe2000f8e023f */
[----:B------:R-:W-:Y:S01]  /*1390*/  SHF.R.S32.HI R191, RZ, 0x1f, R190 ;  /* 0x0000001fffbf7819 */ /* 0x000fe200000114be */
[C---:B------:R-:W-:Y:S01]  /*13a0*/  IMAD.IADD R226, R19.reuse, 0x1, R226 ;  /* 0x0000000113e27824 */ /* 0x040fe200078e02e2 */
[----:B------:R-:W-:Y:S01]  /*13b0*/  MOV R205, 0x4 ;  /* 0x0000000400cd7802 */ /* 0x000fe20000000f00 */
[----:B------:R-:W-:Y:S01]  /*13c0*/  USHF.L.U32 UR6, UR12, 0x6, URZ ;  /* 0x000000060c067899 */ /* 0x000fe2000800063f */
[----:B------:R-:W-:Y:S01]  /*13d0*/  IMAD.IADD R204, R19, 0x1, R204 ;  /* 0x0000000113cc7824 */ /* 0x000fe200078e02cc */
[----:B------:R-:W-:Y:S01]  /*13e0*/  BSSY B1, `(.L_x_815) ;  /* 0x00006a8000017945 */ /* 0x000fe20003800000 */
[----:B------:R-:W-:Y:S01]  /*13f0*/  LEA.HI.SX32 R214, R214, 0xffffffff, 0x1a ;  /* 0xffffffffd6d67811 */ /* 0x000fe200078fd2ff */
[----:B------:R-:W-:Y:S01]  /*1400*/  USHF.R.S32.HI UR5, URZ, 0x1f, UR6 ;  /* 0x0000001f3f057899 */ /* 0x000fe20008011406 */
[----:B------:R-:W-:Y:S01]  /*1410*/  IMAD.WIDE R226, R226, R205, c[0x0][0x200] ;  /* 0x00008000e2e27625 */ /* 0x000fe200078e02cd */
[----:B------:R-:W-:-:S03]  /*1420*/  IADD3 R18, P4, P2, R22, UR6, R18 ;  /* 0x0000000616127c10 */ /* 0x000fc6000fa9e012 */
[----:B------:R-:W-:Y:S01]  /*1430*/  IMAD.WIDE R204, R204, R205, c[0x0][0x3c8] ;  /* 0x0000f200cccc7625 */ /* 0x000fe200078e02cd */
[----:B------:R-:W-:Y:S02]  /*1440*/  IADD3 R231, P1, P0, R2, R18, R231 ;  /* 0x0000001202e77210 */ /* 0x000fe4000783e0e7 */
[----:B------:R-:W-:Y:S01]  /*1450*/  IADD3.X R21, R21, UR5, R0, P4, P2 ;  /* 0x0000000515157c10 */ /* 0x000fe2000a7e4400 */
[----:B------:R-:W-:Y:S01]  /*1460*/  IMAD R18, R13, c[0x0][0x370], RZ ;  /* 0x0000dc000d127a24 */ /* 0x000fe200078e02ff */
[----:B------:R-:W-:Y:S02]  /*1470*/  IADD3 R23, P4, R188, R19, RZ ;  /* 0x00000013bc177210 */ /* 0x000fe40007f9e0ff */
[----:B------:R-:W-:Y:S01]  /*1480*/  SHF.R.S32.HI R2, RZ, 0x1f, R188 ;  /* 0x0000001fff027819 */ /* 0x000fe200000114bc */
[----:B------:R-:W-:Y:S01]  /*1490*/  IMAD R27, R19, c[0x0][0x374], R18 ;  /* 0x0000dd00131b7a24 */ /* 0x000fe200078e0212 */
[----:B------:R-:W-:Y:S02]  /*14a0*/  IADD3 R24, P2, R190, R24, RZ ;  /* 0x00000018be187210 */ /* 0x000fe40007f5e0ff */
[----:B------:R-:W-:Y:S01]  /*14b0*/  IADD3.X R15, R16, R21, R15, P1, P0 ;  /* 0x00000015100f7210 */ /* 0x000fe20000fe040f */
[----:B------:R-:W-:Y:S01]  /*14c0*/  IMAD.X R16, R2, 0x1, R13, P4 ;  /* 0x0000000102107824 */ /* 0x000fe200020e060d */
[----:B-1----:R-:W-:Y:S01]  /*14d0*/  SHF.R.S32.HI R0, RZ, 0x1f, R3 ;  /* 0x0000001fff007819 */ /* 0x002fe20000011403 */
[----:B------:R-:W-:Y:S01]  /*14e0*/  IMAD.X R25, R191, 0x1, R25, P2 ;  /* 0x00000001bf197824 */ /* 0x000fe200010e0619 */
[----:B------:R-:W-:Y:S01]  /*14f0*/  ISETP.GE.AND P4, PT, R5, 0x1, PT ;  /* 0x000000010500780c */ /* 0x000fe20003f86270 */
[----:B------:R-:W-:Y:S01]  /*1500*/  IMAD R16, R16, c[0x0][0x190], RZ ;  /* 0x0000640010107a24 */ /* 0x000fe200078e02ff */
[----:B------:R-:W-:Y:S01]  /*1510*/  LEA.HI R21, R0, R3, RZ, 0x5 ;  /* 0x0000000300157211 */ /* 0x000fe200078f28ff */
[----:B------:R-:W-:-:S03]  /*1520*/  IMAD.WIDE.U32 R24, R19, c[0x0][0x370], R24 ;  /* 0x0000dc0013187a25 */ /* 0x000fc600078e0018 */
[----:B------:R-:W-:Y:S01]  /*1530*/  LOP3.LUT R228, R21, 0xffffffe0, RZ, 0xc0, !PT ;  /* 0xffffffe015e47812 */ /* 0x000fe200078ec0ff */
[----:B------:R-:W-:Y:S01]  /*1540*/  IMAD R16, R23, c[0x0][0x194], R16 ;  /* 0x0000650017107a24 */ /* 0x000fe200078e0210 */
[----:B------:R-:W-:Y:S01]  /*1550*/  SHF.R.S32.HI R21, RZ, 0x5, R21 ;  /* 0x00000005ff157819 */ /* 0x000fe20000011415 */
[----:B------:R-:W-:Y:S01]  /*1560*/  IMAD R13, R17, c[0x0][0x378], RZ ;  /* 0x0000de00110d7a24 */ /* 0x000fe200078e02ff */
[----:B------:R-:W-:Y:S01]  /*1570*/  IADD3 R228, -R228, R3, RZ ;  /* 0x00000003e4e47210 */ /* 0x000fe20007ffe1ff */
[----:B------:R-:W-:Y:S02]  /*1580*/  IMAD.IADD R25, R25, 0x1, R27 ;  /* 0x0000000119197824 */ /* 0x000fe400078e021b */
[----:B------:R-:W-:-:S04]  /*1590*/  IMAD.WIDE.U32 R22, R23, c[0x0][0x190], R190 ;  /* 0x0000640017167a25 */ /* 0x000fc800078e00be */
[----:B------:R-:W-:Y:S01]  /*15a0*/  IMAD R13, R208, c[0x0][0x37c], R13 ;  /* 0x0000df00d00d7a24 */ /* 0x000fe200078e020d */
[----:B------:R-:W-:Y:S01]  /*15b0*/  IADD3 R20, P1, R20, R22, RZ ;  /* 0x0000001614147210 */ /* 0x000fe20007f3e0ff */
[----:B------:R-:W-:-:S04]  /*15c0*/  IMAD.WIDE.U32 R24, R208, c[0x0][0x378], R24 ;  /* 0x0000de00d0187a25 */ /* 0x000fc800078e0018 */
[----:B------:R-:W-:Y:S01]  /*15d0*/  IMAD R18, R21, UR12, R228 ;  /* 0x0000000c15127c24 */ /* 0x000fe2000f8e02e4 */
[----:B------:R-:W-:Y:S01]  /*15e0*/  IADD3.X R21, R9, R23, R16, P1, !PT ;  /* 0x0000001709157210 */ /* 0x000fe20000ffe410 */
[----:B------:R-:W-:Y:S01]  /*15f0*/  IMAD R17, R17, c[0x0][0x1a8], RZ ;  /* 0x00006a0011117a24 */ /* 0x000fe200078e02ff */
[----:B------:R-:W-:Y:S01]  /*1600*/  IADD3 R25, R25, R13, RZ ;  /* 0x0000000d19197210 */ /* 0x000fe20007ffe0ff */
[----:B------:R-:W-:Y:S01]  /*1610*/  IMAD R9, R2, c[0x0][0x370], RZ ;  /* 0x0000dc0002097a24 */ /* 0x000fe200078e02ff */
[----:B------:R-:W-:Y:S01]  /*1620*/  IADD3 R231, P0, R18, R231, RZ ;  /* 0x000000e712e77210 */ /* 0x000fe20007f1e0ff */
[C---:B------:R-:W-:Y:S02]  /*1630*/  IMAD R13, R208.reuse, c[0x0][0x1ac], R17 ;  /* 0x00006b00d00d7a24 */ /* 0x040fe400078e0211 */
[----:B------:R-:W-:Y:S01]  /*1640*/  IMAD.WIDE.U32 R20, R208, c[0x0][0x1a8], R20 ;  /* 0x00006a00d0147a25 */ /* 0x000fe200078e0014 */
[----:B------:R-:W-:Y:S02]  /*1650*/  LEA.HI.X.SX32 R18, R18, R15, 0x1, P0 ;  /* 0x0000000f12127211 */ /* 0x000fe400000f0eff */
[C---:B------:R-:W-:Y:S01]  /*1660*/  LEA R230, P0, R231.reuse, c[0x0][0x350], 0x2 ;  /* 0x0000d400e7e67a11 */ /* 0x040fe200078010ff */
[----:B------:R-:W-:Y:S01]  /*1670*/  IMAD R9, R188, c[0x0][0x374], R9 ;  /* 0x0000dd00bc097a24 */ /* 0x000fe200078e0209 */
[----:B------:R-:W-:Y:S01]  /*1680*/  LEA R224, P2, R20, c[0x0][0x160], 0x1 ;  /* 0x0000580014e07a11 */ /* 0x000fe200078408ff */
[----:B------:R-:W-:Y:S01]  /*1690*/  IMAD.WIDE.U32 R16, R188, c[0x0][0x370], R24 ;  /* 0x0000dc00bc107a25 */ /* 0x000fe200078e0018 */
[----:B------:R-:W-:-:S03]  /*16a0*/  LEA.HI.X R231, R231, c[0x0][0x354], R18, 0x2, P0 ;  /* 0x0000d500e7e77a11 */ /* 0x000fc600000f1412 */
[----:B------:R-:W-:Y:S01]  /*16b0*/  IMAD.IADD R13, R21, 0x1, R13 ;  /* 0x00000001150d7824 */ /* 0x000fe200078e020d */
[----:B------:R-:W-:Y:S01]  /*16c0*/  LEA R222, P1, R16, c[0x0][0x330], 0x1 ;  /* 0x0000cc0010de7a11 */ /* 0x000fe200078208ff */
[----:B------:R-:W-:-:S03]  /*16d0*/  IMAD.IADD R9, R17, 0x1, R9 ;  /* 0x0000000111097824 */ /* 0x000fc600078e0209 */
[----:B------:R-:W-:Y:S02]  /*16e0*/  LEA.HI.X R225, R20, c[0x0][0x164], R13, 0x1, P2 ;  /* 0x0000590014e17a11 */ /* 0x000fe400010f0c0d */
[----:B------:R-:W-:Y:S01]  /*16f0*/  LEA.HI.X R223, R16, c[0x0][0x334], R9, 0x1, P1 ;  /* 0x0000cd0010df7a11 */ /* 0x000fe200008f0c09 */
[----:B------:R-:W-:Y:S05]  /*1700*/  @!P4 BRA `(.L_x_820) ;  /* 0x00005d700000c947 */ /* 0x000fea0003800000 */
[----:B------:R-:W-:Y:S01]  /*1710*/  IMAD R16, R8, c[0x0][0x1a0], RZ ;  /* 0x0000680008107a24 */ /* 0x000fe200078e02ff */
[----:B------:R-:W-:Y:S01]  /*1720*/  IADD3 R22, R188, 0x20, RZ ;  /* 0x00000020bc167810 */ /* 0x000fe20007ffe0ff */
[----:B------:R-:W-:Y:S01]  /*1730*/  IMAD.WIDE.U32 R18, R7, c[0x0][0x1a0], R190 ;  /* 0x0000680007127a25 */ /* 0x000fe200078e00be */
[----:B------:R-:W-:Y:S01]  /*1740*/  MOV R183, 0x40 ;  /* 0x0000004000b77802 */ /* 0x000fe20000000f00 */
[----:B------:R-:W-:Y:S01]  /*1750*/  @P3 BAR.SYNC.DEFER_BLOCKING 0x0 ;  /* 0x0000000000003b1d */ /* 0x000fe20000010000 */
[----:B------:R-:W-:Y:S01]  /*1760*/  MOV R209, 0x7f800000 ;  /* 0x7f80000000d17802 */ /* 0x000fe20000000f00 */
[----:B------:R-:W-:Y:S01]  /*1770*/  IMAD R9, R195, -0x80, R216 ;  /* 0xffffff80c3097824 */ /* 0x000fe200078e02d8 */
[----:B------:R-:W-:Y:S01]  /*1780*/  IADD3 R20, P0, R14, R18, RZ ;  /* 0x000000120e147210 */ /* 0x000fe20007f1e0ff */
[----:B------:R-:W-:Y:S01]  /*1790*/  IMAD R16, R7, c[0x0][0x1a4], R16 ;  /* 0x0000690007107a24 */ /* 0x000fe200078e0210 */
[----:B------:R-:W-:Y:S01]  /*17a0*/  IADD3 R14, R188, 0x40, RZ ;  /* 0x00000040bc0e7810 */ /* 0x000fe20007ffe0ff */
[----:B------:R-:W-:Y:S01]  /*17b0*/  IMAD R13, R6, c[0x0][0x1b8], RZ ;  /* 0x00006e00060d7a24 */ /* 0x000fe200078e02ff */
[----:B------:R-:W-:Y:S01]  /*17c0*/  ISETP.GE.AND P6, PT, R188, R9, PT ;  /* 0x00000009bc00720c */ /* 0x000fe20003fc6270 */
[----:B------:R-:W-:Y:S01]  /*17d0*/  IMAD R5, R214, -0x40, R5 ;  /* 0xffffffc0d6057824 */ /* 0x000fe200078e0205 */
[----:B------:R-:W-:Y:S01]  /*17e0*/  IADD3.X R21, R11, R19, R16, P0, !PT ;  /* 0x000000130b157210 */ /* 0x000fe200007fe410 */
[----:B------:R-:W-:Y:S01]  /*17f0*/  IMAD R13, R4, c[0x0][0x1bc], R13 ;  /* 0x00006f00040d7a24 */ /* 0x000fe200078e020d */
[-C--:B------:R-:W-:Y:S01]  /*1800*/  ISETP.GE.AND P5, PT, R22, R9.reuse, PT ;  /* 0x000000091600720c */ /* 0x080fe20003fa6270 */
[----:B------:R-:W-:Y:S01]  /*1810*/  IMAD.WIDE.U32 R26, R7, c[0x0][0x198], R190 ;  /* 0x00006600071a7a25 */ /* 0x000fe200078e00be */
[----:B------:R-:W-:-:S02]  /*1820*/  ISETP.GE.AND P4, PT, R14, R9, PT ;  /* 0x000000090e00720c */ /* 0x000fc40003f86270 */
[----:B------:R-:W-:Y:S01]  /*1830*/  IADD3 R14, R188, 0x60, RZ ;  /* 0x00000060bc0e7810 */ /* 0x000fe20007ffe0ff */
[----:B------:R-:W-:-:S03]  /*1840*/  IMAD.WIDE.U32 R20, R4, c[0x0][0x1b8], R20 ;  /* 0x00006e0004147a25 */ /* 0x000fc600078e0014 */
[----:B------:R-:W-:Y:S01]  /*1850*/  ISETP.GE.AND P2, PT, R14, R9, PT ;  /* 0x000000090e00720c */ /* 0x000fe20003f46270 */
[----:B------:R-:W-:Y:S02]  /*1860*/  @!P6 IMAD R11, R2, c[0x0][0x1a0], RZ ;  /* 0x00006800020bea24 */ /* 0x000fe400078e02ff */
[----:B------:R-:W-:Y:S02]  /*1870*/  IMAD.IADD R21, R21, 0x1, R13 ;  /* 0x0000000115157824 */ /* 0x000fe400078e020d */
[C---:B------:R-:W-:Y:S02]  /*1880*/  @!P6 IMAD R11, R188.reuse, c[0x0][0x1a4], R11 ;  /* 0x00006900bc0bea24 */ /* 0x040fe400078e020b */
[----:B------:R-:W-:-:S04]  /*1890*/  @!P6 IMAD.WIDE.U32 R16, R188, c[0x0][0x1a0], R20 ;  /* 0x00006800bc10ea25 */ /* 0x000fc800078e0014 */
[----:B------:R-:W-:Y:S01]  /*18a0*/  @!P6 IMAD.IADD R9, R17, 0x1, R11 ;  /* 0x000000011109e824 */ /* 0x000fe200078e020b */
[----:B------:R-:W-:Y:S01]  /*18b0*/  @!P5 IADD3 R11, P0, R188, 0x20, RZ ;  /* 0x00000020bc0bd810 */ /* 0x000fe20007f1e0ff */
[--C-:B------:R-:W-:Y:S01]  /*18c0*/  @!P5 IMAD.MOV.U32 R19, RZ, RZ, R21.reuse ;  /* 0x000000ffff13d224 */ /* 0x100fe200078e0015 */
[C---:B------:R-:W-:Y:S01]  /*18d0*/  @!P6 LEA R24, P1, R16.reuse, c[0x0][0x170], 0x1 ;  /* 0x00005c001018ea11 */ /* 0x040fe200078208ff */
[----:B------:R-:W-:Y:S02]  /*18e0*/  @!P4 IMAD.MOV.U32 R17, RZ, RZ, R21 ;  /* 0x000000ffff11c224 */ /* 0x000fe400078e0015 */
[----:B------:R-:W-:Y:S01]  /*18f0*/  @!P5 IMAD.X R18, RZ, RZ, R2, P0 ;  /* 0x000000ffff12d224 */ /* 0x000fe200000e0602 */
[----:B------:R-:W-:Y:S01]  /*1900*/  @!P6 LEA.HI.X R25, R16, c[0x0][0x174], R9, 0x1, P1 ;  /* 0x00005d001019ea11 */ /* 0x000fe200008f0c09 */
[----:B------:R-:W-:Y:S01]  /*1910*/  IMAD R8, R8, c[0x0][0x198], RZ ;  /* 0x0000660008087a24 */ /* 0x000fe200078e02ff */
[----:B------:R-:W-:Y:S01]  /*1920*/  @!P4 IADD3 R9, P1, R188, 0x40, RZ ;  /* 0x00000040bc09c810 */ /* 0x000fe20007f3e0ff */
[----:B------:R-:W-:Y:S01]  /*1930*/  @!P5 IMAD R18, R18, c[0x0][0x1a0], RZ ;  /* 0x000068001212da24 */ /* 0x000fe200078e02ff */
[----:B------:R-:W-:Y:S01]  /*1940*/  @!P2 IADD3 R14, P0, R188, 0x60, RZ ;  /* 0x00000060bc0ea810 */ /* 0x000fe20007f1e0ff */
[----:B------:R-:W-:Y:S01]  /*1950*/  IMAD.SHL.U32 R213, R193, 0x2, RZ ;  /* 0x00000002c1d57824 */ /* 0x000fe200078e00ff */
[----:B------:R-:W-:Y:S01]  /*1960*/  @!P4 IADD3.X R16, RZ, R2, RZ, P1, !PT ;  /* 0x00000002ff10c210 */ /* 0x000fe20000ffe4ff */
[----:B------:R-:W-:Y:S01]  /*1970*/  @!P5 IMAD R13, R11, c[0x0][0x1a4], R18 ;  /* 0x000069000b0dda24 */ /* 0x000fe200078e0212 */
[----:B------:R-:W-:Y:S01]  /*1980*/  ISETP.GE.AND P1, PT, R22, R5, PT ;  /* 0x000000051600720c */ /* 0x000fe20003f26270 */
[----:B------:R-:W-:Y:S01]  /*1990*/  @!P5 IMAD.MOV.U32 R18, RZ, RZ, R20 ;  /* 0x000000ffff12d224 */ /* 0x000fe200078e0014 */
[----:B------:R1:W-:Y:S01]  /*19a0*/  @P6 STS.128 [R213+0xa000], RZ ;  /* 0x00a000ffd5006388 */ /* 0x0003e20000000c00 */
[----:B------:R-:W-:-:S02]  /*19b0*/  @!P4 IMAD R16, R16, c[0x0][0x1a0], RZ ;  /* 0x000068001010ca24 */ /* 0x000fc400078e02ff */
[----:B------:R-:W-:Y:S01]  /*19c0*/  @!P5 IMAD.WIDE.U32 R18, R11, c[0x0][0x1a0], R18 ;  /* 0x000068000b12da25 */ /* 0x000fe200078e0012 */
[----:B------:R-:W-:Y:S01]  /*19d0*/  @!PT LDS RZ, [RZ] ;  /* 0x00000000fffff984 */ /* 0x000fe20000000800 */
[----:B------:R-:W-:Y:S01]  /*19e0*/  @!PT LDS RZ, [RZ] ;  /* 0x00000000fffff984 */ /* 0x000fe20000000800 */
[----:B------:R-:W-:Y:S01]  /*19f0*/  @!PT LDS RZ, [RZ] ;  /* 0x00000000fffff984 */ /* 0x000fe20000000800 */
[----:B------:R1:W-:Y:S03]  /*1a00*/  @!P6 LDGSTS.E.BYPASS.LTC128B.128 [R213+0xa000], [R24.64] ;  /* 0x0a00000018d5efae */ /* 0x0003e6000b901d58 */
[----:B------:R-:W-:Y:S01]  /*1a10*/  @!P4 IMAD R11, R9, c[0x0][0x1a4], R16 ;  /* 0x00006900090bca24 */ /* 0x000fe200078e0210 */
[----:B------:R-:W-:Y:S01]  /*1a20*/  @!P4 MOV R16, R20 ;  /* 0x000000140010c202 */ /* 0x000fe20000000f00 */
[----:B------:R-:W-:Y:S01]  /*1a30*/  @!P2 IMAD.X R15, RZ, RZ, R2, P0 ;  /* 0x000000ffff0fa224 */ /* 0x000fe200000e0602 */
[----:B------:R-:W-:Y:S01]  /*1a40*/  @!P5 LEA R22, P0, R18, c[0x0][0x170], 0x1 ;  /* 0x00005c001216da11 */ /* 0x000fe200078008ff */
[----:B------:R-:W-:Y:S01]  /*1a50*/  @!P5 IMAD.IADD R13, R19, 0x1, R13 ;  /* 0x00000001130dd824 */ /* 0x000fe200078e020d */
[----:B------:R1:W-:Y:S01]  /*1a60*/  @P5 STS.128 [R213+0xb000], RZ ;  /* 0x00b000ffd5005388 */ /* 0x0003e20000000c00 */
[----:B------:R-:W-:-:S03]  /*1a70*/  @!P4 IMAD.WIDE.U32 R16, R9, c[0x0][0x1a0], R16 ;  /* 0x000068000910ca25 */ /* 0x000fc600078e0010 */
[----:B------:R-:W-:Y:S01]  /*1a80*/  @!P5 LEA.HI.X R23, R18, c[0x0][0x174], R13, 0x1, P0 ;  /* 0x00005d001217da11 */ /* 0x000fe200000f0c0d */
[----:B------:R-:W-:Y:S02]  /*1a90*/  @!P2 IMAD R9, R15, c[0x0][0x1a0], RZ ;  /* 0x000068000f09aa24 */ /* 0x000fe400078e02ff */
[----:B------:R-:W-:Y:S02]  /*1aa0*/  @!P4 IMAD.IADD R11, R17, 0x1, R11 ;  /* 0x00000001110bc824 */ /* 0x000fe400078e020b */
[C---:B------:R-:W-:Y:S01]  /*1ab0*/  @!P2 IMAD R9, R14.reuse, c[0x0][0x1a4], R9 ;  /* 0x000069000e09aa24 */ /* 0x040fe200078e0209 */
[----:B------:R-:W-:Y:S01]  /*1ac0*/  @!PT LDS RZ, [RZ] ;  /* 0x00000000fffff984 */ /* 0x000fe20000000800 */
[----:B------:R-:W-:Y:S01]  /*1ad0*/  @!PT LDS RZ, [RZ] ;  /* 0x00000000fffff984 */ /* 0x000fe20000000800 */
[----:B------:R-:W-:Y:S01]  /*1ae0*/  @!PT LDS RZ, [RZ] ;  /* 0x00000000fffff984 */ /* 0x000fe20000000800 */
[----:B------:R2:W-:Y:S01]  /*1af0*/  @!P5 LDGSTS.E.BYPASS.LTC128B.128 [R213+0xb000], [R22.64] ;  /* 0x0b00000016d5dfae */ /* 0x0005e2000b901d58 */
[----:B------:R-:W-:Y:S01]  /*1b00*/  @!P2 IMAD.WIDE.U32 R14, R14, c[0x0][0x1a0], R20 ;  /* 0x000068000e0eaa25 */ /* 0x000fe200078e0014 */
[C---:B------:R-:W-:Y:S02]  /*1b10*/  @!P4 LEA R20, P0, R16.reuse, c[0x0][0x170], 0x1 ;  /* 0x00005c001014ca11 */ /* 0x040fe400078008ff */
[----:B------:R1:W-:Y:S01]  /*1b20*/  @P4 STS.128 [R213+0xc000], RZ ;  /* 0x00c000ffd5004388 */ /* 0x0003e20000000c00 */
[----:B------:R-:W-:Y:S01]  /*1b30*/  @!P2 IMAD.IADD R9, R15, 0x1, R9 ;  /* 0x000000010f09a824 */ /* 0x000fe200078e0209 */
[----:B------:R-:W-:Y:S01]  /*1b40*/  @!P4 LEA.HI.X R21, R16, c[0x0][0x174], R11, 0x1, P0 ;  /* 0x00005d001015ca11 */ /* 0x000fe200000f0c0b */
[----:B------:R-:W-:Y:S01]  /*1b50*/  IMAD.WIDE.U32 R16, R183, c[0x0][0x370], RZ ;  /* 0x0000dc00b7107a25 */ /* 0x000fe200078e00ff */
[----:B------:R-:W-:-:S02]  /*1b60*/  @!P2 LEA R18, P0, R14, c[0x0][0x170], 0x1 ;  /* 0x00005c000e12aa11 */ /* 0x000fc400078008ff */
[----:B------:R-:W-:Y:S01]  /*1b70*/  LEA.HI R11, R214, R214, RZ, 0x1 ;  /* 0x000000d6d60b7211 */ /* 0x000fe200078f08ff */
[----:B------:R-:W-:Y:S01]  /*1b80*/  @!PT LDS RZ, [RZ] ;  /* 0x00000000fffff984 */ /* 0x000fe20000000800 */
[----:B------:R-:W-:Y:S01]  /*1b90*/  @!PT LDS RZ, [RZ] ;  /* 0x00000000fffff984 */ /* 0x000fe20000000800 */
[----:B------:R-:W-:Y:S01]  /*1ba0*/  @!PT LDS RZ, [RZ] ;  /* 0x00000000fffff984 */ /* 0x000fe20000000800 */
[----:B------:R3:W-:Y:S01]  /*1bb0*/  @!P4 LDGSTS.E.BYPASS.LTC128B.128 [R213+0xc000], [R20.64] ;  /* 0x0c00000014d5cfae */ /* 0x0007e2000b901d58 */
[----:B------:R-:W-:Y:S01]  /*1bc0*/  @!P2 LEA.HI.X R19, R14, c[0x0][0x174], R9, 0x1, P0 ;  /* 0x00005d000e13aa11 */ /* 0x000fe200000f0c09 */
[C---:B------:R-:W-:Y:S01]  /*1bd0*/  IMAD R9, R183.reuse, c[0x0][0x374], RZ ;  /* 0x0000dd00b7097a24 */ /* 0x040fe200078e02ff */
[----:B------:R-:W-:Y:S01]  /*1be0*/  @!P1 IADD3 R16, P0, R222, R16, RZ ;  /* 0x00000010de109210 */ /* 0x000fe20007f1e0ff */
[----:B------:R-:W-:Y:S01]  /*1bf0*/  IMAD.WIDE.U32 R14, R183, c[0x0][0x190], RZ ;  /* 0x00006400b70e7a25 */ /* 0x000fe200078e00ff */
[----:B------:R-:W-:Y:S01]  /*1c00*/  LOP3.LUT R11, R11, 0xfffffffe, RZ, 0xc0, !PT ;  /* 0xfffffffe0b0b7812 */ /* 0x000fe200078ec0ff */
[----:B------:R1:W-:Y:S01]  /*1c10*/  @P2 STS.128 [R213+0xd000], RZ ;  /* 0x00d000ffd5002388 */ /* 0x0003e20000000c00 */
[----:B------:R-:W-:Y:S01]  /*1c20*/  @!P1 IADD3.X R17, R223, R17, R9, P0, !PT ;  /* 0x00000011df119210 */ /* 0x000fe200007fe409 */
[----:B------:R-:W-:Y:S01]  /*1c30*/  IMAD R9, R183, c[0x0][0x194], RZ ;  /* 0x00006500b7097a24 */ /* 0x000fe200078e02ff */
[----:B------:R-:W-:Y:S01]  /*1c40*/  @!P1 IADD3 R14, P0, R224, R14, RZ ;  /* 0x0000000ee00e9210 */ /* 0x000fe20007f1e0ff */
[----:B------:R-:W-:Y:S01]  /*1c50*/  IMAD.IADD R11, R214, 0x1, -R11 ;  /* 0x00000001d60b7824 */ /* 0x000fe200078e0a0b */
[----:B------:R-:W-:Y:S01]  /*1c60*/  @!PT LDS RZ, [RZ] ;  /* 0x00000000fffff984 */ /* 0x000fe20000000800 */
[----:B------:R-:W-:Y:S01]  /*1c70*/  @!PT LDS RZ, [RZ] ;  /* 0x00000000fffff984 */ /* 0x000fe20000000800 */
[----:B------:R-:W-:Y:S01]  /*1c80*/  @!PT LDS RZ, [RZ] ;  /* 0x00000000fffff984 */ /* 0x000fe20000000800 */
[----:B------:R4:W-:Y:S01]  /*1c90*/  @!P2 LDGSTS.E.BYPASS.LTC128B.128 [R213+0xd000], [R18.64] ;  /* 0x0d00000012d5afae */ /* 0x0009e2000b901d58 */
[----:B------:R-:W-:Y:S01]  /*1ca0*/  IMAD.MOV.U32 R210, RZ, RZ, 0x7f800000 ;  /* 0x7f800000ffd27424 */ /* 0x000fe200078e00ff */
[----:B------:R-:W-:Y:S01]  /*1cb0*/  @!P1 IADD3.X R15, R225, R15, R9, P0, !PT ;  /* 0x0000000fe10f9210 */ /* 0x000fe200007fe409 */
[----:B------:R-:W-:Y:S01]  /*1cc0*/  IMAD R9, R7, c[0x0][0x19c], R8 ;  /* 0x0000670007097a24 */ /* 0x000fe200078e0208 */
[----:B------:R-:W-:Y:S01]  /*1cd0*/  IADD3 R12, P0, R12, R26, RZ ;  /* 0x0000001a0c0c7210 */ /* 0x000fe20007f1e0ff */
[----:B------:R-:W0:Y:S01]  /*1ce0*/  LDGDEPBAR ;  /* 0x00000000000079af */ /* 0x000e220000000000 */
[----:B------:R-:W-:Y:S01]  /*1cf0*/  ISETP.NE.AND P3, PT, R11, 0x1, PT ;  /* 0x000000010b00780c */ /* 0x000fe20003f65270 */
[----:B------:R-:W-:Y:S01]  /*1d00*/  @!P6 IMAD R11, R2, c[0x0][0x198], RZ ;  /* 0x00006600020bea24 */ /* 0x000fe200078e02ff */
[----:B------:R-:W-:Y:S01]  /*1d10*/  IADD3.X R13, R10, R27, R9, P0, !PT ;  /* 0x0000001b0a0d7210 */ /* 0x000fe200007fe409 */
[----:B------:R-:W-:Y:S01]  /*1d20*/  IMAD R9, R6, c[0x0][0x1b0], RZ ;  /* 0x00006c0006097a24 */ /* 0x000fe200078e02ff */
[C---:B------:R-:W-:Y:S01]  /*1d30*/  ISETP.GE.AND P0, PT, R188.reuse, R5, PT ;  /* 0x00000005bc00720c */ /* 0x040fe20003f06270 */
[----:B------:R-:W-:-:S02]  /*1d40*/  @!P6 IMAD R11, R188, c[0x0][0x19c], R11 ;  /* 0x00006700bc0bea24 */ /* 0x000fc400078e020b */
[C---:B------:R-:W-:Y:S02]  /*1d50*/  IMAD R9, R4.reuse, c[0x0][0x1b4], R9 ;  /* 0x00006d0004097a24 */ /* 0x040fe400078e0209 */
[----:B------:R-:W-:Y:S01]  /*1d60*/  IMAD.WIDE.U32 R12, R4, c[0x0][0x1b0], R12 ;  /* 0x00006c00040c7a25 */ /* 0x000fe200078e000c */
[----:B------:R-:W-:-:S03]  /*1d70*/  IADD3 R4, R193, 0x1000, RZ ;  /* 0x00001000c1047810 */ /* 0x000fc60007ffe0ff */
[----:B------:R-:W-:Y:S01]  /*1d80*/  IMAD.MOV.U32 R211, RZ, RZ, 0x7f800000 ;  /* 0x7f800000ffd37424 */ /* 0x000fe200078e00ff */
[----:B------:R-:W-:Y:S01]  /*1d90*/  SEL R4, R4, R193, !P3 ;  /* 0x000000c104047207 */ /* 0x000fe20005800000 */
[----:B------:R-:W-:Y:S01]  /*1da0*/  IMAD.MOV.U32 R207, RZ, RZ, 0x7f800000 ;  /* 0x7f800000ffcf7424 */ /* 0x000fe200078e00ff */
[----:B------:R-:W-:Y:S01]  /*1db0*/  IADD3 R13, R13, R9, RZ ;  /* 0x000000090d0d7210 */ /* 0x000fe20007ffe0ff */
[----:B------:R1:W-:Y:S01]  /*1dc0*/  @P0 STS.128 [R213+0x4000], RZ ;  /* 0x004000ffd5000388 */ /* 0x0003e20000000c00 */
[----:B---3--:R-:W-:Y:S01]  /*1dd0*/  @!P4 MOV R20, R12 ;  /* 0x0000000c0014c202 */ /* 0x008fe20000000f00 */
[----:B------:R-:W-:Y:S02]  /*1de0*/  IMAD.SHL.U32 R212, R4, 0x2, RZ ;  /* 0x0000000204d47824 */ /* 0x000fe400078e00ff */
[----:B------:R-:W-:Y:S01]  /*1df0*/  @!P6 IMAD.WIDE.U32 R8, R188, c[0x0][0x198], R12 ;  /* 0x00006600bc08ea25 */ /* 0x000fe200078e000c */
[----:B------:R-:W-:Y:S01]  /*1e00*/  @!PT LDS RZ, [RZ] ;  /* 0x00000000fffff984 */ /* 0x000fe20000000800 */
[----:B------:R-:W-:Y:S01]  /*1e10*/  @!PT LDS RZ, [RZ] ;  /* 0x00000000fffff984 */ /* 0x000fe20000000800 */
[----:B------:R-:W-:Y:S01]  /*1e20*/  @!PT LDS RZ, [RZ] ;  /* 0x00000000fffff984 */ /* 0x000fe20000000800 */
[----:B------:R1:W-:Y:S03]  /*1e30*/  @!P0 LDGSTS.E.BYPASS.LTC128B.128 [R213+0x4000], [R222.64] ;  /* 0x04000000ded58fae */ /* 0x0003e6000b901d58 */
[----:B------:R-:W-:Y:S01]  /*1e40*/  @!P6 IMAD.IADD R11, R9, 0x1, R11 ;  /* 0x00000001090be824 */ /* 0x000fe200078e020b */
[----:B------:R1:W-:Y:S01]  /*1e50*/  @P1 STS.128 [R213+0x5000], RZ ;  /* 0x005000ffd5001388 */ /* 0x0003e20000000c00 */
[----:B------:R-:W-:-:S03]  /*1e60*/  @!P4 IMAD.MOV.U32 R21, RZ, RZ, R13 ;  /* 0x000000ffff15c224 */ /* 0x000fc600078e000d */
[----:B------:R-:W-:Y:S01]  /*1e70*/  @!PT LDS RZ, [RZ] ;  /* 0x00000000fffff984 */ /* 0x000fe20000000800 */
[----:B------:R-:W-:Y:S01]  /*1e80*/  @!PT LDS RZ, [RZ] ;  /* 0x00000000fffff984 */ /* 0x000fe20000000800 */
[----:B------:R-:W-:Y:S01]  /*1e90*/  @!PT LDS RZ, [RZ] ;  /* 0x00000000fffff984 */ /* 0x000fe20000000800 */
[----:B------:R3:W-:Y:S04]  /*1ea0*/  @!P1 LDGSTS.E.BYPASS.LTC128B.128 [R213+0x5000], [R16.64] ;  /* 0x0500000010d59fae */ /* 0x0007e8000b901d58 */
        /* <DEDUP_REMOVED lines=8> */
[----:B----4-:R-:W-:-:S03]  /*1f30*/  @!P6 LEA R18, P0, R8, c[0x0][0x168], 0x1 ;  /* 0x00005a000812ea11 */ /* 0x010fc600078008ff */
[----:B------:R1:W-:Y:S01]  /*1f40*/  @P1 STS [R212+0x1000], RZ ;  /* 0x001000ffd4001388 */ /* 0x0003e20000000800 */
[----:B------:R-:W-:Y:S02]  /*1f50*/  @!P6 LEA.HI.X R19, R8, c[0x0][0x16c], R11, 0x1, P0 ;  /* 0x00005b000813ea11 */ /* 0x000fe400000f0c0b */
[C---:B------:R-:W-:Y:S01]  /*1f60*/  @!P5 IADD3 R9, P0, R188.reuse, 0x20, RZ ;  /* 0x00000020bc09d810 */ /* 0x040fe20007f1e0ff */
[----:B---3--:R-:W-:Y:S01]  /*1f70*/  @!P5 IMAD.MOV.U32 R16, RZ, RZ, R12 ;  /* 0x000000ffff10d224 */ /* 0x008fe200078e000c */
[----:B------:R1:W-:Y:S01]  /*1f80*/  @P1 STS [R212+0x1004], RZ ;  /* 0x001004ffd4001388 */ /* 0x0003e20000000800 */
[----:B------:R-:W-:Y:S02]  /*1f90*/  @!P5 IMAD.MOV.U32 R17, RZ, RZ, R13 ;  /* 0x000000ffff11d224 */ /* 0x000fe400078e000d */
[----:B------:R-:W-:Y:S01]  /*1fa0*/  @!P5 IMAD.X R10, RZ, RZ, R2, P0 ;  /* 0x000000ffff0ad224 */ /* 0x000fe200000e0602 */
[----:B------:R-:W-:Y:S01]  /*1fb0*/  @!P4 IADD3 R8, P0, R188, 0x40, RZ ;  /* 0x00000040bc08c810 */ /* 0x000fe20007f1e0ff */
[C---:B------:R-:W-:Y:S01]  /*1fc0*/  @!P5 IMAD.WIDE.U32 R16, R9.reuse, c[0x0][0x198], R16 ;  /* 0x000066000910da25 */ /* 0x040fe200078e0010 */
[----:B------:R1:W-:Y:S02]  /*1fd0*/  @P1 STS [R212+0x1008], RZ ;  /* 0x001008ffd4001388 */ /* 0x0003e40000000800 */
[----:B------:R-:W-:Y:S01]  /*1fe0*/  @!P4 IADD3.X R6, RZ, R2, RZ, P0, !PT ;  /* 0x00000002ff06c210 */ /* 0x000fe200007fe4ff */
[----:B------:R-:W-:Y:S01]  /*1ff0*/  @!P5 IMAD R10, R10, c[0x0][0x198], RZ ;  /* 0x000066000a0ada24 */ /* 0x000fe200078e02ff */
[----:B------:R-:W-:Y:S01]  /*2000*/  @!P2 IADD3 R4, P0, R188, 0x60, RZ ;  /* 0x00000060bc04a810 */ /* 0x000fe20007f1e0ff */
[----:B------:R-:W-:Y:S01]  /*2010*/  @!P4 IMAD.WIDE.U32 R20, R8, c[0x0][0x198], R20 ;  /* 0x000066000814ca25 */ /* 0x000fe200078e0014 */
[----:B------:R1:W-:Y:S03]  /*2020*/  @P1 STS [R212+0x100c], RZ ;  /* 0x00100cffd4001388 */ /* 0x0003e60000000800 */
[----:B------:R-:W-:Y:S01]  /*2030*/  @!P5 IMAD R10, R9, c[0x0][0x19c], R10 ;  /* 0x00006700090ada24 */ /* 0x000fe200078e020a */
[----:B------:R-:W-:Y:S01]  /*2040*/  @!PT LDS RZ, [RZ] ;  /* 0x00000000fffff984 */ /* 0x000fe20000000800 */
[----:B------:R-:W-:Y:S01]  /*2050*/  @!PT LDS RZ, [RZ] ;  /* 0x00000000fffff984 */ /* 0x000fe20000000800 */
[----:B------:R-:W-:Y:S01]  /*2060*/  @!PT LDS RZ, [RZ] ;  /* 0x00000000fffff984 */ /* 0x000fe20000000800 */
[----:B------:R3:W-:Y:S01]  /*2070*/  @!P1 LDGSTS.E.BYPASS.LTC128B.128 [R212+0x1000], [R14.64] ;  /* 0x010000000ed49fae */ /* 0x0007e2000b901d58 */
[----:B------:R-:W-:Y:S01]  /*2080*/  @!P4 IMAD R11, R6, c[0x0][0x198], RZ ;  /* 0x00006600060bca24 */ /* 0x000fe200078e02ff */
[----:B------:R-:W-:Y:S01]  /*2090*/  IADD3 R6, R192, 0x20, RZ ;  /* 0x00000020c0067810 */ /* 0x000fe20007ffe0ff */
[----:B------:R-:W-:Y:S01]  /*20a0*/  @!P2 IMAD.X R2, RZ, RZ, R2, P0 ;  /* 0x000000ffff02a224 */ /* 0x000fe200000e0602 */
[----:B--2---:R-:W-:Y:S01]  /*20b0*/  @!P5 LEA R22, P0, R16, c[0x0][0x168], 0x1 ;  /* 0x00005a001016da11 */ /* 0x004fe200078008ff */
[----:B------:R-:W-:Y:S01]  /*20c0*/  @!P5 IMAD.IADD R10, R17, 0x1, R10 ;  /* 0x00000001110ad824 */ /* 0x000fe200078e020a */
[----:B------:R1:W-:Y:S01]  /*20d0*/  @P6 STS.128 [R213+0x6000], RZ ;  /* 0x006000ffd5006388 */ /* 0x0003e20000000c00 */
[----:B------:R-:W-:Y:S01]  /*20e0*/  @!P4 IMAD R11, R8, c[0x0][0x19c], R11 ;  /* 0x00006700080bca24 */ /* 0x000fe200078e020b */
[----:B------:R-:W-:Y:S01]  /*20f0*/  ISETP.GE.AND P1, PT, R6, R5, PT ;  /* 0x000000050600720c */ /* 0x000fe20003f26270 */
[----:B------:R-:W-:Y:S01]  /*2100*/  @!P2 IMAD R9, R2, c[0x0][0x198], RZ ;  /* 0x000066000209aa24 */ /* 0x000fe200078e02ff */
[----:B------:R-:W-:Y:S01]  /*2110*/  @!P5 LEA.HI.X R23, R16, c[0x0][0x16c], R10, 0x1, P0 ;  /* 0x00005b001017da11 */ /* 0x000fe200000f0c0a */
[----:B------:R-:W-:Y:S01]  /*2120*/  @!P4 IMAD.IADD R11, R21, 0x1, R11 ;  /* 0x00000001150bc824 */ /* 0x000fe200078e020b */
[----:B------:R-:W-:Y:S01]  /*2130*/  @!P4 LEA R10, P0, R20, c[0x0][0x168], 0x1 ;  /* 0x00005a00140aca11 */ /* 0x000fe200078008ff */
[C---:B------:R-:W-:Y:S01]  /*2140*/  @!P2 IMAD R9, R4.reuse, c[0x0][0x19c], R9 ;  /* 0x000067000409aa24 */ /* 0x040fe200078e0209 */
[----:B------:R-:W-:Y:S01]  /*2150*/  @!PT LDS RZ, [RZ] ;  /* 0x00000000fffff984 */ /* 0x000fe20000000800 */
[----:B------:R-:W-:Y:S01]  /*2160*/  @!PT LDS RZ, [RZ] ;  /* 0x00000000fffff984 */ /* 0x000fe20000000800 */
[----:B------:R-:W-:Y:S01]  /*2170*/  @!PT LDS RZ, [RZ] ;  /* 0x00000000fffff984 */ /* 0x000fe20000000800 */
[----:B------:R1:W-:Y:S01]  /*2180*/  @!P6 LDGSTS.E.BYPASS.LTC128B.128 [R213+0x6000], [R18.64] ;  /* 0x0600000012d5efae */ /* 0x0003e2000b901d58 */
[----:B------:R-:W-:Y:S01]  /*2190*/  @!P2 IMAD.WIDE.U32 R12, R4, c[0x0][0x198], R12 ;  /* 0x00006600040caa25 */ /* 0x000fe200078e000c */
[----:B------:R-:W-:-:S02]  /*21a0*/  @!P4 LEA.HI.X R11, R20, c[0x0][0x16c], R11, 0x1, P0 ;  /* 0x00005b00140bca11 */ /* 0x000fc400000f0c0b */
[----:B------:R1:W-:Y:S01]  /*21b0*/  @P5 STS.128 [R213+0x7000], RZ ;  /* 0x007000ffd5005388 */ /* 0x0003e20000000c00 */
[----:B------:R-:W-:Y:S02]  /*21c0*/  IADD3 R2, R192, 0x28, RZ ;  /* 0x00000028c0027810 */ /* 0x000fe40007ffe0ff */
[----:B------:R-:W-:Y:S01]  /*21d0*/  @!P2 IADD3 R9, R13, R9, RZ ;  /* 0x000000090d09a210 */ /* 0x000fe20007ffe0ff */
[----:B------:R-:W-:Y:S01]  /*21e0*/  @!PT LDS RZ, [RZ] ;  /* 0x00000000fffff984 */ /* 0x000fe20000000800 */
[----:B------:R-:W-:Y:S01]  /*21f0*/  @!PT LDS RZ, [RZ] ;  /* 0x00000000fffff984 */ /* 0x000fe20000000800 */
[----:B------:R-:W-:Y:S01]  /*2200*/  @!PT LDS RZ, [RZ] ;  /* 0x00000000fffff984 */ /* 0x000fe20000000800 */
[----:B------:R1:W-:Y:S01]  /*2210*/  @!P5 LDGSTS.E.BYPASS.LTC128B.128 [R213+0x7000], [R22.64] ;  /* 0x0700000016d5dfae */ /* 0x0003e2000b901d58 */
[----:B------:R-:W-:Y:S02]  /*2220*/  @!P2 LEA R8, P0, R12, c[0x0][0x168], 0x1 ;  /* 0x00005a000c08aa11 */ /* 0x000fe400078008ff */
[----:B------:R-:W-:Y:S01]  /*2230*/  IADD3 R4, R192, 0x8, RZ ;  /* 0x00000008c0047810 */ /* 0x000fe20007ffe0ff */
[----:B------:R1:W-:Y:S01]  /*2240*/  @P4 STS.128 [R213+0x8000], RZ ;  /* 0x008000ffd5004388 */ /* 0x0003e20000000c00 */
[----:B------:R-:W-:Y:S02]  /*2250*/  @!P2 LEA.HI.X R9, R12, c[0x0][0x16c], R9, 0x1, P0 ;  /* 0x00005b000c09aa11 */ /* 0x000fe400000f0c09 */
[-C--:B------:R-:W-:Y:S01]  /*2260*/  ISETP.GE.AND P0, PT, R2, R5.reuse, PT ;  /* 0x000000050200720c */ /* 0x080fe20003f06270 */
[----:B------:R-:W-:Y:S01]  /*2270*/  @!PT LDS RZ, [RZ] ;  /* 0x00000000fffff984 */ /* 0x000fe20000000800 */
[----:B------:R-:W-:Y:S01]  /*2280*/  @!PT LDS RZ, [RZ] ;  /* 0x00000000fffff984 */ /* 0x000fe20000000800 */
[----:B------:R-:W-:Y:S01]  /*2290*/  @!PT LDS RZ, [RZ] ;  /* 0x00000000fffff984 */ /* 0x000fe20000000800 */
[----:B------:R2:W-:Y:S01]  /*22a0*/  @!P4 LDGSTS.E.BYPASS.LTC128B.128 [R213+0x8000], [R10.64] ;  /* 0x080000000ad5cfae */ /* 0x0005e2000b901d58 */
[----:B------:R-:W-:-:S03]  /*22b0*/  ISETP.GE.AND P4, PT, R192, R5, PT ;  /* 0x00000005c000720c */ /* 0x000fc60003f86270 */
[----:B------:R1:W-:Y:S04]  /*22c0*/  @P2 STS.128 [R213+0x9000], RZ ;  /* 0x009000ffd5002388 */ /* 0x0003e80000000c00 */
[----:B------:R-:W-:Y:S01]  /*22d0*/  @!PT LDS RZ, [RZ] ;  /* 0x00000000fffff984 */ /* 0x000fe20000000800 */
[----:B------:R-:W-:Y:S01]  /*22e0*/  @!PT LDS RZ, [RZ] ;  /* 0x00000000fffff984 */ /* 0x000fe20000000800 */
[----:B------:R-:W-:Y:S01]  /*22f0*/  @!PT LDS RZ, [RZ] ;  /* 0x00000000fffff984 */ /* 0x000fe20000000800 */
[----:B------:R4:W-:Y:S01]  /*2300*/  @!P2 LDGSTS.E.BYPASS.LTC128B.128 [R213+0x9000], [R8.64] ;  /* 0x0900000008d5afae */ /* 0x0009e2000b901d58 */
[----:B------:R-:W-:-:S03]  /*2310*/  ISETP.GE.AND P2, PT, R4, R5, PT ;  /* 0x000000050400720c */ /* 0x000fc60003f46270 */
[----:B------:R-:W0:Y:S01]  /*2320*/  LDGDEPBAR ;  /* 0x00000000000079af */ /* 0x000e220000000000 */
[----:B---3--:R-:W-:-:S05]  /*2330*/  @!P0 IMAD.WIDE R14, R2, 0x4, R226 ;  /* 0x00000004020e8825 */ /* 0x008fca00078e02e2 */
[----:B------:R1:W5:Y:S01]  /*2340*/  @!P0 LDG.E R209, [R14.64] ;  /* 0x000000180ed18981 */ /* 0x000362000c1e1900 */
[----:B--2---:R-:W-:-:S05]  /*2350*/  IMAD.WIDE R10, R192, 0x4, R226 ;  /* 0x00000004c00a7825 */ /* 0x004fca00078e02e2 */
[----:B------:R1:W5:Y:S04]  /*2360*/  @!P4 LDG.E R210, [R10.64] ;  /* 0x000000180ad2c981 */ /* 0x000368000c1e1900 */
[----:B------:R1:W5:Y:S01]  /*2370*/  @!P2 LDG.E R211, [R10.64+0x20] ;  /* 0x000020180ad3a981 */ /* 0x000362000c1e1900 */
[----:B------:R-:W-:-:S04]  /*2380*/  DEPBAR.LE SB0, 0x1 ;  /* 0x000080400000791a */ /* 0x000fc80000000000 */
[----:B------:R1:W5:Y:S04]  /*2390*/  @!P1 LDG.E R207, [R10.64+0x80] ;  /* 0x000080180acf9981 */ /* 0x000368000c1e1900 */
[----:B------:R-:W-:Y:S01]  /*23a0*/  BAR.SYNC.DEFER_BLOCKING 0x0 ;  /* 0x0000000000007b1d */ /* 0x000fe20000010000 */
[----:B------:R-:W-:Y:S02]  /*23b0*/  IMAD.MOV.U32 R12, RZ, RZ, c[0x0][0x308] ;  /* 0x0000c200ff0c7624 */ /* 0x000fe400078e00ff */
[----:B------:R-:W-:-:S05]  /*23c0*/  IMAD.MOV.U32 R13, RZ, RZ, c[0x0][0x30c] ;  /* 0x0000c300ff0d7624 */ /* 0x000fca00078e00ff */
[----:B----4-:R-:W2:Y:S04]  /*23d0*/  LDG.E.64 R8, [R12.64+0x8] ;  /* 0x000008180c087981 */ /* 0x010ea8000c1e1b00 */
[----:B------:R-:W3:Y:S01]  /*23e0*/  LDG.E.64 R4, [R12.64] ;  /* 0x000000180c047981 */ /* 0x000ee2000c1e1b00 */
[----:B------:R-:W-:Y:S01]  /*23f0*/  LEA.HI R0, R0, R3, RZ, 0x4 ;  /* 0x0000000300007211 */ /* 0x000fe200078f20ff */
[----:B------:R-:W-:Y:S01]  /*2400*/  IMAD R2, R189, c[0x0][0x1c0], R208 ;  /* 0x00007000bd027a24 */ /* 0x000fe200078e02d0 */
[----:B------:R-:W-:Y:S01]  /*2410*/  IADD3 R7, R7, 0x80, RZ ;  /* 0x0000008007077810 */ /* 0x000fe20007ffe0ff */
[----:B------:R1:W4:Y:S01]  /*2420*/  LDSM.16.M88.4 R140, [R179+0xa000] ;  /* 0x00a00000b38c783b */ /* 0x0003220000000200 */
[----:B------:R-:W-:-:S03]  /*2430*/  LOP3.LUT R0, R0, 0xfffffff0, RZ, 0xc0, !PT ;  /* 0xfffffff000007812 */ /* 0x000fc600078ec0ff */
[----:B------:R1:W1:Y:S02]  /*2440*/  LDSM.16.M88.4 R144, [R179+0xa800] ;  /* 0x00a80000b390783b */ /* 0x0002640000000200 */
[----:B------:R-:W-:Y:S02]  /*2450*/  IMAD.IADD R3, R3, 0x1, -R0 ;  /* 0x0000000103037824 */ /* 0x000fe400078e0a00 */
[----:B------:R1:W1:Y:S03]  /*2460*/  LDSM.16.M88.4 R148, [R174+0xa000] ;  /* 0x00a00000ae94783b */ /* 0x0002660000000200 */
[----:B------:R-:W-:Y:S01]  /*2470*/  SHF.R.S32.HI R0, RZ, 0x1f, R3 ;  /* 0x0000001fff007819 */ /* 0x000fe20000011403 */
[----:B------:R1:W1:Y:S03]  /*2480*/  LDSM.16.M88.4 R152, [R174+0xa800] ;  /* 0x00a80000ae98783b */ /* 0x0002660000000200 */
[----:B------:R-:W-:Y:S01]  /*2490*/  LEA.HI R0, R0, R3, RZ, 0x3 ;  /* 0x0000000300007211 */ /* 0x000fe200078f18ff */
[----:B------:R1:W1:Y:S01]  /*24a0*/  LDSM.16.M88.4 R156, [R173+0xa000] ;  /* 0x00a00000ad9c783b */ /* 0x0002620000000200 */
[----:B------:R-:W-:-:S02]  /*24b0*/  ISETP.GE.AND P1, PT, R7, R216, PT ;  /* 0x000000d80700720c */ /* 0x000fc40003f26270 */
[----:B------:R-:W-:Y:S01]  /*24c0*/  LOP3.LUT R0, R0, 0xfffffff8, RZ, 0xc0, !PT ;  /* 0xfffffff800007812 */ /* 0x000fe200078ec0ff */
[----:B------:R-:W-:Y:S01]  /*24d0*/  IMAD.SHL.U32 R7, R2, 0x20, RZ ;  /* 0x0000002002077824 */ /* 0x000fe200078e00ff */
[----:B------:R1:W1:Y:S03]  /*24e0*/  LDSM.16.M88.4 R160, [R173+0xa800] ;  /* 0x00a80000ada0783b */ /* 0x0002660000000200 */
[----:B------:R-:W-:Y:S01]  /*24f0*/  IMAD.IADD R0, R3, 0x1, -R0 ;  /* 0x0000000103007824 */ /* 0x000fe200078e0a00 */
[----:B------:R-:W-:Y:S01]  /*2500*/  SHF.R.S32.HI R3, RZ, 0x1f, R228 ;  /* 0x0000001fff037819 */ /* 0x000fe200000114e4 */
[----:B------:R1:W1:Y:S04]  /*2510*/  LDSM.16.M88.4 R164, [R172+0xa000] ;  /* 0x00a00000aca4783b */ /* 0x0002680000000200 */
[----:B------:R1:W1:Y:S01]  /*2520*/  LDSM.16.M88.4 R168, [R172+0xa800] ;  /* 0x00a80000aca8783b */ /* 0x0002620000000200 */
[----:B------:R-:W-:-:S02]  /*2530*/  USHF.L.U32 UR17, UR12, 0x4, URZ ;  /* 0x000000040c117899 */ /* 0x000fc4000800063f */
[----:B------:R-:W-:Y:S02]  /*2540*/  USHF.L.U32 UR18, UR12, 0x3, URZ ;  /* 0x000000030c127899 */ /* 0x000fe4000800063f */
[----:B------:R-:W-:Y:S01]  /*2550*/  UIADD3 UR11, UR17, 0x20, URZ ;  /* 0x00000020110b7890 */ /* 0x000fe2000fffe03f */
[----:B------:R-:W-:-:S03]  /*2560*/  IMAD.MOV.U32 R175, RZ, RZ, 0x20 ;  /* 0x00000020ffaf7424 */ /* 0x000fc600078e00ff */
[----:B------:R-:W-:Y:S01]  /*2570*/  UIADD3 UR10, UR18, UR11, URZ ;  /* 0x0000000b120a7290 */ /* 0x000fe2000fffe03f */
[----:B------:R-:W-:Y:S02]  /*2580*/  LOP3.LUT P0, RZ, R0, 0x2, RZ, 0xc0, !PT ;  /* 0x0000000200ff7812 */ /* 0x000fe4000780c0ff */
[----:B------:R-:W-:Y:S01]  /*2590*/  IADD3 R176, R181, 0x1000, RZ ;  /* 0x00001000b5b07810 */ /* 0x000fe20007ffe0ff */
[----:B------:R-:W-:Y:S01]  /*25a0*/  UIADD3 UR9, UR18, UR10, URZ ;  /* 0x0000000a12097290 */ /* 0x000fe2000fffe03f */
[----:B------:R-:W-:Y:S01]  /*25b0*/  IMAD.SHL.U32 R220, R186, 0x20, RZ ;  /* 0x00000020badc7824 */ /* 0x000fe200078e00ff */
[----:B------:R-:W-:Y:S01]  /*25c0*/  LOP3.LUT P2, RZ, R0, 0x4, RZ, 0xc0, !PT ;  /* 0x0000000400ff7812 */ /* 0x000fe2000784c0ff */
[----:B------:R-:W-:Y:S01]  /*25d0*/  IMAD.SHL.U32 R0, R182, 0x2, RZ ;  /* 0x00000002b6007824 */ /* 0x000fe200078e00ff */
[----:B------:R-:W-:Y:S01]  /*25e0*/  UIADD3 UR8, UR18, UR9, URZ ;  /* 0x0000000912087290 */ /* 0x000fe2000fffe03f */
[----:B------:R-:W-:Y:S02]  /*25f0*/  SEL R176, R176, R181, !P3 ;  /* 0x000000b5b0b07207 */ /* 0x000fe40005800000 */
[----:B------:R-:W-:Y:S01]  /*2600*/  SEL R175, R175, 0xffffffe0, !P0 ;  /* 0xffffffe0afaf7807 */ /* 0x000fe20004000000 */
[----:B------:R-:W-:Y:S01]  /*2610*/  UIADD3 UR7, UR18, UR8, URZ ;  /* 0x0000000812077290 */ /* 0x000fe2000fffe03f */
[----:B------:R-:W-:Y:S01]  /*2620*/  MOV R203, R205 ;  /* 0x000000cd00cb7202 */ /* 0x000fe20000000f00 */
        /* <DEDUP_REMOVED lines=33> */
[----:B------:R-:W-:Y:S01]  /*2840*/  SEL R183, R183, 0xffffffc0, !P2 ;  /* 0xffffffc0b7b77807 */ /* 0x000fe20005000000 */
[----:B------:R-:W-:Y:S01]  /*2850*/  IMAD.MOV.U32 R219, RZ, RZ, 0x40 ;  /* 0x00000040ffdb7424 */ /* 0x000fe200078e00ff */
[----:B------:R-:W-:Y:S01]  /*2860*/  IADD3 R2, R180, R175, RZ ;  /* 0x000000afb4027210 */ /* 0x000fe20007ffe0ff */
[----:B------:R-:W-:-:S02]  /*2870*/  UIADD3 UR5, -UR6, URZ, URZ ;  /* 0x0000003f06057290 */ /* 0x000fc4000fffe13f */
[----:B------:R-:W-:Y:S02]  /*2880*/  UIMAD UR16, UR12, 0x18, URZ ;  /* 0x000000180c1078a4 */ /* 0x000fe4000f8e023f */
[----:B------:R-:W-:Y:S02]  /*2890*/  USHF.L.U32 UR15, UR12, 0x5, URZ ;  /* 0x000000050c0f7899 */ /* 0x000fe4000800063f */
[----:B------:R-:W-:Y:S02]  /*28a0*/  UIMAD UR14, UR12, 0x28, URZ ;  /* 0x000000280c0e78a4 */ /* 0x000fe4000f8e023f */
[----:B------:R-:W-:Y:S02]  /*28b0*/  UIMAD UR13, UR12, 0x30, URZ ;  /* 0x000000300c0d78a4 */ /* 0x000fe4000f8e023f */
[----:B------:R-:W-:Y:S02]  /*28c0*/  UIMAD UR12, UR12, 0x38, URZ ;  /* 0x000000380c0c78a4 */ /* 0x000fe4000f8e023f */
[----:B------:R-:W-:Y:S01]  /*28d0*/  UIADD3 UR6, UR18, UR7, URZ ;  /* 0x0000000712067290 */ /* 0x000fe2000fffe03f */
[----:B--2---:R-:W-:-:S02]  /*28e0*/  IADD3 R228, P5, P4, R7, R8, R228 ;  /* 0x0000000807e47210 */ /* 0x004fc40007cbe0e4 */
[----:B------:R-:W-:-:S04]  /*28f0*/  SHF.R.S32.HI R8, RZ, 0x1f, R7 ;  /* 0x0000001fff087819 */ /* 0x000fc80000011407 */
[----:B------:R-:W-:Y:S02]  /*2900*/  IADD3.X R206, R8, R9, R3, P5, P4 ;  /* 0x0000000908ce7210 */ /* 0x000fe40002fe8403 */
[----:B------:R-:W-:-:S04]  /*2910*/  IADD3 R3, R182, 0x1000, RZ ;  /* 0x00001000b6037810 */ /* 0x000fc80007ffe0ff */
[----:B------:R-:W-:Y:S02]  /*2920*/  SEL R178, R3, R182, !P3 ;  /* 0x000000b603b27207 */ /* 0x000fe40005800000 */
[----:B------:R-:W2:Y:S01]  /*2930*/  @P1 S2R R3, SR_TID.X ;  /* 0x0000000000031919 */ /* 0x000ea20000002100 */
[----:B---3--:R3:W1:Y:S08]  /*2940*/  R2UR UR22, R5 ;  /* 0x00000000051673c2 */ /* 0x00867000000e0000 */
[----:B------:R3:W1:Y:S01]  /*2950*/  R2UR UR23, R4 ;  /* 0x00000000041773c2 */ /* 0x00066200000e0000 */
[----:B------:R-:W-:Y:S01]  /*2960*/  SHF.L.U32 R178, R178, 0x1, RZ ;  /* 0x00000001b2b27819 */ /* 0x000fe200000006ff */
[----:B------:R-:W-:Y:S01]  /*2970*/  IMAD.WIDE.U32 R228, R228, -0x2daee0ad, RZ ;  /* 0xd2511f53e4e47825 */ /* 0x000fe200078e00ff */
[----:B--2---:R-:W-:-:S04]  /*2980*/  @P1 SHF.L.U32 R3, R3, 0x1, RZ ;  /* 0x0000000103031819 */ /* 0x004fc800000006ff */
[----:B------:R-:W-:Y:S01]  /*2990*/  @P1 LOP3.LUT R220, R220, 0x6, R3, 0xf8, !PT ;  /* 0x00000006dcdc1812 */ /* 0x000fe200078ef803 */
[----:B----4-:R-:W-:Y:S02]  /*29a0*/  IMAD.IADD R3, R0, 0x1, R175 ;  /* 0x0000000100037824 */ /* 0x010fe400078e02af */
.L_x_823:
[----:B------:R-:W0:Y:S01]  /*29b0*/  LDGDEPBAR ;  /* 0x00000000000079af */ /* 0x000e220000000000 */
[C---:B------:R-:W-:Y:S01]  /*29c0*/  IMAD.IADD R184, R178.reuse, 0x1, R175 ;  /* 0x00000001b2b87824 */ /* 0x040fe200078e02af */
[----:B-----5:R-:W-:Y:S01]  /*29d0*/  FSETP.NEU.FTZ.AND P6, PT, R211, -INF , PT ;  /* 0xff800000d300780b */ /* 0x020fe20003fdd000 */
[--C-:B------:R-:W-:Y:S01]  /*29e0*/  IMAD.IADD R185, R178, 0x1, R183.reuse ;  /* 0x00000001b2b97824 */ /* 0x100fe200078e02b7 */
[----:B------:R-:W-:Y:S01]  /*29f0*/  FSETP.NEU.FTZ.AND P3, PT, R210, -INF , PT ;  /* 0xff800000d200780b */ /* 0x000fe20003f7d000 */
[----:B------:R-:W-:Y:S01]  /*2a00*/  IMAD.IADD R183, R184, 0x1, R183 ;  /* 0x00000001b8b77824 */ /* 0x000fe200078e02b7 */
[----:B-1----:R-:W-:Y:S01]  /*2a10*/  LOP3.LUT R236, R206, UR23, RZ, 0x3c, !PT ;  /* 0x00000017ceec7c12 */ /* 0x002fe2000f8e3cff */
[----:B------:R-:W-:Y:S01]  /*2a20*/  @P1 IMAD R245, R195, 0x80, R220 ;  /* 0x00000080c3f51824 */ /* 0x000fe200078e02dc */
[----:B------:R-:W-:Y:S01]  /*2a30*/  UIADD3 UR19, UR23, 0x3c6ef372, URZ ;  /* 0x3c6ef37217137890 */ /* 0x000fe2000fffe03f */
[----:B------:R-:W-:Y:S01]  /*2a40*/  FMUL.FTZ R232, R211, 1.4426950216293334961 ;  /* 0x3fb8aa3bd3e87820 */ /* 0x000fe20000410000 */
[----:B------:R-:W-:Y:S01]  /*2a50*/  UIADD3 UR20, UR22, -0x4498517b, URZ ;  /* 0xbb67ae8516147890 */ /* 0x000fe2000fffe03f */
[----:B------:R-:W-:Y:S01]  /*2a60*/  FMUL.FTZ R221, R210, 1.4426950216293334961 ;  /* 0x3fb8aa3bd2dd7820 */ /* 0x000fe20000410000 */
[----:B------:R-:W-:Y:S01]  /*2a70*/  @P1 IADD3 R233, R245, 0x8, RZ ;  /* 0x00000008f5e91810 */ /* 0x000fe20007ffe0ff */
[----:B------:R-:W-:Y:S01]  /*2a80*/  IMAD R235, R195, 0x4, R186 ;  /* 0x00000004c3eb7824 */ /* 0x000fe200078e02ba */
[-C--:B------:R-:W-:Y:S01]  /*2a90*/  @P1 ISETP.GE.AND P0, PT, R245, R216.reuse, PT ;  /* 0x000000d8f500120c */ /* 0x080fe20003f06270 */
[----:B------:R-:W-:Y:S01]  /*2aa0*/  IMAD.MOV.U32 R205, RZ, RZ, R203 ;  /* 0x000000ffffcd7224 */ /* 0x000fe200078e00cb */
[-C--:B------:R-:W-:Y:S01]  /*2ab0*/  @P1 ISETP.GE.AND P4, PT, R233, R216.reuse, PT ;  /* 0x000000d8e900120c */ /* 0x080fe20003f86270 */
[----:B------:R-:W-:Y:S01]  /*2ac0*/  FMUL.FTZ R234, R209, 1.4426950216293334961 ;  /* 0x3fb8aa3bd1ea7820 */ /* 0x000fe20000410000 */
[----:B------:R-:W-:Y:S01]  /*2ad0*/  @P1 IADD3 R233, R245, 0x9, RZ ;  /* 0x00000009f5e91810 */ /* 0x000fe20007ffe0ff */
[----:B------:R-:W-:Y:S01]  /*2ae0*/  UIADD3 UR21, UR23, -0x61c88647, URZ ;  /* 0x9e3779b917157890 */ /* 0x000fe2000fffe03f */
[----:B------:R-:W-:Y:S02]  /*2af0*/  LOP3.LUT R242, R229, UR22, R235, 0x96, !PT ;  /* 0x00000016e5f27c12 */ /* 0x000fe4000f8e96eb */
[----:B------:R-:W-:Y:S01]  /*2b00*/  @P1 IADD3 R235, R245, 0x10, RZ ;  /* 0x00000010f5eb1810 */ /* 0x000fe20007ffe0ff */
[----:B------:R-:W-:Y:S04]  /*2b10*/  DEPBAR.LE SB0, 0x0 ;  /* 0x000080000000791a */ /* 0x000fe80000000000 */
[----:B------:R-:W-:Y:S01]  /*2b20*/  BAR.SYNC.DEFER_BLOCKING 0x0 ;  /* 0x0000000000007b1d */ /* 0x000fe20000010000 */
[----:B------:R-:W-:Y:S05]  /*2b30*/  IMAD.WIDE.U32 R242, R242, -0x326172a9, RZ ;  /* 0xcd9e8d57f2f27825 */ /* 0x000fea00078e00ff */
[----:B------:R-:W-:Y:S01]  /*2b40*/  LOP3.LUT R237, R242, UR19, RZ, 0x3c, !PT ;  /* 0x00000013f2ed7c12 */ /* 0x000fe2000f8e3cff */
[----:B------:R-:W-:Y:S01]  /*2b50*/  UIADD3 UR19, UR22, 0x76cf5d0a, URZ ;  /* 0x76cf5d0a16137890 */ /* 0x000fe2000fffe03f */
[----:B------:R-:W-:Y:S08]  /*2b60*/  LDSM.16.M88.4 R100, [R178] ;  /* 0x00000000b264783b */ /* 0x000ff00000000200 */
[----:B------:R-:W1:Y:S08]  /*2b70*/  LDSM.16.M88.4 R104, [R179+0x6000] ;  /* 0x00600000b368783b */ /* 0x000e700000000200 */
[----:B------:R-:W2:Y:S08]  /*2b80*/  LDSM.16.M88.4 R108, [R178+0x1000] ;  /* 0x00100000b26c783b */ /* 0x000eb00000000200 */
[----:B------:R-:W4:Y:S08]  /*2b90*/  LDSM.16.M88.4 R112, [R179+0x6800] ;  /* 0x00680000b370783b */ /* 0x000f300000000200 */
[----:B------:R-:W-:Y:S08]  /*2ba0*/  LDSM.16.M88.4 R116, [R184] ;  /* 0x00000000b874783b */ /* 0x000ff00000000200 */
[----:B------:R-:W3:Y:S02]  /*2bb0*/  LDSM.16.M88.4 R120, [R174+0x6000] ;  /* 0x00600000ae78783b */ /* 0x000ee40000000200 */
[-C--:B-1-3--:R-:W-:Y:S06]  /*2bc0*/  HMMA.16816.F32.BF16 R4, R100, R104.reuse, RZ ;  /* 0x000000686404723c */ /* 0x08afec00000418ff */
[----:B------:R-:W1:Y:S02]  /*2bd0*/  LDSM.16.M88.4 R124, [R184+0x1000] ;  /* 0x00100000b87c783b */ /* 0x000e640000000200 */
[C---:B--2---:R-:W-:Y:S06]  /*2be0*/  HMMA.16816.F32.BF16 R8, R108.reuse, R104, RZ ;  /* 0x000000686c08723c */ /* 0x044fec00000418ff */
[----:B------:R-:W2:Y:S02]  /*2bf0*/  LDSM.16.M88.4 R128, [R174+0x6800] ;  /* 0x00680000ae80783b */ /* 0x000ea40000000200 */
[-C--:B------:R-:W-:Y:S06]  /*2c00*/  HMMA.16816.F32.BF16 R12, R108, R106.reuse, RZ ;  /* 0x0000006a6c0c723c */ /* 0x080fec00000418ff */
[----:B------:R-:W-:Y:S02]  /*2c10*/  LDSM.16.M88.4 R132, [R185] ;  /* 0x00000000b984783b */ /* 0x000fe40000000200 */
[C---:B------:R-:W-:Y:S06]  /*2c20*/  HMMA.16816.F32.BF16 R16, R100.reuse, R106, RZ ;  /* 0x0000006a6410723c */ /* 0x040fec00000418ff */
[----:B------:R-:W3:Y:S02]  /*2c30*/  LDSM.16.M88.4 R136, [R173+0x6000] ;  /* 0x00600000ad88783b */ /* 0x000ee40000000200 */
[-C--:B----4-:R-:W-:Y:S06]  /*2c40*/  HMMA.16816.F32.BF16 R20, R100, R112.reuse, RZ ;  /* 0x000000706414723c */ /* 0x090fec00000418ff */
[----:B------:R-:W-:Y:S02]  /*2c50*/  LDSM.16.M88.4 R104, [R173+0x6800] ;  /* 0x00680000ad68783b */ /* 0x000fe40000000200 */
[C---:B------:R-:W-:Y:S08]  /*2c60*/  HMMA.16816.F32.BF16 R24, R108.reuse, R112, RZ ;  /* 0x000000706c18723c */ /* 0x040ff000000418ff */
[-C--:B------:R-:W-:Y:S01]  /*2c70*/  HMMA.16816.F32.BF16 R28, R108, R114.reuse, RZ ;  /* 0x000000726c1c723c */ /* 0x080fe200000418ff */
[----:B------:R-:W-:Y:S07]  /*2c80*/  LDSM.16.M88.4 R108, [R183] ;  /* 0x00000000b76c783b */ /* 0x000fee0000000200 */
[----:B------:R-:W-:Y:S01]  /*2c90*/  HMMA.16816.F32.BF16 R32, R100, R114, RZ ;  /* 0x000000726420723c */ /* 0x000fe200000418ff */
[----:B------:R-:W4:Y:S07]  /*2ca0*/  LDSM.16.M88.4 R100, [R185+0x1000] ;  /* 0x00100000b964783b */ /* 0x000f2e0000000200 */
[-C--:B------:R-:W-:Y:S01]  /*2cb0*/  HMMA.16816.F32.BF16 R4, R116, R120.reuse, R4 ;  /* 0x000000787404723c */ /* 0x080fe20000041804 */
[----:B------:R-:W3:Y:S07]  /*2cc0*/  LDSM.16.M88.4 R112, [R172+0x6000] ;  /* 0x00600000ac70783b */ /* 0x000eee0000000200 */
[C---:B-1----:R-:W-:Y:S08]  /*2cd0*/  HMMA.16816.F32.BF16 R8, R124.reuse, R120, R8 ;  /* 0x000000787c08723c */ /* 0x042ff00000041808 */
[-C--:B------:R-:W-:Y:S08]  /*2ce0*/  HMMA.16816.F32.BF16 R12, R124, R122.reuse, R12 ;  /* 0x0000007a7c0c723c */ /* 0x080ff0000004180c */
[C---:B------:R-:W-:Y:S07]  /*2cf0*/  HMMA.16816.F32.BF16 R16, R116.reuse, R122, R16 ;  /* 0x0000007a7410723c */ /* 0x040fee0000041810 */
[----:B------:R-:W-:Y:S01]  /*2d00*/  FSEL R122, R232, RZ, P6 ;  /* 0x000000ffe87a7208 */ /* 0x000fe20003000000 */
[-C--:B--2---:R-:W-:Y:S01]  /*2d10*/  HMMA.16816.F32.BF16 R20, R116, R128.reuse, R20 ;  /* 0x000000807414723c */ /* 0x084fe20000041814 */
[-C--:B------:R-:W-:Y:S03]  /*2d20*/  @P1 ISETP.GE.AND P6, PT, R233, R216.reuse, PT ;  /* 0x000000d8e900120c */ /* 0x080fe60003fc6270 */
[----:B------:R-:W-:Y:S01]  /*2d30*/  FSEL R123, R221, RZ, P3 ;  /* 0x000000ffdd7b7208 */ /* 0x000fe20001800000 */
[----:B------:R-:W-:Y:S01]  /*2d40*/  IMAD R233, R214, 0x4, R187 ;  /* 0x00000004d6e97824 */ /* 0x000fe200078e02bb */
[----:B------:R-:W-:Y:S02]  /*2d50*/  @P1 IADD3 R221, R245, 0x1, RZ ;  /* 0x00000001f5dd1810 */ /* 0x000fe40007ffe0ff */
[C---:B------:R-:W-:Y:S01]  /*2d60*/  HMMA.16816.F32.BF16 R24, R124.reuse, R128, R24 ;  /* 0x000000807c18723c */ /* 0x040fe20000041818 */
[----:B------:R-:W-:Y:S01]  /*2d70*/  IMAD.WIDE.U32 R248, R233, -0x326172a9, RZ ;  /* 0xcd9e8d57e9f87825 */ /* 0x000fe200078e00ff */
[----:B------:R-:W-:Y:S02]  /*2d80*/  @P1 ISETP.GE.AND P3, PT, R221, R216, PT ;  /* 0x000000d8dd00120c */ /* 0x000fe40003f66270 */
[----:B------:R-:W-:Y:S01]  /*2d90*/  IADD3 R233, R233, 0x2, RZ ;  /* 0x00000002e9e97810 */ /* 0x000fe20007ffe0ff */
[----:B------:R-:W-:Y:S01]  /*2da0*/  FMUL.FTZ R221, R207, 1.4426950216293334961 ;  /* 0x3fb8aa3bcfdd7820 */ /* 0x000fe20000410000 */
[----:B------:R-:W-:Y:S02]  /*2db0*/  LOP3.LUT R250, R249, R236, RZ, 0x3c, !PT ;  /* 0x000000ecf9fa7212 */ /* 0x000fe400078e3cff */
[----:B------:R-:W-:Y:S01]  /*2dc0*/  LOP3.LUT R248, R243, UR21, R248, 0x96, !PT ;  /* 0x00000015f3f87c12 */ /* 0x000fe2000f8e96f8 */
[-C--:B------:R-:W-:Y:S03]  /*2dd0*/  HMMA.16816.F32.BF16 R28, R124, R130.reuse, R28 ;  /* 0x000000827c1c723c */ /* 0x080fe6000004181c */
[----:B------:R-:W-:Y:S04]  /*2de0*/  IMAD.WIDE.U32 R250, R250, -0x2daee0ad, RZ ;  /* 0xd2511f53fafa7825 */ /* 0x000fe800078e00ff */
[C---:B------:R-:W-:Y:S01]  /*2df0*/  LEA R126, P5, R192.reuse, R204, 0x2 ;  /* 0x000000ccc07e7211 */ /* 0x040fe200078a10ff */
[----:B------:R-:W-:Y:S01]  /*2e00*/  HMMA.16816.F32.BF16 R32, R116, R130, R32 ;  /* 0x000000827420723c */ /* 0x000fe20000041820 */
[----:B------:R-:W-:Y:S03]  /*2e10*/  IMAD.WIDE.U32 R238, R233, -0x326172a9, RZ ;  /* 0xcd9e8d57e9ee7825 */ /* 0x000fe600078e00ff */
[----:B------:R-:W-:Y:S01]  /*2e20*/  LEA.HI.X.SX32 R127, R192, R205, 0x2, P5 ;  /* 0x000000cdc07f7211 */ /* 0x000fe200028f16ff */
[----:B------:R-:W-:Y:S01]  /*2e30*/  IMAD.WIDE.U32 R248, R248, -0x2daee0ad, RZ ;  /* 0xd2511f53f8f87825 */ /* 0x000fe200078e00ff */
[----:B------:R-:W-:Y:S02]  /*2e40*/  FSETP.NEU.FTZ.AND P5, PT, R207, -INF , PT ;  /* 0xff800000cf00780b */ /* 0x000fe40003fbd000 */
[----:B------:R-:W-:Y:S01]  /*2e50*/  LOP3.LUT R236, R239, R236, RZ, 0x3c, !PT ;  /* 0x000000ecefec7212 */ /* 0x000fe200078e3cff */
[-C--:B---3--:R-:W-:Y:S03]  /*2e60*/  HMMA.16816.F32.BF16 R4, R132, R136.reuse, R4 ;  /* 0x000000888404723c */ /* 0x088fe60000041804 */
[----:B------:R-:W-:Y:S01]  /*2e70*/  LOP3.LUT R238, R243, UR21, R238, 0x96, !PT ;  /* 0x00000015f3ee7c12 */ /* 0x000fe2000f8e96ee */
[----:B------:R-:W-:Y:S01]  /*2e80*/  IMAD.WIDE.U32 R246, R236, -0x2daee0ad, RZ ;  /* 0xd2511f53ecf67825 */ /* 0x000fe200078e00ff */
[----:B------:R-:W-:Y:S01]  /*2e90*/  LOP3.LUT R239, R249, UR19, R250, 0x96, !PT ;  /* 0x00000013f9ef7c12 */ /* 0x000fe2000f8e96fa */
[----:B------:R-:W-:Y:S02]  /*2ea0*/  UIADD3 UR21, UR23, -0x255992d5, URZ ;  /* 0xdaa66d2b17157890 */ /* 0x000fe4000fffe03f */
[C---:B----4-:R-:W-:Y:S08]  /*2eb0*/  HMMA.16816.F32.BF16 R8, R100.reuse, R136, R8 ;  /* 0x000000886408723c */ /* 0x050ff00000041808 */
[-C--:B------:R-:W-:Y:S08]  /*2ec0*/  HMMA.16816.F32.BF16 R12, R100, R138.reuse, R12 ;  /* 0x0000008a640c723c */ /* 0x080ff0000004180c */
[C---:B------:R-:W-:Y:S08]  /*2ed0*/  HMMA.16816.F32.BF16 R16, R132.reuse, R138, R16 ;  /* 0x0000008a8410723c */ /* 0x040ff00000041810 */
[-C--:B------:R-:W-:Y:S08]  /*2ee0*/  HMMA.16816.F32.BF16 R20, R132, R104.reuse, R20 ;  /* 0x000000688414723c */ /* 0x080ff00000041814 */
[C---:B------:R-:W-:Y:S08]  /*2ef0*/  HMMA.16816.F32.BF16 R24, R100.reuse, R104, R24 ;  /* 0x000000686418723c */ /* 0x040ff00000041818 */
[-C--:B------:R-:W-:Y:S01]  /*2f00*/  HMMA.16816.F32.BF16 R28, R100, R106.reuse, R28 ;  /* 0x0000006a641c723c */ /* 0x080fe2000004181c */
[----:B------:R1:W2:Y:S07]  /*2f10*/  LDSM.16.M88.4 R100, [R183+0x1000] ;  /* 0x00100000b764783b */ /* 0x0002ae0000000200 */
[----:B------:R-:W-:Y:S01]  /*2f20*/  HMMA.16816.F32.BF16 R32, R132, R106, R32 ;  /* 0x0000006a8420723c */ /* 0x000fe20000041820 */
[----:B------:R-:W3:Y:S06]  /*2f30*/  LDSM.16.M88.4 R104, [R172+0x6800] ;  /* 0x00680000ac68783b */ /* 0x000eec0000000200 */
[----:B------:R-:W-:Y:S01]  /*2f40*/  FSEL R133, R221, RZ, P5 ;  /* 0x000000ffdd857208 */ /* 0x000fe20002800000 */
[-C--:B------:R-:W-:Y:S01]  /*2f50*/  HMMA.16816.F32.BF16 R4, R108, R112.reuse, R4 ;  /* 0x000000706c04723c */ /* 0x080fe20000041804 */
[----:B------:R-:W-:Y:S04]  /*2f60*/  FSETP.NEU.FTZ.AND P5, PT, R209, -INF , PT ;  /* 0xff800000d100780b */ /* 0x000fe80003fbd000 */
[----:B------:R-:W-:Y:S02]  /*2f70*/  FSEL R125, R234, RZ, P5 ;  /* 0x000000ffea7d7208 */ /* 0x000fe40002800000 */
[-C--:B------:R-:W-:Y:S02]  /*2f80*/  @P1 ISETP.GE.AND P5, PT, R235, R216.reuse, PT ;  /* 0x000000d8eb00120c */ /* 0x080fe40003fa6270 */
[----:B-1----:R-:W-:Y:S03]  /*2f90*/  SEL R183, R219, 0xffffffc0, !P2 ;  /* 0xffffffc0dbb77807 */ /* 0x002fe60005000000 */
[----:B------:R-:W-:Y:S01]  /*2fa0*/  LOP3.LUT R235, R228, UR20, RZ, 0x3c, !PT ;  /* 0x00000014e4eb7c12 */ /* 0x000fe2000f8e3cff */
[----:B------:R-:W-:Y:S01]  /*2fb0*/  UIADD3 UR20, UR22, 0x32370b8f, URZ ;  /* 0x32370b8f16147890 */ /* 0x000fe2000fffe03f */
[----:B------:R-:W-:Y:S02]  /*2fc0*/  IMAD.IADD R124, R183, 0x1, R3 ;  /* 0x00000001b77c7824 */ /* 0x000fe400078e0203 */
[C---:B------:R-:W-:Y:S01]  /*2fd0*/  LOP3.LUT R240, R235.reuse, R251, RZ, 0x3c, !PT ;  /* 0x000000fbebf07212 */ /* 0x040fe200078e3cff */
[----:B------:R-:W-:Y:S01]  /*2fe0*/  IMAD.WIDE.U32 R250, R238, -0x2daee0ad, RZ ;  /* 0xd2511f53eefa7825 */ /* 0x000fe200078e00ff */
[----:B------:R-:W-:Y:S03]  /*2ff0*/  LOP3.LUT R235, R235, R247, RZ, 0x3c, !PT ;  /* 0x000000f7ebeb7212 */ /* 0x000fe600078e3cff */
[----:B------:R-:W-:Y:S03]  /*3000*/  IMAD.WIDE.U32 R240, R240, -0x326172a9, RZ ;  /* 0xcd9e8d57f0f07825 */ /* 0x000fe600078e00ff */
[----:B------:R-:W-:Y:S01]  /*3010*/  @P1 FSEL R4, R4, -INF , !P0 ;  /* 0xff80000004041808 */ /* 0x000fe20004000000 */
[C---:B--2---:R-:W-:Y:S01]  /*3020*/  HMMA.16816.F32.BF16 R8, R100.reuse, R112, R8 ;  /* 0x000000706408723c */ /* 0x044fe20000041808 */
[----:B------:R-:W-:Y:S01]  /*3030*/  LOP3.LUT R241, R237, R241, RZ, 0x3c, !PT ;  /* 0x000000f1edf17212 */ /* 0x000fe200078e3cff */
[----:B------:R-:W-:Y:S01]  /*3040*/  IMAD.WIDE.U32 R134, R235, -0x326172a9, RZ ;  /* 0xcd9e8d57eb867825 */ /* 0x000fe200078e00ff */
[----:B------:R-:W-:Y:S02]  /*3050*/  @P1 FSEL R5, R5, -INF , !P3 ;  /* 0xff80000005051808 */ /* 0x000fe40005800000 */
[----:B------:R-:W-:Y:S01]  /*3060*/  @P1 FSEL R6, R6, -INF , !P0 ;  /* 0xff80000006061808 */ /* 0x000fe20004000000 */
[--C-:B------:R-:W-:Y:S01]  /*3070*/  FFMA.FTZ R205, R4, c[0x0][0x23c], -R123.reuse ;  /* 0x00008f0004cd7a23 */ /* 0x100fe2000001087b */
[----:B------:R-:W-:Y:S01]  /*3080*/  @P1 FSEL R7, R7, -INF , !P3 ;  /* 0xff80000007071808 */ /* 0x000fe20005800000 */
[-C--:B------:R-:W-:Y:S01]  /*3090*/  HMMA.16816.F32.BF16 R12, R100, R114.reuse, R12 ;  /* 0x00000072640c723c */ /* 0x080fe2000004180c */
[----:B------:R-:W-:Y:S03]  /*30a0*/  FFMA.FTZ R232, R5, c[0x0][0x23c], -R123 ;  /* 0x00008f0005e87a23 */ /* 0x000fe6000001087b */
[--C-:B------:R-:W-:Y:S01]  /*30b0*/  FFMA.FTZ R221, R6, c[0x0][0x23c], -R122.reuse ;  /* 0x00008f0006dd7a23 */ /* 0x100fe2000001087a */
[----:B------:R-:W1:Y:S01]  /*30c0*/  MUFU.EX2 R205, R205 ;  /* 0x000000cd00cd7308 */ /* 0x000e620000000800 */
[----:B------:R-:W-:Y:S02]  /*30d0*/  FFMA.FTZ R234, R7, c[0x0][0x23c], -R122 ;  /* 0x00008f0007ea7a23 */ /* 0x000fe4000001087a */
[C---:B------:R-:W-:Y:S01]  /*30e0*/  HMMA.16816.F32.BF16 R16, R108.reuse, R114, R16 ;  /* 0x000000726c10723c */ /* 0x040fe20000041810 */
[----:B------:R-:W-:Y:S05]  /*30f0*/  IMAD.WIDE.U32 R130, R241, -0x2daee0ad, RZ ;  /* 0xd2511f53f1827825 */ /* 0x000fea00078e00ff */
[----:B------:R-:W-:Y:S01]  /*3100*/  LOP3.LUT R248, R131, UR20, R248, 0x96, !PT ;  /* 0x0000001483f87c12 */ /* 0x000fe2000f8e96f8 */
[----:B------:R-:W2:Y:S01]  /*3110*/  MUFU.EX2 R232, R232 ;  /* 0x000000e800e87308 */ /* 0x000ea20000000800 */
[----:B------:R-:W-:Y:S01]  /*3120*/  @P1 FSEL R10, R10, -INF , !P0 ;  /* 0xff8000000a0a1808 */ /* 0x000fe20004000000 */
[-C--:B---3--:R-:W-:Y:S03]  /*3130*/  HMMA.16816.F32.BF16 R20, R108, R104.reuse, R20 ;  /* 0x000000686c14723c */ /* 0x088fe60000041814 */
[----:B------:R-:W-:Y:S01]  /*3140*/  @P1 FSEL R9, R9, -INF , !P3 ;  /* 0xff80000009091808 */ /* 0x000fe20005800000 */
[----:B------:R-:W-:Y:S01]  /*3150*/  FFMA.FTZ R244, R10, c[0x0][0x23c], -R125 ;  /* 0x00008f000af47a23 */ /* 0x000fe2000001087d */
[----:B------:R-:W-:Y:S01]  /*3160*/  @P1 FSEL R11, R11, -INF , !P3 ;  /* 0xff8000000b0b1808 */ /* 0x000fe20005800000 */
[----:B------:R-:W-:Y:S01]  /*3170*/  IMAD.WIDE.U32 R248, R248, -0x326172a9, RZ ;  /* 0xcd9e8d57f8f87825 */ /* 0x000fe200078e00ff */
[----:B------:R-:W-:Y:S01]  /*3180*/  @P1 FSEL R13, R13, -INF , !P6 ;  /* 0xff8000000d0d1808 */ /* 0x000fe20007000000 */
[----:B------:R3:W-:Y:S01]  /*3190*/  MUFU.EX2 R235, R244 ;  /* 0x000000f400eb7308 */ /* 0x0007e20000000800 */
[----:B------:R-:W-:Y:S01]  /*31a0*/  @P1 FSEL R14, R14, -INF , !P4 ;  /* 0xff8000000e0e1808 */ /* 0x000fe20006000000 */
[C---:B------:R-:W-:Y:S02]  /*31b0*/  HMMA.16816.F32.BF16 R24, R100.reuse, R104, R24 ;  /* 0x000000686418723c */ /* 0x040fe40000041818 */
[----:B------:R-:W-:Y:S01]  /*31c0*/  @P1 FSEL R15, R15, -INF , !P6 ;  /* 0xff8000000f0f1808 */ /* 0x000fe20007000000 */
[----:B------:R-:W-:Y:S01]  /*31d0*/  FFMA.FTZ R242, R9, c[0x0][0x23c], -R133 ;  /* 0x00008f0009f27a23 */ /* 0x000fe20000010885 */
[----:B------:R-:W-:Y:S01]  /*31e0*/  @P1 FSEL R8, R8, -INF , !P0 ;  /* 0xff80000008081808 */ /* 0x000fe20004000000 */
[----:B------:R-:W-:Y:S01]  /*31f0*/  FFMA.FTZ R238, R11, c[0x0][0x23c], -R125 ;  /* 0x00008f000bee7a23 */ /* 0x000fe2000001087d */
[----:B------:R-:W-:Y:S01]  /*3200*/  @P1 FSEL R18, R18, -INF , !P4 ;  /* 0xff80000012121808 */ /* 0x000fe20006000000 */
[----:B------:R-:W-:Y:S01]  /*3210*/  IMAD.WIDE.U32 R10, R239, -0x326172a9, RZ ;  /* 0xcd9e8d57ef0a7825 */ /* 0x000fe200078e00ff */
[----:B------:R-:W-:Y:S01]  /*3220*/  @P1 FSEL R12, R12, -INF , !P4 ;  /* 0xff8000000c0c1808 */ /* 0x000fe20006000000 */
[----:B------:R4:W-:Y:S01]  /*3230*/  MUFU.EX2 R236, R242 ;  /* 0x000000f200ec7308 */ /* 0x0009e20000000800 */
[-C--:B------:R-:W-:Y:S02]  /*3240*/  HMMA.16816.F32.BF16 R28, R100, R106.reuse, R28 ;  /* 0x0000006a641c723c */ /* 0x080fe4000004181c */
[----:B------:R-:W-:Y:S01]  /*3250*/  @P1 FSEL R19, R19, -INF , !P6 ;  /* 0xff80000013131808 */ /* 0x000fe20007000000 */
[----:B------:R-:W-:Y:S01]  /*3260*/  FFMA.FTZ R252, R18, c[0x0][0x23c], -R122 ;  /* 0x00008f0012fc7a23 */ /* 0x000fe2000001087a */
[----:B------:R-:W-:Y:S01]  /*3270*/  LOP3.LUT R241, R11, UR21, R240, 0x96, !PT ;  /* 0x000000150bf17c12 */ /* 0x000fe2000f8e96f0 */
[--C-:B------:R-:W-:Y:S01]  /*3280*/  FFMA.FTZ R233, R8, c[0x0][0x23c], -R133.reuse ;  /* 0x00008f0008e97a23 */ /* 0x100fe20000010885 */
[----:B------:R-:W-:Y:S02]  /*3290*/  @P1 FSEL R20, R20, -INF , !P5 ;  /* 0xff80000014141808 */ /* 0x000fe40006800000 */
[----:B------:R-:W-:Y:S01]  /*32a0*/  @P1 FSEL R16, R16, -INF , !P4 ;  /* 0xff80000010101808 */ /* 0x000fe20006000000 */
[----:B------:R-:W-:Y:S01]  /*32b0*/  HMMA.16816.F32.BF16 R32, R108, R106, R32 ;  /* 0x0000006a6c20723c */ /* 0x000fe20000041820 */
[----:B------:R-:W1:Y:S02]  /*32c0*/  MUFU.EX2 R221, R221 ;  /* 0x000000dd00dd7308 */ /* 0x000e640000000800 */
[----:B------:R-:W-:Y:S01]  /*32d0*/  @P1 FSEL R17, R17, -INF , !P6 ;  /* 0xff80000011111808 */ /* 0x000fe20007000000 */
[----:B---3--:R-:W-:Y:S01]  /*32e0*/  FFMA.FTZ R244, R13, c[0x0][0x23c], -R133 ;  /* 0x00008f000df47a23 */ /* 0x008fe20000010885 */
[----:B------:R-:W-:Y:S02]  /*32f0*/  @P1 FSEL R22, R22, -INF , !P5 ;  /* 0xff80000016161808 */ /* 0x000fe40006800000 */
[----:B------:R-:W-:Y:S02]  /*3300*/  @P1 FSEL R24, R24, -INF , !P5 ;  /* 0xff80000018181808 */ /* 0x000fe40006800000 */
[----:B------:R-:W-:Y:S02]  /*3310*/  @P1 FSEL R26, R26, -INF , !P5 ;  /* 0xff8000001a1a1808 */ /* 0x000fe40006800000 */
[----:B------:R-:W-:Y:S01]  /*3320*/  MUFU.EX2 R233, R233 ;  /* 0x000000e900e97308 */ /* 0x000fe20000000800 */
[----:B----4-:R-:W-:Y:S02]  /*3330*/  LOP3.LUT R242, R251, UR19, R246, 0x96, !PT ;  /* 0x00000013fbf27c12 */ /* 0x010fe4000f8e96f6 */
[----:B------:R-:W-:Y:S01]  /*3340*/  FFMA.FTZ R26, R26, c[0x0][0x23c], -R125 ;  /* 0x00008f001a1a7a23 */ /* 0x000fe2000001087d */
[----:B------:R-:W-:Y:S01]  /*3350*/  LOP3.LUT R246, R237, R135, RZ, 0x3c, !PT ;  /* 0x00000087edf67212 */ /* 0x000fe200078e3cff */
[----:B------:R-:W-:Y:S01]  /*3360*/  UIADD3 UR19, UR23, 0x78dde6e4, URZ ;  /* 0x78dde6e417137890 */ /* 0x000fe2000fffe03f */
[----:B------:R-:W-:Y:S02]  /*3370*/  FFMA.FTZ R237, R12, c[0x0][0x23c], -R133 ;  /* 0x00008f000ced7a23 */ /* 0x000fe40000010885 */
[----:B------:R-:W-:Y:S02]  /*3380*/  IMAD.WIDE.U32 R242, R242, -0x326172a9, RZ ;  /* 0xcd9e8d57f2f27825 */ /* 0x000fe400078e00ff */
[----:B------:R-:W-:Y:S01]  /*3390*/  MUFU.EX2 R129, R26 ;  /* 0x0000001a00817308 */ /* 0x000fe20000000800 */
[----:B------:R-:W-:Y:S01]  /*33a0*/  LOP3.LUT R240, R249, UR19, R10, 0x96, !PT ;  /* 0x00000013f9f07c12 */ /* 0x000fe2000f8e960a */
[----:B------:R-:W-:Y:S01]  /*33b0*/  IMAD.WIDE.U32 R246, R246, -0x2daee0ad, RZ ;  /* 0xd2511f53f6f67825 */ /* 0x000fe200078e00ff */
[----:B------:R-:W-:Y:S01]  /*33c0*/  LOP3.LUT R239, R243, UR21, R134, 0x96, !PT ;  /* 0x00000015f3ef7c12 */ /* 0x000fe2000f8e9686 */
[----:B------:R-:W-:Y:S02]  /*33d0*/  UIADD3 UR21, UR22, -0x126145ec, URZ ;  /* 0xed9eba1416157890 */ /* 0x000fe4000fffe03f */
[----:B------:R-:W-:Y:S01]  /*33e0*/  IMAD.WIDE.U32 R134, R240, -0x2daee0ad, RZ ;  /* 0xd2511f53f0867825 */ /* 0x000fe200078e00ff */
[----:B------:R-:W-:Y:S01]  /*33f0*/  LOP3.LUT R250, R247, UR20, R250, 0x96, !PT ;  /* 0x00000014f7fa7c12 */ /* 0x000fe2000f8e96fa */
[----:B------:R-:W-:Y:S02]  /*3400*/  UIADD3 UR20, UR22, -0x56f99767, URZ ;  /* 0xa906689916147890 */ /* 0x000fe4000fffe03f */
[----:B------:R3:W-:Y:S01]  /*3410*/  MUFU.EX2 R240, R244 ;  /* 0x000000f400f07308 */ /* 0x0007e20000000800 */
[----:B------:R-:W-:Y:S04]  /*3420*/  IMAD.WIDE.U32 R10, R241, -0x2daee0ad, RZ ;  /* 0xd2511f53f10a7825 */ /* 0x000fe800078e00ff */
[----:B------:R-:W-:Y:S01]  /*3430*/  IMAD.WIDE.U32 R250, R250, -0x326172a9, RZ ;  /* 0xcd9e8d57fafa7825 */ /* 0x000fe200078e00ff */
[----:B------:R-:W-:Y:S02]  /*3440*/  LOP3.LUT R243, R11, UR21, R130, 0x96, !PT ;  /* 0x000000150bf37c12 */ /* 0x000fe4000f8e9682 */
[----:B------:R-:W-:Y:S01]  /*3450*/  LOP3.LUT R241, R135, UR20, R10, 0x96, !PT ;  /* 0x0000001487f17c12 */ /* 0x000fe2000f8e960a */
[----:B------:R-:W-:Y:S01]  /*3460*/  IMAD.WIDE.U32 R118, R239, -0x2daee0ad, RZ ;  /* 0xd2511f53ef767825 */ /* 0x000fe200078e00ff */
[----:B------:R-:W-:Y:S01]  /*3470*/  LOP3.LUT R242, R251, UR19, R242, 0x96, !PT ;  /* 0x00000013fbf27c12 */ /* 0x000fe2000f8e96f2 */
[----:B------:R-:W-:Y:S01]  /*3480*/  UIADD3 UR19, UR23, -0x4ab325aa, URZ ;  /* 0xb54cda5617137890 */ /* 0x000fe2000fffe03f */
[----:B------:R-:W4:Y:S01]  /*3490*/  MUFU.EX2 R234, R234 ;  /* 0x000000ea00ea7308 */ /* 0x000f220000000800 */
[----:B------:R-:W-:Y:S01]  /*34a0*/  IMAD.WIDE.U32 R10, R241, -0x326172a9, RZ ;  /* 0xcd9e8d57f10a7825 */ /* 0x000fe200078e00ff */
[----:B------:R-:W-:Y:S03]  /*34b0*/  LOP3.LUT R241, R119, UR21, R246, 0x96, !PT ;  /* 0x0000001577f17c12 */ /* 0x000fe6000f8e96f6 */
[----:B------:R-:W-:Y:S04]  /*34c0*/  IMAD.WIDE.U32 R138, R243, -0x326172a9, RZ ;  /* 0xcd9e8d57f38a7825 */ /* 0x000fe800078e00ff */
[----:B------:R-:W-:Y:S01]  /*34d0*/  IMAD.WIDE.U32 R130, R242, -0x2daee0ad, RZ ;  /* 0xd2511f53f2827825 */ /* 0x000fe200078e00ff */
[----:B------:R-:W-:Y:S01]  /*34e0*/  LOP3.LUT R246, R11, UR19, R138, 0x96, !PT ;  /* 0x000000130bf67c12 */ /* 0x000fe2000f8e968a */
[----:B------:R-:W1:Y:S02]  /*34f0*/  MUFU.EX2 R238, R238 ;  /* 0x000000ee00ee7308 */ /* 0x000e640000000800 */
[--C-:B------:R-:W-:Y:S01]  /*3500*/  FFMA.FTZ R239, R14, c[0x0][0x23c], -R125.reuse ;  /* 0x00008f000eef7a23 */ /* 0x100fe2000001087d */
[----:B------:R-:W-:Y:S01]  /*3510*/  LOP3.LUT R247, R131, UR20, R118, 0x96, !PT ;  /* 0x0000001483f77c12 */ /* 0x000fe2000f8e9676 */
[----:B------:R-:W-:Y:S01]  /*3520*/  IMAD.WIDE.U32 R118, R241, -0x326172a9, RZ ;  /* 0xcd9e8d57f1767825 */ /* 0x000fe200078e00ff */
[C---:B------:R-:W-:Y:S01]  /*3530*/  LOP3.LUT R243, R246.reuse, 0xffff, RZ, 0xc0, !PT ;  /* 0x0000fffff6f37812 */ /* 0x040fe200078ec0ff */
[----:B------:R-:W-:Y:S01]  /*3540*/  ULDC.U8 UR20, c[0x0][0x2d8] ;  /* 0x0000b60000147ab9 */ /* 0x000fe20000000000 */
[----:B------:R-:W-:Y:S01]  /*3550*/  LOP3.LUT R241, R246, 0xff, RZ, 0xc0, !PT ;  /* 0x000000fff6f17812 */ /* 0x000fe200078ec0ff */
[----:B------:R-:W-:Y:S01]  /*3560*/  FFMA.FTZ R242, R15, c[0x0][0x23c], -R125 ;  /* 0x00008f000ff27a23 */ /* 0x000fe2000001087d */
[----:B------:R-:W-:Y:S01]  /*3570*/  SHF.R.U32.HI R243, RZ, 0x8, R243 ;  /* 0x00000008fff37819 */ /* 0x000fe200000116f3 */
[----:B------:R-:W-:Y:S01]  /*3580*/  IMAD.WIDE.U32 R14, R247, -0x326172a9, RZ ;  /* 0xcd9e8d57f70e7825 */ /* 0x000fe200078e00ff */
[----:B------:R-:W-:Y:S01]  /*3590*/  ISETP.LE.U32.AND P3, PT, R241, UR20, PT ;  /* 0x00000014f1007c0c */ /* 0x000fe2000bf63070 */
[----:B------:R-:W4:Y:S01]  /*35a0*/  MUFU.EX2 R237, R237 ;  /* 0x000000ed00ed7308 */ /* 0x000f220000000800 */
[----:B------:R-:W-:Y:S01]  /*35b0*/  LOP3.LUT R243, R243, 0xffff, RZ, 0xc0, !PT ;  /* 0x0000fffff3f37812 */ /* 0x000fe200078ec0ff */
[--C-:B------:R-:W-:Y:S01]  /*35c0*/  FFMA.FTZ R241, R16, c[0x0][0x23c], -R123.reuse ;  /* 0x00008f0010f17a23 */ /* 0x100fe2000001087b */
[----:B------:R-:W-:Y:S01]  /*35d0*/  LOP3.LUT R247, R15, UR19, R118, 0x96, !PT ;  /* 0x000000130ff77c12 */ /* 0x000fe2000f8e9676 */
[----:B------:R-:W-:Y:S01]  /*35e0*/  UIADD3 UR19, UR23, 0x1715609d, URZ ;  /* 0x1715609d17137890 */ /* 0x000fe2000fffe03f */
[--C-:B---3--:R-:W-:Y:S02]  /*35f0*/  SHF.R.U32.HI R244, RZ, 0x10, R246.reuse ;  /* 0x00000010fff47819 */ /* 0x108fe400000116f6 */
[----:B------:R-:W-:Y:S02]  /*3600*/  ISETP.LE.U32.AND P4, PT, R243, UR20, PT ;  /* 0x00000014f3007c0c */ /* 0x000fe4000bf83070 */
[----:B------:R-:W-:Y:S01]  /*3610*/  LOP3.LUT R244, R244, 0xff, RZ, 0xc0, !PT ;  /* 0x000000fff4f47812 */ /* 0x000fe200078ec0ff */
[----:B------:R-:W3:Y:S01]  /*3620*/  MUFU.EX2 R242, R242 ;  /* 0x000000f200f27308 */ /* 0x000ee20000000800 */
[----:B------:R-:W-:Y:S01]  /*3630*/  LOP3.LUT R243, R247, 0xffff, RZ, 0xc0, !PT ;  /* 0x0000fffff7f37812 */ /* 0x000fe200078ec0ff */
[----:B-1----:R-:W-:Y:S01]  /*3640*/  @!P3 FADD.FTZ R205, -R205, -RZ ;  /* 0x800000ffcdcdb221 */ /* 0x002fe20000010100 */
[----:B------:R-:W-:Y:S01]  /*3650*/  ISETP.LE.U32.AND P0, PT, R244, UR20, PT ;  /* 0x00000014f4007c0c */ /* 0x000fe2000bf03070 */
[----:B------:R-:W-:Y:S01]  /*3660*/  FFMA.FTZ R244, R17, c[0x0][0x23c], -R123 ;  /* 0x00008f0011f47a23 */ /* 0x000fe2000001087b */
[----:B------:R-:W-:Y:S02]  /*3670*/  SHF.R.U32.HI R246, RZ, 0x18, R246 ;  /* 0x00000018fff67819 */ /* 0x000fe400000116f6 */
[----:B------:R-:W-:Y:S02]  /*3680*/  SHF.R.U32.HI R243, RZ, 0x8, R243 ;  /* 0x00000008fff37819 */ /* 0x000fe400000116f3 */
[----:B------:R-:W-:Y:S01]  /*3690*/  LOP3.LUT R249, R247, 0xff, RZ, 0xc0, !PT ;  /* 0x000000fff7f97812 */ /* 0x000fe200078ec0ff */
[----:B--2---:R-:W-:Y:S01]  /*36a0*/  @!P4 FADD.FTZ R232, -R232, -RZ ;  /* 0x800000ffe8e8c221 */ /* 0x004fe20000010100 */
[----:B------:R-:W-:Y:S01]  /*36b0*/  ISETP.LE.U32.AND P6, PT, R246, UR20, PT ;  /* 0x00000014f6007c0c */ /* 0x000fe2000bfc3070 */
[----:B------:R-:W-:Y:S01]  /*36c0*/  MUFU.EX2 R241, R241 ;  /* 0x000000f100f17308 */ /* 0x000fe20000000800 */
[----:B------:R-:W-:Y:S02]  /*36d0*/  LOP3.LUT R246, R243, 0xffff, RZ, 0xc0, !PT ;  /* 0x0000fffff3f67812 */ /* 0x000fe400078ec0ff */
[----:B------:R-:W-:Y:S01]  /*36e0*/  ISETP.LE.U32.AND P3, PT, R249, UR20, PT ;  /* 0x00000014f9007c0c */ /* 0x000fe2000bf63070 */
[----:B------:R-:W-:Y:S01]  /*36f0*/  @!P0 FADD.FTZ R221, -R221, -RZ ;  /* 0x800000ffdddd8221 */ /* 0x000fe20000010100 */
[----:B------:R-:W-:Y:S01]  /*3700*/  ISETP.LE.U32.AND P4, PT, R246, UR20, PT ;  /* 0x00000014f6007c0c */ /* 0x000fe2000bf83070 */
[----:B------:R-:W-:Y:S01]  /*3710*/  FFMA.FTZ R246, R19, c[0x0][0x23c], -R122 ;  /* 0x00008f0013f67a23 */ /* 0x000fe2000001087a */
[----:B------:R-:W-:Y:S02]  /*3720*/  @P1 IADD3 R249, R245, 0x11, RZ ;  /* 0x00000011f5f91810 */ /* 0x000fe40007ffe0ff */
[----:B------:R-:W-:Y:S01]  /*3730*/  SHF.R.U32.HI R251, RZ, 0x10, R247 ;  /* 0x00000010fffb7819 */ /* 0x000fe200000116f7 */
[----:B------:R1:W-:Y:S01]  /*3740*/  MUFU.EX2 R243, R252 ;  /* 0x000000fc00f37308 */ /* 0x0003e20000000800 */
[-C--:B------:R-:W-:Y:S01]  /*3750*/  @P1 ISETP.GE.AND P0, PT, R249, R216.reuse, PT ;  /* 0x000000d8f900120c */ /* 0x080fe20003f06270 */
[----:B----4-:R-:W-:Y:S01]  /*3760*/  @!P6 FADD.FTZ R234, -R234, -RZ ;  /* 0x800000ffeaeae221 */ /* 0x010fe20000010100 */
[----:B------:R-:W-:Y:S02]  /*3770*/  @P1 IADD3 R249, R245, 0x18, RZ ;  /* 0x00000018f5f91810 */ /* 0x000fe40007ffe0ff */
[----:B------:R-:W-:Y:S01]  /*3780*/  @P1 FSEL R21, R21, -INF , !P0 ;  /* 0xff80000015151808 */ /* 0x000fe20004000000 */
[----:B------:R-:W-:Y:S01]  /*3790*/  @!P3 FADD.FTZ R233, -R233, -RZ ;  /* 0x800000ffe9e9b221 */ /* 0x000fe20000010100 */
[----:B------:R-:W-:Y:S01]  /*37a0*/  @P1 IADD3 R245, R245, 0x19, RZ ;  /* 0x00000019f5f51810 */ /* 0x000fe20007ffe0ff */
[----:B------:R-:W-:Y:S01]  /*37b0*/  @!P4 FADD.FTZ R236, -R236, -RZ ;  /* 0x800000ffececc221 */ /* 0x000fe20000010100 */
[----:B------:R-:W-:Y:S01]  /*37c0*/  @P1 FSEL R23, R23, -INF , !P0 ;  /* 0xff80000017171808 */ /* 0x000fe20004000000 */
[--C-:B------:R-:W-:Y:S01]  /*37d0*/  FFMA.FTZ R17, R21, c[0x0][0x23c], -R123.reuse ;  /* 0x00008f0015117a23 */ /* 0x100fe2000001087b */
[-C--:B------:R-:W-:Y:S01]  /*37e0*/  @P1 ISETP.GE.AND P3, PT, R249, R216.reuse, PT ;  /* 0x000000d8f900120c */ /* 0x080fe20003f66270 */
[----:B------:R-:W-:Y:S01]  /*37f0*/  FFMA.FTZ R249, R20, c[0x0][0x23c], -R123 ;  /* 0x00008f0014f97a23 */ /* 0x000fe2000001087b */
[----:B------:R-:W-:Y:S01]  /*3800*/  @P1 FSEL R25, R25, -INF , !P0 ;  /* 0xff80000019191808 */ /* 0x000fe20004000000 */
[----:B------:R-:W-:Y:S01]  /*3810*/  MUFU.EX2 R244, R244 ;  /* 0x000000f400f47308 */ /* 0x000fe20000000800 */
[----:B------:R-:W-:Y:S02]  /*3820*/  @P1 ISETP.GE.AND P4, PT, R245, R216, PT ;  /* 0x000000d8f500120c */ /* 0x000fe40003f86270 */
[----:B------:R-:W-:Y:S01]  /*3830*/  @P1 FSEL R27, R27, -INF , !P0 ;  /* 0xff8000001b1b1808 */ /* 0x000fe20004000000 */
[----:B------:R-:W-:Y:S01]  /*3840*/  FFMA.FTZ R25, R25, c[0x0][0x23c], -R133 ;  /* 0x00008f0019197a23 */ /* 0x000fe20000010885 */
[----:B------:R-:W-:Y:S02]  /*3850*/  LOP3.LUT R251, R251, 0xff, RZ, 0xc0, !PT ;  /* 0x000000fffbfb7812 */ /* 0x000fe400078ec0ff */
[----:B------:R-:W-:Y:S01]  /*3860*/  LOP3.LUT R21, R14, 0xff, RZ, 0xc0, !PT ;  /* 0x000000ff0e157812 */ /* 0x000fe200078ec0ff */
[----:B------:R-:W-:Y:S01]  /*3870*/  FFMA.FTZ R27, R27, c[0x0][0x23c], -R125 ;  /* 0x00008f001b1b7a23 */ /* 0x000fe2000001087d */
[----:B------:R-:W-:Y:S01]  /*3880*/  ISETP.LE.U32.AND P6, PT, R251, UR20, PT ;  /* 0x00000014fb007c0c */ /* 0x000fe2000bfc3070 */
[----:B------:R2:W-:Y:S01]  /*3890*/  MUFU.EX2 R245, R249 ;  /* 0x000000f900f57308 */ /* 0x0005e20000000800 */
[----:B------:R-:W-:Y:S01]  /*38a0*/  @P1 FSEL R28, R28, -INF , !P3 ;  /* 0xff8000001c1c1808 */ /* 0x000fe20005800000 */
[----:B-1----:R1:W4:Y:S01]  /*38b0*/  LDG.E R252, [R126.64+0xa0] ;  /* 0x0000a0187efc7981 */ /* 0x002322000c1e1900 */
[----:B------:R-:W-:Y:S02]  /*38c0*/  LOP3.LUT R251, R139, UR19, R248, 0x96, !PT ;  /* 0x000000138bfb7c12 */ /* 0x000fe4000f8e96f8 */
[----:B------:R-:W-:Y:S01]  /*38d0*/  @P1 FSEL R32, R32, -INF , !P3 ;  /* 0xff80000020201808 */ /* 0x000fe20005800000 */
[----:B------:R-:W-:Y:S01]  /*38e0*/  FFMA.FTZ R131, R28, c[0x0][0x23c], -R133 ;  /* 0x00008f001c837a23 */ /* 0x000fe20000010885 */
[----:B------:R-:W-:Y:S01]  /*38f0*/  SHF.R.U32.HI R248, RZ, 0x18, R247 ;  /* 0x00000018fff87819 */ /* 0x000fe200000116f7 */
[----:B------:R-:W-:Y:S01]  /*3900*/  IMAD.WIDE.U32 R138, R251, -0x2daee0ad, RZ ;  /* 0xd2511f53fb8a7825 */ /* 0x000fe200078e00ff */
[----:B------:R-:W-:Y:S01]  /*3910*/  @P1 FSEL R30, R30, -INF , !P3 ;  /* 0xff8000001e1e1808 */ /* 0x000fe20005800000 */
[----:B------:R-:W1:Y:S01]  /*3920*/  MUFU.EX2 R239, R239 ;  /* 0x000000ef00ef7308 */ /* 0x000e620000000800 */
[----:B------:R-:W-:Y:S01]  /*3930*/  LOP3.LUT R247, R119, UR19, R250, 0x96, !PT ;  /* 0x0000001377f77c12 */ /* 0x000fe2000f8e96fa */
[----:B------:R-:W-:Y:S01]  /*3940*/  @!P6 FADD.FTZ R235, -R235, -RZ ;  /* 0x800000ffebebe221 */ /* 0x000fe20000010100 */
[----:B------:R-:W-:Y:S01]  /*3950*/  ISETP.LE.U32.AND P6, PT, R248, UR20, PT ;  /* 0x00000014f8007c0c */ /* 0x000fe2000bfc3070 */
[----:B------:R1:W4:Y:S01]  /*3960*/  LDG.E R250, [R126.64] ;  /* 0x000000187efa7981 */ /* 0x000322000c1e1900 */
[----:B------:R-:W-:Y:S01]  /*3970*/  @P1 FSEL R34, R34, -INF , !P3 ;  /* 0xff80000022221808 */ /* 0x000fe20005800000 */
[----:B------:R-:W-:Y:S01]  /*3980*/  IMAD.WIDE.U32 R18, R247, -0x2daee0ad, RZ ;  /* 0xd2511f53f7127825 */ /* 0x000fe200078e00ff */
[----:B------:R-:W-:Y:S01]  /*3990*/  @P1 FSEL R33, R33, -INF , !P4 ;  /* 0xff80000021211808 */ /* 0x000fe20006000000 */
[----:B------:R1:W4:Y:S01]  /*39a0*/  LDG.E R247, [R126.64+0x80] ;  /* 0x000080187ef77981 */ /* 0x000322000c1e1900 */
[----:B------:R-:W-:Y:S01]  /*39b0*/  @P1 FSEL R29, R29, -INF , !P4 ;  /* 0xff8000001d1d1808 */ /* 0x000fe20006000000 */
[----:B------:R1:W-:Y:S01]  /*39c0*/  MUFU.EX2 R248, R17 ;  /* 0x0000001100f87308 */ /* 0x0003e20000000800 */
[----:B------:R-:W-:Y:S01]  /*39d0*/  @P1 FSEL R31, R31, -INF , !P4 ;  /* 0xff8000001f1f1808 */ /* 0x000fe20006000000 */
[--C-:B------:R-:W-:Y:S01]  /*39e0*/  FFMA.FTZ R251, R22, c[0x0][0x23c], -R122.reuse ;  /* 0x00008f0016fb7a23 */ /* 0x100fe2000001087a */
[----:B------:R-:W-:Y:S01]  /*39f0*/  @P1 FSEL R35, R35, -INF , !P4 ;  /* 0xff80000023231808 */ /* 0x000fe20006000000 */
[----:B--2---:R2:W4:Y:S01]  /*3a00*/  LDG.E R249, [R126.64+0x20] ;  /* 0x000020187ef97981 */ /* 0x004522000c1e1900 */
[--C-:B------:R-:W-:Y:S01]  /*3a10*/  FFMA.FTZ R22, R23, c[0x0][0x23c], -R122.reuse ;  /* 0x00008f0017167a23 */ /* 0x100fe2000001087a */
[----:B------:R-:W-:Y:S01]  /*3a20*/  UIADD3 UR19, UR22, 0x646e171e, URZ ;  /* 0x646e171e16137890 */ /* 0x000fe2000fffe03f */
[----:B------:R-:W-:Y:S01]  /*3a30*/  @!P6 FADD.FTZ R238, -R238, -RZ ;  /* 0x800000ffeeeee221 */ /* 0x000fe20000010100 */
[----:B------:R-:W-:Y:S01]  /*3a40*/  ISETP.LE.U32.AND P6, PT, R21, UR20, PT ;  /* 0x0000001415007c0c */ /* 0x000fe2000bfc3070 */
[--C-:B------:R-:W-:Y:S01]  /*3a50*/  FFMA.FTZ R34, R34, c[0x0][0x23c], -R122.reuse ;  /* 0x00008f0022227a23 */ /* 0x100fe2000001087a */
[----:B------:R-:W-:Y:S01]  /*3a60*/  LOP3.LUT R21, R10, 0xffff, RZ, 0xc0, !PT ;  /* 0x0000ffff0a157812 */ /* 0x000fe200078ec0ff */
[----:B------:R-:W-:Y:S01]  /*3a70*/  FFMA.FTZ R122, R35, c[0x0][0x23c], -R122 ;  /* 0x00008f00237a7a23 */ /* 0x000fe2000001087a */
[----:B------:R-:W-:Y:S01]  /*3a80*/  LOP3.LUT R13, R139, UR19, R134, 0x96, !PT ;  /* 0x000000138b0d7c12 */ /* 0x000fe2000f8e9686 */
[----:B------:R-:W-:Y:S01]  /*3a90*/  MUFU.EX2 R137, R34 ;  /* 0x0000002200897308 */ /* 0x000fe20000000800 */
[----:B------:R-:W-:Y:S01]  /*3aa0*/  LOP3.LUT R9, R19, UR19, R130, 0x96, !PT ;  /* 0x0000001313097c12 */ /* 0x000fe2000f8e9682 */
[--C-:B------:R-:W-:Y:S01]  /*3ab0*/  FFMA.FTZ R30, R30, c[0x0][0x23c], -R125.reuse ;  /* 0x00008f001e1e7a23 */ /* 0x100fe2000001087d */
[----:B------:R-:W-:Y:S01]  /*3ac0*/  SHF.R.U32.HI R11, RZ, 0x10, R138 ;  /* 0x00000010ff0b7819 */ /* 0x000fe2000001168a */
[----:B------:R-:W-:Y:S01]  /*3ad0*/  FFMA.FTZ R125, R31, c[0x0][0x23c], -R125 ;  /* 0x00008f001f7d7a23 */ /* 0x000fe2000001087d */
[----:B------:R-:W-:Y:S02]  /*3ae0*/  LOP3.LUT R23, R9, 0xff, RZ, 0xc0, !PT ;  /* 0x000000ff09177812 */ /* 0x000fe400078ec0ff */
[----:B------:R-:W-:Y:S01]  /*3af0*/  LOP3.LUT R11, R11, 0xff, RZ, 0xc0, !PT ;  /* 0x000000ff0b0b7812 */ /* 0x000fe200078ec0ff */
[----:B------:R-:W-:Y:S02]  /*3b00*/  @!P6 FADD.FTZ R237, -R237, -RZ ;  /* 0x800000ffedede221 */ /* 0x000fe40000010100 */
[----:B------:R-:W-:Y:S01]  /*3b10*/  MUFU.EX2 R185, R122 ;  /* 0x0000007a00b97308 */ /* 0x000fe20000000800 */
[----:B-1----:R-:W-:Y:S02]  /*3b20*/  LOP3.LUT R17, R14, 0xffff, RZ, 0xc0, !PT ;  /* 0x0000ffff0e117812 */ /* 0x002fe400078ec0ff */
[--C-:B------:R-:W-:Y:S02]  /*3b30*/  SHF.R.U32.HI R15, RZ, 0x18, R14.reuse ;  /* 0x00000018ff0f7819 */ /* 0x100fe4000001160e */
[----:B------:R-:W-:Y:S01]  /*3b40*/  SHF.R.U32.HI R17, RZ, 0x8, R17 ;  /* 0x00000008ff117819 */ /* 0x000fe20000011611 */
[--C-:B--2---:R-:W-:Y:S01]  /*3b50*/  FFMA.FTZ R127, R24, c[0x0][0x23c], -R133.reuse ;  /* 0x00008f00187f7a23 */ /* 0x104fe20000010885 */
[----:B------:R-:W-:Y:S01]  /*3b60*/  ISETP.LE.U32.AND P5, PT, R15, UR20, PT ;  /* 0x000000140f007c0c */ /* 0x000fe2000bfa3070 */
[----:B------:R-:W-:Y:S01]  /*3b70*/  FFMA.FTZ R133, R29, c[0x0][0x23c], -R133 ;  /* 0x00008f001d857a23 */ /* 0x000fe20000010885 */
[----:B------:R-:W-:Y:S01]  /*3b80*/  LOP3.LUT R17, R17, 0xffff, RZ, 0xc0, !PT ;  /* 0x0000ffff11117812 */ /* 0x000fe200078ec0ff */
[----:B------:R1:W-:Y:S01]  /*3b90*/  MUFU.EX2 R126, R22 ;  /* 0x00000016007e7308 */ /* 0x0003e20000000800 */
[----:B------:R-:W-:Y:S02]  /*3ba0*/  SHF.R.U32.HI R14, RZ, 0x10, R14 ;  /* 0x00000010ff0e7819 */ /* 0x000fe4000001160e */
[----:B------:R-:W-:Y:S02]  /*3bb0*/  ISETP.LE.U32.AND P0, PT, R17, UR20, PT ;  /* 0x0000001411007c0c */ /* 0x000fe4000bf03070 */
[----:B------:R-:W-:Y:S02]  /*3bc0*/  LOP3.LUT R14, R14, 0xff, RZ, 0xc0, !PT ;  /* 0x000000ff0e0e7812 */ /* 0x000fe400078ec0ff */
[----:B------:R-:W-:Y:S02]  /*3bd0*/  LOP3.LUT R15, R138, 0xffff, RZ, 0xc0, !PT ;  /* 0x0000ffff8a0f7812 */ /* 0x000fe400078ec0ff */
[----:B------:R-:W-:Y:S01]  /*3be0*/  ISETP.LE.U32.AND P6, PT, R14, UR20, PT ;  /* 0x000000140e007c0c */ /* 0x000fe2000bfc3070 */
[----:B---3--:R-:W-:Y:S01]  /*3bf0*/  @!P5 FADD.FTZ R242, -R242, -RZ ;  /* 0x800000fff2f2d221 */ /* 0x008fe20000010100 */
[----:B------:R-:W2:Y:S01]  /*3c00*/  MUFU.EX2 R246, R246 ;  /* 0x000000f600f67308 */ /* 0x000ea20000000800 */
[----:B------:R-:W-:Y:S02]  /*3c10*/  SHF.R.U32.HI R15, RZ, 0x8, R15 ;  /* 0x00000008ff0f7819 */ /* 0x000fe4000001160f */
[----:B------:R-:W-:Y:S02]  /*3c20*/  SHF.R.U32.HI R17, RZ, 0x18, R138 ;  /* 0x00000018ff117819 */ /* 0x000fe4000001168a */
[----:B------:R-:W-:Y:S01]  /*3c30*/  @!P0 FADD.FTZ R240, -R240, -RZ ;  /* 0x800000fff0f08221 */ /* 0x000fe20000010100 */
[----:B------:R-:W-:Y:S02]  /*3c40*/  LOP3.LUT R15, R15, 0xffff, RZ, 0xc0, !PT ;  /* 0x0000ffff0f0f7812 */ /* 0x000fe400078ec0ff */
[----:B------:R-:W-:Y:S02]  /*3c50*/  LOP3.LUT R14, R138, 0xff, RZ, 0xc0, !PT ;  /* 0x000000ff8a0e7812 */ /* 0x000fe400078ec0ff */
[----:B------:R-:W-:Y:S01]  /*3c60*/  MUFU.EX2 R251, R251 ;  /* 0x000000fb00fb7308 */ /* 0x000fe20000000800 */
[----:B------:R-:W-:Y:S01]  /*3c70*/  @!P6 FADD.FTZ R239, -R239, -RZ ;  /* 0x800000ffefefe221 */ /* 0x000fe20000010100 */
[----:B-1----:R-:W-:Y:S04]  /*3c80*/  LOP3.LUT R22, R10, 0xff, RZ, 0xc0, !PT ;  /* 0x000000ff0a167812 */ /* 0x002fe800078ec0ff */
[----:B------:R-:W-:Y:S02]  /*3c90*/  ISETP.LE.U32.AND P0, PT, R22, UR20, PT ;  /* 0x0000001416007c0c */ /* 0x000fe4000bf03070 */
[----:B------:R-:W-:Y:S02]  /*3ca0*/  SHF.R.U32.HI R22, RZ, 0x8, R21 ;  /* 0x00000008ff167819 */ /* 0x000fe40000011615 */
[----:B------:R-:W-:Y:S01]  /*3cb0*/  MUFU.EX2 R130, R25 ;  /* 0x0000001900827308 */ /* 0x000fe20000000800 */
[--C-:B------:R-:W-:Y:S02]  /*3cc0*/  SHF.R.U32.HI R21, RZ, 0x18, R10.reuse ;  /* 0x00000018ff157819 */ /* 0x100fe4000001160a */
[----:B------:R-:W-:Y:S02]  /*3cd0*/  LOP3.LUT R22, R22, 0xffff, RZ, 0xc0, !PT ;  /* 0x0000ffff16167812 */ /* 0x000fe400078ec0ff */
[----:B------:R-:W-:Y:S02]  /*3ce0*/  SHF.R.U32.HI R10, RZ, 0x10, R10 ;  /* 0x00000010ff0a7819 */ /* 0x000fe4000001160a */
[----:B------:R-:W-:Y:S02]  /*3cf0*/  ISETP.LE.U32.AND P5, PT, R22, UR20, PT ;  /* 0x0000001416007c0c */ /* 0x000fe4000bfa3070 */
[----:B------:R-:W-:Y:S01]  /*3d00*/  LOP3.LUT R10, R10, 0xff, RZ, 0xc0, !PT ;  /* 0x000000ff0a0a7812 */ /* 0x000fe200078ec0ff */
[----:B------:R-:W-:Y:S01]  /*3d10*/  @!P0 FADD.FTZ R241, -R241, -RZ ;  /* 0x800000fff1f18221 */ /* 0x000fe20000010100 */
[----:B------:R-:W-:Y:S01]  /*3d20*/  LOP3.LUT R22, R13, 0xff, RZ, 0xc0, !PT ;  /* 0x000000ff0d167812 */ /* 0x000fe200078ec0ff */
[----:B------:R-:W1:Y:S01]  /*3d30*/  MUFU.EX2 R127, R127 ;  /* 0x0000007f007f7308 */ /* 0x000e620000000800 */
[----:B------:R-:W-:Y:S02]  /*3d40*/  ISETP.LE.U32.AND P0, PT, R10, UR20, PT ;  /* 0x000000140a007c0c */ /* 0x000fe4000bf03070 */
[----:B------:R-:W-:Y:S02]  /*3d50*/  ISETP.LE.U32.AND P6, PT, R21, UR20, PT ;  /* 0x0000001415007c0c */ /* 0x000fe4000bfc3070 */
[C---:B------:R-:W-:Y:S02]  /*3d60*/  LOP3.LUT R21, R18.reuse, 0xff, RZ, 0xc0, !PT ;  /* 0x000000ff12157812 */ /* 0x040fe400078ec0ff */
[----:B------:R-:W-:Y:S01]  /*3d70*/  LOP3.LUT R10, R18, 0xffff, RZ, 0xc0, !PT ;  /* 0x0000ffff120a7812 */ /* 0x000fe200078ec0ff */
[----:B------:R-:W-:Y:S01]  /*3d80*/  @!P5 FADD.FTZ R244, -R244, -RZ ;  /* 0x800000fff4f4d221 */ /* 0x000fe20000010100 */
[----:B------:R-:W-:Y:S01]  /*3d90*/  ISETP.LE.U32.AND P5, PT, R22, UR20, PT ;  /* 0x0000001416007c0c */ /* 0x000fe2000bfa3070 */
[----:B------:R-:W-:Y:S01]  /*3da0*/  MUFU.EX2 R134, R27 ;  /* 0x0000001b00867308 */ /* 0x000fe20000000800 */
[--C-:B------:R-:W-:Y:S02]  /*3db0*/  SHF.R.U32.HI R22, RZ, 0x18, R13.reuse ;  /* 0x00000018ff167819 */ /* 0x100fe4000001160d */
[----:B------:R-:W-:Y:S01]  /*3dc0*/  F2FP.RELU.BF16.PACK_AB R26, R244, R241 ;  /* 0x000000f1f41a723e */ /* 0x000fe200000018ff */
[----:B------:R-:W-:Y:S01]  /*3dd0*/  @!P0 FADD.FTZ R243, -R243, -RZ ;  /* 0x800000fff3f38221 */ /* 0x000fe20000010100 */
[----:B------:R-:W-:Y:S01]  /*3de0*/  ISETP.LE.U32.AND P0, PT, R22, UR20, PT ;  /* 0x0000001416007c0c */ /* 0x000fe2000bf03070 */
[----:B--2---:R-:W-:Y:S01]  /*3df0*/  @!P6 FADD.FTZ R246, -R246, -RZ ;  /* 0x800000fff6f6e221 */ /* 0x004fe20000010100 */
[----:B------:R-:W-:Y:S02]  /*3e00*/  LOP3.LUT R22, R13, 0xffff, RZ, 0xc0, !PT ;  /* 0x0000ffff0d167812 */ /* 0x000fe400078ec0ff */
[----:B------:R-:W-:Y:S01]  /*3e10*/  SHF.R.U32.HI R13, RZ, 0x10, R13 ;  /* 0x00000010ff0d7819 */ /* 0x000fe2000001160d */
[----:B------:R-:W-:Y:S01]  /*3e20*/  MUFU.EX2 R138, R133 ;  /* 0x00000085008a7308 */ /* 0x000fe20000000800 */
[----:B------:R-:W-:Y:S01]  /*3e30*/  SHF.R.U32.HI R22, RZ, 0x8, R22 ;  /* 0x00000008ff167819 */ /* 0x000fe20000011616 */
[----:B------:R-:W-:Y:S01]  /*3e40*/  @!P5 FADD.FTZ R245, -R245, -RZ ;  /* 0x800000fff5f5d221 */ /* 0x000fe20000010100 */
[----:B------:R-:W-:Y:S02]  /*3e50*/  LOP3.LUT R13, R13, 0xff, RZ, 0xc0, !PT ;  /* 0x000000ff0d0d7812 */ /* 0x000fe400078ec0ff */
[----:B------:R-:W-:Y:S02]  /*3e60*/  LOP3.LUT R22, R22, 0xffff, RZ, 0xc0, !PT ;  /* 0x0000ffff16167812 */ /* 0x000fe400078ec0ff */
[----:B------:R-:W-:Y:S01]  /*3e70*/  ISETP.LE.U32.AND P6, PT, R23, UR20, PT ;  /* 0x0000001417007c0c */ /* 0x000fe2000bfc3070 */
[--C-:B------:R-:W-:Y:S01]  /*3e80*/  FFMA.FTZ R23, R32, c[0x0][0x23c], -R123.reuse ;  /* 0x00008f0020177a23 */ /* 0x100fe2000001087b */
[----:B------:R-:W-:Y:S01]  /*3e90*/  ISETP.LE.U32.AND P3, PT, R22, UR20, PT ;  /* 0x0000001416007c0c */ /* 0x000fe2000bf63070 */
[----:B------:R-:W-:Y:S01]  /*3ea0*/  FFMA.FTZ R123, R33, c[0x0][0x23c], -R123 ;  /* 0x00008f00217b7a23 */ /* 0x000fe2000001087b */
[----:B------:R-:W-:Y:S01]  /*3eb0*/  LOP3.LUT R22, R9, 0xffff, RZ, 0xc0, !PT ;  /* 0x0000ffff09167812 */ /* 0x000fe200078ec0ff */
[----:B------:R-:W-:Y:S01]  /*3ec0*/  MUFU.EX2 R133, R23 ;  /* 0x0000001700857308 */ /* 0x000fe20000000800 */
[----:B------:R-:W-:Y:S01]  /*3ed0*/  ISETP.LE.U32.AND P4, PT, R13, UR20, PT ;  /* 0x000000140d007c0c */ /* 0x000fe2000bf83070 */
[----:B------:R-:W-:Y:S01]  /*3ee0*/  @!P0 FADD.FTZ R126, -R126, -RZ ;  /* 0x800000ff7e7e8221 */ /* 0x000fe20000010100 */
[----:B------:R-:W-:Y:S02]  /*3ef0*/  SHF.R.U32.HI R22, RZ, 0x8, R22 ;  /* 0x00000008ff167819 */ /* 0x000fe40000011616 */
[--C-:B------:R-:W-:Y:S02]  /*3f00*/  SHF.R.U32.HI R13, RZ, 0x18, R9.reuse ;  /* 0x00000018ff0d7819 */ /* 0x100fe40000011609 */
[----:B------:R-:W-:Y:S01]  /*3f10*/  LOP3.LUT R22, R22, 0xffff, RZ, 0xc0, !PT ;  /* 0x0000ffff16167812 */ /* 0x000fe200078ec0ff */
[----:B-1----:R-:W-:Y:S01]  /*3f20*/  @!P6 FADD.FTZ R127, -R127, -RZ ;  /* 0x800000ff7f7fe221 */ /* 0x002fe20000010100 */
[----:B------:R-:W-:Y:S01]  /*3f30*/  SHF.R.U32.HI R9, RZ, 0x10, R9 ;  /* 0x00000010ff097819 */ /* 0x000fe20000011609 */
[----:B------:R-:W-:Y:S01]  /*3f40*/  @!P3 FADD.FTZ R248, -R248, -RZ ;  /* 0x800000fff8f8b221 */ /* 0x000fe20000010100 */
[----:B------:R-:W-:Y:S01]  /*3f50*/  ISETP.LE.U32.AND P3, PT, R22, UR20, PT ;  /* 0x0000001416007c0c */ /* 0x000fe2000bf63070 */
[----:B------:R-:W1:Y:S01]  /*3f60*/  MUFU.EX2 R135, R123 ;  /* 0x0000007b00877308 */ /* 0x000e620000000800 */
[----:B------:R-:W-:Y:S01]  /*3f70*/  LOP3.LUT R9, R9, 0xff, RZ, 0xc0, !PT ;  /* 0x000000ff09097812 */ /* 0x000fe200078ec0ff */
[----:B------:R-:W-:Y:S01]  /*3f80*/  @!P4 FADD.FTZ R251, -R251, -RZ ;  /* 0x800000fffbfbc221 */ /* 0x000fe20000010100 */
[----:B------:R-:W-:Y:S02]  /*3f90*/  ISETP.LE.U32.AND P6, PT, R17, UR20, PT ;  /* 0x0000001411007c0c */ /* 0x000fe4000bfc3070 */
[----:B------:R-:W-:Y:S02]  /*3fa0*/  ISETP.LE.U32.AND P4, PT, R9, UR20, PT ;  /* 0x0000001409007c0c */ /* 0x000fe4000bf83070 */
[----:B------:R-:W-:Y:S02]  /*3fb0*/  F2FP.RELU.BF16.PACK_AB R9, R232, R205 ;  /* 0x000000cde809723e */ /* 0x000fe400000018ff */
[----:B------:R-:W-:Y:S01]  /*3fc0*/  F2FP.RELU.BF16.PACK_AB R17, R234, R221 ;  /* 0x000000ddea11723e */ /* 0x000fe200000018ff */
[----:B------:R-:W2:Y:S01]  /*3fd0*/  MUFU.EX2 R139, R30 ;  /* 0x0000001e008b7308 */ /* 0x000ea20000000800 */
[--C-:B------:R-:W-:Y:S01]  /*3fe0*/  SHF.R.U32.HI R19, RZ, 0x18, R18.reuse ;  /* 0x00000018ff137819 */ /* 0x100fe20000011612 */
[----:B------:R-:W-:Y:S01]  /*3ff0*/  @!P3 FADD.FTZ R130, -R130, -RZ ;  /* 0x800000ff8282b221 */ /* 0x000fe20000010100 */
[----:B------:R-:W-:Y:S01]  /*4000*/  ISETP.LE.U32.AND P3, PT, R15, UR20, PT ;  /* 0x000000140f007c0c */ /* 0x000fe2000bf63070 */
[----:B------:R3:W-:Y:S01]  /*4010*/  STS [R196+0xe000], R9 ;  /* 0x00e00009c4007388 */ /* 0x0007e20000000800 */
[----:B------:R-:W-:Y:S01]  /*4020*/  ISETP.LE.U32.AND P0, PT, R14, UR20, PT ;  /* 0x000000140e007c0c */ /* 0x000fe2000bf03070 */
[----:B------:R-:W-:Y:S01]  /*4030*/  @!P6 FADD.FTZ R185, -R185, -RZ ;  /* 0x800000ffb9b9e221 */ /* 0x000fe20000010100 */
[----:B------:R-:W-:Y:S01]  /*4040*/  F2FP.RELU.BF16.PACK_AB R14, R246, R243 ;  /* 0x000000f3f60e723e */ /* 0x000fe200000018ff */
[----:B------:R-:W-:Y:S01]  /*4050*/  STS [R196+0xe400], R17 ;  /* 0x00e40011c4007388 */ /* 0x000fe20000000800 */
[----:B------:R-:W-:Y:S01]  /*4060*/  SHF.R.U32.HI R18, RZ, 0x10, R18 ;  /* 0x00000010ff127819 */ /* 0x000fe20000011612 */
[----:B------:R-:W-:Y:S01]  /*4070*/  @!P4 FADD.FTZ R129, -R129, -RZ ;  /* 0x800000ff8181c221 */ /* 0x000fe20000010100 */
[----:B------:R-:W-:Y:S01]  /*4080*/  F2FP.RELU.BF16.PACK_AB R15, R236, R233 ;  /* 0x000000e9ec0f723e */ /* 0x000fe200000018ff */
[----:B------:R-:W-:Y:S01]  /*4090*/  STS [R201+0xe000], R26 ;  /* 0x00e0001ac9007388 */ /* 0x000fe20000000800 */
[----:B------:R-:W-:Y:S01]  /*40a0*/  ISETP.LE.U32.AND P5, PT, R13, UR20, PT ;  /* 0x000000140d007c0c */ /* 0x000fe2000bfa3070 */
[----:B------:R3:W3:Y:S01]  /*40b0*/  MUFU.EX2 R128, R125 ;  /* 0x0000007d00807308 */ /* 0x0006e20000000800 */
[----:B------:R-:W-:Y:S01]  /*40c0*/  F2FP.RELU.BF16.PACK_AB R13, R238, R235 ;  /* 0x000000ebee0d723e */ /* 0x000fe200000018ff */
[----:B------:R3:W-:Y:S01]  /*40d0*/  STS [R201+0xe400], R14 ;  /* 0x00e4000ec9007388 */ /* 0x0007e20000000800 */
[----:B------:R-:W-:Y:S01]  /*40e0*/  LOP3.LUT R18, R18, 0xff, RZ, 0xc0, !PT ;  /* 0x000000ff12127812 */ /* 0x000fe200078ec0ff */
[----:B-1----:R-:W-:Y:S01]  /*40f0*/  @!P3 FADD.FTZ R135, -R135, -RZ ;  /* 0x800000ff8787b221 */ /* 0x002fe20000010100 */
[----:B------:R-:W-:Y:S01]  /*4100*/  ISETP.LE.U32.AND P4, PT, R11, UR20, PT ;  /* 0x000000140b007c0c */ /* 0x000fe2000bf83070 */
[----:B------:R-:W-:Y:S01]  /*4110*/  STS [R196+0xf000], R15 ;  /* 0x00f0000fc4007388 */ /* 0x000fe20000000800 */
[----:B------:R-:W-:Y:S01]  /*4120*/  F2FP.RELU.BF16.PACK_AB R22, R240, R237 ;  /* 0x000000edf016723e */ /* 0x000fe200000018ff */
[----:B------:R-:W-:Y:S01]  /*4130*/  @!P0 FADD.FTZ R133, -R133, -RZ ;  /* 0x800000ff85858221 */ /* 0x000fe20000010100 */
[----:B------:R-:W-:Y:S01]  /*4140*/  ISETP.LE.U32.AND P3, PT, R18, UR20, PT ;  /* 0x0000001412007c0c */ /* 0x000fe2000bf63070 */
[----:B------:R-:W-:Y:S01]  /*4150*/  STS [R196+0xf400], R13 ;  /* 0x00f4000dc4007388 */ /* 0x000fe20000000800 */
[----:B------:R-:W-:Y:S01]  /*4160*/  F2FP.RELU.BF16.PACK_AB R18, R242, R239 ;  /* 0x000000eff212723e */ /* 0x000fe200000018ff */
[----:B------:R-:W1:Y:S01]  /*4170*/  MUFU.EX2 R131, R131 ;  /* 0x0000008300837308 */ /* 0x000e620000000800 */
[----:B------:R-:W-:Y:S01]  /*4180*/  SHF.R.U32.HI R10, RZ, 0x8, R10 ;  /* 0x00000008ff0a7819 */ /* 0x000fe2000001160a */
[----:B------:R1:W-:Y:S01]  /*4190*/  STS [R201+0xf000], R22 ;  /* 0x00f00016c9007388 */ /* 0x0003e20000000800 */
[----:B------:R-:W-:Y:S01]  /*41a0*/  @!P5 FADD.FTZ R134, -R134, -RZ ;  /* 0x800000ff8686d221 */ /* 0x000fe20000010100 */
[----:B------:R-:W-:Y:S02]  /*41b0*/  ISETP.LE.U32.AND P5, PT, R21, UR20, PT ;  /* 0x0000001415007c0c */ /* 0x000fe4000bfa3070 */
[----:B------:R1:W-:Y:S01]  /*41c0*/  STS [R201+0xf400], R18 ;  /* 0x00f40012c9007388 */ /* 0x0003e20000000800 */
[----:B------:R-:W-:Y:S01]  /*41d0*/  LOP3.LUT R10, R10, 0xffff, RZ, 0xc0, !PT ;  /* 0x0000ffff0a0a7812 */ /* 0x000fe200078ec0ff */
[----:B------:R-:W-:Y:S01]  /*41e0*/  @!P4 FADD.FTZ R137, -R137, -RZ ;  /* 0x800000ff8989c221 */ /* 0x000fe20000010100 */
[----:B------:R-:W-:Y:S01]  /*41f0*/  ISETP.LE.U32.AND P0, PT, R19, UR20, PT ;  /* 0x0000001413007c0c */ /* 0x000fe2000bf03070 */
[----:B--2---:R-:W-:Y:S01]  /*4200*/  @!P3 FADD.FTZ R139, -R139, -RZ ;  /* 0x800000ff8b8bb221 */ /* 0x004fe20000010100 */
[----:B------:R-:W-:Y:S01]  /*4210*/  ISETP.LE.U32.AND P4, PT, R10, UR20, PT ;  /* 0x000000140a007c0c */ /* 0x000fe2000bf83070 */
[----:B---3--:R-:W-:Y:S01]  /*4220*/  IMAD.IADD R125, R0, 0x1, R183 ;  /* 0x00000001007d7824 */ /* 0x008fe200078e02b7 */
[----:B------:R-:W-:Y:S02]  /*4230*/  F2FP.RELU.BF16.PACK_AB R11, R248, R245 ;  /* 0x000000f5f80b723e */ /* 0x000fe400000018ff */
[----:B------:R-:W-:Y:S02]  /*4240*/  F2FP.RELU.BF16.PACK_AB R9, R126, R251 ;  /* 0x000000fb7e09723e */ /* 0x000fe400000018ff */
[----:B------:R-:W-:Y:S01]  /*4250*/  F2FP.RELU.BF16.PACK_AB R10, R135, R133 ;  /* 0x00000085870a723e */ /* 0x000fe200000018ff */
[----:B------:R-:W-:Y:S01]  /*4260*/  STS [R200+0xe000], R11 ;  /* 0x00e0000bc8007388 */ /* 0x000fe20000000800 */
[----:B------:R-:W-:Y:S02]  /*4270*/  F2FP.RELU.BF16.PACK_AB R14, R185, R137 ;  /* 0x00000089b90e723e */ /* 0x000fe400000018ff */
[----:B------:R-:W-:Y:S01]  /*4280*/  F2FP.RELU.BF16.PACK_AB R19, R130, R127 ;  /* 0x0000007f8213723e */ /* 0x000fe200000018ff */
[----:B------:R-:W-:Y:S01]  /*4290*/  STS [R200+0xe400], R9 ;  /* 0x00e40009c8007388 */ /* 0x000fe20000000800 */
[----:B------:R-:W-:Y:S01]  /*42a0*/  @!P0 FADD.FTZ R128, -R128, -RZ ;  /* 0x800000ff80808221 */ /* 0x000fe20000010100 */
[----:B------:R-:W-:Y:S01]  /*42b0*/  F2FP.RELU.BF16.PACK_AB R17, R134, R129 ;  /* 0x000000818611723e */ /* 0x000fe200000018ff */
[----:B-1----:R-:W-:Y:S01]  /*42c0*/  @!P5 FADD.FTZ R131, -R131, -RZ ;  /* 0x800000ff8383d221 */ /* 0x002fe20000010100 */
[----:B------:R-:W-:Y:S01]  /*42d0*/  STS [R217+0xe000], R10 ;  /* 0x00e0000ad9007388 */ /* 0x000fe20000000800 */
[----:B------:R-:W-:Y:S01]  /*42e0*/  @!P4 FADD.FTZ R138, -R138, -RZ ;  /* 0x800000ff8a8ac221 */ /* 0x000fe20000010100 */
[----:B------:R-:W-:Y:S02]  /*42f0*/  F2FP.RELU.BF16.PACK_AB R22, R128, R139 ;  /* 0x0000008b8016723e */ /* 0x000fe400000018ff */
[----:B------:R-:W-:Y:S01]  /*4300*/  STS [R217+0xe400], R14 ;  /* 0x00e4000ed9007388 */ /* 0x000fe20000000800 */
[----:B------:R-:W-:Y:S02]  /*4310*/  FSETP.GE.FTZ.AND P0, PT, R244, RZ, PT ;  /* 0x000000fff400720b */ /* 0x000fe40003f16000 */
[----:B------:R-:W-:Y:S01]  /*4320*/  F2FP.RELU.BF16.PACK_AB R18, R138, R131 ;  /* 0x000000838a12723e */ /* 0x000fe200000018ff */
[----:B------:R-:W-:Y:S01]  /*4330*/  STS [R200+0xf000], R19 ;  /* 0x00f00013c8007388 */ /* 0x000fe20000000800 */
[----:B------:R-:W-:Y:S02]  /*4340*/  FSETP.GE.FTZ.AND P5, PT, R205, RZ, PT ;  /* 0x000000ffcd00720b */ /* 0x000fe40003fb6000 */
[----:B------:R-:W-:Y:S01]  /*4350*/  FSETP.GE.FTZ.AND P3, PT, R241, RZ, PT ;  /* 0x000000fff100720b */ /* 0x000fe20003f76000 */
[----:B------:R-:W-:Y:S01]  /*4360*/  STS [R200+0xf400], R17 ;  /* 0x00f40011c8007388 */ /* 0x000fe20000000800 */
[----:B------:R-:W-:Y:S02]  /*4370*/  FSETP.GE.FTZ.AND P4, PT, R232, RZ, PT ;  /* 0x000000ffe800720b */ /* 0x000fe40003f96000 */
[----:B------:R-:W-:Y:S01]  /*4380*/  FSETP.GE.FTZ.AND P6, PT, R126, RZ, PT ;  /* 0x000000ff7e00720b */ /* 0x000fe20003fd6000 */
[----:B------:R-:W-:Y:S04]  /*4390*/  STS [R217+0xf000], R18 ;  /* 0x00f00012d9007388 */ /* 0x000fe80000000800 */
[----:B------:R-:W-:Y:S04]  /*43a0*/  STS [R217+0xf400], R22 ;  /* 0x00f40016d9007388 */ /* 0x000fe80000000800 */
[----:B------:R-:W1:Y:S08]  /*43b0*/  LDSM.16.M88.4 R100, [R0+0x4000] ;  /* 0x004000000064783b */ /* 0x000e700000000200 */
[----:B------:R-:W2:Y:S08]  /*43c0*/  LDSM.16.M88.4 R104, [R0+0x5000] ;  /* 0x005000000068783b */ /* 0x000eb00000000200 */
[----:B------:R-:W3:Y:S08]  /*43d0*/  LDSM.16.M88.4 R108, [R3+0x4000] ;  /* 0x00400000036c783b */ /* 0x000ef00000000200 */
[----:B------:R-:W3:Y:S08]  /*43e0*/  LDSM.16.M88.4 R112, [R3+0x5000] ;  /* 0x005000000370783b */ /* 0x000ef00000000200 */
[----:B------:R-:W3:Y:S01]  /*43f0*/  LDSM.16.M88.4 R116, [R125+0x4000] ;  /* 0x004000007d74783b */ /* 0x000ee20000000200 */
[-C--:B-1----:R-:W-:Y:S07]  /*4400*/  HMMA.16816.F32.BF16 R4, R100, R140.reuse, RZ ;  /* 0x0000008c6404723c */ /* 0x082fee00000418ff */
[----:B------:R-:W1:Y:S01]  /*4410*/  LDSM.16.M88.4 R120, [R125+0x5000] ;  /* 0x005000007d78783b */ /* 0x000e620000000200 */
[C---:B--2---:R-:W-:Y:S08]  /*4420*/  HMMA.16816.F32.BF16 R8, R104.reuse, R140, RZ ;  /* 0x0000008c6808723c */ /* 0x044ff000000418ff */
[-C--:B------:R-:W-:Y:S08]  /*4430*/  HMMA.16816.F32.BF16 R12, R104, R142.reuse, RZ ;  /* 0x0000008e680c723c */ /* 0x080ff000000418ff */
[C---:B------:R-:W-:Y:S08]  /*4440*/  HMMA.16816.F32.BF16 R16, R100.reuse, R142, RZ ;  /* 0x0000008e6410723c */ /* 0x040ff000000418ff */
[-C--:B------:R-:W-:Y:S08]  /*4450*/  HMMA.16816.F32.BF16 R20, R100, R144.reuse, RZ ;  /* 0x000000906414723c */ /* 0x080ff000000418ff */
[C---:B------:R-:W-:Y:S08]  /*4460*/  HMMA.16816.F32.BF16 R24, R104.reuse, R144, RZ ;  /* 0x000000906818723c */ /* 0x040ff000000418ff */
[-C--:B------:R-:W-:Y:S01]  /*4470*/  HMMA.16816.F32.BF16 R28, R104, R146.reuse, RZ ;  /* 0x00000092681c723c */ /* 0x080fe200000418ff */
[----:B------:R-:W-:Y:S07]  /*4480*/  LDSM.16.M88.4 R104, [R124+0x5000] ;  /* 0x005000007c68783b */ /* 0x000fee0000000200 */
        /* <DEDUP_REMOVED lines=11> */
[C---:B-1----:R-:W-:Y:S08]  /*4540*/  HMMA.16816.F32.BF16 R8, R120.reuse, R156, R8 ;  /* 0x0000009c7808723c */ /* 0x042ff00000041808 */
[-C--:B------:R-:W-:Y:S08]  /*4550*/  HMMA.16816.F32.BF16 R12, R120, R158.reuse, R12 ;  /* 0x0000009e780c723c */ /* 0x080ff0000004180c */
[C---:B------:R-:W-:Y:S08]  /*4560*/  HMMA.16816.F32.BF16 R16, R116.reuse, R158, R16 ;  /* 0x0000009e7410723c */ /* 0x040ff00000041810 */
[-C--:B------:R-:W-:Y:S08]  /*4570*/  HMMA.16816.F32.BF16 R20, R116, R160.reuse, R20 ;  /* 0x000000a07414723c */ /* 0x080ff00000041814 */
[C---:B------:R-:W-:Y:S08]  /*4580*/  HMMA.16816.F32.BF16 R24, R120.reuse, R160, R24 ;  /* 0x000000a07818723c */ /* 0x040ff00000041818 */
[-C--:B------:R-:W-:Y:S08]  /*4590*/  HMMA.16816.F32.BF16 R28, R120, R162.reuse, R28 ;  /* 0x000000a2781c723c */ /* 0x080ff0000004181c */
[----:B------:R-:W-:Y:S08]  /*45a0*/  HMMA.16816.F32.BF16 R32, R116, R162, R32 ;  /* 0x000000a27420723c */ /* 0x000ff00000041820 */
[-C--:B--2---:R-:W-:Y:S08]  /*45b0*/  HMMA.16816.F32.BF16 R4, R100, R164.reuse, R4 ;  /* 0x000000a46404723c */ /* 0x084ff00000041804 */
[C---:B------:R-:W-:Y:S08]  /*45c0*/  HMMA.16816.F32.BF16 R8, R104.reuse, R164, R8 ;  /* 0x000000a46808723c */ /* 0x040ff00000041808 */
[-C--:B------:R-:W-:Y:S08]  /*45d0*/  HMMA.16816.F32.BF16 R12, R104, R166.reuse, R12 ;  /* 0x000000a6680c723c */ /* 0x080ff0000004180c */
[C---:B----4-:R-:W-:Y:S01]  /*45e0*/  FADD.FTZ R123, -R250.reuse, R4 ;  /* 0x00000004fa7b7221 */ /* 0x050fe20000010100 */
[C---:B------:R-:W-:Y:S03]  /*45f0*/  HMMA.16816.F32.BF16 R16, R100.reuse, R166, R16 ;  /* 0x000000a66410723c */ /* 0x040fe60000041810 */
[----:B------:R-:W-:Y:S01]  /*4600*/  FADD.FTZ R125, -R250, R5 ;  /* 0x00000005fa7d7221 */ /* 0x000fe20000010100 */
[-C--:B------:R-:W-:Y:S02]  /*4610*/  FSEL R123, R123, R250.reuse, P5 ;  /* 0x000000fa7b7b7208 */ /* 0x080fe40002800000 */
[----:B------:R-:W-:Y:S01]  /*4620*/  FSETP.GE.FTZ.AND P5, PT, R248, RZ, PT ;  /* 0x000000fff800720b */ /* 0x000fe20003fb6000 */
[C---:B------:R-:W-:Y:S01]  /*4630*/  FADD.FTZ R11, -R252.reuse, R11 ;  /* 0x0000000bfc0b7221 */ /* 0x040fe20000010100 */
[-C--:B------:R-:W-:Y:S01]  /*4640*/  HMMA.16816.F32.BF16 R20, R100, R168.reuse, R20 ;  /* 0x000000a86414723c */ /* 0x080fe20000041814 */
[----:B------:R-:W-:Y:S03]  /*4650*/  FMUL.FTZ R205, R205, R123 ;  /* 0x0000007bcdcd7220 */ /* 0x000fe60000410000 */
[-C--:B------:R-:W-:Y:S02]  /*4660*/  FSEL R125, R125, R250.reuse, P4 ;  /* 0x000000fa7d7d7208 */ /* 0x080fe40002000000 */
[----:B------:R-:W-:Y:S01]  /*4670*/  FSETP.GE.FTZ.AND P4, PT, R133, RZ, PT ;  /* 0x000000ff8500720b */ /* 0x000fe20003f96000 */
[----:B------:R-:W-:Y:S01]  /*4680*/  FADD.FTZ R15, -R252, R15 ;  /* 0x0000000ffc0f7221 */ /* 0x000fe20000010100 */
[C---:B------:R-:W-:Y:S01]  /*4690*/  HMMA.16816.F32.BF16 R24, R104.reuse, R168, R24 ;  /* 0x000000a86818723c */ /* 0x040fe20000041818 */
[----:B------:R-:W-:Y:S07]  /*46a0*/  FMUL.FTZ R232, R232, R125 ;  /* 0x0000007de8e87220 */ /* 0x000fee0000410000 */
[C---:B------:R-:W-:Y:S01]  /*46b0*/  FADD.FTZ R17, -R250.reuse, R17 ;  /* 0x00000011fa117221 */ /* 0x040fe20000010100 */
[-C--:B------:R-:W-:Y:S03]  /*46c0*/  HMMA.16816.F32.BF16 R28, R104, R170.reuse, R28 ;  /* 0x000000aa681c723c */ /* 0x080fe6000004181c */
[C---:B------:R-:W-:Y:S01]  /*46d0*/  FADD.FTZ R122, -R250.reuse, R16 ;  /* 0x00000010fa7a7221 */ /* 0x040fe20000010100 */
[-C--:B------:R-:W-:Y:S01]  /*46e0*/  FSEL R17, R17, R250.reuse, P0 ;  /* 0x000000fa11117208 */ /* 0x080fe20000000000 */
[----:B------:R-:W-:Y:S01]  /*46f0*/  FADD.FTZ R18, -R249, R18 ;  /* 0x00000012f9127221 */ /* 0x000fe20000010100 */
[----:B------:R-:W-:Y:S01]  /*4700*/  FSETP.GE.FTZ.AND P0, PT, R245, RZ, PT ;  /* 0x000000fff500720b */ /* 0x000fe20003f16000 */
[----:B------:R-:W-:Y:S01]  /*4710*/  FADD.FTZ R21, -R250, R21 ;  /* 0x00000015fa157221 */ /* 0x000fe20000010100 */
[----:B------:R-:W-:Y:S01]  /*4720*/  HMMA.16816.F32.BF16 R32, R100, R170, R32 ;  /* 0x000000aa6420723c */ /* 0x000fe20000041820 */
[----:B------:R-:W-:Y:S03]  /*4730*/  FMUL.FTZ R244, R244, R17 ;  /* 0x00000011f4f47220 */ /* 0x000fe60000410000 */
[----:B------:R-:W-:Y:S01]  /*4740*/  FADD.FTZ R17, -R250, R20 ;  /* 0x00000014fa117221 */ /* 0x000fe20000010100 */
[-C--:B------:R-:W-:Y:S01]  /*4750*/  FSEL R122, R122, R250.reuse, P3 ;  /* 0x000000fa7a7a7208 */ /* 0x080fe20001800000 */
[----:B------:R-:W-:Y:S01]  /*4760*/  FADD.FTZ R22, -R249, R22 ;  /* 0x00000016f9167221 */ /* 0x000fe20000010100 */
[----:B------:R-:W-:Y:S01]  /*4770*/  FSETP.GE.FTZ.AND P3, PT, R135, RZ, PT ;  /* 0x000000ff8700720b */ /* 0x000fe20003f76000 */
[----:B------:R-:W-:Y:S01]  /*4780*/  FADD.FTZ R25, -R247, R25 ;  /* 0x00000019f7197221 */ /* 0x000fe20000010100 */
[----:B------:R-:W-:Y:S02]  /*4790*/  FSEL R21, R21, R250, P5 ;  /* 0x000000fa15157208 */ /* 0x000fe40002800000 */
[----:B------:R-:W-:Y:S01]  /*47a0*/  FSETP.GE.FTZ.AND P5, PT, R137, RZ, PT ;  /* 0x000000ff8900720b */ /* 0x000fe20003fb6000 */
[----:B------:R-:W-:Y:S01]  /*47b0*/  FMUL.FTZ R241, R241, R122 ;  /* 0x0000007af1f17220 */ /* 0x000fe20000410000 */
[----:B------:R-:W-:Y:S01]  /*47c0*/  FSEL R122, R17, R250, P0 ;  /* 0x000000fa117a7208 */ /* 0x000fe20000000000 */
[----:B------:R-:W-:Y:S01]  /*47d0*/  FADD.FTZ R17, -R249, R6 ;  /* 0x00000006f9117221 */ /* 0x000fe20000010100 */
[----:B------:R-:W-:Y:S01]  /*47e0*/  FSETP.GE.FTZ.AND P0, PT, R221, RZ, PT ;  /* 0x000000ffdd00720b */ /* 0x000fe20003f16000 */
[----:B------:R-:W-:Y:S02]  /*47f0*/  FADD.FTZ R27, -R252, R27 ;  /* 0x0000001bfc1b7221 */ /* 0x000fe40000010100 */
[----:B------:R-:W-:Y:S01]  /*4800*/  FMUL.FTZ R245, R245, R122 ;  /* 0x0000007af5f57220 */ /* 0x000fe20000410000 */
[----:B------:R-:W-:Y:S01]  /*4810*/  FSEL R122, R17, R249, P0 ;  /* 0x000000f9117a7208 */ /* 0x000fe20000000000 */
[----:B------:R-:W-:Y:S01]  /*4820*/  FADD.FTZ R17, -R249, R7 ;  /* 0x00000007f9117221 */ /* 0x000fe20000010100 */
[----:B------:R-:W-:Y:S01]  /*4830*/  FSETP.GE.FTZ.AND P0, PT, R234, RZ, PT ;  /* 0x000000ffea00720b */ /* 0x000fe20003f16000 */
[----:B------:R-:W-:Y:S02]  /*4840*/  FMUL.FTZ R248, R248, R21 ;  /* 0x00000015f8f87220 */ /* 0x000fe40000410000 */
[C---:B------:R-:W-:Y:S01]  /*4850*/  FADD.FTZ R123, -R250.reuse, R32 ;  /* 0x00000020fa7b7221 */ /* 0x040fe20000010100 */
[----:B------:R-:W-:Y:S01]  /*4860*/  FSEL R17, R17, R249, P0 ;  /* 0x000000f911117208 */ /* 0x000fe20000000000 */
[----:B------:R-:W-:Y:S01]  /*4870*/  FMUL.FTZ R221, R221, R122 ;  /* 0x0000007adddd7220 */ /* 0x000fe20000410000 */
[----:B------:R-:W-:Y:S01]  /*4880*/  FSETP.GE.FTZ.AND P0, PT, R251, RZ, PT ;  /* 0x000000fffb00720b */ /* 0x000fe20003f16000 */
[----:B------:R-:W-:Y:S01]  /*4890*/  FADD.FTZ R122, -R249, R19 ;  /* 0x00000013f97a7221 */ /* 0x000fe20000010100 */
[----:B------:R-:W-:Y:S01]  /*48a0*/  FSEL R123, R123, R250, P4 ;  /* 0x000000fa7b7b7208 */ /* 0x000fe20002000000 */
[----:B------:R-:W-:Y:S01]  /*48b0*/  @P3 FADD.FTZ R250, -R250, R33 ;  /* 0x00000021fafa3221 */ /* 0x000fe20000010100 */
[----:B------:R-:W-:Y:S01]  /*48c0*/  FSETP.GE.FTZ.AND P4, PT, R243, RZ, PT ;  /* 0x000000fff300720b */ /* 0x000fe20003f96000 */
[----:B------:R-:W-:Y:S01]  /*48d0*/  FMUL.FTZ R234, R234, R17 ;  /* 0x00000011eaea7220 */ /* 0x000fe20000410000 */
[----:B------:R-:W-:Y:S01]  /*48e0*/  FSETP.GE.FTZ.AND P3, PT, R246, RZ, PT ;  /* 0x000000fff600720b */ /* 0x000fe20003f76000 */
[----:B------:R-:W-:Y:S01]  /*48f0*/  FADD.FTZ R34, -R249, R34 ;  /* 0x00000022f9227221 */ /* 0x000fe20000010100 */
[----:B------:R-:W-:Y:S01]  /*4900*/  FSEL R18, R18, R249, P4 ;  /* 0x000000f912127208 */ /* 0x000fe20002000000 */
[----:B------:R-:W-:Y:S01]  /*4910*/  FMUL.FTZ R123, R133, R123 ;  /* 0x0000007b857b7220 */ /* 0x000fe20000410000 */
[-C--:B------:R-:W-:Y:S01]  /*4920*/  FSEL R17, R122, R249.reuse, P3 ;  /* 0x000000f97a117208 */ /* 0x080fe20001800000 */
[----:B------:R-:W-:Y:S01]  /*4930*/  FADD.FTZ R122, -R249, R23 ;  /* 0x00000017f97a7221 */ /* 0x000fe20000010100 */
[----:B------:R-:W-:Y:S01]  /*4940*/  FSETP.GE.FTZ.AND P3, PT, R233, RZ, PT ;  /* 0x000000ffe900720b */ /* 0x000fe20003f76000 */
[----:B------:R-:W-:Y:S01]  /*4950*/  FMUL.FTZ R243, R243, R18 ;  /* 0x00000012f3f37220 */ /* 0x000fe20000410000 */
[----:B------:R-:W-:Y:S01]  /*4960*/  FSEL R22, R22, R249, P0 ;  /* 0x000000f916167208 */ /* 0x000fe20000000000 */
[----:B------:R-:W-:Y:S01]  /*4970*/  FADD.FTZ R18, -R247, R8 ;  /* 0x00000008f7127221 */ /* 0x000fe20000010100 */
[----:B------:R-:W-:Y:S01]  /*4980*/  FSETP.GE.FTZ.AND P4, PT, R185, RZ, PT ;  /* 0x000000ffb900720b */ /* 0x000fe20003f96000 */
[----:B------:R-:W-:Y:S01]  /*4990*/  FMUL.FTZ R246, R246, R17 ;  /* 0x00000011f6f67220 */ /* 0x000fe20000410000 */
[----:B------:R-:W-:Y:S01]  /*49a0*/  FSETP.GE.FTZ.AND P0, PT, R236, RZ, PT ;  /* 0x000000ffec00720b */ /* 0x000fe20003f16000 */
[----:B------:R-:W-:Y:S01]  /*49b0*/  FMUL.FTZ R251, R251, R22 ;  /* 0x00000016fbfb7220 */ /* 0x000fe20000410000 */
[----:B------:R-:W-:Y:S01]  /*49c0*/  FSEL R18, R18, R247, P3 ;  /* 0x000000f712127208 */ /* 0x000fe20001800000 */
[----:B------:R-:W-:Y:S01]  /*49d0*/  FADD.FTZ R22, -R247, R9 ;  /* 0x00000009f7167221 */ /* 0x000fe20000010100 */
[----:B------:R-:W-:Y:S01]  /*49e0*/  FSETP.GE.FTZ.AND P3, PT, R237, RZ, PT ;  /* 0x000000ffed00720b */ /* 0x000fe20003f76000 */
[----:B------:R-:W-:Y:S01]  /*49f0*/  FMUL.FTZ R250, R135, R250 ;  /* 0x000000fa87fa7220 */ /* 0x000fe20000410000 */
[----:B------:R-:W-:Y:S01]  /*4a00*/  FSEL R9, R122, R249, P6 ;  /* 0x000000f97a097208 */ /* 0x000fe20003000000 */
[----:B------:R-:W-:Y:S01]  /*4a10*/  FMUL.FTZ R233, R233, R18 ;  /* 0x00000012e9e97220 */ /* 0x000fe20000410000 */
[----:B------:R-:W-:Y:S01]  /*4a20*/  FSEL R17, R22, R247, P0 ;  /* 0x000000f716117208 */ /* 0x000fe20000000000 */
[C---:B------:R-:W-:Y:S01]  /*4a30*/  FADD.FTZ R18, -R247.reuse, R12 ;  /* 0x0000000cf7127221 */ /* 0x040fe20000010100 */
[----:B------:R-:W-:Y:S01]  /*4a40*/  FSETP.GE.FTZ.AND P0, PT, R138, RZ, PT ;  /* 0x000000ff8a00720b */ /* 0x000fe20003f16000 */
[C---:B------:R-:W-:Y:S01]  /*4a50*/  FADD.FTZ R22, -R247.reuse, R13 ;  /* 0x0000000df7167221 */ /* 0x040fe20000010100 */
[----:B------:R-:W-:Y:S01]  /*4a60*/  FSEL R34, R34, R249, P5 ;  /* 0x000000f922227208 */ /* 0x000fe20002800000 */
[----:B------:R-:W-:Y:S01]  /*4a70*/  FADD.FTZ R122, -R247, R24 ;  /* 0x00000018f77a7221 */ /* 0x000fe20000010100 */
[-C--:B------:R-:W-:Y:S01]  /*4a80*/  FSEL R18, R18, R247.reuse, P3 ;  /* 0x000000f712127208 */ /* 0x080fe20001800000 */
[----:B------:R-:W-:Y:S01]  /*4a90*/  @P4 FADD.FTZ R249, -R249, R35 ;  /* 0x00000023f9f94221 */ /* 0x000fe20000010100 */
[----:B------:R-:W-:Y:S01]  /*4aa0*/  FSETP.GE.FTZ.AND P3, PT, R130, RZ, PT ;  /* 0x000000ff8200720b */ /* 0x000fe20003f76000 */
[----:B------:R-:W-:Y:S01]  /*4ab0*/  FADD.FTZ R13, -R252, R14 ;  /* 0x0000000efc0d7221 */ /* 0x000fe20000010100 */
[----:B------:R-:W-:Y:S01]  /*4ac0*/  FSETP.GE.FTZ.AND P5, PT, R240, RZ, PT ;  /* 0x000000fff000720b */ /* 0x000fe20003fb6000 */
[----:B------:R-:W-:Y:S01]  /*4ad0*/  FMUL.FTZ R237, R237, R18 ;  /* 0x00000012eded7220 */ /* 0x000fe20000410000 */
[----:B------:R-:W-:Y:S01]  /*4ae0*/  FSETP.GE.FTZ.AND P4, PT, R127, RZ, PT ;  /* 0x000000ff7f00720b */ /* 0x000fe20003f96000 */
[----:B------:R-:W-:Y:S01]  /*4af0*/  FADD.FTZ R18, -R247, R28 ;  /* 0x0000001cf7127221 */ /* 0x000fe20000010100 */
[----:B------:R-:W-:Y:S01]  /*4b00*/  FSEL R25, R25, R247, P3 ;  /* 0x000000f719197208 */ /* 0x000fe20001800000 */
[----:B------:R-:W-:Y:S01]  /*4b10*/  FMUL.FTZ R126, R126, R9 ;  /* 0x000000097e7e7220 */ /* 0x000fe20000410000 */
[----:B------:R-:W-:Y:S01]  /*4b20*/  FSETP.GE.FTZ.AND P3, PT, R131, RZ, PT ;  /* 0x000000ff8300720b */ /* 0x000fe20003f76000 */
[----:B------:R-:W-:Y:S01]  /*4b30*/  FMUL.FTZ R34, R137, R34 ;  /* 0x0000002289227220 */ /* 0x000fe20000410000 */
[----:B------:R-:W-:Y:S01]  /*4b40*/  FSEL R9, R22, R247, P5 ;  /* 0x000000f716097208 */ /* 0x000fe20002800000 */
[----:B------:R-:W-:Y:S01]  /*4b50*/  FMUL.FTZ R249, R185, R249 ;  /* 0x000000f9b9f97220 */ /* 0x000fe20000410000 */
[----:B------:R-:W-:Y:S01]  /*4b60*/  FSEL R122, R122, R247, P4 ;  /* 0x000000f77a7a7208 */ /* 0x000fe20002000000 */
[----:B------:R-:W-:Y:S01]  /*4b70*/  FMUL.FTZ R236, R236, R17 ;  /* 0x00000011ecec7220 */ /* 0x000fe20000410000 */
[----:B------:R-:W-:Y:S01]  /*4b80*/  FSEL R18, R18, R247, P3 ;  /* 0x000000f712127208 */ /* 0x000fe20001800000 */
[----:B------:R-:W-:Y:S01]  /*4b90*/  @P0 FADD.FTZ R247, -R247, R29 ;  /* 0x0000001df7f70221 */ /* 0x000fe20000010100 */
[----:B------:R-:W-:Y:S01]  /*4ba0*/  FSETP.GE.FTZ.AND P0, PT, R239, RZ, PT ;  /* 0x000000ffef00720b */ /* 0x000fe20003f16000 */
[----:B------:R-:W-:Y:S01]  /*4bb0*/  FMUL.FTZ R240, R240, R9 ;  /* 0x00000009f0f07220 */ /* 0x000fe20000410000 */
[----:B------:R-:W-:Y:S01]  /*4bc0*/  FSETP.GE.FTZ.AND P3, PT, R238, RZ, PT ;  /* 0x000000ffee00720b */ /* 0x000fe20003f76000 */
[----:B------:R-:W-:Y:S01]  /*4bd0*/  FADD.FTZ R9, -R252, R10 ;  /* 0x0000000afc097221 */ /* 0x000fe20000010100 */
[----:B------:R-:W-:Y:S01]  /*4be0*/  FSETP.GE.FTZ.AND P6, PT, R242, RZ, PT ;  /* 0x000000fff200720b */ /* 0x000fe20003fd6000 */
[----:B------:R-:W-:Y:S01]  /*4bf0*/  FMUL.FTZ R122, R127, R122 ;  /* 0x0000007a7f7a7220 */ /* 0x000fe20000410000 */
[----:B------:R-:W-:Y:S01]  /*4c00*/  FSEL R14, R13, R252, P0 ;  /* 0x000000fc0d0e7208 */ /* 0x000fe20000000000 */
[----:B------:R-:W-:Y:S01]  /*4c10*/  FMUL.FTZ R25, R130, R25 ;  /* 0x0000001982197220 */ /* 0x000fe20000410000 */
[----:B------:R-:W-:Y:S01]  /*4c20*/  FSETP.GE.FTZ.AND P0, PT, R128, RZ, PT ;  /* 0x000000ff8000720b */ /* 0x000fe20003f16000 */
[----:B------:R-:W-:Y:S01]  /*4c30*/  FMUL.FTZ R18, R131, R18 ;  /* 0x0000001283127220 */ /* 0x000fe20000410000 */
[----:B------:R-:W-:Y:S01]  /*4c40*/  FSEL R11, R11, R252, P3 ;  /* 0x000000fc0b0b7208 */ /* 0x000fe20001800000 */
[----:B------:R-:W-:Y:S01]  /*4c50*/  FMUL.FTZ R239, R239, R14 ;  /* 0x0000000eefef7220 */ /* 0x000fe20000410000 */
[-C--:B------:R-:W-:Y:S01]  /*4c60*/  FSEL R15, R15, R252.reuse, P6 ;  /* 0x000000fc0f0f7208 */ /* 0x080fe20003000000 */
[----:B------:R-:W-:Y:S01]  /*4c70*/  FMUL.FTZ R247, R138, R247 ;  /* 0x000000f78af77220 */ /* 0x000fe20000410000 */
[----:B------:R-:W-:Y:S01]  /*4c80*/  ISETP.GE.AND P6, PT, R214, 0x1, PT ;  /* 0x00000001d600780c */ /* 0x000fe20003fc6270 */
[----:B------:R-:W-:Y:S01]  /*4c90*/  FMUL.FTZ R238, R238, R11 ;  /* 0x0000000beeee7220 */ /* 0x000fe20000410000 */
[----:B------:R-:W-:Y:S01]  /*4ca0*/  FSETP.GE.FTZ.AND P4, PT, R235, RZ, PT ;  /* 0x000000ffeb00720b */ /* 0x000fe20003f96000 */
[----:B------:R-:W-:Y:S01]  /*4cb0*/  FADD.FTZ R11, -R252, R30 ;  /* 0x0000001efc0b7221 */ /* 0x000fe20000010100 */
[----:B------:R-:W-:Y:S01]  /*4cc0*/  FSETP.GE.FTZ.AND P5, PT, R129, RZ, PT ;  /* 0x000000ff8100720b */ /* 0x000fe20003fb6000 */
[----:B------:R-:W-:Y:S01]  /*4cd0*/  FMUL.FTZ R242, R242, R15 ;  /* 0x0000000ff2f27220 */ /* 0x000fe20000410000 */
[----:B------:R-:W-:Y:S01]  /*4ce0*/  FSEL R10, R9, R252, P4 ;  /* 0x000000fc090a7208 */ /* 0x000fe20002000000 */
[----:B------:R-:W-:Y:S01]  /*4cf0*/  FADD.FTZ R9, -R252, R26 ;  /* 0x0000001afc097221 */ /* 0x000fe20000010100 */
[----:B------:R-:W-:Y:S02]  /*4d00*/  FSETP.GE.FTZ.AND P4, PT, R134, RZ, PT ;  /* 0x000000ff8600720b */ /* 0x000fe40003f96000 */
[----:B------:R-:W-:Y:S01]  /*4d10*/  FSETP.GE.FTZ.AND P3, PT, R139, RZ, PT ;  /* 0x000000ff8b00720b */ /* 0x000fe20003f76000 */
[----:B------:R-:W-:Y:S01]  /*4d20*/  FMUL.FTZ R235, R235, R10 ;  /* 0x0000000aebeb7220 */ /* 0x000fe20000410000 */
[-C--:B------:R-:W-:Y:S02]  /*4d30*/  FSEL R10, R9, R252.reuse, P5 ;  /* 0x000000fc090a7208 */ /* 0x080fe40002800000 */
[-C--:B------:R-:W-:Y:S02]  /*4d40*/  FSEL R27, R27, R252.reuse, P4 ;  /* 0x000000fc1b1b7208 */ /* 0x080fe40002000000 */
[----:B------:R-:W-:Y:S01]  /*4d50*/  FSEL R14, R11, R252, P3 ;  /* 0x000000fc0b0e7208 */ /* 0x000fe20001800000 */
[----:B------:R-:W-:Y:S02]  /*4d60*/  @P0 FADD.FTZ R252, -R252, R31 ;  /* 0x0000001ffcfc0221 */ /* 0x000fe40000010100 */
        /* <DEDUP_REMOVED lines=11> */
[C---:B------:R-:W-:Y:S03]  /*4e20*/  LEA R224, P0, R5.reuse, R224, 0x1 ;  /* 0x000000e005e07211 */ /* 0x040fe600078008ff */
        /* <DEDUP_REMOVED lines=12> */
.L_x_821:
        /* <DEDUP_REMOVED lines=100> */
.L_x_822:
        /* <DEDUP_REMOVED lines=51> */
[----:B------:R-:W-:Y:S01]  /*5860*/  @P6 IADD3 R101, R192, -0x40, RZ ;  /* 0xffffffc0c0656810 */ /* 0x000fe20007ffe0ff */
[C---:B----4-:R-:W-:Y:S01]  /*5870*/  HMMA.16816.F32.BF16 R4, R28.reuse, R104, R4 ;  /* 0x000000681c04723c */ /* 0x050fe20000041804 */
[----:B------:R-:W-:Y:S06]  /*5880*/  IMAD.U32 R103, RZ, RZ, UR18 ;  /* 0x00000012ff677e24 */ /* 0x000fec000f8e00ff */
[----:B------:R-:W-:Y:S01]  /*5890*/  @P6 IMAD.WIDE R104, R101, 0x4, R226 ;  /* 0x0000000465686825 */ /* 0x000fe200078e02e2 */
[C---:B------:R-:W-:Y:S04]  /*58a0*/  HMMA.16816.F32.BF16 R8, R28.reuse, R106, R8 ;  /* 0x0000006a1c08723c */ /* 0x040fe80000041808 */
[----:B------:R4:W5:Y:S01]  /*58b0*/  @P6 LDG.E R210, [R104.64] ;  /* 0x0000001868d26981 */ /* 0x000962000c1e1900 */
[----:B------:R-:W-:Y:S02]  /*58c0*/  IMAD.U32 R101, RZ, RZ, UR17 ;  /* 0x00000011ff657e24 */ /* 0x000fe4000f8e00ff */
[----:B------:R-:W-:Y:S01]  /*58d0*/  IMAD.U32 R107, RZ, RZ, UR11 ;  /* 0x0000000bff6b7e24 */ /* 0x000fe2000f8e00ff */
[C---:B-1----:R-:W-:Y:S01]  /*58e0*/  HMMA.16816.F32.BF16 R12, R28.reuse, R20, R12 ;  /* 0x000000141c0c723c */ /* 0x042fe2000004180c */
[----:B------:R4:W5:Y:S04]  /*58f0*/  @P6 LDG.E R211, [R104.64+0x20] ;  /* 0x0000201868d36981 */ /* 0x000968000c1e1900 */
[----:B------:R4:W5:Y:S03]  /*5900*/  @P6 LDG.E R207, [R104.64+0x80] ;  /* 0x0000801868cf6981 */ /* 0x000966000c1e1900 */
[----:B------:R-:W-:Y:S01]  /*5910*/  HMMA.16816.F32.BF16 R16, R28, R22, R16 ;  /* 0x000000161c10723c */ /* 0x000fe20000041810 */
[----:B------:R-:W-:Y:S04]  /*5920*/  LDSM.16.MT88.4 R20, [R177+0xc000] ;  /* 0x00c00000b114783b */ /* 0x000fe80000004200 */
[----:B------:R4:W5:Y:S02]  /*5930*/  @P6 LDG.E R209, [R104.64+0xa0] ;  /* 0x0000a01868d16981 */ /* 0x000964000c1e1900 */
        /* <DEDUP_REMOVED lines=10> */
[C---:B---3--:R-:W-:Y:S04]  /*59e0*/  HMMA.16816.F32.BF16 R12, R32.reuse, R24, R12 ;  /* 0x00000018200c723c */ /* 0x048fe8000004180c */
[-C--:B------:R-:W-:Y:S01]  /*59f0*/  LEA.HI.X.SX32 R29, R29, R231.reuse, 0x2, P3 ;  /* 0x000000e71d1d7211 */ /* 0x080fe200018f16ff */
[----:B----4-:R-:W-:Y:S02]  /*5a00*/  IMAD.IADD R104, R183, 0x1, R176 ;  /* 0x00000001b7687824 */ /* 0x010fe400078e02b0 */
[-C--:B------:R-:W-:Y:S01]  /*5a10*/  LEA R24, P0, R31, R230.reuse, 0x2 ;  /* 0x000000e61f187211 */ /* 0x080fe200078010ff */
[----:B------:R-:W-:Y:S01]  /*5a20*/  HMMA.16816.F32.BF16 R16, R32, R26, R16 ;  /* 0x0000001a2010723c */ /* 0x000fe20000041810 */
[----:B------:R-:W-:Y:S01]  /*5a30*/  IMAD.U32 R25, RZ, RZ, UR18 ;  /* 0x00000012ff197e24 */ /* 0x000fe2000f8e00ff */
[----:B------:R-:W-:Y:S02]  /*5a40*/  RED.E.ADD.F32.FTZ.RN.STRONG.GPU [R230.64], R4 ;  /* 0x00000004e600798e */ /* 0x000fe4000c10e798 */
[----:B------:R-:W-:Y:S02]  /*5a50*/  IMAD.U32 R105, RZ, RZ, UR15 ;  /* 0x0000000fff697e24 */ /* 0x000fe4000f8e00ff */
[-C--:B------:R-:W-:Y:S01]  /*5a60*/  LEA R30, P4, R25, R230.reuse, 0x2 ;  /* 0x000000e6191e7211 */ /* 0x080fe200078810ff */
[----:B------:R-:W-:Y:S02]  /*5a70*/  IMAD.U32 R25, RZ, RZ, UR16 ;  /* 0x00000010ff197e24 */ /* 0x000fe4000f8e00ff */
[----:B------:R-:W-:Y:S03]  /*5a80*/  IMAD.U32 R27, RZ, RZ, UR15 ;  /* 0x0000000fff1b7e24 */ /* 0x000fe6000f8e00ff */
[-C--:B------:R-:W-:Y:S01]  /*5a90*/  LEA.HI.X.SX32 R31, R103, R231.reuse, 0x2, P4 ;  /* 0x000000e7671f7211 */ /* 0x080fe200020f16ff */
[----:B------:R-:W-:Y:S01]  /*5aa0*/  IMAD.U32 R103, RZ, RZ, UR14 ;  /* 0x0000000eff677e24 */ /* 0x000fe2000f8e00ff */
[-C--:B------:R-:W-:Y:S01]  /*5ab0*/  LEA.HI.X.SX32 R25, R25, R231.reuse, 0x2, P0 ;  /* 0x000000e719197211 */ /* 0x080fe200000f16ff */
[----:B------:R-:W-:Y:S01]  /*5ac0*/  IMAD.U32 R35, RZ, RZ, UR13 ;  /* 0x0000000dff237e24 */ /* 0x000fe2000f8e00ff */
[-C--:B------:R-:W-:Y:S01]  /*5ad0*/  LEA R34, P0, R27, R230.reuse, 0x2 ;  /* 0x000000e61b227211 */ /* 0x080fe200078010ff */
[----:B------:R1:W-:Y:S01]  /*5ae0*/  RED.E.ADD.F32.FTZ.RN.STRONG.GPU [R30.64], R5 ;  /* 0x000000051e00798e */ /* 0x0003e2000c10e798 */
[-C--:B------:R-:W-:Y:S01]  /*5af0*/  LEA R108, P4, R103, R230.reuse, 0x2 ;  /* 0x000000e6676c7211 */ /* 0x080fe200078810ff */
[----:B------:R-:W-:Y:S02]  /*5b00*/  IMAD.U32 R33, RZ, RZ, UR12 ;  /* 0x0000000cff217e24 */ /* 0x000fe4000f8e00ff */
[----:B------:R2:W-:Y:S01]  /*5b10*/  RED.E.ADD.F32.FTZ.RN.STRONG.GPU [R28.64], R6 ;  /* 0x000000061c00798e */ /* 0x0005e2000c10e798 */
[----:B------:R-:W-:Y:S01]  /*5b20*/  IMAD.U32 R27, RZ, RZ, UR13 ;  /* 0x0000000dff1b7e24 */ /* 0x000fe2000f8e00ff */
[-C--:B------:R-:W-:Y:S01]  /*5b30*/  LEA.HI.X.SX32 R109, R101, R231.reuse, 0x2, P4 ;  /* 0x000000e7656d7211 */ /* 0x080fe200020f16ff */
[----:B------:R-:W-:Y:S01]  /*5b40*/  IMAD.U32 R101, RZ, RZ, UR9 ;  /* 0x00000009ff657e24 */ /* 0x000fe2000f8e00ff */
[----:B------:R3:W-:Y:S01]  /*5b50*/  RED.E.ADD.F32.FTZ.RN.STRONG.GPU [R24.64], R7 ;  /* 0x000000071800798e */ /* 0x0007e2000c10e798 */
        /* <DEDUP_REMOVED lines=39> */
[----:B------:R-:W-:Y:S03]  /*5dd0*/  @P6 IADD3 R204, P3, R204, -0x100, RZ ;  /* 0xffffff00cccc6810 */ /* 0x000fe60007f7e0ff */
[----:B------:R-:W1:Y:S01]  /*5de0*/  LDSM.16.MT88.4 R4, [R177+0xa000] ;  /* 0x00a00000b104783b */ /* 0x000e620000004200 */
[----:B------:R-:W-:Y:S03]  /*5df0*/  @P6 IADD3.X R203, R203, -0x1, RZ, P3, !PT ;  /* 0xffffffffcbcb6810 */ /* 0x000fe60001ffe4ff */
        /* <DEDUP_REMOVED lines=41> */
[----:B------:R-:W-:Y:S02]  /*6090*/  @P6 IADD3 R5, P4, R226, -0x100, RZ ;  /* 0xffffff00e2056810 */ /* 0x000fe40007f9e0ff */
[----:B------:R-:W-:Y:S01]  /*60a0*/  IADD3 R214, R214, -0x1, RZ ;  /* 0xffffffffd6d67810 */ /* 0x000fe20007ffe0ff */
[----:B------:R-:W-:Y:S04]  /*60b0*/  HMMA.16816.F32.BF16 R96, R8, R6, R96 ;  /* 0x000000060860723c */ /* 0x000fe80000041860 */
[----:B------:R-:W-:Y:S01]  /*60c0*/  @P6 IMAD.MOV.U32 R226, RZ, RZ, R5 ;  /* 0x000000ffffe26224 */ /* 0x000fe200078e0005 */
[----:B------:R-:W-:Y:S02]  /*60d0*/  @P6 IADD3.X R4, R227, -0x1, RZ, P4, !PT ;  /* 0xffffffffe3046810 */ /* 0x000fe400027fe4ff */
[C---:B------:R-:W-:Y:S01]  /*60e0*/  IADD3 R6, R176.reuse, -0x2000, RZ ;  /* 0xffffe000b0067810 */ /* 0x040fe20007ffe0ff */
[-C--:B---3--:R-:W-:Y:S05]  /*60f0*/  HMMA.16816.F32.BF16 R68, R12, R24.reuse, R68 ;  /* 0x000000180c44723c */ /* 0x088fea0000041844 */
[----:B------:R-:W-:Y:S01]  /*6100*/  @P0 IADD3 R6, R176, 0x2000, RZ ;  /* 0x00002000b0060810 */ /* 0x000fe20007ffe0ff */
[----:B------:R-:W-:Y:S02]  /*6110*/  @P6 IMAD.MOV.U32 R227, RZ, RZ, R4 ;  /* 0x000000ffffe36224 */ /* 0x000fe400078e0004 */
        /* <DEDUP_REMOVED lines=11> */
[----:B------:R-:W-:Y:S01]  /*61d0*/  ISETP.NE.AND P0, PT, R218, -0x1, PT ;  /* 0xffffffffda00780c */ /* 0x000fe20003f05270 */
[----:B------:R-:W-:Y:S01]  /*61e0*/  FMUL.FTZ R69, R69, c[0x0][0x2e0] ;  /* 0x0000b80045457a20 */ /* 0x000fe20000410000 */
[----:B------:R-:W-:Y:S01]  /*61f0*/  SHF.R.S32.HI R3, RZ, 0x1f, R189 ;  /* 0x0000001fff037819 */ /* 0x000fe200000114bd */
        /* <DEDUP_REMOVED lines=9> */
[----:B------:R-:W-:Y:S01]  /*6290*/  FMUL.FTZ R72, R72, c[0x0][0x2e0] ;  /* 0x0000b80048487a20 */ /* 0x000fe20000410000 */
[----:B------:R-:W-:Y:S01]  /*62a0*/  @P0 IADD3 R32, R215, R218, RZ ;  /* 0x000000dad7200210 */ /* 0x000fe20007ffe0ff */
[----:B------:R-:W-:Y:S01]  /*62b0*/  FMUL.FTZ R73, R73, c[0x0][0x2e0] ;  /* 0x0000b80049497a20 */ /* 0x000fe20000410000 */
[----:B------:R-:W-:Y:S01]  /*62c0*/  F2FP.BF16.PACK_AB R83, R83, R82 ;  /* 0x000000525353723e */ /* 0x000fe200000010ff */
[----:B------:R-:W-:-:S02]  /*62d0*/  FMUL.FTZ R74, R74, c[0x0][0x2e0] ;  /* 0x0000b8004a4a7a20 */ /* 0x000fc40000410000 */
        /* <DEDUP_REMOVED lines=106> */
[C---:B------:R-:W-:Y:S01]  /*6980*/  @P0 IMAD.WIDE.U32 R34, R32.reuse, c[0x0][0x3a0], RZ ;  /* 0x0000e80020220a25 */ /* 0x040fe200078e00ff */
[----:B------:R1:W-:Y:S02]  /*6990*/  STS [R202+0x4000], R65 ;  /* 0x00400041ca007388 */ /* 0x0003e40000000800 */
[----:B------:R-:W-:Y:S01]  /*69a0*/  F2FP.BF16.PACK_AB R63, R63, R62 ;  /* 0x0000003e3f3f723e */ /* 0x000fe200000010ff */
[----:B------:R-:W-:Y:S01]  /*69b0*/  @P0 IMAD R32, R32, c[0x0][0x3a4], R35 ;  /* 0x0000e90020200a24 */ /* 0x000fe200078e0223 */
        /* <DEDUP_REMOVED lines=15> */
.L_x_824:
        /* <DEDUP_REMOVED lines=15> */
.L_x_825:
[----:B------:R-:W-:Y:S01]  /*6ba0*/  BAR.SYNC.DEFER_BLOCKING 0x0 ;  /* 0x0000000000007b1d */ /* 0x000fe20000010000 */
[C---:B-1----:R-:W-:Y:S01]  /*6bb0*/  SHF.L.U32 R37, R195.reuse, 0x7, RZ ;  /* 0x00000007c3257819 */ /* 0x042fe200000006ff */
[----:B------:R-:W-:Y:S01]  /*6bc0*/  IMAD R39, R195, -0x80, R216 ;  /* 0xffffff80c3277824 */ /* 0x000fe200078e02d8 */
[----:B------:R-:W-:Y:S02]  /*6bd0*/  SHF.R.S32.HI R45, RZ, 0x1f, R190 ;  /* 0x0000001fff2d7819 */ /* 0x000fe400000114be */
[----:B------:R-:W-:Y:S01]  /*6be0*/  SHF.R.S32.HI R3, RZ, 0x1f, R37 ;  /* 0x0000001fff037819 */ /* 0x000fe20000011425 */
[----:B------:R-:W-:Y:S01]  /*6bf0*/  BSSY B0, `(.L_x_826) ;  /* 0x000001f000007945 */ /* 0x000fe20003800000 */
[----:B------:R-:W-:Y:S02]  /*6c00*/  MOV R44, R190 ;  /* 0x000000be002c7202 */ /* 0x000fe40000000f00 */
[----:B------:R-:W-:Y:S01]  /*6c10*/  ISETP.GE.AND P4, PT, R188, R39, PT ;  /* 0x00000027bc00720c */ /* 0x000fe20003f86270 */
[----:B------:R-:W-:Y:S01]  /*6c20*/  IMAD R38, R3, c[0x0][0x3a0], RZ ;  /* 0x0000e80003267a24 */ /* 0x000fe200078e02ff */
[----:B------:R-:W-:Y:S01]  /*6c30*/  SHF.R.S32.HI R36, RZ, 0x1f, R208 ;  /* 0x0000001fff247819 */ /* 0x000fe200000114d0 */
[----:B------:R-:W-:-:S04]  /*6c40*/  IMAD.WIDE.U32 R40, R37, c[0x0][0x3a0], R44 ;  /* 0x0000e80025287a25 */ /* 0x000fc800078e002c */
[----:B------:R-:W-:Y:S01]  /*6c50*/  IMAD R33, R37, c[0x0][0x3a4], R38 ;  /* 0x0000e90025217a24 */ /* 0x000fe200078e0226 */
[----:B------:R-:W-:Y:S02]  /*6c60*/  IADD3 R46, P0, R34, R40, RZ ;  /* 0x00000028222e7210 */ /* 0x000fe40007f1e0ff */
[----:B------:R-:W-:Y:S02]  /*6c70*/  SHF.R.S32.HI R38, RZ, 0x1f, R188 ;  /* 0x0000001fff267819 */ /* 0x000fe400000114bc */
        /* <DEDUP_REMOVED lines=22> */
.L_x_827:
[----:B------:R-:W-:Y:S05]  /*6de0*/  BSYNC B0 ;  /* 0x0000000000007941 */ /* 0x000fea0003800000 */
.L_x_826:
        /* <DEDUP_REMOVED lines=14> */
.L_x_829:
[----:B------:R-:W-:Y:S05]  /*6ed0*/  BSYNC B0 ;  /* 0x0000000000007941 */ /* 0x000fea0003800000 */
.L_x_828:
        /* <DEDUP_REMOVED lines=14> */
.L_x_831:
[----:B------:R-:W-:Y:S05]  /*6fc0*/  BSYNC B0 ;  /* 0x0000000000007941 */ /* 0x000fea0003800000 */
.L_x_830:
        /* <DEDUP_REMOVED lines=14> */
.L_x_833:
[----:B------:R-:W-:Y:S05]  /*70b0*/  BSYNC B0 ;  /* 0x0000000000007941 */ /* 0x000fea0003800000 */
.L_x_832:
[----:B------:R-:W-:Y:S01]  /*70c0*/  IMAD.WIDE.U32 R44, R37, c[0x0][0x3a8], R44 ;  /* 0x0000ea00252c7a25 */ /* 0x000fe200078e002c */
[----:B------:R-:W-:Y:S03]  /*70d0*/  BSSY B0, `(.L_x_834) ;  /* 0x0000012000007945 */ /* 0x000fe60003800000 */
[----:B--2---:R-:W-:Y:S01]  /*70e0*/  IMAD R20, R3, c[0x0][0x3a8], RZ ;  /* 0x0000ea0003147a24 */ /* 0x004fe200078e02ff */
        /* <DEDUP_REMOVED lines=16> */
.L_x_835:
[----:B------:R-:W-:Y:S05]  /*71f0*/  BSYNC B0 ;  /* 0x0000000000007941 */ /* 0x000fea0003800000 */
.L_x_834:
[----:B------:R-:W-:Y:S01]  /*7200*/  BSSY B0, `(.L_x_836) ;  /* 0x000000d000007945 */ /* 0x000fe20003800000 */
        /* <DEDUP_REMOVED lines=12> */
.L_x_837:
[----:B------:R-:W-:Y:S05]  /*72d0*/  BSYNC B0 ;  /* 0x0000000000007941 */ /* 0x000fea0003800000 */
.L_x_836:
        /* <DEDUP_REMOVED lines=13> */
.L_x_839:
[----:B------:R-:W-:Y:S05]  /*73b0*/  BSYNC B0 ;  /* 0x0000000000007941 */ /* 0x000fea0003800000 */
.L_x_838:
        /* <DEDUP_REMOVED lines=10> */
[----:B------:R1:W-:Y:S01]  /*7460*/  STG.E.128 [R8.64], R4 ;  /* 0x0000000408007986 */ /* 0x0003e2000c101d18 */
[----:B------:R-:W-:Y:S05]  /*7470*/  BRA `(.L_x_840) ;  /* 0x000009e000007947 */ /* 0x000fea0003800000 */
.L_x_820:
        /* <DEDUP_REMOVED lines=15> */
.L_x_841:
        /* <DEDUP_REMOVED lines=15> */
.L_x_842:
        /* <DEDUP_REMOVED lines=25> */
.L_x_844:
[----:B------:R-:W-:Y:S05]  /*77f0*/  BSYNC B0 ;  /* 0x0000000000007941 */ /* 0x000fea0003800000 */
.L_x_843:
        /* <DEDUP_REMOVED lines=14> */
.L_x_846:
[----:B------:R-:W-:Y:S05]  /*78e0*/  BSYNC B0 ;  /* 0x0000000000007941 */ /* 0x000fea0003800000 */
.L_x_845:
        /* <DEDUP_REMOVED lines=14> */
.L_x_848:
[----:B------:R-:W-:Y:S05]  /*79d0*/  BSYNC B0 ;  /* 0x0000000000007941 */ /* 0x000fea0003800000 */
.L_x_847:
        /* <DEDUP_REMOVED lines=8> */
[----:B------:R-:W-:-:S04]  /*7a60*/  IMAD R7, R7, c[0x0][0x3a0], RZ ;  /* 0x0000e80007077a24 */ /* 0x000fc800078e02ff */
[----:B------:R-:W-:Y:S01]  /*7a70*/  IMAD R7, R8, c[0x0][0x3a4], R7 ;  /* 0x0000e90008077a24 */ /* 0x000fe200078e0207 */
[----:B------:R-:W-:-:S04]  /*7a80*/  LEA R8, P0, R10, c[0x0][0x340], 0x1 ;  /* 0x0000d0000a087a11 */ /* 0x000fc800078008ff */
[----:B------:R-:W-:-:S04]  /*7a90*/  IADD3 R7, R7, R11, RZ ;  /* 0x0000000b07077210 */ /* 0x000fc80007ffe0ff */
[----:B------:R-:W-:-:S05]  /*7aa0*/  LEA.HI.X R9, R10, c[0x0][0x344], R7, 0x1, P0 ;  /* 0x0000d1000a097a11 */ /* 0x000fca00000f0c07 */
[----:B------:R2:W-:Y:S02]  /*7ab0*/  STG.E.128 [R8.64], RZ ;  /* 0x000000ff08007986 */ /* 0x0005e4000c101d18 */
.L_x_850:
[----:B------:R-:W-:Y:S05]  /*7ac0*/  BSYNC B0 ;  /* 0x0000000000007941 */ /* 0x000fea0003800000 */
.L_x_849:
[----:B------:R-:W-:Y:S01]  /*7ad0*/  IMAD.WIDE.U32 R10, R5, c[0x0][0x3a8], R190 ;  /* 0x0000ea00050a7a25 */ /* 0x000fe200078e00be */
[----:B------:R-:W-:Y:S03]  /*7ae0*/  BSSY B0, `(.L_x_851) ;  /* 0x0000012000007945 */ /* 0x000fe60003800000 */
[----:B--2---:R-:W-:Y:S02]  /*7af0*/  IMAD R8, R3, c[0x0][0x3a8], RZ ;  /* 0x0000ea0003087a24 */ /* 0x004fe400078e02ff */
        /* <DEDUP_REMOVED lines=16> */
.L_x_852:
[----:B------:R-:W-:Y:S05]  /*7c00*/  BSYNC B0 ;  /* 0x0000000000007941 */ /* 0x000fea0003800000 */
.L_x_851:
        /* <DEDUP_REMOVED lines=12> */
.L_x_854:
[----:B------:R-:W-:Y:S05]  /*7cd0*/  BSYNC B0 ;  /* 0x0000000000007941 */ /* 0x000fea0003800000 */
.L_x_853:
        /* <DEDUP_REMOVED lines=12> */
.L_x_856:
[----:B------:R-:W-:Y:S05]  /*7da0*/  BSYNC B0 ;  /* 0x0000000000007941 */ /* 0x000fea0003800000 */
.L_x_855:
        /* <DEDUP_REMOVED lines=11> */
.L_x_840:
[----:B------:R-:W-:Y:S05]  /*7e60*/  BSYNC B1 ;  /* 0x0000000000017941 */ /* 0x000fea0003800000 */
.L_x_815:
        /* <DEDUP_REMOVED lines=9> */
.L_x_857:
[----:B------:R-:W-:Y:S05]  /*7f00*/  EXIT ;  /* 0x000000000000794d */ /* 0x000fea0003800000 */
.L_x_859:
        /* <DEDUP_REMOVED lines=15> */
.L_x_2466:


//--------------------- .text._ZN5flash44flash_bwd_dq_dk_dv_loop_seqk_parallel_kernelI23Flash_bwd_kernel_traitsILi64ELi64ELi128ELi8ELi2ELi4ELi4ELb1ELb0EN7cutlass10bfloat16_tE19Flash_kernel_traitsILi64ELi64ELi128ELi8ES3_EELb0ELb0ELb0ELb0ELb0ELb1ELb1EEEvNS_16Flash_bwd_paramsE --------------------------
	.section	.text._ZN5flash44flash_bwd_dq_dk_dv_loop_seqk_parallel_kernelI23Flash_bwd_kernel_traitsILi64ELi64ELi128ELi8ELi2ELi4ELi4ELb1ELb0EN7cutlass10bfloat16_tE19Flash_kernel_traitsILi64ELi64ELi128ELi8ES3_EELb0ELb0ELb0ELb0ELb0ELb1ELb1EEEvNS_16Flash_bwd_paramsE,"ax",@progbits
	.sectioninfo	@"SHI_REGISTERS=255"
	.align	128
        .global         _ZN5flash44flash_bwd_dq_dk_dv_loop_seqk_parallel_kernelI23Flash_bwd_kernel_traitsILi64ELi64ELi128ELi8ELi2ELi4ELi4ELb1ELb0EN7cutlass10bfloat16_tE19Flash_kernel_traitsILi64ELi64ELi128ELi8ES3_EELb0ELb0ELb0ELb0ELb0ELb1ELb1EEEvNS_16Flash_bwd_paramsE
        .type           _ZN5flash44flash_bwd_dq_dk_dv_loop_seqk_parallel_kernelI23Flash_bwd_kernel_traitsILi64ELi64ELi128ELi8ELi2ELi4ELi4ELb1ELb0EN7cutlass10bfloat16_tE19Flash_kernel_traitsILi64ELi64ELi128ELi8ES3_EELb0ELb0ELb0ELb0ELb0ELb1ELb1EEEvNS_16Flash_bwd_paramsE,@function
        .size           _ZN5flash44flash_bwd_dq_dk_dv_loop_seqk_parallel_kernelI23Flash_bwd_kernel_traitsILi64ELi64ELi128ELi8ELi2ELi4ELi4ELb1ELb0EN7cutlass10bfloat16_tE19Flash_kernel_traitsILi64ELi64ELi128ELi8ES3_EELb0ELb0ELb0ELb0ELb0ELb1ELb1EEEvNS_16Flash_bwd_paramsE,(.L_x_2467 - _ZN5flash44flash_bwd_dq_dk_dv_loop_seqk_parallel_kernelI23Flash_bwd_kernel_traitsILi64ELi64ELi128ELi8ELi2ELi4ELi4ELb1ELb0EN7cutlass10bfloat16_tE19Flash_kernel_traitsILi64ELi64ELi128ELi8ES3_EELb0ELb0ELb0ELb0ELb0ELb1ELb1EEEvNS_16Flash_bwd_paramsE)
        .other          _ZN5flash44flash_bwd_dq_dk_dv_loop_seqk_parallel_kernelI23Flash_bwd_kernel_traitsILi64ELi64ELi128ELi8ELi2ELi4ELi4ELb1ELb0EN7cutlass10bfloat16_tE19Flash_kernel_traitsILi64ELi64ELi128ELi8ES3_EELb0ELb0ELb0ELb0ELb0ELb1ELb1EEEvNS_16Flash_bwd_paramsE,@"STO_CUDA_ENTRY STV_DEFAULT"
_ZN5flash44flash_bwd_dq_dk_dv_loop_seqk_parallel_kernelI23Flash_bwd_kernel_traitsILi64ELi64ELi128ELi8ELi2ELi4ELi4ELb1ELb0EN7cutlass10bfloat16_tE19Flash_kernel_traitsILi64ELi64ELi128ELi8ES3_EELb0ELb0ELb0ELb0ELb0ELb1ELb1EEEvNS_16Flash_bwd_paramsE:
.text._ZN5flash44flash_bwd_dq_dk_dv_loop_seqk_parallel_kernelI23Flash_bwd_kernel_traitsILi64ELi64ELi128ELi8ELi2ELi4ELi4ELb1ELb0EN7cutlass10bfloat16_tE19Flash_kernel_traitsILi64ELi64ELi128ELi8ES3_EELb0ELb0ELb0ELb0ELb0ELb1ELb1EEEvNS_16Flash_bwd_paramsE:
        /* <DEDUP_REMOVED lines=13> */
[----:B------:R-:W-:Y:S01]  /*00d0*/  UMOV UR8, 0x80 ;  /* 0x0000008000087882 */ /* 0x000fe20000000000 */
[----:B------:R-:W-:Y:S01]  /*00e0*/  IMAD.MOV.U32 R185, RZ, RZ, -0x10 ;  /* 0xfffffff0ffb97424 */ /* 0x000fe200078e00ff */
[----:B------:R-:W-:Y:S02]  /*00f0*/  ULDC UR7, c[0x0][0x210] ;  /* 0x0000840000077ab9 */ /* 0x000fe40000000800 */
[----:B------:R-:W-:Y:S02]  /*0100*/  ULDC UR6, c[0x0][0x234] ;  /* 0x00008d0000067ab9 */ /* 0x000fe40000000800 */
[----:B------:R-:W-:Y:S01]  /*0110*/  UIMAD UR6, UR8, UR7, UR6 ;  /* 0x00000007080672a4 */ /* 0x000fe2000f8e0206 */
[----:B------:R-:W3:Y:S01]  /*0120*/  S2UR UR42, SR_CTAID.Y ;  /* 0x00000000002a79c3 */ /* 0x000ee20000002600 */
[----:B------:R-:W-:-:S02]  /*0130*/  ULDC UR13, c[0x0][0x1c8] ;  /* 0x00007200000d7ab9 */ /* 0x000fc40000000800 */
[----:B------:R-:W-:Y:S02]  /*0140*/  ULDC.U8 UR10, c[0x0][0x328] ;  /* 0x0000ca00000a7ab9 */ /* 0x000fe40000000000 */
[----:B------:R-:W-:Y:S01]  /*0150*/  IMAD.U32 R0, RZ, RZ, UR6 ;  /* 0x00000006ff007e24 */ /* 0x000fe2000f8e00ff */
[----:B------:R-:W-:Y:S02]  /*0160*/  UISETP.NE.AND UP1, UPT, UR10, URZ, UPT ;  /* 0x0000003f0a00728c */ /* 0x000fe4000bf25270 */
[----:B------:R-:W-:Y:S02]  /*0170*/  ULDC UR60, c[0x0][0x214] ;  /* 0x00008500003c7ab9 */ /* 0x000fe40000000800 */
[----:B------:R4:W-:Y:S01]  /*0180*/  STL [R1+0x14], R0 ;  /* 0x0000140001007387 */ /* 0x0009e20000100800 */
[----:B------:R-:W-:Y:S02]  /*0190*/  ULDC UR9, c[0x0][0x1c0] ;  /* 0x0000700000097ab9 */ /* 0x000fe40000000800 */
[----:B------:R-:W-:Y:S01]  /*01a0*/  ULDC UR16, c[0x0][0x224] ;  /* 0x0000890000107ab9 */ /* 0x000fe20000000800 */
[----:B-1----:R-:W-:Y:S01]  /*01b0*/  SHF.R.S32.HI R11, RZ, 0x1f, R13 ;  /* 0x0000001fff0b7819 */ /* 0x002fe2000001140d */
[----:B--2---:R-:W-:Y:S01]  /*01c0*/  ULOP3.LUT UR7, UR47, UR13, URZ, 0x3c, !UPT ;  /* 0x0000000d2f077292 */ /* 0x004fe2000f8e3c3f */
[----:B------:R-:W-:Y:S01]  /*01d0*/  IMAD.SHL.U32 R242, R13, 0x2, RZ ;  /* 0x000000020df27824 */ /* 0x000fe200078e00ff */
[----:B------:R-:W-:Y:S01]  /*01e0*/  USHF.R.S32.HI UR8, URZ, 0x1f, UR47 ;  /* 0x0000001f3f087899 */ /* 0x000fe2000801142f */
[CC--:B------:R-:W-:Y:S01]  /*01f0*/  LEA.HI R3, R11.reuse, R13.reuse, RZ, 0x4 ;  /* 0x0000000d0b037211 */ /* 0x0c0fe200078f20ff */
[----:B------:R-:W-:Y:S01]  /*0200*/  ULDC UR15, c[0x0][0x224] ;  /* 0x00008900000f7ab9 */ /* 0x000fe20000000800 */
[-C--:B------:R-:W-:Y:S01]  /*0210*/  LEA.HI R16, R11, R13.reuse, RZ, 0x2 ;  /* 0x0000000d0b107211 */ /* 0x080fe200078f10ff */
[----:B------:R-:W-:Y:S01]  /*0220*/  ULDC UR55, c[0x0][0x22c] ;  /* 0x00008b0000377ab9 */ /* 0x000fe20000000800 */
[----:B------:R-:W-:Y:S01]  /*0230*/  SHF.R.S32.HI R4, RZ, 0x4, R3 ;  /* 0x00000004ff047819 */ /* 0x000fe20000011403 */
[----:B---3--:R-:W-:Y:S01]  /*0240*/  @UP1 UIMAD UR10, UR42, UR60, URZ ;  /* 0x0000003c2a0a12a4 */ /* 0x008fe2000f8e023f */
[----:B------:R-:W-:Y:S01]  /*0250*/  SHF.R.S32.HI R5, RZ, 0x2, R16 ;  /* 0x00000002ff057819 */ /* 0x000fe20000011410 */
[----:B------:R-:W-:Y:S01]  /*0260*/  UIMAD UR6, UR42, UR9, UR47 ;  /* 0x000000092a0672a4 */ /* 0x000fe2000f8e022f */
[----:B------:R-:W-:Y:S01]  /*0270*/  LEA.HI R2, R3, R4, RZ, 0x1 ;  /* 0x0000000403027211 */ /* 0x000fe200078f08ff */
[----:B------:R-:W-:Y:S01]  /*0280*/  UIMAD UR58, UR47, UR55, URZ ;  /* 0x000000372f3a72a4 */ /* 0x000fe2000f8e023f */
[----:B------:R-:W-:Y:S01]  /*0290*/  LEA.HI R14, R11, R13, RZ, 0x3 ;  /* 0x0000000d0b0e7211 */ /* 0x000fe200078f18ff */
[----:B------:R-:W-:Y:S01]  /*02a0*/  UIMAD UR9, UR6, UR15, URZ ;  /* 0x0000000f060972a4 */ /* 0x000fe2000f8e023f */
[----:B------:R-:W-:Y:S01]  /*02b0*/  LOP3.LUT R2, R2, 0xfffffffe, RZ, 0xc0, !PT ;  /* 0xfffffffe02027812 */ /* 0x000fe200078ec0ff */
[----:B------:R-:W-:Y:S01]  /*02c0*/  ULDC UR48, c[0x0][0x1c0] ;  /* 0x0000700000307ab9 */ /* 0x000fe20000000800 */
[----:B------:R-:W-:Y:S01]  /*02d0*/  SHF.R.S32.HI R237, RZ, 0x3, R14 ;  /* 0x00000003ffed7819 */ /* 0x000fe2000001140e */
[----:B------:R-:W-:Y:S01]  /*02e0*/  ULDC UR12, c[0x0][0x1c0] ;  /* 0x00007000000c7ab9 */ /* 0x000fe20000000800 */
[----:B----4-:R-:W-:Y:S01]  /*02f0*/  SHF.R.S32.HI R0, RZ, 0x1f, R16 ;  /* 0x0000001fff007819 */ /* 0x010fe20000011410 */
[----:B------:R-:W-:Y:S01]  /*0300*/  IMAD.IADD R10, R4, 0x1, -R2 ;  /* 0x00000001040a7824 */ /* 0x000fe200078e0a02 */
[----:B------:R-:W-:Y:S01]  /*0310*/  LOP3.LUT R2, R3, 0xfffffff0, RZ, 0xc0, !PT ;  /* 0xfffffff003027812 */ /* 0x000fe200078ec0ff */
[----:B------:R-:W-:Y:S01]  /*0320*/  IMAD.U32 R4, RZ, RZ, UR8 ;  /* 0x00000008ff047e24 */ /* 0x000fe2000f8e00ff */
[----:B------:R-:W-:Y:S01]  /*0330*/  LEA.HI R0, R0, R5, RZ, 0x3 ;  /* 0x0000000500007211 */ /* 0x000fe200078f18ff */
[----:B------:R-:W-:Y:S01]  /*0340*/  IMAD.SHL.U32 R3, R237, 0x40, RZ ;  /* 0x00000040ed037824 */ /* 0x000fe200078e00ff */
[----:B------:R-:W-:Y:S01]  /*0350*/  LEA.HI R8, R11, R13, RZ, 0x5 ;  /* 0x0000000d0b087211 */ /* 0x000fe200078f28ff */
[----:B------:R-:W-:Y:S01]  /*0360*/  IMAD.IADD R2, R13, 0x1, -R2 ;  /* 0x000000010d027824 */ /* 0x000fe200078e0a02 */
[----:B------:R-:W-:Y:S01]  /*0370*/  LOP3.LUT R0, R0, 0xfffffff8, RZ, 0xc0, !PT ;  /* 0xfffffff800007812 */ /* 0x000fe200078ec0ff */
[----:B------:R-:W-:Y:S01]  /*0380*/  USHF.L.U32 UR8, UR42, 0x7, URZ ;  /* 0x000000072a087899 */ /* 0x000fe2000800063f */
[----:B------:R-:W-:Y:S01]  /*0390*/  LOP3.LUT R3, R3, 0x1c0, RZ, 0xc0, !PT ;  /* 0x000001c003037812 */ /* 0x000fe200078ec0ff */
[----:B------:R-:W-:Y:S01]  /*03a0*/  UIMAD.WIDE UR48, UR55, UR48, URZ ;  /* 0x00000030373072a5 */ /* 0x000fe2000f8e023f */
[----:B------:R-:W-:Y:S01]  /*03b0*/  SHF.R.S32.HI R4, RZ, 0x1f, R2 ;  /* 0x0000001fff047819 */ /* 0x000fe20000011402 */
[----:B------:R-:W-:Y:S01]  /*03c0*/  IMAD.IADD R7, R5, 0x1, -R0 ;  /* 0x0000000105077824 */ /* 0x000fe200078e0a00 */
[----:B------:R-:W-:Y:S01]  /*03d0*/  SHF.R.U32.HI R5, RZ, 0x3, R3 ;  /* 0x00000003ff057819 */ /* 0x000fe20000011603 */
[----:B------:R-:W-:Y:S01]  /*03e0*/  IMAD.U32 R0, RZ, RZ, UR7 ;  /* 0x00000007ff007e24 */ /* 0x000fe2000f8e00ff */
[----:B------:R-:W-:Y:S01]  /*03f0*/  LEA.HI R12, R4, R2, RZ, 0x3 ;  /* 0x00000002040c7211 */ /* 0x000fe200078f18ff */
[----:B------:R-:W-:Y:S01]  /*0400*/  USHF.R.S32.HI UR7, URZ, 0x1f, UR16 ;  /* 0x0000001f3f077899 */ /* 0x000fe20008011410 */
[--C-:B------:R-:W-:Y:S01]  /*0410*/  SHF.R.S32.HI R17, RZ, 0x5, R8.reuse ;  /* 0x00000005ff117819 */ /* 0x100fe20000011408 */
[----:B------:R-:W-:Y:S01]  /*0420*/  UIMAD UR55, UR55, UR12, URZ ;  /* 0x0000000c373772a4 */ /* 0x000fe2000f8e023f */
[----:B------:R1:W-:Y:S01]  /*0430*/  STL [R1+0x10], R0 ;  /* 0x0000100001007387 */ /* 0x0003e20000100800 */
[----:B------:R-:W-:Y:S01]  /*0440*/  LOP3.LUT R4, R12, 0xfffffff8, RZ, 0xc0, !PT ;  /* 0xfffffff80c047812 */ /* 0x000fe200078ec0ff */
[----:B------:R-:W-:Y:S01]  /*0450*/  UIMAD UR6, UR7, UR42, URZ ;  /* 0x0000002a070672a4 */ /* 0x000fe2000f8e023f */
[----:B------:R-:W-:Y:S01]  /*0460*/  SHF.R.S32.HI R6, RZ, 0x1f, R8 ;  /* 0x0000001fff067819 */ /* 0x000fe20000011408 */
[----:B------:R-:W-:-:S02]  /*0470*/  USHF.L.U32 UR19, UR55, 0x4, URZ ;  /* 0x0000000437137899 */ /* 0x000fc4000800063f */
[----:B------:R-:W-:Y:S01]  /*0480*/  IMAD.IADD R15, R2, 0x1, -R4 ;  /* 0x00000001020f7824 */ /* 0x000fe200078e0a04 */
[----:B------:R-:W-:Y:S01]  /*0490*/  LOP3.LUT R4, R7, 0x1, RZ, 0xc0, !PT ;  /* 0x0000000107047812 */ /* 0x000fe200078ec0ff */
[----:B------:R-:W-:Y:S01]  /*04a0*/  IMAD.U32 R2, RZ, RZ, UR8 ;  /* 0x00000008ff027e24 */ /* 0x000fe2000f8e00ff */
[----:B------:R-:W-:Y:S02]  /*04b0*/  USHF.R.S32.HI UR8, URZ, 0x1f, UR42 ;  /* 0x0000001f3f087899 */ /* 0x000fe4000801142a */
[----:B------:R-:W-:Y:S01]  /*04c0*/  ISETP.NE.U32.AND P0, PT, R4, 0x1, PT ;  /* 0x000000010400780c */ /* 0x000fe20003f05070 */
[----:B------:R-:W-:Y:S02]  /*04d0*/  USHF.L.U32 UR13, UR55, 0x3, URZ ;  /* 0x00000003370d7899 */ /* 0x000fe4000800063f */
[----:B------:R-:W-:Y:S01]  /*04e0*/  UIADD3 UR18, UR19, 0x20, URZ ;  /* 0x0000002013127890 */ /* 0x000fe2000fffe03f */
[----:B------:R-:W-:Y:S01]  /*04f0*/  SEL R185, R185, 0x10, !P0 ;  /* 0x00000010b9b97807 */ /* 0x000fe20004000000 */
[----:B------:R-:W-:-:S02]  /*0500*/  UIMAD.WIDE.U32 UR56, UR42, UR16, URZ ;  /* 0x000000102a3872a5 */ /* 0x000fc4000f8e003f */
[----:B------:R-:W-:Y:S02]  /*0510*/  UIADD3 UR17, UR13, UR18, URZ ;  /* 0x000000120d117290 */ /* 0x000fe4000fffe03f */
[----:B------:R-:W-:Y:S02]  /*0520*/  ULDC UR14, c[0x0][0x1c0] ;  /* 0x00007000000e7ab9 */ /* 0x000fe40000000800 */
[----:B------:R-:W-:Y:S02]  /*0530*/  UIADD3 UR16, UR13, UR17, URZ ;  /* 0x000000110d107290 */ /* 0x000fe4000fffe03f */
[----:B------:R-:W-:Y:S01]  /*0540*/  USHF.L.U32 UR54, UR55, 0x6, URZ ;  /* 0x0000000637367899 */ /* 0x000fe2000800063f */
[----:B-1----:R-:W-:Y:S01]  /*0550*/  LOP3.LUT R0, R14, 0xfffffff8, RZ, 0xc0, !PT ;  /* 0xfffffff80e007812 */ /* 0x002fe200078ec0ff */
[----:B------:R-:W-:Y:S02]  /*0560*/  UIADD3 UR15, UR13, UR16, URZ ;  /* 0x000000100d0f7290 */ /* 0x000fe4000fffe03f */
[----:B------:R-:W-:-:S02]  /*0570*/  ULDC.U8 UR11, c[0x0][0x3d0] ;  /* 0x0000f400000b7ab9 */ /* 0x000fc40000000000 */
[----:B------:R-:W-:Y:S01]  /*0580*/  IMAD.IADD R0, R13, 0x1, -R0 ;  /* 0x000000010d007824 */ /* 0x000fe200078e0a00 */
[----:B------:R-:W-:Y:S02]  /*0590*/  ULDC.64 UR4, c[0x0][0x118] ;  /* 0x0000460000047ab9 */ /* 0x000fe40000000a00 */
[----:B------:R-:W-:Y:S01]  /*05a0*/  UISETP.NE.AND UP2, UPT, UR11, URZ, UPT ;  /* 0x0000003f0b00728c */ /* 0x000fe2000bf45270 */
[C---:B------:R-:W-:Y:S01]  /*05b0*/  IMAD.SHL.U32 R244, R0.reuse, 0x8, RZ ;  /* 0x0000000800f47824 */ /* 0x040fe200078e00ff */
[C---:B------:R-:W-:Y:S01]  /*05c0*/  LOP3.LUT P4, RZ, R0.reuse, 0x2, RZ, 0xc0, !PT ;  /* 0x0000000200ff7812 */ /* 0x040fe2000788c0ff */
[----:B------:R-:W-:Y:S01]  /*05d0*/  UIMAD.WIDE.U32 UR52, UR48, UR56, URZ ;  /* 0x00000038303472a5 */ /* 0x000fe2000f8e003f */
[C---:B------:R-:W-:Y:S01]  /*05e0*/  LOP3.LUT P3, RZ, R0.reuse, 0x4, RZ, 0xc0, !PT ;  /* 0x0000000400ff7812 */ /* 0x040fe2000786c0ff */
[----:B------:R-:W-:Y:S01]  /*05f0*/  IMAD.SHL.U32 R0, R0, 0x40, RZ ;  /* 0x0000004000007824 */ /* 0x000fe200078e00ff */
[----:B------:R-:W-:Y:S01]  /*0600*/  LOP3.LUT R3, R3, 0x38, R244, 0xf8, !PT ;  /* 0x0000003803037812 */ /* 0x000fe200078ef8f4 */
[----:B------:R-:W-:Y:S01]  /*0610*/  UIMAD UR61, UR49, UR56, URZ ;  /* 0x00000038313d72a4 */ /* 0x000fe2000f8e023f */
[C---:B------:R-:W-:Y:S01]  /*0620*/  R2P PR, R7.reuse, 0x6 ;  /* 0x0000000607007804 */ /* 0x040fe20000000000 */
[----:B------:R-:W-:Y:S01]  /*0630*/  IMAD.SHL.U32 R7, R7, 0x40, RZ ;  /* 0x0000004007077824 */ /* 0x000fe200078e00ff */
[----:B------:R-:W-:Y:S01]  /*0640*/  LOP3.LUT R9, R3, R5, RZ, 0x3c, !PT ;  /* 0x0000000503097212 */ /* 0x000fe200078e3cff */
[----:B------:R-:W-:Y:S01]  /*0650*/  UIMAD UR25, UR55, 0x18, URZ ;  /* 0x00000018371978a4 */ /* 0x000fe2000f8e023f */
[----:B------:R-:W-:Y:S01]  /*0660*/  LEA.HI R3, R6, R17, RZ, 0x2 ;  /* 0x0000001106037211 */ /* 0x000fe200078f10ff */
[----:B------:R-:W-:Y:S01]  /*0670*/  USHF.L.U32 UR24, UR55, 0x5, URZ ;  /* 0x0000000537187899 */ /* 0x000fe2000800063f */
[----:B------:R-:W-:Y:S01]  /*0680*/  LOP3.LUT R0, R0, 0x1c0, RZ, 0xc0, !PT ;  /* 0x000001c000007812 */ /* 0x000fe200078ec0ff */
[----:B------:R-:W-:Y:S01]  /*0690*/  UIMAD UR23, UR55, 0x28, URZ ;  /* 0x00000028371778a4 */ /* 0x000fe2000f8e023f */
[----:B------:R-:W-:Y:S01]  /*06a0*/  LOP3.LUT R2, R3, 0xfffffffc, RZ, 0xc0, !PT ;  /* 0xfffffffc03027812 */ /* 0x000fe200078ec0ff */
[----:B------:R-:W-:Y:S01]  /*06b0*/  IMAD.U32 R3, RZ, RZ, UR8 ;  /* 0x00000008ff037e24 */ /* 0x000fe2000f8e00ff */
[----:B------:R-:W-:Y:S01]  /*06c0*/  USHF.R.S32.HI UR8, URZ, 0x1f, UR47 ;  /* 0x0000001f3f087899 */ /* 0x000fe2000801142f */
[----:B------:R-:W-:Y:S01]  /*06d0*/  LEA.HI R5, R11, R13, RZ, 0x6 ;  /* 0x0000000d0b057211 */ /* 0x000fe200078f30ff */
[----:B------:R-:W-:Y:S01]  /*06e0*/  UIMAD UR22, UR55, 0x30, URZ ;  /* 0x00000030371678a4 */ /* 0x000fe2000f8e023f */
[----:B------:R-:W-:Y:S01]  /*06f0*/  IMAD.IADD R175, R17, 0x1, -R2 ;  /* 0x0000000111af7824 */ /* 0x000fe200078e0a02 */
[----:B------:R-:W-:Y:S01]  /*0700*/  LOP3.LUT R178, R0, 0x8, R14, 0xf8, !PT ;  /* 0x0000000800b27812 */ /* 0x000fe200078ef80e */
[----:B------:R-:W-:Y:S01]  /*0710*/  UIMAD UR21, UR55, 0x38, URZ ;  /* 0x00000038371578a4 */ /* 0x000fe2000f8e023f */
[----:B------:R-:W-:Y:S01]  /*0720*/  IMAD.U32 R2, RZ, RZ, UR8 ;  /* 0x00000008ff027e24 */ /* 0x000fe2000f8e00ff */
[----:B------:R-:W-:Y:S01]  /*0730*/  USHF.R.S32.HI UR8, URZ, 0x1f, UR42 ;  /* 0x0000001f3f087899 */ /* 0x000fe2000801142a */
[----:B------:R-:W-:Y:S01]  /*0740*/  IMAD.SHL.U32 R2, R175, 0x10, RZ ;  /* 0x00000010af027824 */ /* 0x000fe200078e00ff */
[----:B------:R-:W-:Y:S01]  /*0750*/  SHF.R.S32.HI R5, RZ, 0x6, R5 ;  /* 0x00000006ff057819 */ /* 0x000fe20000011405 */
[----:B------:R-:W-:-:S02]  /*0760*/  USHF.R.S32.HI UR59, URZ, 0x1f, UR54 ;  /* 0x0000001f3f3b7899 */ /* 0x000fc40008011436 */
[----:B------:R-:W-:Y:S01]  /*0770*/  UMOV UR51, 0xffffe000 ;  /* 0xffffe00000337882 */ /* 0x000fe20000000000 */
[----:B------:R-:W-:Y:S01]  /*0780*/  LOP3.LUT R6, R0, 0x30, R2, 0xf8, !PT ;  /* 0x0000003000067812 */ /* 0x000fe200078ef802 */
[----:B------:R-:W-:Y:S01]  /*0790*/  IMAD.U32 R3, RZ, RZ, UR8 ;  /* 0x00000008ff037e24 */ /* 0x000fe2000f8e00ff */
[----:B------:R-:W-:Y:S01]  /*07a0*/  SHF.R.U32.HI R0, RZ, 0x3, R0 ;  /* 0x00000003ff007819 */ /* 0x000fe20000011600 */
[----:B------:R-:W-:Y:S01]  /*07b0*/  IMAD.SHL.U32 R3, R10, 0x200, RZ ;  /* 0x000002000a037824 */ /* 0x000fe200078e00ff */
[----:B------:R-:W-:Y:S01]  /*07c0*/  LOP3.LUT R4, R6, 0x8, R14, 0xf8, !PT ;  /* 0x0000000806047812 */ /* 0x000fe200078ef80e */
[----:B------:R-:W-:Y:S01]  /*07d0*/  IMAD.U32 R6, RZ, RZ, UR6 ;  /* 0x00000006ff067e24 */ /* 0x000fe2000f8e00ff */
[----:B------:R-:W-:Y:S01]  /*07e0*/  LOP3.LUT R178, R178, R0, RZ, 0x3c, !PT ;  /* 0x00000000b2b27212 */ /* 0x000fe200078e3cff */
[----:B------:R-:W-:Y:S01]  /*07f0*/  IMAD R2, R5, 0x800, R3 ;  /* 0x0000080005027824 */ /* 0x000fe200078e0203 */
[----:B------:R-:W-:Y:S01]  /*0800*/  LOP3.LUT R3, R3, R4, R0, 0xf6, !PT ;  /* 0x0000000403037212 */ /* 0x000fe200078ef600 */
[----:B------:R-:W-:Y:S01]  /*0810*/  USHF.R.S32.HI UR6, URZ, 0x1f, UR58 ;  /* 0x0000001f3f067899 */ /* 0x000fe2000801143a */
[----:B------:R-:W-:Y:S01]  /*0820*/  LOP3.LUT R0, R16, 0x7ffffffc, RZ, 0xc0, !PT ;  /* 0x7ffffffc10007812 */ /* 0x000fe200078ec0ff */
[----:B------:R-:W-:Y:S01]  /*0830*/  IMAD.IADD R178, R2, 0x1, R178 ;  /* 0x0000000102b27824 */ /* 0x000fe200078e02b2 */
[----:B------:R-:W-:Y:S01]  /*0840*/  LOP3.LUT R4, R8, 0xffffffe0, RZ, 0xc0, !PT ;  /* 0xffffffe008047812 */ /* 0x000fe200078ec0ff */
[----:B------:R-:W-:Y:S01]  /*0850*/  IMAD.U32 R2, RZ, RZ, UR10 ;  /* 0x0000000aff027e24 */ /* 0x000fe2000f8e00ff */
[----:B------:R-:W-:Y:S01]  /*0860*/  USHF.R.S32.HI UR8, URZ, 0x1f, UR47 ;  /* 0x0000001f3f087899 */ /* 0x000fe2000801142f */
[----:B------:R-:W-:-:S02]  /*0870*/  IMAD R251, R5, 0x200, R9 ;  /* 0x0000020005fb7824 */ /* 0x000fc400078e0209 */
[----:B------:R-:W-:Y:S01]  /*0880*/  IMAD.IADD R14, R13, 0x1, -R4 ;  /* 0x000000010d0e7824 */ /* 0x000fe200078e0a04 */
[----:B------:R1:W-:Y:S01]  /*0890*/  STL [R1+0x4], R2 ;  /* 0x0000040201007387 */ /* 0x0003e20000100800 */
[----:B------:R-:W-:Y:S02]  /*08a0*/  IMAD.SHL.U32 R4, R5, 0x20, RZ ;  /* 0x0000002005047824 */ /* 0x000fe400078e00ff */
[----:B------:R-:W-:Y:S02]  /*08b0*/  IMAD.SHL.U32 R178, R178, 0x2, RZ ;  /* 0x00000002b2b27824 */ /* 0x000fe400078e00ff */
[----:B------:R-:W-:Y:S01]  /*08c0*/  IMAD.U32 R18, RZ, RZ, UR8 ;  /* 0x00000008ff127e24 */ /* 0x000fe2000f8e00ff */
[----:B------:R-:W-:Y:S01]  /*08d0*/  LOP3.LUT R242, R4, 0x6, R242, 0xf8, !PT ;  /* 0x0000000604f27812 */ /* 0x000fe200078ef8f2 */
[----:B------:R-:W-:Y:S01]  /*08e0*/  @!UP1 UIMAD UR8, UR42, UR14, UR47 ;  /* 0x0000000e2a0892a4 */ /* 0x000fe2000f8e022f */
[----:B------:R-:W-:Y:S01]  /*08f0*/  IMAD.SHL.U32 R236, R251, 0x2, RZ ;  /* 0x00000002fbec7824 */ /* 0x000fe200078e00ff */
[----:B------:R-:W-:Y:S01]  /*0900*/  UIADD3 UR14, UR13, UR15, URZ ;  /* 0x0000000f0d0e7290 */ /* 0x000fe2000fffe03f */
[----:B------:R-:W-:Y:S01]  /*0910*/  IMAD.SHL.U32 R3, R3, 0x2, RZ ;  /* 0x0000000203037824 */ /* 0x000fe200078e00ff */
[----:B------:R-:W-:-:S02]  /*0920*/  @!UP1 UIMAD UR60, UR8, UR60, URZ ;  /* 0x0000003c083c92a4 */ /* 0x000fc4000f8e023f */
[----:B------:R-:W-:Y:S01]  /*0930*/  UIADD3 UR20, UR13, UR14, URZ ;  /* 0x0000000e0d147290 */ /* 0x000fe2000fffe03f */
[----:B-1----:R-:W-:-:S05]  /*0940*/  IMAD.U32 R2, RZ, RZ, UR9 ;  /* 0x00000009ff027e24 */ /* 0x002fca000f8e00ff */
[----:B------:R1:W-:Y:S04]  /*0950*/  STL [R1+0xc], R2 ;  /* 0x00000c0201007387 */ /* 0x0003e80000100800 */
[----:B------:R2:W-:Y:S04]  /*0960*/  STL [R1+0x8], R6 ;  /* 0x0000080601007387 */ /* 0x0005e80000100800 */
[----:B------:R3:W-:Y:S01]  /*0970*/  STL [R1], R14 ;  /* 0x0000000e01007387 */ /* 0x0007e20000100800 */
[----:B-1----:R-:W-:Y:S01]  /*0980*/  LEA.HI R2, R11, R13, RZ, 0x7 ;  /* 0x0000000d0b027211 */ /* 0x002fe200078f38ff */
[----:B--2---:R-:W-:-:S03]  /*0990*/  IMAD.IADD R6, R13, 0x1, -R0 ;  /* 0x000000010d067824 */ /* 0x004fc600078e0a00 */
[----:B------:R-:W-:Y:S01]  /*09a0*/  SHF.R.S32.HI R2, RZ, 0x7, R2 ;  /* 0x00000007ff027819 */ /* 0x000fe20000011402 */
[----:B------:R-:W-:Y:S01]  /*09b0*/  IMAD.U32 R0, RZ, RZ, UR6 ;  /* 0x00000006ff007e24 */ /* 0x000fe2000f8e00ff */
[----:B------:R-:W-:Y:S01]  /*09c0*/  LEA.HI R0, R8, R17, RZ, 0x1 ;  /* 0x0000001108007211 */ /* 0x000fe200078f08ff */
[----:B------:R-:W-:Y:S02]  /*09d0*/  IMAD.SHL.U32 R6, R6, 0x2, RZ ;  /* 0x0000000206067824 */ /* 0x000fe400078e00ff */
[----:B------:R-:W-:Y:S01]  /*09e0*/  IMAD.SHL.U32 R5, R2, 0x8, RZ ;  /* 0x0000000802057824 */ /* 0x000fe200078e00ff */
[----:B------:R-:W-:Y:S02]  /*09f0*/  LOP3.LUT R8, R0, 0xfffffffe, RZ, 0xc0, !PT ;  /* 0xfffffffe00087812 */ /* 0x000fe400078ec0ff */
[----:B------:R-:W-:Y:S02]  /*0a00*/  LOP3.LUT R0, R7, 0x1c0, RZ, 0xc0, !PT ;  /* 0x000001c007007812 */ /* 0x000fe400078ec0ff */
[----:B------:R-:W-:Y:S01]  /*0a10*/  LOP3.LUT R5, R5, 0x8, RZ, 0xc0, !PT ;  /* 0x0000000805057812 */ /* 0x000fe200078ec0ff */
[----:B------:R-:W-:Y:S01]  /*0a20*/  IMAD.IADD R184, R17, 0x1, -R8 ;  /* 0x0000000111b87824 */ /* 0x000fe200078e0a08 */
[----:B------:R-:W-:Y:S01]  /*0a30*/  LOP3.LUT R7, R0, 0x20, R4, 0xf8, !PT ;  /* 0x0000002000077812 */ /* 0x000fe200078ef804 */
[----:B------:R-:W-:-:S02]  /*0a40*/  IMAD.SHL.U32 R4, R10, 0x10, RZ ;  /* 0x000000100a047824 */ /* 0x000fc400078e00ff */
[----:B------:R-:W-:Y:S01]  /*0a50*/  IMAD R8, R2, 0x1000, R6 ;  /* 0x0000100002087824 */ /* 0x000fe200078e0206 */
[----:B------:R-:W-:Y:S02]  /*0a60*/  SHF.R.U32.HI R2, RZ, 0x3, R0 ;  /* 0x00000003ff027819 */ /* 0x000fe40000011600 */
[----:B------:R-:W-:Y:S01]  /*0a70*/  LOP3.LUT R9, R5, 0x10, R4, 0xf8, !PT ;  /* 0x0000001005097812 */ /* 0x000fe200078ef804 */
[----:B------:R-:W-:Y:S01]  /*0a80*/  IMAD R8, R184, 0x400, R8 ;  /* 0x00000400b8087824 */ /* 0x000fe200078e0208 */
[----:B------:R-:W-:Y:S01]  /*0a90*/  LOP3.LUT R5, R2, R0, R5, 0x1e, !PT ;  /* 0x0000000002057212 */ /* 0x000fe200078e1e05 */
[----:B------:R-:W-:Y:S01]  /*0aa0*/  IMAD R0, R175, 0x400, R6 ;  /* 0x00000400af007824 */ /* 0x000fe200078e0206 */
[----:B------:R-:W-:Y:S01]  /*0ab0*/  LOP3.LUT R7, R7, R2, RZ, 0x3c, !PT ;  /* 0x0000000207077212 */ /* 0x000fe200078e3cff */
[----:B------:R-:W-:Y:S02]  /*0ac0*/  IMAD.SHL.U32 R2, R15, 0x40, RZ ;  /* 0x000000400f027824 */ /* 0x000fe400078e00ff */
[----:B------:R-:W-:Y:S01]  /*0ad0*/  IMAD.IADD R243, R0, 0x1, R5 ;  /* 0x0000000100f37824 */ /* 0x000fe200078e0205 */
[----:B------:R-:W-:Y:S01]  /*0ae0*/  SHF.R.S32.HI R5, RZ, 0x1f, R14 ;  /* 0x0000001fff057819 */ /* 0x000fe2000001140e */
[----:B------:R-:W-:Y:S01]  /*0af0*/  IMAD.SHL.U32 R0, R10, 0x8, RZ ;  /* 0x000000080a007824 */ /* 0x000fe200078e00ff */
[----:B------:R-:W-:Y:S01]  /*0b00*/  LOP3.LUT R2, R2, 0x1c0, RZ, 0xc0, !PT ;  /* 0x000001c002027812 */ /* 0x000fe200078ec0ff */
[----:B------:R-:W-:Y:S01]  /*0b10*/  IMAD.SHL.U32 R6, R12, 0x40, RZ ;  /* 0x000000400c067824 */ /* 0x000fe200078e00ff */
[----:B------:R-:W-:Y:S01]  /*0b20*/  LEA.HI R5, R5, R14, RZ, 0x2 ;  /* 0x0000000e05057211 */ /* 0x000fe200078f10ff */
[----:B------:R-:W-:Y:S01]  /*0b30*/  IMAD.IADD R8, R7, 0x1, R8 ;  /* 0x0000000107087824 */ /* 0x000fe200078e0208 */
[----:B------:R-:W-:-:S02]  /*0b40*/  SHF.R.U32.HI R4, RZ, 0x3, R2 ;  /* 0x00000003ff047819 */ /* 0x000fc40000011602 */
[----:B------:R-:W-:Y:S01]  /*0b50*/  LOP3.LUT R7, R2, 0x8, R0, 0xf8, !PT ;  /* 0x0000000802077812 */ /* 0x000fe200078ef800 */
[----:B------:R-:W-:Y:S01]  /*0b60*/  IMAD.SHL.U32 R187, R8, 0x2, RZ ;  /* 0x0000000208bb7824 */ /* 0x000fe200078e00ff */
[----:B------:R-:W-:Y:S02]  /*0b70*/  SHF.R.S32.HI R5, RZ, 0x2, R5 ;  /* 0x00000002ff057819 */ /* 0x000fe40000011405 */
[----:B------:R-:W-:Y:S01]  /*0b80*/  LOP3.LUT R0, R6, 0xfffffe00, RZ, 0xc0, !PT ;  /* 0xfffffe0006007812 */ /* 0x000fe200078ec0ff */
[----:B------:R-:W-:Y:S01]  /*0b90*/  IMAD.IADD R188, R187, 0x1, R185 ;  /* 0x00000001bbbc7824 */ /* 0x000fe200078e02b9 */
[----:B------:R-:W-:Y:S01]  /*0ba0*/  LOP3.LUT R2, R4, R9, R2, 0x1e, !PT ;  /* 0x0000000904027212 */ /* 0x000fe200078e1e02 */
[C---:B------:R-:W-:Y:S01]  /*0bb0*/  IMAD R247, R184.reuse, 0x10, R5 ;  /* 0x00000010b8f77824 */ /* 0x040fe200078e0205 */
[----:B------:R-:W-:Y:S01]  /*0bc0*/  LOP3.LUT R4, R7, R4, RZ, 0x3c, !PT ;  /* 0x0000000407047212 */ /* 0x000fe200078e3cff */
[--C-:B------:R-:W-:Y:S01]  /*0bd0*/  IMAD R184, R184, 0x400, R0.reuse ;  /* 0x00000400b8b87824 */ /* 0x100fe200078e0200 */
[----:B------:R-:W-:Y:S01]  /*0be0*/  LOP3.LUT R183, R2, R0, RZ, 0xfc, !PT ;  /* 0x0000000002b77212 */ /* 0x000fe200078efcff */
[----:B------:R-:W-:Y:S01]  /*0bf0*/  IMAD R175, R175, 0x400, R0 ;  /* 0x00000400afaf7824 */ /* 0x000fe200078e0200 */
[----:B------:R-:W-:Y:S01]  /*0c00*/  LEA R243, R243, 0x6000, 0x1 ;  /* 0x00006000f3f37811 */ /* 0x000fe200078e08ff */
[----:B------:R-:W-:Y:S01]  /*0c10*/  IMAD.MOV.U32 R5, RZ, RZ, 0x20 ;  /* 0x00000020ff057424 */ /* 0x000fe200078e00ff */
[----:B------:R-:W-:Y:S01]  /*0c20*/  IADD3 R2, R247, -0x40, RZ ;  /* 0xffffffc0f7027810 */ /* 0x000fe20007ffe0ff */
[----:B------:R-:W-:Y:S01]  /*0c30*/  IMAD.MOV.U32 R0, RZ, RZ, 0x40 ;  /* 0x00000040ff007424 */ /* 0x000fe200078e00ff */
[----:B------:R-:W-:Y:S01]  /*0c40*/  IADD3 R246, R243, 0x40, RZ ;  /* 0x00000040f3f67810 */ /* 0x000fe20007ffe0ff */
[----:B------:R-:W-:Y:S01]  /*0c50*/  IMAD.IADD R184, R184, 0x1, R4 ;  /* 0x00000001b8b87824 */ /* 0x000fe200078e0204 */
[C---:B------:R-:W-:Y:S01]  /*0c60*/  SEL R180, R5.reuse, 0xffffffe0, !P4 ;  /* 0xffffffe005b47807 */ /* 0x040fe20006000000 */
[----:B------:R-:W-:Y:S01]  /*0c70*/  IMAD.IADD R175, R4, 0x1, R175 ;  /* 0x0000000104af7824 */ /* 0x000fe200078e02af */
[----:B------:R-:W-:Y:S01]  /*0c80*/  SEL R0, R0, 0xffffffc0, !P3 ;  /* 0xffffffc000007807 */ /* 0x000fe20005800000 */
[----:B------:R-:W-:Y:S01]  /*0c90*/  IMAD.SHL.U32 R240, R2, 0x4, RZ ;  /* 0x0000000402f07824 */ /* 0x000fe200078e00ff */
[----:B------:R-:W-:Y:S01]  /*0ca0*/  SEL R5, R5, 0xffffffe0, !P1 ;  /* 0xffffffe005057807 */ /* 0x000fe20004800000 */
[C---:B------:R-:W-:Y:S01]  /*0cb0*/  IMAD.IADD R181, R178.reuse, 0x1, R180 ;  /* 0x00000001b2b57824 */ /* 0x040fe200078e02b4 */
[----:B------:R-:W-:Y:S01]  /*0cc0*/  @P2 IADD3 R246, R243, -0x40, RZ ;  /* 0xffffffc0f3f62810 */ /* 0x000fe20007ffe0ff */
[----:B------:R-:W-:Y:S01]  /*0cd0*/  IMAD.IADD R179, R178, 0x1, R0 ;  /* 0x00000001b2b37824 */ /* 0x000fe200078e0200 */
[----:B------:R-:W-:Y:S01]  /*0ce0*/  SHF.R.S32.HI R4, RZ, 0x1f, R2 ;  /* 0x0000001fff047819 */ /* 0x000fe20000011402 */
[----:B------:R-:W-:Y:S01]  /*0cf0*/  IMAD.IADD R186, R187, 0x1, R5 ;  /* 0x00000001bbba7824 */ /* 0x000fe200078e0205 */
[----:B------:R-:W-:Y:S01]  /*0d00*/  IADD3 R252, R243, 0x420, RZ ;  /* 0x00000420f3fc7810 */ /* 0x000fe20007ffe0ff */
[----:B------:R-:W-:Y:S01]  /*0d10*/  IMAD.IADD R180, R180, 0x1, R179 ;  /* 0x00000001b4b47824 */ /* 0x000fe200078e02b3 */
[----:B------:R-:W-:Y:S01]  /*0d20*/  SHF.R.S32.HI R6, RZ, 0x1f, R247 ;  /* 0x0000001fff067819 */ /* 0x000fe200000114f7 */
[----:B------:R-:W-:Y:S01]  /*0d30*/  IMAD.IADD R249, R5, 0x1, R243 ;  /* 0x0000000105f97824 */ /* 0x000fe200078e02f3 */
[----:B------:R-:W-:Y:S01]  /*0d40*/  SHF.L.U64.HI R241, R2, 0x2, R4 ;  /* 0x0000000202f17819 */ /* 0x000fe20000010204 */
[----:B------:R-:W-:Y:S01]  /*0d50*/  IMAD.IADD R185, R185, 0x1, R186 ;  /* 0x00000001b9b97824 */ /* 0x000fe200078e02ba */
[----:B------:R-:W-:Y:S01]  /*0d60*/  LEA R175, R175, 0xa000, 0x1 ;  /* 0x0000a000afaf7811 */ /* 0x000fe200078e08ff */
[----:B------:R-:W-:Y:S01]  /*0d70*/  IMAD.IADD R248, R5, 0x1, R246 ;  /* 0x0000000105f87824 */ /* 0x000fe200078e02f6 */
[----:B---3--:R-:W-:-:S02]  /*0d80*/  @P1 IADD3 R252, R243, 0x3e0, RZ ;  /* 0x000003e0f3fc1810 */ /* 0x008fc40007ffe0ff */
.L_x_904:
[----:B------:R-:W-:Y:S02]  /*0d90*/  USHF.R.S32.HI UR30, URZ, 0x1f, UR42 ;  /* 0x0000001f3f1e7899 */ /* 0x000fe4000801142a */
[----:B------:R-:W-:-:S02]  /*0da0*/  USHF.L.U32 UR12, UR42, 0x2, URZ ;  /* 0x000000022a0c7899 */ /* 0x000fc4000800063f */
[----:B------:R-:W-:Y:S02]  /*0db0*/  ULDC.64 UR8, c[0x0][0x240] ;  /* 0x0000900000087ab9 */ /* 0x000fe40000000a00 */
[----:B------:R-:W-:Y:S02]  /*0dc0*/  UISETP.NE.U32.AND UP5, UPT, URZ, UR8, UPT ;  /* 0x000000083f00728c */ /* 0x000fe4000bfa5070 */
[----:B------:R-:W-:Y:S02]  /*0dd0*/  USHF.L.U64.HI UR6, UR42, 0x2, UR30 ;  /* 0x000000022a067899 */ /* 0x000fe4000801021e */
[----:B------:R-:W-:Y:S02]  /*0de0*/  UIADD3 UR8, UP0, UR12, UR8, URZ ;  /* 0x000000080c087290 */ /* 0x000fe4000ff1e03f */
[----:B------:R-:W-:Y:S02]  /*0df0*/  UISETP.NE.AND.EX UP5, UPT, URZ, UR9, UPT, UP5 ;  /* 0x000000093f00728c */ /* 0x000fe4000bfa5350 */
[----:B------:R-:W-:-:S02]  /*0e00*/  UIADD3.X UR9, UR6, UR9, URZ, UP0, !UPT ;  /* 0x0000000906097290 */ /* 0x000fc400087fe43f */
[----:B------:R-:W-:Y:S01]  /*0e10*/  IMAD.U32 R6, RZ, RZ, UR8 ;  /* 0x00000008ff067e24 */ /* 0x000fe2000f8e00ff */
[----:B------:R-:W-:Y:S01]  /*0e20*/  ULDC.U8 UR7, c[0x0][0x312] ;  /* 0x0000c48000077ab9 */ /* 0x000fe20000000000 */
[----:B------:R-:W-:Y:S01]  /*0e30*/  PLOP3.LUT P2, PT, PT, PT, UP5, 0x80, 0x0 ;  /* 0x000000000000781c */ /* 0x000fe20003f4f058 */
[----:B------:R-:W-:Y:S01]  /*0e40*/  UISETP.NE.AND UP4, UPT, UR7, URZ, UPT ;  /* 0x0000003f0700728c */ /* 0x000fe2000bf85270 */
[----:B------:R-:W-:Y:S01]  /*0e50*/  IMAD.U32 R7, RZ, RZ, UR9 ;  /* 0x00000009ff077e24 */ /* 0x000fe2000f8e00ff */
[----:B------:R-:W-:Y:S02]  /*0e60*/  ULDC.64 UR8, c[0x0][0x250] ;  /* 0x0000940000087ab9 */ /* 0x000fe40000000a00 */
[----:B------:R-:W-:-:S04]  /*0e70*/  UISETP.NE.U32.AND UP3, UPT, URZ, UR8, UPT ;  /* 0x000000083f00728c */ /* 0x000fc8000bf65070 */
[----:B------:R-:W-:-:S04]  /*0e80*/  UISETP.NE.AND.EX UP3, UPT, URZ, UR9, UPT, UP3 ;  /* 0x000000093f00728c */ /* 0x000fc8000bf65330 */
[----:B-12---:R1:W2:Y:S02]  /*0e90*/  @P2 LDG.E R2, [R6.64] ;  /* 0x0000000406022981 */ /* 0x0062a4000c1e1900 */
[----:B------:R-:W-:-:S05]  /*0ea0*/  PLOP3.LUT P0, PT, PT, PT, UP3, 0x80, 0x0 ;  /* 0x000000000000781c */ /* 0x000fca0003f0f038 */
[----:B------:R-:W-:-:S04]  /*0eb0*/  @UP3 UIADD3 UR8, UP0, UR12, UR8, URZ ;  /* 0x000000080c083290 */ /* 0x000fc8000ff1e03f */
[----:B------:R-:W-:Y:S02]  /*0ec0*/  @UP3 UIADD3.X UR9, UR6, UR9, URZ, UP0, !UPT ;  /* 0x0000000906093290 */ /* 0x000fe400087fe43f */
[----:B------:R-:W-:-:S04]  /*0ed0*/  IMAD.U32 R8, RZ, RZ, UR8 ;  /* 0x00000008ff087e24 */ /* 0x000fc8000f8e00ff */
[----:B------:R-:W-:Y:S01]  /*0ee0*/  MOV R9, UR9 ;  /* 0x0000000900097c02 */ /* 0x000fe20008000f00 */
[----:B------:R-:W-:Y:S02]  /*0ef0*/  ULDC.64 UR8, c[0x0][0x248] ;  /* 0x0000920000087ab9 */ /* 0x000fe40000000a00 */
[----:B------:R-:W-:Y:S02]  /*0f00*/  UISETP.EQ.U32.AND UP6, UPT, URZ, UR8, UPT ;  /* 0x000000083f00728c */ /* 0x000fe4000bfc2070 */
[----:B---3--:R-:W3:Y:S01]  /*0f10*/  @P0 LDG.E R8, [R8.64] ;  /* 0x0000000408080981 */ /* 0x008ee2000c1e1900 */
[----:B------:R-:W-:Y:S02]  /*0f20*/  UIADD3 UR8, UP0, UR12, UR8, URZ ;  /* 0x000000080c087290 */ /* 0x000fe4000ff1e03f */
[----:B------:R-:W-:Y:S01]  /*0f30*/  UISETP.EQ.OR.EX UP6, UPT, URZ, UR9, !UP4, UP6 ;  /* 0x000000093f00728c */ /* 0x000fe2000e7c2760 */
[----:B-1----:R-:W4:Y:S01]  /*0f40*/  @P2 LDG.E R6, [R6.64+0x4] ;  /* 0x0000040406062981 */ /* 0x002f22000c1e1900 */
[----:B------:R-:W-:-:S02]  /*0f50*/  UIADD3.X UR9, UR6, UR9, URZ, UP0, !UPT ;  /* 0x0000000906097290 */ /* 0x000fc400087fe43f */
[----:B------:R-:W-:Y:S02]  /*0f60*/  IMAD.U32 R4, RZ, RZ, UR8 ;  /* 0x00000008ff047e24 */ /* 0x000fe4000f8e00ff */
[----:B------:R-:W-:Y:S02]  /*0f70*/  PLOP3.LUT P1, PT, PT, PT, UP6, 0x80, 0x0 ;  /* 0x000000000000781c */ /* 0x000fe40003f2f068 */
[----:B------:R-:W-:-:S11]  /*0f80*/  MOV R5, UR9 ;  /* 0x0000000900057c02 */ /* 0x000fd60008000f00 */
[----:B-----5:R-:W5:Y:S01]  /*0f90*/  @!P1 LDG.E R0, [R4.64] ;  /* 0x0000000404009981 */ /* 0x020f62000c1e1900 */
[----:B------:R-:W-:Y:S02]  /*0fa0*/  UMOV UR7, 0xffffffff ;  /* 0xffffffff00077882 */ /* 0x000fe40000000000 */
[----:B------:R-:W-:Y:S02]  /*0fb0*/  UMOV UR26, URZ ;  /* 0x0000003f001a7c82 */ /* 0x000fe40008000000 */
[----:B------:R-:W-:Y:S01]  /*0fc0*/  UMOV UR32, 0xffffffff ;  /* 0xffffffff00207882 */ /* 0x000fe20000000000 */
[----:B--2---:R-:W1:Y:S08]  /*0fd0*/  @P2 R2UR UR7, R2 ;  /* 0x00000000020723c2 */ /* 0x004e7000000e0000 */
[----:B----4-:R-:W1:Y:S08]  /*0fe0*/  @P2 R2UR UR8, R6 ;  /* 0x00000000060823c2 */ /* 0x010e7000000e0000 */
[----:B---3--:R2:W3:Y:S01]  /*0ff0*/  @P0 R2UR UR26, R8 ;  /* 0x00000000081a03c2 */ /* 0x0084e200000e0000 */
[----:B------:R-:W-:-:S04]  /*1000*/  ISETP.NE.U32.AND P0, PT, RZ, c[0x0][0x248], PT ;  /* 0x00009200ff007a0c */ /* 0x000fc80003f05070 */
[----:B------:R-:W-:Y:S01]  /*1010*/  ISETP.NE.AND.EX P0, PT, RZ, c[0x0][0x24c], PT, P0 ;  /* 0x00009300ff007a0c */ /* 0x000fe20003f05300 */
[----:B-1----:R-:W-:Y:S02]  /*1020*/  @UP5 UIADD3 UR39, UR8, -UR7, URZ ;  /* 0x8000000708275290 */ /* 0x002fe4000fffe03f */
[----:B-----5:R2:W1:Y:S01]  /*1030*/  @!P1 R2UR UR32, R0 ;  /* 0x00000000002093c2 */ /* 0x02046200000e0000 */
[----:B------:R-:W-:-:S04]  /*1040*/  ULDC UR8, c[0x0][0x218] ;  /* 0x0000860000087ab9 */ /* 0x000fc80000000800 */
        /* <DEDUP_REMOVED lines=9> */
.L_x_860:
[----:B---3--:R-:W-:Y:S02]  /*10e0*/  ULDC.64 UR10, c[0x0][0x258] ;  /* 0x00009600000a7ab9 */ /* 0x008fe40000000a00 */
[----:B------:R-:W-:Y:S02]  /*10f0*/  UISETP.NE.U32.AND UP3, UPT, URZ, UR10, UPT ;  /* 0x0000000a3f00728c */ /* 0x000fe4000bf65070 */
[----:B------:R-:W-:Y:S02]  /*1100*/  ULDC UR9, c[0x0][0x21c] ;  /* 0x0000870000097ab9 */ /* 0x000fe40000000800 */
[----:B------:R-:W-:-:S06]  /*1110*/  UISETP.NE.AND.EX UP3, UPT, URZ, UR11, UPT, UP3 ;  /* 0x0000000b3f00728c */ /* 0x000fcc000bf65330 */
[----:B------:R-:W-:-:S05]  /*1120*/  PLOP3.LUT P0, PT, PT, PT, UP3, 0x80, 0x0 ;  /* 0x000000000000781c */ /* 0x000fca0003f0f038 */
[----:B------:R-:W-:-:S04]  /*1130*/  @UP3 UIADD3 UR10, UP0, UR12, UR10, URZ ;  /* 0x0000000a0c0a3290 */ /* 0x000fc8000ff1e03f */
[----:B------:R-:W-:Y:S02]  /*1140*/  @UP3 UIADD3.X UR11, UR6, UR11, URZ, UP0, !UPT ;  /* 0x0000000b060b3290 */ /* 0x000fe400087fe43f */
[----:B------:R-:W-:-:S04]  /*1150*/  IMAD.U32 R4, RZ, RZ, UR10 ;  /* 0x0000000aff047e24 */ /* 0x000fc8000f8e00ff */
[----:B------:R-:W-:Y:S01]  /*1160*/  IMAD.U32 R5, RZ, RZ, UR11 ;  /* 0x0000000bff057e24 */ /* 0x000fe2000f8e00ff */
[----:B------:R-:W-:Y:S02]  /*1170*/  ULDC.64 UR10, c[0x0][0x268] ;  /* 0x00009a00000a7ab9 */ /* 0x000fe40000000a00 */
[----:B------:R-:W-:Y:S02]  /*1180*/  @!UP3 UISETP.NE.U32.AND UP0, UPT, URZ, UR10, UPT ;  /* 0x0000000a3f00b28c */ /* 0x000fe4000bf05070 */
[----:B--2---:R-:W2:Y:S02]  /*1190*/  @P0 LDG.E R0, [R4.64] ;  /* 0x0000000404000981 */ /* 0x004ea4000c1e1900 */
[----:B------:R-:W-:-:S04]  /*11a0*/  @!UP3 UISETP.NE.AND.EX UP0, UPT, URZ, UR11, UPT, UP0 ;  /* 0x0000000b3f00b28c */ /* 0x000fc8000bf05300 */
[----:B------:R-:W-:Y:S02]  /*11b0*/  @!UP3 USEL UR9, URZ, UR9, !UP0 ;  /* 0x000000093f09b287 */ /* 0x000fe4000c000000 */
[----:B------:R-:W-:Y:S01]  /*11c0*/  USHF.L.U32 UR34, UR27, 0x7, URZ ;  /* 0x000000071b227899 */ /* 0x000fe2000800063f */
[----:B--2---:R-:W2:Y:S02]  /*11d0*/  @P0 R2UR UR6, R0 ;  /* 0x00000000000603c2 */ /* 0x004ea400000e0000 */
[----:B--2---:R-:W-:Y:S02]  /*11e0*/  @UP3 UIADD3 UR6, UR6, -UR26, URZ ;  /* 0x8000001a06063290 */ /* 0x004fe4000fffe03f */
[----:B------:R-:W-:-:S04]  /*11f0*/  @!UP3 UIADD3 UR6, UR9, UR8, -UR26 ;  /* 0x000000080906b290 */ /* 0x000fc8000fffe81a */
[----:B------:R-:W-:-:S06]  /*1200*/  UISETP.GT.AND UP0, UPT, UR6, UR34, UPT ;  /* 0x000000220600728c */ /* 0x000fcc000bf04270 */
[----:B------:R-:W-:-:S13]  /*1210*/  PLOP3.LUT P0, PT, PT, PT, UP0, 0x80, 0x0 ;  /* 0x000000000000781c */ /* 0x000fda0003f0f008 */
[----:B------:R-:W-:Y:S05]  /*1220*/  @!P0 BRA `(.L_x_861) ;  /* 0x000074a000008947 */ /* 0x000fea0003800000 */
[----:B------:R-:W-:Y:S02]  /*1230*/  ULDC.64 UR10, c[0x0][0x178] ;  /* 0x00005e00000a7ab9 */ /* 0x000fe40000000a00 */
[----:B------:R-:W-:Y:S02]  /*1240*/  UIMAD UR8, UR30, UR10, URZ ;  /* 0x0000000a1e0872a4 */ /* 0x000fe4000f8e023f */
[----:B------:R-:W-:Y:S02]  /*1250*/  UISETP.NE.AND UP3, UPT, UR7, -0x1, UPT ;  /* 0xffffffff0700788c */ /* 0x000fe4000bf65270 */
[----:B------:R-:W-:Y:S02]  /*1260*/  UIMAD UR8, UR42, UR11, UR8 ;  /* 0x0000000b2a0872a4 */ /* 0x000fe4000f8e0208 */
[----:B------:R-:W-:Y:S02]  /*1270*/  UIMAD.WIDE.U32 UR10, UR42, UR10, URZ ;  /* 0x0000000a2a0a72a5 */ /* 0x000fe4000f8e003f */
[----:B------:R-:W-:-:S02]  /*1280*/  ULDC.64 UR28, c[0x0][0x190] ;  /* 0x00006400001c7ab9 */ /* 0x000fc40000000a00 */
[----:B------:R-:W-:Y:S02]  /*1290*/  UIADD3 UR46, UR11, UR8, URZ ;  /* 0x000000080b2e7290 */ /* 0x000fe4000fffe03f */
[----:B------:R-:W-:Y:S02]  /*12a0*/  UIMAD.WIDE.U32 UR8, UR7, UR28, URZ ;  /* 0x0000001c070872a5 */ /* 0x000fe4000f8e003f */
[----:B-1----:R-:W-:Y:S02]  /*12b0*/  UISETP.NE.AND UP0, UPT, UR32, -0x1, UPT ;  /* 0xffffffff2000788c */ /* 0x002fe4000bf05270 */
[----:B------:R-:W-:Y:S02]  /*12c0*/  USEL UR50, UR10, UR8, !UP3 ;  /* 0x000000080a327287 */ /* 0x000fe4000d800000 */
[----:B------:R-:W-:Y:S02]  /*12d0*/  UIMAD UR8, UR7, UR29, URZ ;  /* 0x0000001d070872a4 */ /* 0x000fe4000f8e023f */
[----:B------:R-:W-:Y:S01]  /*12e0*/  PLOP3.LUT P0, PT, PT, PT, UP0, 0x80, 0x0 ;  /* 0x000000000000781c */ /* 0x000fe20003f0f008 */
[----:B------:R-:W-:-:S02]  /*12f0*/  ULDC.64 UR28, c[0x0][0x198] ;  /* 0x00006600001c7ab9 */ /* 0x000fc40000000a00 */
[----:B------:R-:W-:Y:S02]  /*1300*/  @UP3 UIADD3 UR46, UR9, UR8, URZ ;  /* 0x00000008092e3290 */ /* 0x000fe4000fffe03f */
[----:B------:R-:W-:Y:S02]  /*1310*/  UIADD3 UR8, UR39, 0x3f, URZ ;  /* 0x0000003f27087890 */ /* 0x000fe4000fffe03f */
[----:B------:R-:W-:Y:S02]  /*1320*/  @UP0 UIADD3 UR10, UR26, UR32, URZ ;  /* 0x000000201a0a0290 */ /* 0x000fe4000fffe03f */
[----:B------:R-:W-:-:S04]  /*1330*/  USHF.R.S32.HI UR9, URZ, 0x1f, UR8 ;  /* 0x0000001f3f097899 */ /* 0x000fc80008011408 */
[----:B------:R-:W-:Y:S02]  /*1340*/  ULEA.HI UR43, UR9, UR8, URZ, 0x6 ;  /* 0x00000008092b7291 */ /* 0x000fe4000f8f303f */
[----:B------:R-:W-:-:S04]  /*1350*/  @UP0 UIMAD.WIDE.U32 UR8, UR10, UR28, URZ ;  /* 0x0000001c0a0802a5 */ /* 0x000fc8000f8e003f */
[----:B------:R-:W-:-:S03]  /*1360*/  @UP0 UIMAD UR45, UR10, UR29, UR9 ;  /* 0x0000001d0a2d02a4 */ /* 0x000fc6000f8e0209 */
[----:B------:R-:W-:Y:S02]  /*1370*/  @UP0 UMOV UR44, UR8 ;  /* 0x00000008002c0c82 */ /* 0x000fe40008000000 */
[----:B------:R-:W-:-:S04]  /*1380*/  ULOP3.LUT UR8, UR43, 0xffffffc0, URZ, 0xc0, !UPT ;  /* 0xffffffc02b087892 */ /* 0x000fc8000f8ec03f */
[----:B------:R-:W-:-:S04]  /*1390*/  UIADD3 UR12, UR8, -0x40, URZ ;  /* 0xffffffc0080c7890 */ /* 0x000fc8000fffe03f */
[----:B------:R-:W-:Y:S01]  /*13a0*/  USHF.R.S32.HI UR38, URZ, 0x1f, UR12 ;  /* 0x0000001f3f267899 */ /* 0x000fe2000801140c */
[----:B------:R-:W-:Y:S05]  /*13b0*/  @P0 BRA `(.L_x_862) ;  /* 0x000000c000000947 */ /* 0x000fea0003800000 */
[----:B------:R-:W-:Y:S02]  /*13c0*/  USHF.R.S32.HI UR10, URZ, 0x1f, UR26 ;  /* 0x0000001f3f0a7899 */ /* 0x000fe4000801141a */
[----:B------:R-:W-:Y:S02]  /*13d0*/  ULDC.64 UR8, c[0x0][0x198] ;  /* 0x0000660000087ab9 */ /* 0x000fe40000000a00 */
[----:B------:R-:W-:-:S04]  /*13e0*/  UIMAD UR10, UR10, UR8, URZ ;  /* 0x000000080a0a72a4 */ /* 0x000fc8000f8e023f */
[----:B------:R-:W-:-:S03]  /*13f0*/  UIMAD UR28, UR26, UR9, UR10 ;  /* 0x000000091a1c72a4 */ /* 0x000fc6000f8e020a */
[----:B------:R-:W-:Y:S02]  /*1400*/  ULDC.64 UR10, c[0x0][0x180] ;  /* 0x00006000000a7ab9 */ /* 0x000fe40000000a00 */
[----:B------:R-:W-:-:S04]  /*1410*/  UIMAD UR9, UR30, UR10, URZ ;  /* 0x0000000a1e0972a4 */ /* 0x000fc8000f8e023f */
[----:B------:R-:W-:Y:S02]  /*1420*/  UIMAD UR11, UR42, UR11, UR9 ;  /* 0x0000000b2a0b72a4 */ /* 0x000fe4000f8e0209 */
[----:B------:R-:W-:-:S04]  /*1430*/  UIMAD.WIDE.U32 UR8, UR26, UR8, URZ ;  /* 0x000000081a0872a5 */ /* 0x000fc8000f8e003f */
[----:B------:R-:W-:-:S04]  /*1440*/  UIADD3 UR9, UR9, UR28, URZ ;  /* 0x0000001c09097290 */ /* 0x000fc8000fffe03f */
[----:B------:R-:W-:-:S04]  /*1450*/  UIMAD.WIDE.U32 UR8, UR42, UR10, UR8 ;  /* 0x0000000a2a0872a5 */ /* 0x000fc8000f8e0008 */
[----:B------:R-:W-:-:S03]  /*1460*/  UIADD3 UR45, UR9, UR11, URZ ;  /* 0x0000000b092d7290 */ /* 0x000fc6000fffe03f */
[----:B------:R-:W-:Y:S02]  /*1470*/  UMOV UR44, UR8 ;  /* 0x00000008002c7c82 */ /* 0x000fe40008000000 */
.L_x_862:
        /* <DEDUP_REMOVED lines=18> */
.L_x_863:
[----:B------:R-:W2:Y:S01]  /*15a0*/  LDL R4, [R1+0x8] ;  /* 0x0000080001047983 */ /* 0x000ea20000100800 */
[----:B------:R-:W-:-:S03]  /*15b0*/  ULDC.64 UR10, c[0x0][0x370] ;  /* 0x0000dc00000a7ab9 */ /* 0x000fc60000000a00 */
[----:B------:R-:W3:Y:S04]  /*15c0*/  LDL R0, [R1+0x4] ;  /* 0x0000040001007983 */ /* 0x000ee80000100800 */
[----:B------:R-:W4:Y:S01]  /*15d0*/  LDL R2, [R1+0x10] ;  /* 0x0000100001027983 */ /* 0x000f220000100800 */
[----:B------:R-:W-:Y:S01]  /*15e0*/  IABS R6, c[0x0][0x1c8] ;  /* 0x0000720000067a13 */ /* 0x000fe20000000000 */
[----:B------:R-:W-:-:S04]  /*15f0*/  @UP3 UIMAD.WIDE.U32 UR8, UR7, UR10, URZ ;  /* 0x0000000a070832a5 */ /* 0x000fc8000f8e003f */
[----:B------:R-:W-:-:S03]  /*1600*/  @UP3 UIMAD UR37, UR7, UR11, UR9 ;  /* 0x0000000b072532a4 */ /* 0x000fc6000f8e0209 */
[----:B------:R-:W-:Y:S02]  /*1610*/  @UP3 UMOV UR36, UR8 ;  /* 0x0000000800243c82 */ /* 0x000fe40008000000 */
[----:B------:R-:W-:Y:S02]  /*1620*/  ULDC.64 UR8, c[0x0][0x368] ;  /* 0x0000da0000087ab9 */ /* 0x000fe40000000a00 */
[----:B------:R-:W-:-:S04]  /*1630*/  @!UP3 UIMAD UR10, UR30, UR8, URZ ;  /* 0x000000081e0ab2a4 */ /* 0x000fc8000f8e023f */
[----:B------:R-:W-:Y:S02]  /*1640*/  @!UP3 UIMAD UR10, UR42, UR9, UR10 ;  /* 0x000000092a0ab2a4 */ /* 0x000fe4000f8e020a */
[----:B------:R-:W-:Y:S02]  /*1650*/  @!UP3 UIMAD.WIDE.U32 UR8, UR42, UR8, URZ ;  /* 0x000000082a08b2a5 */ /* 0x000fe4000f8e003f */
[----:B------:R-:W-:-:S05]  /*1660*/  ULDC UR28, c[0x0][0x224] ;  /* 0x00008900001c7ab9 */ /* 0x000fca0000000800 */
[----:B------:R-:W-:Y:S02]  /*1670*/  @!UP3 UMOV UR36, UR8 ;  /* 0x000000080024bc82 */ /* 0x000fe40008000000 */
[----:B------:R-:W-:Y:S02]  /*1680*/  @!UP3 UIADD3 UR37, UR9, UR10, URZ ;  /* 0x0000000a0925b290 */ /* 0x000fe4000fffe03f */
[----:B------:R-:W-:Y:S02]  /*1690*/  UIMAD UR10, UR49, UR7, URZ ;  /* 0x00000007310a72a4 */ /* 0x000fe4000f8e023f */
[----:B------:R-:W-:Y:S01]  /*16a0*/  USHF.L.U32 UR33, UR42, 0x7, URZ ;  /* 0x000000072a217899 */ /* 0x000fe2000800063f */
[----:B------:R-:W-:Y:S01]  /*16b0*/  ISETP.NE.AND P1, PT, RZ, c[0x0][0x1c8], PT ;  /* 0x00007200ff007a0c */ /* 0x000fe20003f25270 */
[----:B--2---:R1:W2:Y:S02]  /*16c0*/  R2UR UR29, R4 ;  /* 0x00000000041d73c2 */ /* 0x0042a400000e0000 */
[----:B-1----:R-:W1:Y:S01]  /*16d0*/  I2F.RP R4, R6 ;  /* 0x0000000600047306 */ /* 0x002e620000209400 */
[----:B--2---:R-:W-:-:S05]  /*16e0*/  UIMAD UR8, UR30, UR28, UR29 ;  /* 0x0000001c1e0872a4 */ /* 0x004fca000f8e021d */
[----:B------:R-:W2:Y:S02]  /*16f0*/  S2UR UR29, SR_CTAID.X ;  /* 0x00000000001d79c3 */ /* 0x000ea40000002500 */
[----:B-1----:R-:W1:Y:S01]  /*1700*/  MUFU.RCP R4, R4 ;  /* 0x0000000400047308 */ /* 0x002e620000001000 */
[----:B------:R-:W-:-:S04]  /*1710*/  UIADD3 UR8, UR57, UR8, URZ ;  /* 0x0000000839087290 */ /* 0x000fc8000fffe03f */
[----:B------:R-:W-:-:S04]  /*1720*/  UIMAD UR8, UR48, UR8, UR61 ;  /* 0x00000008300872a4 */ /* 0x000fc8000f8e023d */
[----:B------:R-:W-:Y:S01]  /*1730*/  UIADD3 UR28, UR53, UR8, URZ ;  /* 0x00000008351c7290 */ /* 0x000fe2000fffe03f */
[----:B-1----:R-:W-:Y:S01]  /*1740*/  IADD3 R4, R4, 0xffffffe, RZ ;  /* 0x0ffffffe04047810 */ /* 0x002fe20007ffe0ff */
[----:B------:R-:W-:-:S03]  /*1750*/  UIMAD.WIDE.U32 UR8, UR48, UR7, URZ ;  /* 0x00000007300872a5 */ /* 0x000fc6000f8e003f */
[----:B------:R1:W5:Y:S01]  /*1760*/  F2I.FTZ.U32.TRUNC.NTZ R5, R4 ;  /* 0x0000000400057305 */ /* 0x000362000021f000 */
[----:B------:R-:W-:Y:S02]  /*1770*/  @UP3 UIADD3 UR28, UR9, UR10, URZ ;  /* 0x0000000a091c3290 */ /* 0x000fe4000fffe03f */
[----:B------:R-:W-:Y:S02]  /*1780*/  USEL UR35, UR52, UR8, !UP3 ;  /* 0x0000000834237287 */ /* 0x000fe4000d800000 */
[----:B------:R-:W-:Y:S02]  /*1790*/  ULDC.64 UR10, c[0x0][0x3d8] ;  /* 0x0000f600000a7ab9 */ /* 0x000fe40000000a00 */
[----:B--2---:R-:W-:-:S04]  /*17a0*/  UIMAD.WIDE.U32 UR8, UR29, UR10, URZ ;  /* 0x0000000a1d0872a5 */ /* 0x004fc8000f8e003f */
[----:B------:R-:W-:Y:S02]  /*17b0*/  USEL UR31, UR8, URZ, UP2 ;  /* 0x0000003f081f7287 */ /* 0x000fe40009000000 */
[----:B------:R-:W-:Y:S01]  /*17c0*/  USHF.L.U64.HI UR8, UR42, 0x7, UR30 ;  /* 0x000000072a087899 */ /* 0x000fe2000801021e */
[----:B---3--:R5:W2:Y:S01]  /*17d0*/  R2UR UR30, R0 ;  /* 0x00000000001e73c2 */ /* 0x008aa200000e0000 */
[----:B-1----:R-:W-:Y:S01]  /*17e0*/  IMAD.MOV.U32 R4, RZ, RZ, RZ ;  /* 0x000000ffff047224 */ /* 0x002fe200078e00ff */
[----:B------:R-:W-:-:S06]  /*17f0*/  UIMAD UR11, UR29, UR11, UR9 ;  /* 0x0000000b1d0b72a4 */ /* 0x000fcc000f8e0209 */
[----:B----4-:R1:W3:Y:S01]  /*1800*/  R2UR UR29, R2 ;  /* 0x00000000021d73c2 */ /* 0x0102e200000e0000 */
[----:B-----5:R-:W-:-:S04]  /*1810*/  IMAD.MOV R0, RZ, RZ, -R5 ;  /* 0x000000ffff007224 */ /* 0x020fc800078e0a05 */
[----:B------:R-:W-:-:S04]  /*1820*/  IMAD R0, R0, R6, RZ ;  /* 0x0000000600007224 */ /* 0x000fc800078e02ff */
[----:B------:R-:W-:Y:S01]  /*1830*/  IMAD.HI.U32 R0, R5, R0, R4 ;  /* 0x0000000005007227 */ /* 0x000fe200078e0004 */
[----:B-1----:R-:W-:-:S05]  /*1840*/  IABS R2, UR47 ;  /* 0x0000002f00027c13 */ /* 0x002fca0008000000 */
[----:B------:R-:W-:-:S04]  /*1850*/  IMAD.HI.U32 R0, R0, R2, RZ ;  /* 0x0000000200007227 */ /* 0x000fc800078e00ff */
[----:B------:R-:W-:-:S04]  /*1860*/  IMAD.MOV R4, RZ, RZ, -R0 ;  /* 0x000000ffff047224 */ /* 0x000fc800078e0a00 */
[----:B------:R-:W-:-:S05]  /*1870*/  IMAD R2, R6, R4, R2 ;  /* 0x0000000406027224 */ /* 0x000fca00078e0202 */
[----:B------:R-:W-:-:S13]  /*1880*/  ISETP.GT.U32.AND P0, PT, R6, R2, PT ;  /* 0x000000020600720c */ /* 0x000fda0003f04070 */
[----:B------:R-:W-:-:S05]  /*1890*/  @!P0 IMAD.IADD R2, R2, 0x1, -R6 ;  /* 0x0000000102028824 */ /* 0x000fca00078e0a06 */
[----:B------:R-:W-:Y:S01]  /*18a0*/  ISETP.GE.U32.AND P2, PT, R2, R6, PT ;  /* 0x000000060200720c */ /* 0x000fe20003f46070 */
[----:B------:R-:W-:Y:S01]  /*18b0*/  USEL UR9, UR8, URZ, UP5 ;  /* 0x0000003f08097287 */ /* 0x000fe2000a800000 */
[----:B------:R-:W-:Y:S01]  /*18c0*/  @!P0 IADD3 R0, R0, 0x1, RZ ;  /* 0x0000000100008810 */ /* 0x000fe20007ffe0ff */
[----:B------:R-:W-:Y:S01]  /*18d0*/  USEL UR8, UR33, URZ, UP5 ;  /* 0x0000003f21087287 */ /* 0x000fe2000a800000 */
[----:B---3--:R-:W-:-:S03]  /*18e0*/  ISETP.LE.AND P0, PT, RZ, UR29, PT ;  /* 0x0000001dff007c0c */ /* 0x008fc6000bf03270 */
[----:B------:R-:W-:-:S06]  /*18f0*/  UIADD3 UR8, UP0, UR12, UR8, URZ ;  /* 0x000000080c087290 */ /* 0x000fcc000ff1e03f */
[----:B------:R-:W-:Y:S01]  /*1900*/  @P2 IADD3 R0, R0, 0x1, RZ ;  /* 0x0000000100002810 */ /* 0x000fe20007ffe0ff */
[----:B------:R-:W-:Y:S02]  /*1910*/  UIADD3.X UR10, UR38, UR9, URZ, UP0, !UPT ;  /* 0x00000009260a7290 */ /* 0x000fe400087fe43f */
[----:B------:R-:W-:Y:S02]  /*1920*/  UIMAD UR9, UR49, UR8, URZ ;  /* 0x00000008310972a4 */ /* 0x000fe4000f8e023f */
[----:B------:R-:W-:Y:S02]  /*1930*/  IMAD.MOV.U32 R2, RZ, RZ, R0 ;  /* 0x000000ffff027224 */ /* 0x000fe400078e0000 */
[----:B------:R-:W-:Y:S02]  /*1940*/  UIMAD UR10, UR48, UR10, UR9 ;  /* 0x0000000a300a72a4 */ /* 0x000fe4000f8e0209 */
[----:B------:R-:W-:Y:S01]  /*1950*/  @!P0 IMAD.MOV R2, RZ, RZ, -R2 ;  /* 0x000000ffff028224 */ /* 0x000fe200078e0a02 */
[----:B------:R-:W-:Y:S01]  /*1960*/  PLOP3.LUT P0, PT, PT, PT, UP1, 0x80, 0x0 ;  /* 0x000000000000781c */ /* 0x000fe20003f0f018 */
[----:B--2---:R-:W-:-:S02]  /*1970*/  @UP1 USEL UR9, UR30, UR7, !UP3 ;  /* 0x000000071e091287 */ /* 0x004fc4000d800000 */
[----:B------:R-:W-:Y:S02]  /*1980*/  ULDC UR29, c[0x0][0x234] ;  /* 0x00008d00001d7ab9 */ /* 0x000fe40000000800 */
[----:B------:R-:W-:Y:S02]  /*1990*/  @UP1 UIMAD UR29, UR47, UR29, UR9 ;  /* 0x0000001d2f1d12a4 */ /* 0x000fe4000f8e0209 */
[----:B------:R-:W-:Y:S01]  /*19a0*/  UIMAD.WIDE.U32 UR8, UR48, UR8, URZ ;  /* 0x00000008300872a5 */ /* 0x000fe2000f8e003f */
[----:B------:R-:W-:Y:S01]  /*19b0*/  @!P1 LOP3.LUT R2, RZ, c[0x0][0x1c8], RZ, 0x33, !PT ;  /* 0x00007200ff029a12 */ /* 0x000fe200078e33ff */
[----:B------:R-:W-:Y:S02]  /*19c0*/  USEL UR30, UR11, URZ, UP2 ;  /* 0x0000003f0b1e7287 */ /* 0x000fe40009000000 */
[----:B------:R-:W-:Y:S02]  /*19d0*/  UIADD3 UR11, UR9, UR10, URZ ;  /* 0x0000000a090b7290 */ /* 0x000fe4000fffe03f */
[----:B------:R-:W-:-:S02]  /*19e0*/  @!UP1 UMOV UR29, UR60 ;  /* 0x0000003c001d9c82 */ /* 0x000fc40008000000 */
[----:B------:R-:W-:Y:S01]  /*19f0*/  USHF.R.S32.HI UR33, URZ, 0x1f, UR34 ;  /* 0x0000001f3f217899 */ /* 0x000fe20008011422 */
[----:B------:R-:W-:Y:S01]  /*1a00*/  SHF.R.S32.HI R24, RZ, 0x1f, R2 ;  /* 0x0000001fff187819 */ /* 0x000fe20000011402 */
[----:B------:R-:W-:Y:S05]  /*1a10*/  @!P0 BRA `(.L_x_864) ;  /* 0x0000008000008947 */ /* 0x000fea0003800000 */
[----:B------:R-:W2:Y:S01]  /*1a20*/  LDL R7, [R1+0x14] ;  /* 0x0000140001077983 */ /* 0x000ea20000100800 */
[----:B------:R-:W-:Y:S02]  /*1a30*/  ULDC UR47, c[0x0][0x224] ;  /* 0x00008900002f7ab9 */ /* 0x000fe40000000800 */
[----:B------:R-:W-:Y:S02]  /*1a40*/  @!UP3 UIMAD UR7, UR42, UR47, URZ ;  /* 0x0000002f2a07b2a4 */ /* 0x000fe4000f8e023f */
[----:B------:R-:W1:Y:S02]  /*1a50*/  S2UR UR47, SR_CTAID.Z ;  /* 0x00000000002f79c3 */ /* 0x000e640000002700 */
[----:B------:R-:W-:-:S06]  /*1a60*/  ULEA UR7, UR42, UR7, 0x7 ;  /* 0x000000072a077291 */ /* 0x000fcc000f8e383f */
[----:B--2---:R-:W1:Y:S02]  /*1a70*/  R2UR UR10, R7 ;  /* 0x00000000070a73c2 */ /* 0x004e6400000e0000 */
[----:B-1----:R-:W-:Y:S01]  /*1a80*/  UIMAD UR10, UR10, UR47, UR7 ;  /* 0x0000002f0a0a72a4 */ /* 0x002fe2000f8e0207 */
[----:B------:R-:W-:Y:S05]  /*1a90*/  BRA `(.L_x_865) ;  /* 0x0000003000007947 */ /* 0x000fea0003800000 */
.L_x_864:
[----:B------:R-:W2:Y:S02]  /*1aa0*/  LDL R0, [R1+0xc] ;  /* 0x00000c0001007983 */ /* 0x000ea40000100800 */
[----:B--2---:R1:W2:Y:S01]  /*1ab0*/  R2UR UR10, R0 ;  /* 0x00000000000a73c2 */ /* 0x0042a200000e0000 */
[----:B------:R-:W-:-:S07]  /*1ac0*/  DEPBAR.LE SB1, 0x0, {2} ;  /* 0x000090040000791a */ /* 0x000fce0000000000 */
.L_x_865:
[----:B------:R-:W2:Y:S01]  /*1ad0*/  LDL R10, [R1] ;  /* 0x00000000010a7983 */ /* 0x000ea20000100800 */
[----:B------:R-:W-:Y:S01]  /*1ae0*/  USHF.R.S32.HI UR7, URZ, 0x1f, UR58 ;  /* 0x0000001f3f077899 */ /* 0x000fe2000801143a */
[----:B------:R-:W-:Y:S01]  /*1af0*/  SHF.R.S32.HI R26, RZ, 0x1f, R237 ;  /* 0x0000001fff1a7819 */ /* 0x000fe200000114ed */
[----:B------:R-:W-:Y:S01]  /*1b00*/  UIADD3 UR8, UP5, UP4, UR8, UR54, UR58 ;  /* 0x0000003608087290 */ /* 0x000fe2000fcbe03a */
[----:B------:R-:W1:Y:S01]  /*1b10*/  S2R R8, SR_TID.X ;  /* 0x0000000000087919 */ /* 0x000e620000002100 */
[----:B------:R-:W-:Y:S01]  /*1b20*/  IADD3 R0, P1, R237, UR12, RZ ;  /* 0x0000000ced007c10 */ /* 0x000fe2000ff3e0ff */
[----:B------:R-:W-:Y:S01]  /*1b30*/  BSSY B1, `(.L_x_861) ;  /* 0x00006b9000017945 */ /* 0x000fe20003800000 */
[----:B------:R-:W-:Y:S01]  /*1b40*/  UIADD3 UR35, UP3, UP0, UR31, UR8, UR35 ;  /* 0x000000081f237290 */ /* 0x000fe2000f87e023 */
[----:B------:R-:W3:Y:S01]  /*1b50*/  S2R R9, SR_TID.X ;  /* 0x0000000000097919 */ /* 0x000ee20000002100 */
[----:B------:R-:W-:Y:S01]  /*1b60*/  UIADD3.X UR7, UR11, UR59, UR7, UP5, UP4 ;  /* 0x0000003b0b077290 */ /* 0x000fe2000afe8407 */
[----:B------:R-:W-:Y:S01]  /*1b70*/  IADD3.X R5, R26, UR38, RZ, P1, !PT ;  /* 0x000000261a057c10 */ /* 0x000fe20008ffe4ff */
[----:B------:R-:W-:Y:S01]  /*1b80*/  USHF.R.S32.HI UR11, URZ, 0x1f, UR47 ;  /* 0x0000001f3f0b7899 */ /* 0x000fe2000801142f */
[--C-:B------:R-:W-:Y:S01]  /*1b90*/  SHF.R.S32.HI R245, RZ, 0x1f, R244.reuse ;  /* 0x0000001ffff57819 */ /* 0x100fe200000114f4 */
[----:B------:R-:W-:Y:S01]  /*1ba0*/  ULDC.64 UR8, c[0x0][0x1a8] ;  /* 0x00006a0000087ab9 */ /* 0x000fe20000000a00 */
[----:B------:R-:W-:Y:S01]  /*1bb0*/  IADD3 R4, P0, R244, UR36, RZ ;  /* 0x00000024f4047c10 */ /* 0x000fe2000ff1e0ff */
[----:B------:R-:W-:Y:S01]  /*1bc0*/  UIADD3.X UR31, UR30, UR7, UR28, UP3, UP0 ;  /* 0x000000071e1f7290 */ /* 0x000fe20009fe041c */
[----:B------:R-:W-:Y:S01]  /*1bd0*/  IMAD R5, R5, c[0x0][0x190], RZ ;  /* 0x0000640005057a24 */ /* 0x000fe200078e02ff */
[----:B------:R-:W-:Y:S01]  /*1be0*/  UIMAD UR7, UR11, UR8, URZ ;  /* 0x000000080b0772a4 */ /* 0x000fe2000f8e023f */
[----:B------:R-:W-:Y:S01]  /*1bf0*/  IMAD.WIDE.U32 R6, R0, c[0x0][0x190], R244 ;  /* 0x0000640000067a25 */ /* 0x000fe200078e00f4 */
[----:B------:R-:W-:-:S02]  /*1c00*/  UISETP.GE.AND UP0, UPT, UR39, 0x1, UPT ;  /* 0x000000012700788c */ /* 0x000fc4000bf06270 */
[----:B------:R-:W-:Y:S01]  /*1c10*/  UIMAD UR30, UR47, UR9, UR7 ;  /* 0x000000092f1e72a4 */ /* 0x000fe2000f8e0207 */
[----:B------:R-:W-:Y:S01]  /*1c20*/  IMAD R0, R0, c[0x0][0x194], R5 ;  /* 0x0000650000007a24 */ /* 0x000fe200078e0205 */
[----:B------:R-:W-:Y:S01]  /*1c30*/  IADD3 R6, P1, R6, UR50, RZ ;  /* 0x0000003206067c10 */ /* 0x000fe2000ff3e0ff */
[----:B------:R-:W-:Y:S01]  /*1c40*/  ULDC.64 UR8, c[0x0][0x378] ;  /* 0x0000de0000087ab9 */ /* 0x000fe20000000a00 */
[----:B------:R-:W-:Y:S01]  /*1c50*/  IADD3.X R5, R245, UR37, RZ, P0, !PT ;  /* 0x00000025f5057c10 */ /* 0x000fe200087fe4ff */
[----:B------:R-:W-:Y:S01]  /*1c60*/  UIMAD UR7, UR11, UR8, URZ ;  /* 0x000000080b0772a4 */ /* 0x000fe2000f8e023f */
[----:B------:R-:W-:Y:S01]  /*1c70*/  IADD3.X R7, R7, UR46, R0, P1, !PT ;  /* 0x0000002e07077c10 */ /* 0x000fe20008ffe400 */
[----:B------:R-:W-:Y:S01]  /*1c80*/  UIADD3 UR28, UR12, UR10, URZ ;  /* 0x0000000a0c1c7290 */ /* 0x000fe2000fffe03f */
[----:B-1----:R-:W-:Y:S01]  /*1c90*/  SHF.R.S32.HI R8, RZ, 0x1f, R8 ;  /* 0x0000001fff087819 */ /* 0x002fe20000011408 */
[----:B------:R-:W-:Y:S02]  /*1ca0*/  UIMAD UR11, UR47, UR9, UR7 ;  /* 0x000000092f0b72a4 */ /* 0x000fe4000f8e0207 */
[----:B------:R-:W-:Y:S01]  /*1cb0*/  UIADD3 UR10, UR12, UR29, URZ ;  /* 0x0000001d0c0a7290 */ /* 0x000fe2000fffe03f */
[----:B---3--:R-:W-:Y:S01]  /*1cc0*/  LEA.HI R8, R8, R9, RZ, 0x5 ;  /* 0x0000000908087211 */ /* 0x008fe200078f28ff */
[----:B------:R-:W-:-:S02]  /*1cd0*/  ULDC.64 UR8, c[0x0][0x370] ;  /* 0x0000dc0000087ab9 */ /* 0x000fc40000000a00 */
[----:B------:R-:W-:Y:S01]  /*1ce0*/  UIMAD UR7, UR38, UR8, URZ ;  /* 0x00000008260772a4 */ /* 0x000fe2000f8e023f */
[----:B------:R-:W-:Y:S01]  /*1cf0*/  SHF.R.S32.HI R8, RZ, 0x5, R8 ;  /* 0x00000005ff087819 */ /* 0x000fe20000011408 */
[----:B------:R-:W-:Y:S02]  /*1d00*/  UMOV UR36, 0x4 ;  /* 0x0000000400247882 */ /* 0x000fe40000000000 */
[----:B------:R-:W-:-:S03]  /*1d10*/  UIMAD UR7, UR12, UR9, UR7 ;  /* 0x000000090c0772a4 */ /* 0x000fc6000f8e0207 */
[----:B------:R-:W-:Y:S02]  /*1d20*/  ULDC.64 UR8, c[0x0][0x3c8] ;  /* 0x0000f20000087ab9 */ /* 0x000fe40000000a00 */
[----:B------:R-:W-:Y:S01]  /*1d30*/  UIMAD.WIDE UR28, UR28, UR36, UR8 ;  /* 0x000000241c1c72a5 */ /* 0x000fe2000f8e0208 */
[----:B--2---:R-:W-:Y:S02]  /*1d40*/  IMAD R0, R8, UR55, R10 ;  /* 0x0000003708007c24 */ /* 0x004fe4000f8e020a */
[----:B------:R-:W-:Y:S01]  /*1d50*/  IMAD.U32 R8, RZ, RZ, UR12 ;  /* 0x0000000cff087e24 */ /* 0x000fe2000f8e00ff */
[----:B------:R-:W-:Y:S02]  /*1d60*/  ULEA.HI.SX32 UR12, UR43, 0xffffffff, 0x1a ;  /* 0xffffffff2b0c7891 */ /* 0x000fe4000f8fd23f */
[----:B------:R-:W-:Y:S01]  /*1d70*/  IADD3 R9, P0, R0, UR35, RZ ;  /* 0x0000002300097c10 */ /* 0x000fe2000ff1e0ff */
[----:B------:R-:W-:-:S03]  /*1d80*/  IMAD.WIDE.U32 R4, R8, c[0x0][0x370], R4 ;  /* 0x0000dc0008047a25 */ /* 0x000fc600078e0004 */
[----:B------:R-:W-:Y:S01]  /*1d90*/  LEA.HI.X.SX32 R10, R0, UR31, 0x1, P0 ;  /* 0x0000001f000a7c11 */ /* 0x000fe200080f0eff */
[----:B------:R-:W-:Y:S01]  /*1da0*/  IMAD.U32 R0, RZ, RZ, UR47 ;  /* 0x0000002fff007e24 */ /* 0x000fe2000f8e00ff */
[----:B------:R-:W-:Y:S02]  /*1db0*/  IADD3 R5, R5, UR7, RZ ;  /* 0x0000000705057c10 */ /* 0x000fe4000fffe0ff */
[----:B------:R-:W-:Y:S01]  /*1dc0*/  LEA R194, P0, R9, c[0x0][0x350], 0x2 ;  /* 0x0000d40009c27a11 */ /* 0x000fe200078010ff */
[----:B------:R-:W-:-:S03]  /*1dd0*/  IMAD.WIDE.U32 R6, R0, c[0x0][0x1a8], R6 ;  /* 0x00006a0000067a25 */ /* 0x000fc600078e0006 */
[----:B------:R-:W-:Y:S01]  /*1de0*/  LEA.HI.X R189, R9, c[0x0][0x354], R10, 0x2, P0 ;  /* 0x0000d50009bd7a11 */ /* 0x000fe200000f140a */
[----:B------:R-:W-:Y:S01]  /*1df0*/  IMAD.WIDE.U32 R4, R0, c[0x0][0x378], R4 ;  /* 0x0000de0000047a25 */ /* 0x000fe200078e0004 */
[----:B------:R-:W-:Y:S02]  /*1e00*/  PLOP3.LUT P0, PT, PT, PT, UP0, 0x80, 0x0 ;  /* 0x000000000000781c */ /* 0x000fe40003f0f008 */
[----:B------:R-:W-:Y:S01]  /*1e10*/  IADD3 R7, R7, UR30, RZ ;  /* 0x0000001e07077c10 */ /* 0x000fe2000fffe0ff */
[----:B------:R-:W-:Y:S01]  /*1e20*/  IMAD R0, R26, c[0x0][0x370], RZ ;  /* 0x0000dc001a007a24 */ /* 0x000fe200078e02ff */
[----:B------:R-:W-:Y:S01]  /*1e30*/  IADD3 R5, R5, UR11, RZ ;  /* 0x0000000b05057c10 */ /* 0x000fe2000fffe0ff */
[----:B------:R-:W-:Y:S01]  /*1e40*/  ULDC.64 UR30, c[0x0][0x200] ;  /* 0x00008000001e7ab9 */ /* 0x000fe20000000a00 */
[C---:B------:R-:W-:Y:S01]  /*1e50*/  LEA R192, P2, R6.reuse, c[0x0][0x160], 0x1 ;  /* 0x0000580006c07a11 */ /* 0x040fe200078408ff */
[C---:B------:R-:W-:Y:S01]  /*1e60*/  IMAD R0, R237.reuse, c[0x0][0x374], R0 ;  /* 0x0000dd00ed007a24 */ /* 0x040fe200078e0200 */
[----:B------:R-:W-:Y:S01]  /*1e70*/  UIMAD.WIDE UR10, UR10, UR36, UR30 ;  /* 0x000000240a0a72a5 */ /* 0x000fe2000f8e021e */
[----:B------:R-:W-:Y:S01]  /*1e80*/  IMAD.WIDE.U32 R4, R237, c[0x0][0x370], R4 ;  /* 0x0000dc00ed047a25 */ /* 0x000fe200078e0004 */
[----:B------:R-:W-:-:S03]  /*1e90*/  LEA.HI.X R193, R6, c[0x0][0x164], R7, 0x1, P2 ;  /* 0x0000590006c17a11 */ /* 0x000fc600010f0c07 */
[----:B------:R-:W-:Y:S01]  /*1ea0*/  IMAD.IADD R0, R5, 0x1, R0 ;  /* 0x0000000105007824 */ /* 0x000fe200078e0200 */
[----:B------:R-:W-:-:S04]  /*1eb0*/  LEA R190, P1, R4, c[0x0][0x330], 0x1 ;  /* 0x0000cc0004be7a11 */ /* 0x000fc800078208ff */
[----:B------:R-:W-:Y:S01]  /*1ec0*/  LEA.HI.X R191, R4, c[0x0][0x334], R0, 0x1, P1 ;  /* 0x0000cd0004bf7a11 */ /* 0x000fe200008f0c00 */
[----:B------:R-:W-:Y:S05]  /*1ed0*/  @!P0 BRA `(.L_x_866) ;  /* 0x00005c6000008947 */ /* 0x000fea0003800000 */
[----:B------:R-:W-:Y:S01]  /*1ee0*/  ULDC.64 UR8, c[0x0][0x198] ;  /* 0x0000660000087ab9 */ /* 0x000fe20000000a00 */
[----:B------:R-:W-:Y:S01]  /*1ef0*/  IMAD.U32 R6, RZ, RZ, UR34 ;  /* 0x00000022ff067e24 */ /* 0x000fe2000f8e00ff */
[----:B------:R-:W-:Y:S01]  /*1f00*/  UIMAD UR7, UR33, UR8, URZ ;  /* 0x00000008210772a4 */ /* 0x000fe2000f8e023f */
[C---:B------:R-:W-:Y:S01]  /*1f10*/  IADD3 R25, R237.reuse, 0x20, RZ ;  /* 0x00000020ed197810 */ /* 0x040fe20007ffe0ff */
[----:B------:R-:W-:Y:S01]  /*1f20*/  ULDC.64 UR30, c[0x0][0x1a0] ;  /* 0x00006800001e7ab9 */ /* 0x000fe20000000a00 */
[C-C-:B------:R-:W-:Y:S01]  /*1f30*/  IMAD.WIDE.U32 R4, R6.reuse, c[0x0][0x1a0], R244.reuse ;  /* 0x0000680006047a25 */ /* 0x140fe200078e00f4 */
[----:B------:R-:W-:Y:S01]  /*1f40*/  UIMAD UR7, UR34, UR9, UR7 ;  /* 0x00000009220772a4 */ /* 0x000fe2000f8e0207 */
[----:B------:R-:W-:Y:S01]  /*1f50*/  MOV R128, 0x40 ;  /* 0x0000004000807802 */ /* 0x000fe20000000f00 */
[----:B------:R-:W-:Y:S01]  /*1f60*/  UIMAD UR30, UR33, UR30, URZ ;  /* 0x0000001e211e72a4 */ /* 0x000fe2000f8e023f */
[----:B------:R-:W-:Y:S01]  /*1f70*/  IMAD.WIDE.U32 R6, R6, c[0x0][0x198], R244 ;  /* 0x0000660006067a25 */ /* 0x000fe200078e00f4 */
[----:B------:R-:W-:Y:S01]  /*1f80*/  IADD3 R4, P1, R4, UR40, RZ ;  /* 0x0000002804047c10 */ /* 0x000fe2000ff3e0ff */
[----:B------:R-:W-:Y:S01]  /*1f90*/  UMOV UR9, UR10 ;  /* 0x0000000a00097c82 */ /* 0x000fe20008000000 */
[----:B------:R-:W-:Y:S01]  /*1fa0*/  SHF.R.S32.HI R27, RZ, 0x1f, R247 ;  /* 0x0000001fff1b7819 */ /* 0x000fe200000114f7 */
[----:B------:R-:W-:Y:S01]  /*1fb0*/  IMAD.U32 R0, RZ, RZ, UR7 ;  /* 0x00000007ff007e24 */ /* 0x000fe2000f8e00ff */
[----:B------:R-:W-:Y:S01]  /*1fc0*/  UIADD3 UR7, UR34, 0x80, URZ ;  /* 0x0000008022077890 */ /* 0x000fe2000fffe03f */
[----:B------:R-:W-:Y:S01]  /*1fd0*/  IADD3 R20, P0, R6, UR44, RZ ;  /* 0x0000002c06147c10 */ /* 0x000fe2000ff1e0ff */
[----:B------:R-:W-:Y:S01]  /*1fe0*/  UIMAD UR30, UR34, UR31, UR30 ;  /* 0x0000001f221e72a4 */ /* 0x000fe2000f8e021e */
[----:B------:R-:W-:Y:S01]  /*1ff0*/  IADD3 R6, R237, 0x40, RZ ;  /* 0x00000040ed067810 */ /* 0x000fe20007ffe0ff */
[----:B------:R-:W-:Y:S01]  /*2000*/  UISETP.GE.AND UP0, UPT, UR7, UR6, UPT ;  /* 0x000000060700728c */ /* 0x000fe2000bf06270 */
[----:B------:R-:W-:Y:S01]  /*2010*/  IADD3.X R21, R7, UR45, R0, P0, !PT ;  /* 0x0000002d07157c10 */ /* 0x000fe200087fe400 */
[----:B------:R-:W-:Y:S01]  /*2020*/  UIMAD UR7, UR27, -0x80, UR6 ;  /* 0xffffff801b0778a4 */ /* 0x000fe2000f8e0206 */
[----:B------:R-:W-:Y:S01]  /*2030*/  IADD3 R0, R237, 0x60, RZ ;  /* 0x00000060ed007810 */ /* 0x000fe20007ffe0ff */
[----:B------:R-:W-:Y:S01]  /*2040*/  IMAD.U32 R8, RZ, RZ, UR30 ;  /* 0x0000001eff087e24 */ /* 0x000fe2000f8e00ff */
[----:B------:R-:W-:Y:S01]  /*2050*/  UMOV UR8, UR11 ;  /* 0x0000000b00087c82 */ /* 0x000fe20008000000 */
[----:B------:R-:W-:Y:S01]  /*2060*/  IMAD.MOV.U32 R232, RZ, RZ, 0x7f800000 ;  /* 0x7f800000ffe87424 */ /* 0x000fe200078e00ff */
[----:B------:R-:W-:Y:S01]  /*2070*/  MOV R233, 0x7f800000 ;  /* 0x7f80000000e97802 */ /* 0x000fe20000000f00 */
[----:B------:R-:W-:Y:S01]  /*2080*/  IMAD.MOV.U32 R230, RZ, RZ, 0x7f800000 ;  /* 0x7f800000ffe67424 */ /* 0x000fe200078e00ff */
[----:B------:R-:W-:Y:S01]  /*2090*/  ISETP.GE.AND P4, PT, R25, UR7, PT ;  /* 0x0000000719007c0c */ /* 0x000fe2000bf86270 */
[----:B------:R-:W-:Y:S01]  /*20a0*/  IMAD.MOV.U32 R231, RZ, RZ, 0x7f800000 ;  /* 0x7f800000ffe77424 */ /* 0x000fe200078e00ff */
[----:B------:R-:W-:Y:S01]  /*20b0*/  ISETP.GE.AND P5, PT, R237, UR7, PT ;  /* 0x00000007ed007c0c */ /* 0x000fe2000bfa6270 */
[----:B------:R-:W-:Y:S01]  /*20c0*/  IMAD.MOV.U32 R182, RZ, RZ, 0x20 ;  /* 0x00000020ffb67424 */ /* 0x000fe200078e00ff */
[----:B------:R-:W-:Y:S01]  /*20d0*/  ISETP.GE.AND P3, PT, R6, UR7, PT ;  /* 0x0000000706007c0c */ /* 0x000fe2000bf66270 */
[----:B------:R-:W-:Y:S01]  /*20e0*/  IMAD.SHL.U32 R174, R184, 0x2, RZ ;  /* 0x00000002b8ae7824 */ /* 0x000fe200078e00ff */
[----:B------:R-:W-:Y:S01]  /*20f0*/  IADD3.X R5, R5, UR41, R8, P1, !PT ;  /* 0x0000002905057c10 */ /* 0x000fe20008ffe408 */
[----:B------:R-:W-:Y:S01]  /*2100*/  IMAD R250, RZ, RZ, -UR54 ;  /* 0x80000036fffa7e24 */ /* 0x000fe2000f8e02ff */
[----:B------:R-:W-:Y:S01]  /*2110*/  ISETP.GE.AND P2, PT, R0, UR7, PT ;  /* 0x0000000700007c0c */ /* 0x000fe2000bf46270 */
[----:B------:R-:W-:Y:S01]  /*2120*/  IMAD R0, R24, c[0x0][0x1b8], RZ ;  /* 0x00006e0018007a24 */ /* 0x000fe200078e02ff */
[----:B------:R-:W-:Y:S01]  /*2130*/  UMOV UR7, UR12 ;  /* 0x0000000c00077c82 */ /* 0x000fe20008000000 */
[C---:B------:R-:W-:Y:S01]  /*2140*/  IMAD.WIDE.U32 R4, R2.reuse, c[0x0][0x1b8], R4 ;  /* 0x00006e0002047a25 */ /* 0x040fe200078e0004 */
[----:B------:R-:W-:Y:S01]  /*2150*/  ULEA.HI UR12, UR7, UR7, URZ, 0x1 ;  /* 0x00000007070c7291 */ /* 0x000fe2000f8f083f */
[C---:B------:R-:W-:Y:S01]  /*2160*/  @!P4 IADD3 R10, P0, R237.reuse, 0x20, RZ ;  /* 0x00000020ed0ac810 */ /* 0x040fe20007f1e0ff */
[----:B------:R-:W-:Y:S01]  /*2170*/  CS2R R94, SRZ ;  /* 0x00000000005e7805 */ /* 0x000fe2000001ff00 */
[----:B------:R-:W-:Y:S01]  /*2180*/  IMAD R0, R2, c[0x0][0x1bc], R0 ;  /* 0x00006f0002007a24 */ /* 0x000fe200078e0200 */
[----:B------:R-:W-:Y:S01]  /*2190*/  ULOP3.LUT UR12, UR12, 0xfffffffe, URZ, 0xc0, !UPT ;  /* 0xfffffffe0c0c7892 */ /* 0x000fe2000f8ec03f */
[----:B------:R-:W-:Y:S01]  /*21a0*/  @!P3 IADD3 R8, P1, R237, 0x40, RZ ;  /* 0x00000040ed08b810 */ /* 0x000fe20007f3e0ff */
[----:B------:R-:W-:Y:S01]  /*21b0*/  @!P4 IMAD.X R9, RZ, RZ, R26, P0 ;  /* 0x000000ffff09c224 */ /* 0x000fe200000e061a */
[----:B------:R-:W-:Y:S01]  /*21c0*/  CS2R R92, SRZ ;  /* 0x00000000005c7805 */ /* 0x000fe2000001ff00 */
[----:B------:R-:W-:Y:S01]  /*21d0*/  IMAD.IADD R5, R5, 0x1, R0 ;  /* 0x0000000105057824 */ /* 0x000fe200078e0200 */
[----:B------:R-:W-:Y:S01]  /*21e0*/  @!P2 MOV R22, R4 ;  /* 0x000000040016a202 */ /* 0x000fe20000000f00 */
[----:B------:R-:W-:Y:S01]  /*21f0*/  @!P5 IMAD R0, R26, c[0x0][0x1a0], RZ ;  /* 0x000068001a00da24 */ /* 0x000fe200078e02ff */
[C---:B------:R-:W-:Y:S01]  /*2200*/  @!P2 IADD3 R15, P0, R237.reuse, 0x60, RZ ;  /* 0x00000060ed0fa810 */ /* 0x040fe20007f1e0ff */
[----:B------:R-:W-:Y:S01]  /*2210*/  @!P4 IMAD.MOV.U32 R6, RZ, RZ, R4 ;  /* 0x000000ffff06c224 */ /* 0x000fe200078e0004 */
[----:B------:R-:W-:Y:S01]  /*2220*/  UIADD3 UR12, UR7, -UR12, URZ ;  /* 0x8000000c070c7290 */ /* 0x000fe2000fffe03f */
[----:B------:R-:W-:Y:S01]  /*2230*/  @!P5 IMAD R14, R237, c[0x0][0x1a4], R0 ;  /* 0x00006900ed0eda24 */ /* 0x000fe200078e0200 */
[----:B------:R-:W-:Y:S01]  /*2240*/  CS2R R98, SRZ ;  /* 0x0000000000627805 */ /* 0x000fe2000001ff00 */
[----:B------:R-:W-:Y:S01]  /*2250*/  @!P4 IMAD R0, R9, c[0x0][0x1a0], RZ ;  /* 0x000068000900ca24 */ /* 0x000fe200078e02ff */
[----:B------:R-:W-:Y:S01]  /*2260*/  UISETP.NE.AND UP3, UPT, UR12, 0x1, UPT ;  /* 0x000000010c00788c */ /* 0x000fe2000bf65270 */
[--C-:B------:R-:W-:Y:S01]  /*2270*/  @!P4 IMAD.MOV.U32 R7, RZ, RZ, R5.reuse ;  /* 0x000000ffff07c224 */ /* 0x100fe200078e0005 */
[----:B------:R-:W-:Y:S01]  /*2280*/  UIMAD UR12, UR7, -0x40, UR39 ;  /* 0xffffffc0070c78a4 */ /* 0x000fe2000f8e0227 */
[----:B------:R-:W-:Y:S01]  /*2290*/  @!P3 IMAD.MOV.U32 R12, RZ, RZ, R4 ;  /* 0x000000ffff0cb224 */ /* 0x000fe200078e0004 */
[----:B------:R-:W-:Y:S01]  /*22a0*/  CS2R R96, SRZ ;  /* 0x0000000000607805 */ /* 0x000fe2000001ff00 */
[--C-:B------:R-:W-:Y:S01]  /*22b0*/  @!P3 IMAD.MOV.U32 R13, RZ, RZ, R5.reuse ;  /* 0x000000ffff0db224 */ /* 0x100fe200078e0005 */
[----:B------:R-:W-:Y:S01]  /*22c0*/  CS2R R90, SRZ ;  /* 0x00000000005a7805 */ /* 0x000fe2000001ff00 */
[--C-:B------:R-:W-:Y:S01]  /*22d0*/  @!P2 IMAD.MOV.U32 R23, RZ, RZ, R5.reuse ;  /* 0x000000ffff17a224 */ /* 0x100fe200078e0005 */
[----:B------:R-:W-:Y:S01]  /*22e0*/  CS2R R88, SRZ ;  /* 0x0000000000587805 */ /* 0x000fe2000001ff00 */
[----:B------:R-:W-:Y:S01]  /*22f0*/  @!P3 IMAD.X R9, RZ, RZ, R26, P1 ;  /* 0x000000ffff09b224 */ /* 0x000fe200008e061a */
[----:B------:R-:W-:Y:S01]  /*2300*/  CS2R R86, SRZ ;  /* 0x0000000000567805 */ /* 0x000fe2000001ff00 */
[----:B------:R-:W-:Y:S01]  /*2310*/  @!P5 IMAD.WIDE.U32 R4, R237, c[0x0][0x1a0], R4 ;  /* 0x00006800ed04da25 */ /* 0x000fe200078e0004 */
[----:B------:R-:W-:Y:S01]  /*2320*/  CS2R R84, SRZ ;  /* 0x0000000000547805 */ /* 0x000fe2000001ff00 */
[----:B------:R-:W-:Y:S01]  /*2330*/  CS2R R78, SRZ ;  /* 0x00000000004e7805 */ /* 0x000fe2000001ff00 */
[----:B------:R-:W-:Y:S01]  /*2340*/  CS2R R76, SRZ ;  /* 0x00000000004c7805 */ /* 0x000fe2000001ff00 */
[C---:B------:R-:W-:Y:S01]  /*2350*/  @!P4 IMAD R17, R10.reuse, c[0x0][0x1a4], R0 ;  /* 0x000069000a11ca24 */ /* 0x040fe200078e0200 */
[----:B------:R-:W-:Y:S01]  /*2360*/  CS2R R82, SRZ ;  /* 0x0000000000527805 */ /* 0x000fe2000001ff00 */
[----:B------:R-:W-:Y:S01]  /*2370*/  @!P4 IMAD.WIDE.U32 R10, R10, c[0x0][0x1a0], R6 ;  /* 0x000068000a0aca25 */ /* 0x000fe200078e0006 */
[----:B------:R-:W-:Y:S01]  /*2380*/  CS2R R80, SRZ ;  /* 0x0000000000507805 */ /* 0x000fe2000001ff00 */
[----:B------:R-:W-:Y:S01]  /*2390*/  CS2R R74, SRZ ;  /* 0x00000000004a7805 */ /* 0x000fe2000001ff00 */
[----:B------:R-:W-:Y:S01]  /*23a0*/  CS2R R72, SRZ ;  /* 0x0000000000487805 */ /* 0x000fe2000001ff00 */
[----:B------:R-:W-:Y:S01]  /*23b0*/  @!P2 IMAD.X R16, RZ, RZ, R26, P0 ;  /* 0x000000ffff10a224 */ /* 0x000fe200000e061a */
[----:B------:R-:W-:Y:S01]  /*23c0*/  @!P5 LEA R18, P0, R4, c[0x0][0x170], 0x1 ;  /* 0x00005c000412da11 */ /* 0x000fe200078008ff */
[----:B------:R-:W-:Y:S01]  /*23d0*/  @!P3 IMAD R0, R9, c[0x0][0x1a0], RZ ;  /* 0x000068000900ba24 */ /* 0x000fe200078e02ff */
[----:B------:R-:W-:Y:S01]  /*23e0*/  CS2R R70, SRZ ;  /* 0x0000000000467805 */ /* 0x000fe2000001ff00 */
[----:B------:R-:W-:Y:S01]  /*23f0*/  @!P5 IMAD.IADD R6, R5, 0x1, R14 ;  /* 0x000000010506d824 */ /* 0x000fe200078e020e */
[----:B------:R-:W-:Y:S01]  /*2400*/  CS2R R68, SRZ ;  /* 0x0000000000447805 */ /* 0x000fe2000001ff00 */
[----:B------:R-:W-:Y:S01]  /*2410*/  @!P3 IMAD R7, R8, c[0x0][0x1a4], R0 ;  /* 0x000069000807ba24 */ /* 0x000fe200078e0200 */
[----:B------:R-:W-:Y:S01]  /*2420*/  CS2R R62, SRZ ;  /* 0x00000000003e7805 */ /* 0x000fe2000001ff00 */
[----:B------:R-:W-:Y:S01]  /*2430*/  @!P2 IMAD R5, R16, c[0x0][0x1a0], RZ ;  /* 0x000068001005aa24 */ /* 0x000fe200078e02ff */
[----:B------:R-:W-:Y:S01]  /*2440*/  @!P5 LEA.HI.X R19, R4, c[0x0][0x174], R6, 0x1, P0 ;  /* 0x00005d000413da11 */ /* 0x000fe200000f0c06 */
[----:B------:R-:W-:Y:S01]  /*2450*/  @!P4 IMAD.IADD R0, R11, 0x1, R17 ;  /* 0x000000010b00c824 */ /* 0x000fe200078e0211 */
[----:B------:R-:W-:Y:S01]  /*2460*/  @!P4 LEA R16, P0, R10, c[0x0][0x170], 0x1 ;  /* 0x00005c000a10ca11 */ /* 0x000fe200078008ff */
[----:B------:R-:W-:Y:S01]  /*2470*/  @!P3 IMAD.WIDE.U32 R8, R8, c[0x0][0x1a0], R12 ;  /* 0x000068000808ba25 */ /* 0x000fe200078e000c */
[----:B------:R-:W-:Y:S01]  /*2480*/  CS2R R60, SRZ ;  /* 0x00000000003c7805 */ /* 0x000fe2000001ff00 */
[----:B------:R-:W-:Y:S01]  /*2490*/  CS2R R66, SRZ ;  /* 0x0000000000427805 */ /* 0x000fe2000001ff00 */
[----:B------:R-:W-:Y:S01]  /*24a0*/  @!P4 LEA.HI.X R17, R10, c[0x0][0x174], R0, 0x1, P0 ;  /* 0x00005d000a11ca11 */ /* 0x000fe200000f0c00 */
[----:B------:R-:W-:Y:S01]  /*24b0*/  @!P3 IMAD.IADD R4, R9, 0x1, R7 ;  /* 0x000000010904b824 */ /* 0x000fe200078e0207 */
[----:B------:R-:W-:Y:S01]  /*24c0*/  PLOP3.LUT P0, PT, PT, PT, UP2, 0x80, 0x0 ;  /* 0x000000000000781c */ /* 0x000fe20003f0f028 */
[C---:B------:R-:W-:Y:S01]  /*24d0*/  @!P2 IMAD R5, R15.reuse, c[0x0][0x1a4], R5 ;  /* 0x000069000f05aa24 */ /* 0x040fe200078e0205 */
[C---:B------:R-:W-:Y:S01]  /*24e0*/  @!P3 LEA R14, P1, R8.reuse, c[0x0][0x170], 0x1 ;  /* 0x00005c00080eba11 */ /* 0x040fe200078208ff */
[----:B------:R-:W-:Y:S01]  /*24f0*/  @!P2 IMAD.WIDE.U32 R6, R15, c[0x0][0x1a0], R22 ;  /* 0x000068000f06aa25 */ /* 0x000fe200078e0016 */
[----:B------:R-:W-:Y:S01]  /*2500*/  CS2R R64, SRZ ;  /* 0x0000000000407805 */ /* 0x000fe2000001ff00 */
[----:B------:R-:W-:Y:S01]  /*2510*/  CS2R R58, SRZ ;  /* 0x00000000003a7805 */ /* 0x000fe2000001ff00 */
[----:B------:R-:W-:Y:S01]  /*2520*/  @!P3 LEA.HI.X R15, R8, c[0x0][0x174], R4, 0x1, P1 ;  /* 0x00005d00080fba11 */ /* 0x000fe200008f0c04 */
[----:B------:R-:W-:Y:S01]  /*2530*/  @!P2 IMAD.IADD R7, R7, 0x1, R5 ;  /* 0x000000010707a824 */ /* 0x000fe200078e0205 */
[----:B------:R-:W-:Y:S01]  /*2540*/  ISETP.GE.AND P1, PT, R25, UR12, PT ;  /* 0x0000000c19007c0c */ /* 0x000fe2000bf26270 */
[----:B------:R-:W-:Y:S01]  /*2550*/  IMAD R0, R24, c[0x0][0x1b0], RZ ;  /* 0x00006c0018007a24 */ /* 0x000fe200078e02ff */
[----:B------:R-:W-:Y:S01]  /*2560*/  @!P2 LEA R8, P6, R6, c[0x0][0x170], 0x1 ;  /* 0x00005c000608aa11 */ /* 0x000fe200078c08ff */
[----:B------:R-:W-:Y:S01]  /*2570*/  IMAD.WIDE.U32 R4, R2, c[0x0][0x1b0], R20 ;  /* 0x00006c0002047a25 */ /* 0x000fe200078e0014 */
[----:B------:R-:W-:Y:S01]  /*2580*/  CS2R R56, SRZ ;  /* 0x0000000000387805 */ /* 0x000fe2000001ff00 */
[----:B------:R-:W-:Y:S01]  /*2590*/  @P0 BAR.SYNC.DEFER_BLOCKING 0x0 ;  /* 0x0000000000000b1d */ /* 0x000fe20000010000 */
[----:B------:R-:W-:Y:S01]  /*25a0*/  @!P2 LEA.HI.X R9, R6, c[0x0][0x174], R7, 0x1, P6 ;  /* 0x00005d000609aa11 */ /* 0x000fe200030f0c07 */
[----:B------:R-:W-:Y:S01]  /*25b0*/  IMAD.WIDE.U32 R12, R128, c[0x0][0x370], RZ ;  /* 0x0000dc00800c7a25 */ /* 0x000fe200078e00ff */
[----:B------:R-:W-:-:S03]  /*25c0*/  @!P4 IADD3 R6, P0, R237, 0x20, RZ ;  /* 0x00000020ed06c810 */ /* 0x000fc60007f1e0ff */
[----:B------:R-:W-:Y:S01]  /*25d0*/  IMAD R11, R2, c[0x0][0x1b4], R0 ;  /* 0x00006d00020b7a24 */ /* 0x000fe200078e0200 */
[----:B------:R-:W-:Y:S01]  /*25e0*/  IADD3 R2, R247, 0x8, RZ ;  /* 0x00000008f7027810 */ /* 0x000fe20007ffe0ff */
[----:B------:R-:W-:Y:S01]  /*25f0*/  IMAD.WIDE.U32 R20, R128, c[0x0][0x190], RZ ;  /* 0x0000640080147a25 */ /* 0x000fe200078e00ff */
[----:B------:R-:W-:Y:S01]  /*2600*/  @!P1 IADD3 R10, P6, R190, R12, RZ ;  /* 0x0000000cbe0a9210 */ /* 0x000fe20007fde0ff */
[----:B------:R-:W-:Y:S01]  /*2610*/  CS2R R54, SRZ ;  /* 0x0000000000367805 */ /* 0x000fe2000001ff00 */
[----:B------:R-:W-:Y:S01]  /*2620*/  CS2R R52, SRZ ;  /* 0x0000000000347805 */ /* 0x000fe2000001ff00 */
[----:B------:R-:W-:Y:S01]  /*2630*/  @!P4 IMAD.X R0, RZ, RZ, R26, P0 ;  /* 0x000000ffff00c224 */ /* 0x000fe200000e061a */
[----:B------:R-:W-:Y:S01]  /*2640*/  @!P1 IADD3 R12, P0, R192, R20, RZ ;  /* 0x00000014c00c9210 */ /* 0x000fe20007f1e0ff */
[C---:B------:R-:W-:Y:S01]  /*2650*/  IMAD R22, R128.reuse, c[0x0][0x374], RZ ;  /* 0x0000dd0080167a24 */ /* 0x040fe200078e02ff */
[----:B------:R-:W-:Y:S01]  /*2660*/  CS2R R46, SRZ ;  /* 0x00000000002e7805 */ /* 0x000fe2000001ff00 */
[----:B------:R-:W-:Y:S01]  /*2670*/  IMAD R7, R128, c[0x0][0x194], RZ ;  /* 0x0000650080077a24 */ /* 0x000fe200078e02ff */
[----:B------:R-:W-:Y:S01]  /*2680*/  CS2R R44, SRZ ;  /* 0x00000000002c7805 */ /* 0x000fe2000001ff00 */
[----:B------:R-:W-:Y:S01]  /*2690*/  @!P4 IMAD R0, R0, c[0x0][0x198], RZ ;  /* 0x000066000000ca24 */ /* 0x000fe200078e02ff */
[----:B------:R-:W-:Y:S01]  /*26a0*/  CS2R R50, SRZ ;  /* 0x0000000000327805 */ /* 0x000fe2000001ff00 */
[----:B------:R-:W-:Y:S01]  /*26b0*/  IMAD.IADD R5, R5, 0x1, R11 ;  /* 0x0000000105057824 */ /* 0x000fe200078e020b */
[----:B------:R-:W-:Y:S01]  /*26c0*/  @!P1 IADD3.X R11, R191, R13, R22, P6, !PT ;  /* 0x0000000dbf0b9210 */ /* 0x000fe200037fe416 */
[C---:B------:R-:W-:Y:S01]  /*26d0*/  @!P4 IMAD R20, R6.reuse, c[0x0][0x19c], R0 ;  /* 0x000067000614ca24 */ /* 0x040fe200078e0200 */
[----:B------:R-:W-:Y:S01]  /*26e0*/  @!P1 IADD3.X R13, R193, R21, R7, P0, !PT ;  /* 0x00000015c10d9210 */ /* 0x000fe200007fe407 */
[----:B------:R1:W-:Y:S01]  /*26f0*/  @P5 STS.128 [R236+0xa000], RZ ;  /* 0x00a000ffec005388 */ /* 0x0003e20000000c00 */
[----:B------:R-:W-:Y:S01]  /*2700*/  IADD3 R0, R251, 0x1000, RZ ;  /* 0x00001000fb007810 */ /* 0x000fe20007ffe0ff */
[----:B------:R-:W-:Y:S01]  /*2710*/  @!P4 IMAD.WIDE.U32 R6, R6, c[0x0][0x198], R4 ;  /* 0x000066000606ca25 */ /* 0x000fe200078e0004 */
[----:B------:R-:W-:Y:S01]  /*2720*/  PLOP3.LUT P0, PT, PT, PT, UP3, 0x40, 0x0 ;  /* 0x000000000000781c */ /* 0x000fe20003f0e838 */
[----:B------:R-:W-:Y:S01]  /*2730*/  @!PT LDS RZ, [RZ] ;  /* 0x00000000fffff984 */ /* 0x000fe20000000800 */
[----:B------:R-:W-:Y:S01]  /*2740*/  @!PT LDS RZ, [RZ] ;  /* 0x00000000fffff984 */ /* 0x000fe20000000800 */
[----:B------:R-:W-:Y:S01]  /*2750*/  @!PT LDS RZ, [RZ] ;  /* 0x00000000fffff984 */ /* 0x000fe20000000800 */
[----:B------:R1:W-:Y:S01]  /*2760*/  @!P5 LDGSTS.E.BYPASS.LTC128B.128 [R236+0xa000], [R18.64] ;  /* 0x0a00000012ecdfae */ /* 0x0003e2000b901d44 */
[----:B------:R-:W-:Y:S01]  /*2770*/  ISETP.GE.AND P6, PT, R2, UR12, PT ;  /* 0x0000000c02007c0c */ /* 0x000fe2000bfc6270 */
[----:B------:R-:W-:Y:S01]  /*2780*/  CS2R R48, SRZ ;  /* 0x0000000000307805 */ /* 0x000fe2000001ff00 */
[----:B------:R-:W-:Y:S01]  /*2790*/  SEL R2, R0, R251, P0 ;  /* 0x000000fb00027207 */ /* 0x000fe20000000000 */
[----:B------:R1:W-:Y:S01]  /*27a0*/  @P4 STS.128 [R236+0xb000], RZ ;  /* 0x00b000ffec004388 */ /* 0x0003e20000000c00 */
[C---:B------:R-:W-:Y:S01]  /*27b0*/  ISETP.GE.AND P0, PT, R237.reuse, UR12, PT ;  /* 0x0000000ced007c0c */ /* 0x040fe2000bf06270 */
[----:B------:R-:W-:Y:S01]  /*27c0*/  @!P5 IMAD R0, R26, c[0x0][0x198], RZ ;  /* 0x000066001a00da24 */ /* 0x000fe200078e02ff */
[----:B------:R-:W-:Y:S01]  /*27d0*/  CS2R R42, SRZ ;  /* 0x00000000002a7805 */ /* 0x000fe2000001ff00 */
[----:B------:R-:W-:Y:S01]  /*27e0*/  @!PT LDS RZ, [RZ] ;  /* 0x00000000fffff984 */ /* 0x000fe20000000800 */
[----:B------:R-:W-:Y:S01]  /*27f0*/  @!PT LDS RZ, [RZ] ;  /* 0x00000000fffff984 */ /* 0x000fe20000000800 */
[----:B------:R-:W-:Y:S01]  /*2800*/  @!PT LDS RZ, [RZ] ;  /* 0x00000000fffff984 */ /* 0x000fe20000000800 */
[----:B------:R1:W-:Y:S01]  /*2810*/  @!P4 LDGSTS.E.BYPASS.LTC128B.128 [R236+0xb000], [R16.64] ;  /* 0x0b00000010eccfae */ /* 0x0003e2000b901d44 */
[----:B------:R-:W-:Y:S01]  /*2820*/  IMAD.SHL.U32 R195, R2, 0x2, RZ ;  /* 0x0000000202c37824 */ /* 0x000fe200078e00ff */
[----:B------:R-:W-:Y:S01]  /*2830*/  CS2R R40, SRZ ;  /* 0x0000000000287805 */ /* 0x000fe2000001ff00 */
[----:B------:R-:W-:Y:S01]  /*2840*/  @!P5 IMAD R0, R237, c[0x0][0x19c], R0 ;  /* 0x00006700ed00da24 */ /* 0x000fe200078e0200 */
[----:B------:R1:W-:Y:S01]  /*2850*/  @P3 STS.128 [R236+0xc000], RZ ;  /* 0x00c000ffec003388 */ /* 0x0003e20000000c00 */
[----:B------:R-:W-:Y:S01]  /*2860*/  @!P4 IMAD.IADD R2, R7, 0x1, R20 ;  /* 0x000000010702c824 */ /* 0x000fe200078e0214 */
[----:B------:R-:W-:Y:S01]  /*2870*/  CS2R R38, SRZ ;  /* 0x0000000000267805 */ /* 0x000fe2000001ff00 */
[----:B------:R-:W-:Y:S01]  /*2880*/  CS2R R36, SRZ ;  /* 0x0000000000247805 */ /* 0x000fe2000001ff00 */
[----:B------:R-:W-:Y:S01]  /*2890*/  @!PT LDS RZ, [RZ] ;  /* 0x00000000fffff984 */ /* 0x000fe20000000800 */
[----:B------:R-:W-:Y:S01]  /*28a0*/  @!PT LDS RZ, [RZ] ;  /* 0x00000000fffff984 */ /* 0x000fe20000000800 */
[----:B------:R-:W-:Y:S01]  /*28b0*/  @!PT LDS RZ, [RZ] ;  /* 0x00000000fffff984 */ /* 0x000fe20000000800 */
[----:B------:R1:W-:Y:S01]  /*28c0*/  @!P3 LDGSTS.E.BYPASS.LTC128B.128 [R236+0xc000], [R14.64] ;  /* 0x0c0000000eecbfae */ /* 0x0003e2000b901d44 */
[C---:B------:R-:W-:Y:S01]  /*28d0*/  IMAD.SHL.U32 R239, R247.reuse, 0x4, RZ ;  /* 0x00000004f7ef7824 */ /* 0x040fe200078e00ff */
[----:B------:R-:W-:Y:S01]  /*28e0*/  SHF.L.U64.HI R238, R247, 0x2, R27 ;  /* 0x00000002f7ee7819 */ /* 0x000fe2000001021b */
[----:B------:R-:W-:Y:S01]  /*28f0*/  UMOV UR11, UR28 ;  /* 0x0000001c000b7c82 */ /* 0x000fe20008000000 */
[----:B------:R1:W-:Y:S01]  /*2900*/  @P2 STS.128 [R236+0xd000], RZ ;  /* 0x00d000ffec002388 */ /* 0x0003e20000000c00 */
[----:B------:R-:W-:-:S03]  /*2910*/  UMOV UR10, UR29 ;  /* 0x0000001d000a7c82 */ /* 0x000fc60008000000 */
[----:B------:R-:W-:Y:S01]  /*2920*/  @!PT LDS RZ, [RZ] ;  /* 0x00000000fffff984 */ /* 0x000fe20000000800 */
[----:B------:R-:W-:Y:S01]  /*2930*/  @!PT LDS RZ, [RZ] ;  /* 0x00000000fffff984 */ /* 0x000fe20000000800 */
[----:B------:R-:W-:Y:S01]  /*2940*/  @!PT LDS RZ, [RZ] ;  /* 0x00000000fffff984 */ /* 0x000fe20000000800 */
[----:B------:R2:W-:Y:S04]  /*2950*/  @!P2 LDGSTS.E.BYPASS.LTC128B.128 [R236+0xd000], [R8.64] ;  /* 0x0d00000008ecafae */ /* 0x0005e8000b901d44 */
[----:B------:R-:W0:Y:S04]  /*2960*/  LDGDEPBAR ;  /* 0x00000000000079af */ /* 0x000e280000000000 */
[----:B------:R1:W-:Y:S04]  /*2970*/  @P0 STS.128 [R236+0x4000], RZ ;  /* 0x004000ffec000388 */ /* 0x0003e80000000c00 */
[----:B------:R-:W-:Y:S01]  /*2980*/  @!PT LDS RZ, [RZ] ;  /* 0x00000000fffff984 */ /* 0x000fe20000000800 */
[----:B------:R-:W-:Y:S01]  /*2990*/  @!PT LDS RZ, [RZ] ;  /* 0x00000000fffff984 */ /* 0x000fe20000000800 */
[----:B------:R-:W-:Y:S01]  /*29a0*/  @!PT LDS RZ, [RZ] ;  /* 0x00000000fffff984 */ /* 0x000fe20000000800 */
[----:B------:R1:W-:Y:S04]  /*29b0*/  @!P0 LDGSTS.E.BYPASS.LTC128B.128 [R236+0x4000], [R190.64] ;  /* 0x04000000beec8fae */ /* 0x0003e8000b901d44 */
[----:B------:R1:W-:Y:S04]  /*29c0*/  @P1 STS.128 [R236+0x5000], RZ ;  /* 0x005000ffec001388 */ /* 0x0003e80000000c00 */
[----:B------:R-:W-:Y:S01]  /*29d0*/  @!PT LDS RZ, [RZ] ;  /* 0x00000000fffff984 */ /* 0x000fe20000000800 */
[----:B------:R-:W-:Y:S01]  /*29e0*/  @!PT LDS RZ, [RZ] ;  /* 0x00000000fffff984 */ /* 0x000fe20000000800 */
[----:B------:R-:W-:Y:S01]  /*29f0*/  @!PT LDS RZ, [RZ] ;  /* 0x00000000fffff984 */ /* 0x000fe20000000800 */
[----:B------:R3:W-:Y:S04]  /*2a00*/  @!P1 LDGSTS.E.BYPASS.LTC128B.128 [R236+0x5000], [R10.64] ;  /* 0x050000000aec9fae */ /* 0x0007e8000b901d44 */
[----:B------:R1:W-:Y:S01]  /*2a10*/  @P0 STS [R195], RZ ;  /* 0x000000ffc3000388 */ /* 0x0003e20000000800 */
[----:B--2---:R-:W-:-:S03]  /*2a20*/  @!P5 IMAD.MOV.U32 R8, RZ, RZ, R4 ;  /* 0x000000ffff08d224 */ /* 0x004fc600078e0004 */
[----:B------:R1:W-:Y:S01]  /*2a30*/  @P0 STS [R195+0x4], RZ ;  /* 0x000004ffc3000388 */ /* 0x0003e20000000800 */
[----:B------:R-:W-:-:S03]  /*2a40*/  @!P5 IMAD.MOV.U32 R9, RZ, RZ, R5 ;  /* 0x000000ffff09d224 */ /* 0x000fc600078e0005 */
[----:B------:R1:W-:Y:S01]  /*2a50*/  @P0 STS [R195+0x8], RZ ;  /* 0x000008ffc3000388 */ /* 0x0003e20000000800 */
[----:B------:R-:W-:-:S03]  /*2a60*/  @!P5 IMAD.WIDE.U32 R8, R237, c[0x0][0x198], R8 ;  /* 0x00006600ed08da25 */ /* 0x000fc600078e0008 */
[----:B------:R1:W-:Y:S01]  /*2a70*/  @P0 STS [R195+0xc], RZ ;  /* 0x00000cffc3000388 */ /* 0x0003e20000000800 */
[----:B------:R-:W-:-:S03]  /*2a80*/  @!P5 IMAD.IADD R0, R9, 0x1, R0 ;  /* 0x000000010900d824 */ /* 0x000fc600078e0200 */
[----:B------:R-:W-:Y:S01]  /*2a90*/  @!PT LDS RZ, [RZ] ;  /* 0x00000000fffff984 */ /* 0x000fe20000000800 */
[----:B------:R-:W-:Y:S01]  /*2aa0*/  @!PT LDS RZ, [RZ] ;  /* 0x00000000fffff984 */ /* 0x000fe20000000800 */
[----:B------:R-:W-:Y:S01]  /*2ab0*/  @!PT LDS RZ, [RZ] ;  /* 0x00000000fffff984 */ /* 0x000fe20000000800 */
[----:B------:R1:W-:Y:S04]  /*2ac0*/  @!P0 LDGSTS.E.BYPASS.LTC128B.128 [R195], [R192.64] ;  /* 0x00000000c0c38fae */ /* 0x0003e8000b901d44 */
[----:B------:R1:W-:Y:S01]  /*2ad0*/  @P1 STS [R195+0x1000], RZ ;  /* 0x001000ffc3001388 */ /* 0x0003e20000000800 */
[----:B---3--:R-:W-:-:S03]  /*2ae0*/  @!P5 LEA R10, P0, R8, c[0x0][0x168], 0x1 ;  /* 0x00005a00080ada11 */ /* 0x008fc600078008ff */
[----:B------:R1:W-:Y:S01]  /*2af0*/  @P1 STS [R195+0x1004], RZ ;  /* 0x001004ffc3001388 */ /* 0x0003e20000000800 */
[----:B------:R-:W-:-:S03]  /*2b00*/  @!P5 LEA.HI.X R11, R8, c[0x0][0x16c], R0, 0x1, P0 ;  /* 0x00005b00080bda11 */ /* 0x000fc600000f0c00 */
[----:B------:R1:W-:Y:S01]  /*2b10*/  @P1 STS [R195+0x1008], RZ ;  /* 0x001008ffc3001388 */ /* 0x0003e20000000800 */
[----:B------:R-:W-:Y:S02]  /*2b20*/  @!P3 IADD3 R8, P0, R237, 0x40, RZ ;  /* 0x00000040ed08b810 */ /* 0x000fe40007f1e0ff */
[C---:B------:R-:W-:Y:S01]  /*2b30*/  IADD3 R0, R247.reuse, 0x20, RZ ;  /* 0x00000020f7007810 */ /* 0x040fe20007ffe0ff */
[----:B------:R1:W-:Y:S01]  /*2b40*/  @P1 STS [R195+0x100c], RZ ;  /* 0x00100cffc3001388 */ /* 0x0003e20000000800 */
[----:B------:R-:W-:Y:S02]  /*2b50*/  @!P3 IADD3.X R7, RZ, R26, RZ, P0, !PT ;  /* 0x0000001aff07b210 */ /* 0x000fe400007fe4ff */
[----:B------:R-:W-:Y:S01]  /*2b60*/  ISETP.GE.AND P0, PT, R0, UR12, PT ;  /* 0x0000000c00007c0c */ /* 0x000fe2000bf06270 */
[----:B------:R-:W-:Y:S01]  /*2b70*/  @!PT LDS RZ, [RZ] ;  /* 0x00000000fffff984 */ /* 0x000fe20000000800 */
[----:B------:R-:W-:Y:S01]  /*2b80*/  @!PT LDS RZ, [RZ] ;  /* 0x00000000fffff984 */ /* 0x000fe20000000800 */
[----:B------:R-:W-:Y:S01]  /*2b90*/  @!PT LDS RZ, [RZ] ;  /* 0x00000000fffff984 */ /* 0x000fe20000000800 */
[----:B------:R2:W-:Y:S01]  /*2ba0*/  @!P1 LDGSTS.E.BYPASS.LTC128B.128 [R195+0x1000], [R12.64] ;  /* 0x010000000cc39fae */ /* 0x0005e2000b901d44 */
[----:B------:R-:W-:Y:S01]  /*2bb0*/  IADD3 R0, R247, 0x28, RZ ;  /* 0x00000028f7007810 */ /* 0x000fe20007ffe0ff */
[----:B------:R-:W-:-:S02]  /*2bc0*/  @!P3 IMAD R9, R7, c[0x0][0x198], RZ ;  /* 0x000066000709ba24 */ /* 0x000fc400078e02ff */
[----:B------:R1:W-:Y:S01]  /*2bd0*/  @P5 STS.128 [R236+0x6000], RZ ;  /* 0x006000ffec005388 */ /* 0x0003e20000000c00 */
[----:B------:R-:W-:Y:S02]  /*2be0*/  @!P3 IMAD.MOV.U32 R7, RZ, RZ, R5 ;  /* 0x000000ffff07b224 */ /* 0x000fe400078e0005 */
[----:B------:R-:W-:Y:S01]  /*2bf0*/  @!P3 IMAD R9, R8, c[0x0][0x19c], R9 ;  /* 0x000067000809ba24 */ /* 0x000fe200078e0209 */
[----:B------:R-:W-:Y:S01]  /*2c00*/  @!PT LDS RZ, [RZ] ;  /* 0x00000000fffff984 */ /* 0x000fe20000000800 */
[----:B------:R-:W-:Y:S01]  /*2c10*/  @!PT LDS RZ, [RZ] ;  /* 0x00000000fffff984 */ /* 0x000fe20000000800 */
[----:B------:R-:W-:Y:S01]  /*2c20*/  @!PT LDS RZ, [RZ] ;  /* 0x00000000fffff984 */ /* 0x000fe20000000800 */
[----:B------:R3:W-:Y:S01]  /*2c30*/  @!P5 LDGSTS.E.BYPASS.LTC128B.128 [R236+0x6000], [R10.64] ;  /* 0x060000000aecdfae */ /* 0x0007e2000b901d44 */
[----:B------:R-:W-:-:S03]  /*2c40*/  ISETP.GE.AND P5, PT, R247, UR12, PT ;  /* 0x0000000cf7007c0c */ /* 0x000fc6000bfa6270 */
[----:B------:R1:W-:Y:S01]  /*2c50*/  @P4 STS.128 [R236+0x7000], RZ ;  /* 0x007000ffec004388 */ /* 0x0003e20000000c00 */
[----:B--2---:R-:W-:-:S04]  /*2c60*/  @!P4 LEA R12, P1, R6, c[0x0][0x168], 0x1 ;  /* 0x00005a00060cca11 */ /* 0x004fc800078208ff */
[----:B------:R-:W-:Y:S02]  /*2c70*/  @!P4 LEA.HI.X R13, R6, c[0x0][0x16c], R2, 0x1, P1 ;  /* 0x00005b00060dca11 */ /* 0x000fe400008f0c02 */
[----:B------:R-:W-:-:S03]  /*2c80*/  @!P2 IADD3 R2, P1, R237, 0x60, RZ ;  /* 0x00000060ed02a810 */ /* 0x000fc60007f3e0ff */
[----:B------:R-:W-:Y:S01]  /*2c90*/  @!PT LDS RZ, [RZ] ;  /* 0x00000000fffff984 */ /* 0x000fe20000000800 */
[----:B------:R-:W-:Y:S01]  /*2ca0*/  @!PT LDS RZ, [RZ] ;  /* 0x00000000fffff984 */ /* 0x000fe20000000800 */
[----:B------:R-:W-:Y:S01]  /*2cb0*/  @!PT LDS RZ, [RZ] ;  /* 0x00000000fffff984 */ /* 0x000fe20000000800 */
[----:B------:R1:W-:Y:S02]  /*2cc0*/  @!P4 LDGSTS.E.BYPASS.LTC128B.128 [R236+0x7000], [R12.64] ;  /* 0x070000000ceccfae */ /* 0x0003e4000b901d44 */
[----:B------:R-:W-:Y:S01]  /*2cd0*/  @!P2 IMAD.X R6, RZ, RZ, R26, P1 ;  /* 0x000000ffff06a224 */ /* 0x000fe200008e061a */
[----:B------:R-:W-:Y:S01]  /*2ce0*/  ISETP.GE.AND P1, PT, R0, UR12, PT ;  /* 0x0000000c00007c0c */ /* 0x000fe2000bf26270 */
[----:B------:R1:W-:Y:S02]  /*2cf0*/  @P3 STS.128 [R236+0x8000], RZ ;  /* 0x008000ffec003388 */ /* 0x0003e40000000c00 */
[----:B---3--:R-:W-:Y:S02]  /*2d00*/  @!P2 IMAD R10, R6, c[0x0][0x198], RZ ;  /* 0x00006600060aaa24 */ /* 0x008fe400078e02ff */
[--C-:B------:R-:W-:Y:S02]  /*2d10*/  @!P3 IMAD.MOV.U32 R6, RZ, RZ, R4.reuse ;  /* 0x000000ffff06b224 */ /* 0x100fe400078e0004 */
[----:B------:R-:W-:-:S04]  /*2d20*/  @!P2 IMAD.WIDE.U32 R4, R2, c[0x0][0x198], R4 ;  /* 0x000066000204aa25 */ /* 0x000fc800078e0004 */
[----:B------:R-:W-:-:S04]  /*2d30*/  @!P3 IMAD.WIDE.U32 R6, R8, c[0x0][0x198], R6 ;  /* 0x000066000806ba25 */ /* 0x000fc800078e0006 */
[----:B------:R-:W-:Y:S01]  /*2d40*/  @!P2 IMAD R8, R2, c[0x0][0x19c], R10 ;  /* 0x000067000208aa24 */ /* 0x000fe200078e020a */
[----:B------:R-:W-:Y:S01]  /*2d50*/  @!P3 LEA R10, P4, R6, c[0x0][0x168], 0x1 ;  /* 0x00005a00060aba11 */ /* 0x000fe200078808ff */
[----:B------:R-:W-:-:S05]  /*2d60*/  @!P3 IMAD.IADD R2, R7, 0x1, R9 ;  /* 0x000000010702b824 */ /* 0x000fca00078e0209 */
[----:B------:R-:W-:Y:S01]  /*2d70*/  @!P3 LEA.HI.X R11, R6, c[0x0][0x16c], R2, 0x1, P4 ;  /* 0x00005b00060bba11 */ /* 0x000fe200020f0c02 */
[----:B------:R-:W-:Y:S01]  /*2d80*/  @!P2 IMAD.IADD R2, R5, 0x1, R8 ;  /* 0x000000010502a824 */ /* 0x000fe200078e0208 */
[----:B------:R-:W-:-:S03]  /*2d90*/  @!P2 LEA R8, P4, R4, c[0x0][0x168], 0x1 ;  /* 0x00005a000408aa11 */ /* 0x000fc600078808ff */
[----:B------:R-:W-:Y:S01]  /*2da0*/  @!PT LDS RZ, [RZ] ;  /* 0x00000000fffff984 */ /* 0x000fe20000000800 */
[----:B------:R-:W-:Y:S01]  /*2db0*/  @!PT LDS RZ, [RZ] ;  /* 0x00000000fffff984 */ /* 0x000fe20000000800 */
[----:B------:R-:W-:Y:S01]  /*2dc0*/  @!PT LDS RZ, [RZ] ;  /* 0x00000000fffff984 */ /* 0x000fe20000000800 */
[----:B------:R1:W-:Y:S01]  /*2dd0*/  @!P3 LDGSTS.E.BYPASS.LTC128B.128 [R236+0x8000], [R10.64] ;  /* 0x080000000aecbfae */ /* 0x0003e2000b901d44 */
[----:B------:R-:W-:Y:S01]  /*2de0*/  @!P2 LEA.HI.X R9, R4, c[0x0][0x16c], R2, 0x1, P4 ;  /* 0x00005b000409aa11 */ /* 0x000fe200020f0c02 */
[C---:B------:R-:W-:Y:S01]  /*2df0*/  IMAD.SHL.U32 R4, R247.reuse, 0x4, RZ ;  /* 0x00000004f7047824 */ /* 0x040fe200078e00ff */
[----:B------:R-:W-:Y:S01]  /*2e00*/  SHF.R.S32.HI R2, RZ, 0x1f, R0 ;  /* 0x0000001fff027819 */ /* 0x000fe20000011400 */
[----:B------:R1:W-:Y:S01]  /*2e10*/  @P2 STS.128 [R236+0x9000], RZ ;  /* 0x009000ffec002388 */ /* 0x0003e20000000c00 */
[----:B------:R-:W-:Y:S02]  /*2e20*/  @!P1 LEA R6, P4, R0, UR9, 0x2 ;  /* 0x0000000900069c11 */ /* 0x000fe4000f8810ff */
[----:B------:R-:W-:Y:S01]  /*2e30*/  IADD3 R4, P3, R4, UR9, RZ ;  /* 0x0000000904047c10 */ /* 0x000fe2000ff7e0ff */
[----:B------:R-:W-:Y:S01]  /*2e40*/  @!PT LDS RZ, [RZ] ;  /* 0x00000000fffff984 */ /* 0x000fe20000000800 */
[----:B------:R-:W-:Y:S01]  /*2e50*/  @!PT LDS RZ, [RZ] ;  /* 0x00000000fffff984 */ /* 0x000fe20000000800 */
[----:B------:R-:W-:Y:S01]  /*2e60*/  @!PT LDS RZ, [RZ] ;  /* 0x00000000fffff984 */ /* 0x000fe20000000800 */
[----:B------:R1:W-:Y:S01]  /*2e70*/  @!P2 LDGSTS.E.BYPASS.LTC128B.128 [R236+0x9000], [R8.64] ;  /* 0x0900000008ecafae */ /* 0x0003e2000b901d44 */
[----:B------:R-:W-:Y:S02]  /*2e80*/  @!P1 LEA.HI.X R7, R0, UR8, R2, 0x2, P4 ;  /* 0x0000000800079c11 */ /* 0x000fe4000a0f1402 */
[----:B------:R-:W-:Y:S01]  /*2e90*/  SHF.L.U64.HI R0, R247, 0x2, R27 ;  /* 0x00000002f7007819 */ /* 0x000fe2000001021b */
[----:B------:R-:W0:Y:S03]  /*2ea0*/  LDGDEPBAR ;  /* 0x00000000000079af */ /* 0x000e260000000000 */
[----:B------:R-:W-:Y:S01]  /*2eb0*/  IADD3.X R5, R0, UR8, RZ, P3, !PT ;  /* 0x0000000800057c10 */ /* 0x000fe20009ffe4ff */
[----:B------:R-:W2:Y:S04]  /*2ec0*/  S2R R2, SR_TID.X ;  /* 0x0000000000027919 */ /* 0x000ea80000002100 */
[----:B------:R1:W5:Y:S04]  /*2ed0*/  @!P5 LDG.E R232, [R4.64] ;  /* 0x0000000404e8d981 */ /* 0x000368000c1e1900 */
[----:B------:R1:W5:Y:S04]  /*2ee0*/  @!P6 LDG.E R233, [R4.64+0x20] ;  /* 0x0000200404e9e981 */ /* 0x000368000c1e1900 */
[----:B------:R1:W5:Y:S04]  /*2ef0*/  @!P0 LDG.E R230, [R4.64+0x80] ;  /* 0x0000800404e68981 */ /* 0x000368000c1e1900 */
[----:B------:R1:W5:Y:S01]  /*2f00*/  @!P1 LDG.E R231, [R6.64] ;  /* 0x0000000406e79981 */ /* 0x000362000c1e1900 */
[----:B------:R-:W-:-:S02]  /*2f10*/  PLOP3.LUT P2, PT, PT, PT, UP3, 0x40, 0x0 ;  /* 0x000000000000781c */ /* 0x000fc40003f4e838 */
[----:B------:R-:W-:Y:S01]  /*2f20*/  PLOP3.LUT P3, PT, PT, PT, UP3, 0x40, 0x0 ;  /* 0x000000000000781c */ /* 0x000fe20003f6e838 */
[----:B------:R-:W-:-:S04]  /*2f30*/  DEPBAR.LE SB0, 0x1 ;  /* 0x000080400000791a */ /* 0x000fc80000000000 */
[----:B------:R-:W-:Y:S01]  /*2f40*/  BAR.SYNC.DEFER_BLOCKING 0x0 ;  /* 0x0000000000007b1d */ /* 0x000fe20000010000 */
[----:B--2---:R-:W-:-:S04]  /*2f50*/  SHF.R.S32.HI R0, RZ, 0x1f, R2 ;  /* 0x0000001fff007819 */ /* 0x004fc80000011402 */
[----:B------:R-:W-:-:S04]  /*2f60*/  LEA.HI R0, R0, R2, RZ, 0x4 ;  /* 0x0000000200007211 */ /* 0x000fc800078f20ff */
[----:B------:R-:W-:-:S05]  /*2f70*/  LOP3.LUT R0, R0, 0xfffffff0, RZ, 0xc0, !PT ;  /* 0xfffffff000007812 */ /* 0x000fca00078ec0ff */
[----:B------:R-:W-:-:S05]  /*2f80*/  IMAD.IADD R0, R2, 0x1, -R0 ;  /* 0x0000000102007824 */ /* 0x000fca00078e0a00 */
[----:B------:R-:W-:-:S04]  /*2f90*/  SHF.R.S32.HI R2, RZ, 0x1f, R0 ;  /* 0x0000001fff027819 */ /* 0x000fc80000011400 */
[----:B------:R-:W-:Y:S01]  /*2fa0*/  LEA.HI R2, R2, R0, RZ, 0x3 ;  /* 0x0000000002027211 */ /* 0x000fe200078f18ff */
[----:B------:R1:W2:Y:S03]  /*2fb0*/  LDSM.16.M88.4 R140, [R178+0xa000] ;  /* 0x00a00000b28c783b */ /* 0x0002a60000000200 */
[----:B------:R-:W-:Y:S01]  /*2fc0*/  LOP3.LUT R2, R2, 0xfffffff8, RZ, 0xc0, !PT ;  /* 0xfffffff802027812 */ /* 0x000fe200078ec0ff */
[----:B------:R1:W3:Y:S04]  /*2fd0*/  LDSM.16.M88.4 R144, [R178+0xa800] ;  /* 0x00a80000b290783b */ /* 0x0002e80000000200 */
[----:B------:R1:W4:Y:S01]  /*2fe0*/  LDSM.16.M88.4 R148, [R181+0xa000] ;  /* 0x00a00000b594783b */ /* 0x0003220000000200 */
[----:B------:R-:W-:Y:S01]  /*2ff0*/  IMAD.IADD R0, R0, 0x1, -R2 ;  /* 0x0000000100007824 */ /* 0x000fe200078e0a02 */
[----:B------:R-:W-:-:S02]  /*3000*/  IADD3 R2, R184, 0x1000, RZ ;  /* 0x00001000b8027810 */ /* 0x000fc40007ffe0ff */
[----:B------:R1:W1:Y:S02]  /*3010*/  LDSM.16.M88.4 R152, [R181+0xa800] ;  /* 0x00a80000b598783b */ /* 0x0002640000000200 */
[C---:B------:R-:W-:Y:S02]  /*3020*/  LOP3.LUT P0, RZ, R0.reuse, 0x2, RZ, 0xc0, !PT ;  /* 0x0000000200ff7812 */ /* 0x040fe4000780c0ff */
[----:B------:R1:W1:Y:S01]  /*3030*/  LDSM.16.M88.4 R156, [R179+0xa000] ;  /* 0x00a00000b39c783b */ /* 0x0002620000000200 */
[----:B------:R-:W-:Y:S02]  /*3040*/  LOP3.LUT P1, RZ, R0, 0x4, RZ, 0xc0, !PT ;  /* 0x0000000400ff7812 */ /* 0x000fe4000782c0ff */
[----:B------:R-:W-:Y:S01]  /*3050*/  IADD3 R0, R183, 0x1000, RZ ;  /* 0x00001000b7007810 */ /* 0x000fe20007ffe0ff */
[----:B------:R1:W1:Y:S01]  /*3060*/  LDSM.16.M88.4 R160, [R179+0xa800] ;  /* 0x00a80000b3a0783b */ /* 0x0002620000000200 */
[----:B------:R-:W-:Y:S02]  /*3070*/  SEL R182, R182, 0xffffffe0, !P0 ;  /* 0xffffffe0b6b67807 */ /* 0x000fe40004000000 */
[----:B------:R-:W-:Y:S01]  /*3080*/  SEL R0, R0, R183, P2 ;  /* 0x000000b700007207 */ /* 0x000fe20001000000 */
[----:B------:R1:W1:Y:S01]  /*3090*/  LDSM.16.M88.4 R164, [R180+0xa000] ;  /* 0x00a00000b4a4783b */ /* 0x0002620000000200 */
[----:B------:R-:W-:Y:S01]  /*30a0*/  SEL R2, R2, R184, P3 ;  /* 0x000000b802027207 */ /* 0x000fe20001800000 */
[----:B------:R-:W-:Y:S01]  /*30b0*/  IMAD.IADD R176, R175, 0x1, R182 ;  /* 0x00000001afb07824 */ /* 0x000fe200078e02b6 */
[----:B------:R-:W-:Y:S01]  /*30c0*/  SEL R128, R128, 0xffffffc0, !P1 ;  /* 0xffffffc080807807 */ /* 0x000fe20004800000 */
[----:B------:R1:W1:Y:S01]  /*30d0*/  LDSM.16.M88.4 R168, [R180+0xa800] ;  /* 0x00a80000b4a8783b */ /* 0x0002620000000200 */
[----:B------:R-:W-:Y:S01]  /*30e0*/  SHF.L.U32 R173, R2, 0x1, RZ ;  /* 0x0000000102ad7819 */ /* 0x000fe200000006ff */
[----:B------:R-:W-:-:S02]  /*30f0*/  IMAD.SHL.U32 R172, R0, 0x2, RZ ;  /* 0x0000000200ac7824 */ /* 0x000fc400078e00ff */
[----:B------:R-:W-:Y:S02]  /*3100*/  IMAD.IADD R177, R182, 0x1, R174 ;  /* 0x00000001b6b17824 */ /* 0x000fe400078e02ae */
.L_x_869:
[----:B------:R-:W0:Y:S01]  /*3110*/  LDGDEPBAR ;  /* 0x00000000000079af */ /* 0x000e220000000000 */
[C---:B------:R-:W-:Y:S01]  /*3120*/  IADD3 R0, R173.reuse, R182, RZ ;  /* 0x000000b6ad007210 */ /* 0x040fe20007ffe0ff */
[----:B------:R-:W-:Y:S01]  /*3130*/  UISETP.GE.AND UP5, UPT, UR7, 0x1, UPT ;  /* 0x000000010700788c */ /* 0x000fe2000bfa6270 */
[-C--:B------:R-:W-:Y:S02]  /*3140*/  IADD3 R2, R173, R128.reuse, RZ ;  /* 0x00000080ad027210 */ /* 0x080fe40007ffe0ff */
[----:B------:R-:W-:Y:S02]  /*3150*/  PLOP3.LUT P2, PT, PT, PT, UP0, 0x80, 0x0 ;  /* 0x000000000000781c */ /* 0x000fe40003f4f008 */
[----:B------:R-:W-:Y:S02]  /*3160*/  PLOP3.LUT P4, PT, PT, PT, UP0, 0x80, 0x0 ;  /* 0x000000000000781c */ /* 0x000fe40003f8f008 */
[----:B------:R-:W-:Y:S02]  /*3170*/  PLOP3.LUT P0, PT, PT, PT, UP0, 0x80, 0x0 ;  /* 0x000000000000781c */ /* 0x000fe40003f0f008 */
[----:B------:R-:W-:Y:S02]  /*3180*/  PLOP3.LUT P5, PT, PT, PT, UP0, 0x80, 0x0 ;  /* 0x000000000000781c */ /* 0x000fe40003faf008 */
[----:B-----5:R-:W-:Y:S02]  /*3190*/  FSETP.NEU.FTZ.AND P3, PT, R232, -INF , PT ;  /* 0xff800000e800780b */ /* 0x020fe40003f7d000 */
[----:B------:R-:W-:Y:S01]  /*31a0*/  PLOP3.LUT P6, PT, PT, PT, UP0, 0x80, 0x0 ;  /* 0x000000000000781c */ /* 0x000fe20003fcf008 */
[----:B------:R-:W-:Y:S04]  /*31b0*/  DEPBAR.LE SB0, 0x0 ;  /* 0x000080000000791a */ /* 0x000fe80000000000 */
[----:B------:R-:W-:Y:S08]  /*31c0*/  BAR.SYNC.DEFER_BLOCKING 0x0 ;  /* 0x0000000000007b1d */ /* 0x000ff00000010000 */
[----:B------:R-:W-:Y:S08]  /*31d0*/  LDSM.16.M88.4 R32, [R173] ;  /* 0x00000000ad20783b */ /* 0x000ff00000000200 */
[----:B-1----:R-:W1:Y:S08]  /*31e0*/  LDSM.16.M88.4 R16, [R178+0x6000] ;  /* 0x00600000b210783b */ /* 0x002e700000000200 */
[----:B------:R-:W4:Y:S08]  /*31f0*/  LDSM.16.M88.4 R28, [R173+0x1000] ;  /* 0x00100000ad1c783b */ /* 0x000f300000000200 */
[----:B------:R-:W3:Y:S08]  /*3200*/  LDSM.16.M88.4 R100, [R178+0x6800] ;  /* 0x00680000b264783b */ /* 0x000ef00000000200 */
[----:B------:R-:W-:Y:S08]  /*3210*/  LDSM.16.M88.4 R104, [R0] ;  /* 0x000000000068783b */ /* 0x000ff00000000200 */
[----:B------:R-:W2:Y:S01]  /*3220*/  LDSM.16.M88.4 R108, [R181+0x6000] ;  /* 0x00600000b56c783b */ /* 0x000ea20000000200 */
[-C--:B-1----:R-:W-:Y:S07]  /*3230*/  HMMA.16816.F32.BF16 R4, R32, R16.reuse, RZ ;  /* 0x000000102004723c */ /* 0x082fee00000418ff */
[----:B------:R1:W2:Y:S01]  /*3240*/  LDSM.16.M88.4 R112, [R0+0x1000] ;  /* 0x001000000070783b */ /* 0x0002a20000000200 */
[C---:B----4-:R-:W-:Y:S07]  /*3250*/  HMMA.16816.F32.BF16 R8, R28.reuse, R16, RZ ;  /* 0x000000101c08723c */ /* 0x050fee00000418ff */
[----:B------:R-:W4:Y:S01]  /*3260*/  LDSM.16.M88.4 R116, [R181+0x6800] ;  /* 0x00680000b574783b */ /* 0x000f220000000200 */
[-C--:B------:R-:W-:Y:S07]  /*3270*/  HMMA.16816.F32.BF16 R12, R28, R18.reuse, RZ ;  /* 0x000000121c0c723c */ /* 0x080fee00000418ff */
[----:B------:R-:W-:Y:S01]  /*3280*/  LDSM.16.M88.4 R120, [R2] ;  /* 0x000000000278783b */ /* 0x000fe20000000200 */
[C---:B------:R-:W-:Y:S07]  /*3290*/  HMMA.16816.F32.BF16 R16, R32.reuse, R18, RZ ;  /* 0x000000122010723c */ /* 0x040fee00000418ff */
[----:B------:R-:W4:Y:S01]  /*32a0*/  LDSM.16.M88.4 R124, [R179+0x6000] ;  /* 0x00600000b37c783b */ /* 0x000f220000000200 */
[----:B-1----:R-:W-:Y:S01]  /*32b0*/  IADD3 R0, R0, R128, RZ ;  /* 0x0000008000007210 */ /* 0x002fe20007ffe0ff */
[-C--:B---3--:R-:W-:Y:S06]  /*32c0*/  HMMA.16816.F32.BF16 R20, R32, R100.reuse, RZ ;  /* 0x000000642014723c */ /* 0x088fec00000418ff */
[----:B------:R-:W-:Y:S02]  /*32d0*/  LDSM.16.M88.4 R128, [R179+0x6800] ;  /* 0x00680000b380783b */ /* 0x000fe40000000200 */
[C---:B------:R-:W-:Y:S06]  /*32e0*/  HMMA.16816.F32.BF16 R24, R28.reuse, R100, RZ ;  /* 0x000000641c18723c */ /* 0x040fec00000418ff */
[----:B------:R-:W-:Y:S02]  /*32f0*/  LDSM.16.M88.4 R132, [R0] ;  /* 0x000000000084783b */ /* 0x000fe40000000200 */
[-C--:B------:R-:W-:Y:S06]  /*3300*/  HMMA.16816.F32.BF16 R28, R28, R102.reuse, RZ ;  /* 0x000000661c1c723c */ /* 0x080fec00000418ff */
[----:B------:R-:W-:Y:S02]  /*3310*/  LDSM.16.M88.4 R136, [R180+0x6000] ;  /* 0x00600000b488783b */ /* 0x000fe40000000200 */
[----:B------:R-:W-:Y:S06]  /*3320*/  HMMA.16816.F32.BF16 R32, R32, R102, RZ ;  /* 0x000000662020723c */ /* 0x000fec00000418ff */
[----:B------:R-:W1:Y:S02]  /*3330*/  LDSM.16.M88.4 R100, [R2+0x1000] ;  /* 0x001000000264783b */ /* 0x000e640000000200 */
[-C--:B--2---:R-:W-:Y:S08]  /*3340*/  HMMA.16816.F32.BF16 R4, R104, R108.reuse, R4 ;  /* 0x0000006c6804723c */ /* 0x084ff00000041804 */
[C---:B------:R-:W-:Y:S07]  /*3350*/  HMMA.16816.F32.BF16 R8, R112.reuse, R108, R8 ;  /* 0x0000006c7008723c */ /* 0x040fee0000041808 */
[----:B------:R-:W-:Y:S01]  /*3360*/  MOV R108, 0x40 ;  /* 0x00000040006c7802 */ /* 0x000fe20000000f00 */
[-C--:B------:R-:W-:Y:S08]  /*3370*/  HMMA.16816.F32.BF16 R12, R112, R110.reuse, R12 ;  /* 0x0000006e700c723c */ /* 0x080ff0000004180c */
[C---:B------:R-:W-:Y:S08]  /*3380*/  HMMA.16816.F32.BF16 R16, R104.reuse, R110, R16 ;  /* 0x0000006e6810723c */ /* 0x040ff00000041810 */
[-C--:B----4-:R-:W-:Y:S08]  /*3390*/  HMMA.16816.F32.BF16 R20, R104, R116.reuse, R20 ;  /* 0x000000746814723c */ /* 0x090ff00000041814 */
[C---:B------:R-:W-:Y:S08]  /*33a0*/  HMMA.16816.F32.BF16 R24, R112.reuse, R116, R24 ;  /* 0x000000747018723c */ /* 0x040ff00000041818 */
[-C--:B------:R-:W-:Y:S08]  /*33b0*/  HMMA.16816.F32.BF16 R28, R112, R118.reuse, R28 ;  /* 0x00000076701c723c */ /* 0x080ff0000004181c */
[----:B------:R-:W-:Y:S01]  /*33c0*/  HMMA.16816.F32.BF16 R32, R104, R118, R32 ;  /* 0x000000766820723c */ /* 0x000fe20000041820 */
[----:B------:R-:W2:Y:S07]  /*33d0*/  LDSM.16.M88.4 R104, [R0+0x1000] ;  /* 0x001000000068783b */ /* 0x000eae0000000200 */
[-C--:B------:R-:W-:Y:S08]  /*33e0*/  HMMA.16816.F32.BF16 R4, R120, R124.reuse, R4 ;  /* 0x0000007c7804723c */ /* 0x080ff00000041804 */
[C---:B-1----:R-:W-:Y:S08]  /*33f0*/  HMMA.16816.F32.BF16 R8, R100.reuse, R124, R8 ;  /* 0x0000007c6408723c */ /* 0x042ff00000041808 */
[-C--:B------:R-:W-:Y:S08]  /*3400*/  HMMA.16816.F32.BF16 R12, R100, R126.reuse, R12 ;  /* 0x0000007e640c723c */ /* 0x080ff0000004180c */
[C---:B------:R-:W-:Y:S08]  /*3410*/  HMMA.16816.F32.BF16 R16, R120.reuse, R126, R16 ;  /* 0x0000007e7810723c */ /* 0x040ff00000041810 */
[-C--:B------:R-:W-:Y:S08]  /*3420*/  HMMA.16816.F32.BF16 R20, R120, R128.reuse, R20 ;  /* 0x000000807814723c */ /* 0x080ff00000041814 */
[C---:B------:R-:W-:Y:S07]  /*3430*/  HMMA.16816.F32.BF16 R24, R100.reuse, R128, R24 ;  /* 0x000000806418723c */ /* 0x040fee0000041818 */
[----:B------:R-:W-:Y:S01]  /*3440*/  SEL R128, R108, 0xffffffc0, !P1 ;  /* 0xffffffc06c807807 */ /* 0x000fe20004800000 */
[-C--:B------:R-:W-:Y:S08]  /*3450*/  HMMA.16816.F32.BF16 R28, R100, R130.reuse, R28 ;  /* 0x00000082641c723c */ /* 0x080ff0000004181c */
[----:B------:R-:W-:Y:S08]  /*3460*/  HMMA.16816.F32.BF16 R32, R120, R130, R32 ;  /* 0x000000827820723c */ /* 0x000ff00000041820 */
[-C--:B------:R-:W-:Y:S08]  /*3470*/  HMMA.16816.F32.BF16 R4, R132, R136.reuse, R4 ;  /* 0x000000888404723c */ /* 0x080ff00000041804 */
[C---:B--2---:R-:W-:Y:S08]  /*3480*/  HMMA.16816.F32.BF16 R8, R104.reuse, R136, R8 ;  /* 0x000000886808723c */ /* 0x044ff00000041808 */
[-C--:B------:R-:W-:Y:S08]  /*3490*/  HMMA.16816.F32.BF16 R12, R104, R138.reuse, R12 ;  /* 0x0000008a680c723c */ /* 0x080ff0000004180c */
[----:B------:R-:W-:Y:S01]  /*34a0*/  FMUL.FTZ R4, R4, c[0x0][0x2ec] ;  /* 0x0000bb0004047a20 */ /* 0x000fe20000410000 */
[C---:B------:R-:W-:Y:S03]  /*34b0*/  HMMA.16816.F32.BF16 R16, R132.reuse, R138, R16 ;  /* 0x0000008a8410723c */ /* 0x040fe60000041810 */
[----:B------:R-:W1:Y:S01]  /*34c0*/  MUFU.TANH R112, R4 ;  /* 0x0000000400707308 */ /* 0x000e620000002400 */
[----:B------:R-:W-:Y:S02]  /*34d0*/  FMUL.FTZ R5, R5, c[0x0][0x2ec] ;  /* 0x0000bb0005057a20 */ /* 0x000fe40000410000 */
[----:B------:R-:W-:Y:S02]  /*34e0*/  FMUL.FTZ R6, R6, c[0x0][0x2ec] ;  /* 0x0000bb0006067a20 */ /* 0x000fe40000410000 */
[----:B------:R-:W-:Y:S04]  /*34f0*/  FMUL.FTZ R9, R9, c[0x0][0x2ec] ;  /* 0x0000bb0009097a20 */ /* 0x000fe80000410000 */
[----:B------:R-:W-:Y:S01]  /*3500*/  FMUL.FTZ R7, R7, c[0x0][0x2ec] ;  /* 0x0000bb0007077a20 */ /* 0x000fe20000410000 */
[----:B------:R2:W-:Y:S01]  /*3510*/  MUFU.TANH R211, R9 ;  /* 0x0000000900d37308 */ /* 0x0005e20000002400 */
[----:B------:R-:W-:Y:S02]  /*3520*/  FMUL.FTZ R8, R8, c[0x0][0x2ec] ;  /* 0x0000bb0008087a20 */ /* 0x000fe40000410000 */
[----:B------:R-:W-:Y:S02]  /*3530*/  FMUL.FTZ R12, R12, c[0x0][0x2ec] ;  /* 0x0000bb000c0c7a20 */ /* 0x000fe40000410000 */
[----:B------:R-:W-:Y:S02]  /*3540*/  FMUL.FTZ R13, R13, c[0x0][0x2ec] ;  /* 0x0000bb000d0d7a20 */ /* 0x000fe40000410000 */
[----:B------:R-:W-:Y:S02]  /*3550*/  FMUL.FTZ R14, R14, c[0x0][0x2ec] ;  /* 0x0000bb000e0e7a20 */ /* 0x000fe40000410000 */
[----:B------:R-:W-:Y:S01]  /*3560*/  FMUL.FTZ R15, R15, c[0x0][0x2ec] ;  /* 0x0000bb000f0f7a20 */ /* 0x000fe20000410000 */
[----:B------:R3:W-:Y:S01]  /*3570*/  MUFU.TANH R214, R8 ;  /* 0x0000000800d67308 */ /* 0x0007e20000002400 */
[----:B------:R-:W-:Y:S02]  /*3580*/  FMUL.FTZ R16, R16, c[0x0][0x2ec] ;  /* 0x0000bb0010107a20 */ /* 0x000fe40000410000 */
[----:B------:R-:W-:Y:S02]  /*3590*/  FMUL.FTZ R17, R17, c[0x0][0x2ec] ;  /* 0x0000bb0011117a20 */ /* 0x000fe40000410000 */
[----:B------:R-:W-:Y:S02]  /*35a0*/  FMUL.FTZ R18, R18, c[0x0][0x2ec] ;  /* 0x0000bb0012127a20 */ /* 0x000fe40000410000 */
[----:B------:R-:W-:Y:S02]  /*35b0*/  FMUL.FTZ R19, R19, c[0x0][0x2ec] ;  /* 0x0000bb0013137a20 */ /* 0x000fe40000410000 */
[----:B------:R-:W-:Y:S01]  /*35c0*/  FMUL.FTZ R11, R11, c[0x0][0x2ec] ;  /* 0x0000bb000b0b7a20 */ /* 0x000fe20000410000 */
[----:B------:R-:W4:Y:S01]  /*35d0*/  MUFU.TANH R109, R5 ;  /* 0x00000005006d7308 */ /* 0x000f220000002400 */
[----:B------:R-:W-:Y:S01]  /*35e0*/  FMUL.FTZ R10, R10, c[0x0][0x2ec] ;  /* 0x0000bb000a0a7a20 */ /* 0x000fe20000410000 */
[----:B--2---:R-:W-:Y:S04]  /*35f0*/  MOV R9, UR27 ;  /* 0x0000001b00097c02 */ /* 0x004fe80008000f00 */
[----:B------:R-:W-:Y:S04]  /*3600*/  @P2 LEA R9, R9, R242, 0x7 ;  /* 0x000000f209092211 */ /* 0x000fe800078e38ff */
[----:B------:R-:W2:Y:S01]  /*3610*/  MUFU.TANH R202, R6 ;  /* 0x0000000600ca7308 */ /* 0x000ea20000002400 */
[----:B------:R-:W-:Y:S02]  /*3620*/  PLOP3.LUT P2, PT, PT, PT, UP0, 0x80, 0x0 ;  /* 0x000000000000781c */ /* 0x000fe40003f4f008 */
[C---:B------:R-:W-:Y:S01]  /*3630*/  @P4 ISETP.GE.AND P4, PT, R9.reuse, UR6, PT ;  /* 0x0000000609004c0c */ /* 0x040fe2000bf86270 */
[----:B---3--:R-:W-:Y:S01]  /*3640*/  FMUL.FTZ R8, R232, 1.4426950216293334961 ;  /* 0x3fb8aa3be8087820 */ /* 0x008fe20000410000 */
[----:B------:R-:W-:Y:S02]  /*3650*/  @P0 IADD3 R0, R9, 0x1, RZ ;  /* 0x0000000109000810 */ /* 0x000fe40007ffe0ff */
[----:B------:R-:W-:Y:S02]  /*3660*/  PLOP3.LUT P0, PT, PT, PT, UP0, 0x80, 0x0 ;  /* 0x000000000000781c */ /* 0x000fe40003f0f008 */
[----:B------:R-:W-:Y:S01]  /*3670*/  FSEL R8, R8, RZ, P3 ;  /* 0x000000ff08087208 */ /* 0x000fe20001800000 */
[----:B------:R3:W2:Y:S01]  /*3680*/  MUFU.TANH R201, R7 ;  /* 0x0000000700c97308 */ /* 0x0006a20000002400 */
[----:B------:R-:W-:Y:S02]  /*3690*/  @P5 ISETP.GE.AND P5, PT, R0, UR6, PT ;  /* 0x0000000600005c0c */ /* 0x000fe4000bfa6270 */
[----:B-1----:R-:W-:Y:S02]  /*36a0*/  MOV R0, R112 ;  /* 0x0000007000007202 */ /* 0x002fe40000000f00 */
[----:B------:R-:W-:Y:S02]  /*36b0*/  FSETP.NEU.FTZ.AND P3, PT, R233, -INF , PT ;  /* 0xff800000e900780b */ /* 0x000fe40003f7d000 */
[----:B------:R-:W-:Y:S02]  /*36c0*/  @P2 FSEL R0, R112, -INF , !P4 ;  /* 0xff80000070002808 */ /* 0x000fe40006000000 */
[----:B------:R-:W-:Y:S01]  /*36d0*/  PLOP3.LUT P2, PT, PT, PT, UP0, 0x80, 0x0 ;  /* 0x000000000000781c */ /* 0x000fe20003f4f008 */
[----:B------:R1:W1:Y:S02]  /*36e0*/  MUFU.TANH R221, R10 ;  /* 0x0000000a00dd7308 */ /* 0x0002640000002400 */
[--C-:B------:R-:W-:Y:S01]  /*36f0*/  FFMA.FTZ R2, R0, c[0x0][0x23c], -R8.reuse ;  /* 0x00008f0000027a23 */ /* 0x100fe20000010808 */
[----:B----4-:R-:W-:Y:S02]  /*3700*/  MOV R0, R109 ;  /* 0x0000006d00007202 */ /* 0x010fe40000000f00 */
[----:B------:R-:W-:Y:S02]  /*3710*/  @P0 FSEL R0, R109, -INF , !P5 ;  /* 0xff8000006d000808 */ /* 0x000fe40006800000 */
[----:B------:R-:W-:Y:S03]  /*3720*/  PLOP3.LUT P0, PT, PT, PT, UP0, 0x80, 0x0 ;  /* 0x000000000000781c */ /* 0x000fe60003f0f008 */
[----:B------:R4:W-:Y:S01]  /*3730*/  MUFU.EX2 R114, R2 ;  /* 0x0000000200727308 */ /* 0x0009e20000000800 */
[----:B---3--:R-:W3:Y:S09]  /*3740*/  LDSM.16.M88.4 R4, [R180+0x6800] ;  /* 0x00680000b404783b */ /* 0x008ef20000000200 */
[----:B------:R-:W3:Y:S01]  /*3750*/  MUFU.TANH R220, R11 ;  /* 0x0000000b00dc7308 */ /* 0x000ee20000002400 */
[----:B-1----:R-:W-:Y:S09]  /*3760*/  FMUL.FTZ R10, R231, 1.4426950216293334961 ;  /* 0x3fb8aa3be70a7820 */ /* 0x002ff20000410000 */
[----:B------:R-:W1:Y:S01]  /*3770*/  MUFU.TANH R209, R12 ;  /* 0x0000000c00d17308 */ /* 0x000e620000002400 */
[----:B----4-:R-:W-:Y:S01]  /*3780*/  FFMA.FTZ R2, R0, c[0x0][0x23c], -R8 ;  /* 0x00008f0000027a23 */ /* 0x010fe20000010808 */
[----:B--2---:R-:W-:Y:S02]  /*3790*/  MOV R0, R202 ;  /* 0x000000ca00007202 */ /* 0x004fe40000000f00 */
[----:B------:R-:W-:Y:S02]  /*37a0*/  @P2 FSEL R0, R202, -INF , !P4 ;  /* 0xff800000ca002808 */ /* 0x000fe40006000000 */
[----:B------:R-:W-:Y:S04]  /*37b0*/  PLOP3.LUT P2, PT, PT, PT, UP0, 0x80, 0x0 ;  /* 0x000000000000781c */ /* 0x000fe80003f4f008 */
[----:B------:R2:W-:Y:S10]  /*37c0*/  MUFU.EX2 R113, R2 ;  /* 0x0000000200717308 */ /* 0x0005f40000000800 */
[----:B------:R-:W4:Y:S01]  /*37d0*/  MUFU.TANH R205, R13 ;  /* 0x0000000d00cd7308 */ /* 0x000f220000002400 */
[-C--:B---3--:R-:W-:Y:S09]  /*37e0*/  HMMA.16816.F32.BF16 R20, R132, R4.reuse, R20 ;  /* 0x000000048414723c */ /* 0x088ff20000041814 */
[----:B------:R-:W3:Y:S01]  /*37f0*/  MUFU.TANH R218, R14 ;  /* 0x0000000e00da7308 */ /* 0x000ee20000002400 */
[C---:B------:R-:W-:Y:S07]  /*3800*/  HMMA.16816.F32.BF16 R24, R104.reuse, R4, R24 ;  /* 0x000000046818723c */ /* 0x040fee0000041818 */
[----:B------:R-:W-:Y:S02]  /*3810*/  FMUL.FTZ R4, R233, 1.4426950216293334961 ;  /* 0x3fb8aa3be9047820 */ /* 0x000fe40000410000 */
[----:B------:R-:W1:Y:S01]  /*3820*/  MUFU.TANH R216, R15 ;  /* 0x0000000f00d87308 */ /* 0x000e620000002400 */
[-C--:B------:R-:W-:Y:S02]  /*3830*/  HMMA.16816.F32.BF16 R28, R104, R6.reuse, R28 ;  /* 0x00000006681c723c */ /* 0x080fe4000004181c */
[----:B------:R-:W-:Y:S02]  /*3840*/  FSEL R4, R4, RZ, P3 ;  /* 0x000000ff04047208 */ /* 0x000fe40001800000 */
[----:B------:R-:W-:Y:S01]  /*3850*/  FSETP.NEU.FTZ.AND P3, PT, R230, -INF , PT ;  /* 0xff800000e600780b */ /* 0x000fe20003f7d000 */
[----:B------:R-:W-:Y:S03]  /*3860*/  FMUL.FTZ R20, R20, c[0x0][0x2ec] ;  /* 0x0000bb0014147a20 */ /* 0x000fe60000410000 */
[----:B------:R-:W-:Y:S01]  /*3870*/  HMMA.16816.F32.BF16 R32, R132, R6, R32 ;  /* 0x000000068420723c */ /* 0x000fe20000041820 */
[----:B------:R-:W1:Y:S03]  /*3880*/  MUFU.TANH R125, R16 ;  /* 0x00000010007d7308 */ /* 0x000e660000002400 */
[--C-:B--2---:R-:W-:Y:S01]  /*3890*/  FFMA.FTZ R2, R0, c[0x0][0x23c], -R4.reuse ;  /* 0x00008f0000027a23 */ /* 0x104fe20000010804 */
[----:B------:R-:W-:Y:S01]  /*38a0*/  MOV R0, R201 ;  /* 0x000000c900007202 */ /* 0x000fe20000000f00 */
[----:B------:R-:W-:Y:S01]  /*38b0*/  FMUL.FTZ R21, R21, c[0x0][0x2ec] ;  /* 0x0000bb0015157a20 */ /* 0x000fe20000410000 */
[----:B------:R-:W-:Y:S01]  /*38c0*/  @P0 FSEL R0, R201, -INF , !P5 ;  /* 0xff800000c9000808 */ /* 0x000fe20006800000 */
[----:B------:R-:W-:Y:S01]  /*38d0*/  FMUL.FTZ R22, R22, c[0x0][0x2ec] ;  /* 0x0000bb0016167a20 */ /* 0x000fe20000410000 */
[----:B------:R-:W-:Y:S02]  /*38e0*/  PLOP3.LUT P0, PT, PT, PT, UP0, 0x80, 0x0 ;  /* 0x000000000000781c */ /* 0x000fe40003f0f008 */
[----:B------:R2:W-:Y:S01]  /*38f0*/  MUFU.EX2 R198, R2 ;  /* 0x0000000200c67308 */ /* 0x0005e20000000800 */
[----:B------:R-:W-:Y:S02]  /*3900*/  FFMA.FTZ R0, R0, c[0x0][0x23c], -R4 ;  /* 0x00008f0000007a23 */ /* 0x000fe40000010804 */
[----:B------:R-:W-:Y:S02]  /*3910*/  FMUL.FTZ R23, R23, c[0x0][0x2ec] ;  /* 0x0000bb0017177a20 */ /* 0x000fe40000410000 */
[----:B------:R-:W-:Y:S02]  /*3920*/  FMUL.FTZ R28, R28, c[0x0][0x2ec] ;  /* 0x0000bb001c1c7a20 */ /* 0x000fe40000410000 */
[----:B------:R-:W-:Y:S02]  /*3930*/  FMUL.FTZ R29, R29, c[0x0][0x2ec] ;  /* 0x0000bb001d1d7a20 */ /* 0x000fe40000410000 */
[----:B------:R-:W-:Y:S01]  /*3940*/  FMUL.FTZ R30, R30, c[0x0][0x2ec] ;  /* 0x0000bb001e1e7a20 */ /* 0x000fe20000410000 */
[----:B------:R1:W-:Y:S01]  /*3950*/  MUFU.EX2 R219, R0 ;  /* 0x0000000000db7308 */ /* 0x0003e20000000800 */
[----:B------:R-:W-:Y:S02]  /*3960*/  FMUL.FTZ R31, R31, c[0x0][0x2ec] ;  /* 0x0000bb001f1f7a20 */ /* 0x000fe40000410000 */
[----:B------:R-:W-:Y:S02]  /*3970*/  FMUL.FTZ R32, R32, c[0x0][0x2ec] ;  /* 0x0000bb0020207a20 */ /* 0x000fe40000410000 */
[----:B------:R-:W-:Y:S02]  /*3980*/  FMUL.FTZ R33, R33, c[0x0][0x2ec] ;  /* 0x0000bb0021217a20 */ /* 0x000fe40000410000 */
[----:B------:R-:W-:Y:S02]  /*3990*/  FMUL.FTZ R34, R34, c[0x0][0x2ec] ;  /* 0x0000bb0022227a20 */ /* 0x000fe40000410000 */
[----:B------:R-:W-:Y:S01]  /*39a0*/  FMUL.FTZ R35, R35, c[0x0][0x2ec] ;  /* 0x0000bb0023237a20 */ /* 0x000fe20000410000 */
[----:B------:R-:W3:Y:S01]  /*39b0*/  MUFU.TANH R124, R17 ;  /* 0x00000011007c7308 */ /* 0x000ee20000002400 */
[----:B------:R-:W-:Y:S02]  /*39c0*/  FMUL.FTZ R24, R24, c[0x0][0x2ec] ;  /* 0x0000bb0018187a20 */ /* 0x000fe40000410000 */
[----:B------:R-:W-:Y:S02]  /*39d0*/  FMUL.FTZ R25, R25, c[0x0][0x2ec] ;  /* 0x0000bb0019197a20 */ /* 0x000fe40000410000 */
[----:B--2---:R-:W-:Y:S02]  /*39e0*/  FMUL.FTZ R2, R230, 1.4426950216293334961 ;  /* 0x3fb8aa3be6027820 */ /* 0x004fe40000410000 */
[----:B------:R-:W-:Y:S02]  /*39f0*/  FMUL.FTZ R26, R26, c[0x0][0x2ec] ;  /* 0x0000bb001a1a7a20 */ /* 0x000fe40000410000 */
[----:B------:R-:W-:Y:S01]  /*3a00*/  FMUL.FTZ R27, R27, c[0x0][0x2ec] ;  /* 0x0000bb001b1b7a20 */ /* 0x000fe20000410000 */
[----:B------:R-:W2:Y:S01]  /*3a10*/  MUFU.TANH R196, R18 ;  /* 0x0000001200c47308 */ /* 0x000ea20000002400 */
[----:B------:R-:W-:Y:S02]  /*3a20*/  FSEL R2, R2, RZ, P3 ;  /* 0x000000ff02027208 */ /* 0x000fe40001800000 */
[----:B------:R-:W-:Y:S02]  /*3a30*/  FSETP.NEU.FTZ.AND P3, PT, R231, -INF , PT ;  /* 0xff800000e700780b */ /* 0x000fe40003f7d000 */
[----:B-1----:R-:W-:Y:S02]  /*3a40*/  MOV R0, R214 ;  /* 0x000000d600007202 */ /* 0x002fe40000000f00 */
[----:B------:R-:W-:Y:S02]  /*3a50*/  @P2 FSEL R0, R214, -INF , !P4 ;  /* 0xff800000d6002808 */ /* 0x000fe40006000000 */
[----:B------:R-:W-:Y:S01]  /*3a60*/  PLOP3.LUT P2, PT, PT, PT, UP0, 0x80, 0x0 ;  /* 0x000000000000781c */ /* 0x000fe20003f4f008 */
[----:B------:R-:W1:Y:S02]  /*3a70*/  MUFU.TANH R138, R19 ;  /* 0x00000013008a7308 */ /* 0x000e640000002400 */
[--C-:B------:R-:W-:Y:S01]  /*3a80*/  FFMA.FTZ R5, R0, c[0x0][0x23c], -R2.reuse ;  /* 0x00008f0000057a23 */ /* 0x100fe20000010802 */
[----:B------:R-:W-:Y:S02]  /*3a90*/  MOV R0, R211 ;  /* 0x000000d300007202 */ /* 0x000fe40000000f00 */
[----:B------:R-:W-:Y:S02]  /*3aa0*/  @P0 FSEL R0, R211, -INF , !P5 ;  /* 0xff800000d3000808 */ /* 0x000fe40006800000 */
[----:B------:R-:W-:Y:S03]  /*3ab0*/  PLOP3.LUT P0, PT, PT, PT, UP0, 0x80, 0x0 ;  /* 0x000000000000781c */ /* 0x000fe60003f0f008 */
[----:B------:R1:W-:Y:S01]  /*3ac0*/  MUFU.EX2 R228, R5 ;  /* 0x0000000500e47308 */ /* 0x0003e20000000800 */
[----:B------:R-:W-:Y:S01]  /*3ad0*/  FFMA.FTZ R11, R0, c[0x0][0x23c], -R2 ;  /* 0x00008f00000b7a23 */ /* 0x000fe20000010802 */
[----:B------:R-:W-:Y:S02]  /*3ae0*/  FSEL R0, R10, RZ, P3 ;  /* 0x000000ff0a007208 */ /* 0x000fe40001800000 */
[----:B------:R-:W-:Y:S06]  /*3af0*/  PLOP3.LUT P3, PT, PT, PT, UP0, 0x80, 0x0 ;  /* 0x000000000000781c */ /* 0x000fec0003f6f008 */
[----:B------:R-:W2:Y:S10]  /*3b00*/  MUFU.TANH R122, R20 ;  /* 0x00000014007a7308 */ /* 0x000eb40000002400 */
[----:B------:R-:W2:Y:S01]  /*3b10*/  MUFU.TANH R127, R21 ;  /* 0x00000015007f7308 */ /* 0x000ea20000002400 */
[----:B-1----:R-:W-:Y:S02]  /*3b20*/  MOV R5, R221 ;  /* 0x000000dd00057202 */ /* 0x002fe40000000f00 */
[----:B------:R-:W-:Y:S02]  /*3b30*/  @P2 FSEL R5, R221, -INF , !P4 ;  /* 0xff800000dd052808 */ /* 0x000fe40006000000 */
[----:B------:R-:W-:Y:S05]  /*3b40*/  PLOP3.LUT P2, PT, PT, PT, UP0, 0x80, 0x0 ;  /* 0x000000000000781c */ /* 0x000fea0003f4f008 */
[----:B------:R-:W1:Y:S01]  /*3b50*/  MUFU.TANH R197, R22 ;  /* 0x0000001600c57308 */ /* 0x000e620000002400 */
[--C-:B------:R-:W-:Y:S01]  /*3b60*/  FFMA.FTZ R10, R5, c[0x0][0x23c], -R0.reuse ;  /* 0x00008f00050a7a23 */ /* 0x100fe20000010800 */
[----:B------:R-:W-:Y:S02]  /*3b70*/  MOV R5, R220 ;  /* 0x000000dc00057202 */ /* 0x000fe40000000f00 */
[----:B------:R-:W-:Y:S02]  /*3b80*/  @P0 FSEL R5, R220, -INF , !P5 ;  /* 0xff800000dc050808 */ /* 0x000fe40006800000 */
[----:B------:R-:W-:Y:S02]  /*3b90*/  PLOP3.LUT P5, PT, PT, PT, UP0, 0x80, 0x0 ;  /* 0x000000000000781c */ /* 0x000fe40003faf008 */
[----:B------:R-:W-:Y:S01]  /*3ba0*/  PLOP3.LUT P0, PT, PT, PT, UP0, 0x80, 0x0 ;  /* 0x000000000000781c */ /* 0x000fe20003f0f008 */
[----:B------:R-:W-:Y:S01]  /*3bb0*/  FFMA.FTZ R5, R5, c[0x0][0x23c], -R0 ;  /* 0x00008f0005057a23 */ /* 0x000fe20000010800 */
[----:B------:R-:W-:Y:S01]  /*3bc0*/  MUFU.EX2 R235, R10 ;  /* 0x0000000a00eb7308 */ /* 0x000fe20000000800 */
[----:B------:R-:W-:Y:S09]  /*3bd0*/  PLOP3.LUT P4, PT, PT, PT, UP0, 0x80, 0x0 ;  /* 0x000000000000781c */ /* 0x000ff20003f8f008 */
[----:B------:R1:W-:Y:S10]  /*3be0*/  MUFU.EX2 R234, R5 ;  /* 0x0000000500ea7308 */ /* 0x0003f40000000800 */
[----:B------:R-:W2:Y:S10]  /*3bf0*/  MUFU.TANH R139, R23 ;  /* 0x00000017008b7308 */ /* 0x000eb40000002400 */
[----:B------:R-:W2:Y:S01]  /*3c00*/  MUFU.TANH R200, R24 ;  /* 0x0000001800c87308 */ /* 0x000ea20000002400 */
[----:B-1----:R-:W-:Y:S02]  /*3c10*/  @P2 IADD3 R5, R9, 0x8, RZ ;  /* 0x0000000809052810 */ /* 0x002fe40007ffe0ff */
[----:B------:R-:W-:Y:S02]  /*3c20*/  PLOP3.LUT P2, PT, PT, PT, UP0, 0x80, 0x0 ;  /* 0x000000000000781c */ /* 0x000fe40003f4f008 */
[----:B------:R-:W-:Y:S02]  /*3c30*/  @P5 ISETP.GE.AND P5, PT, R5, UR6, PT ;  /* 0x0000000605005c0c */ /* 0x000fe4000bfa6270 */
[----:B------:R-:W-:Y:S03]  /*3c40*/  @P0 IADD3 R5, R9, 0x9, RZ ;  /* 0x0000000909050810 */ /* 0x000fe60007ffe0ff */
[----:B------:R-:W1:Y:S01]  /*3c50*/  MUFU.TANH R199, R25 ;  /* 0x0000001900c77308 */ /* 0x000e620000002400 */
[----:B------:R-:W-:Y:S02]  /*3c60*/  PLOP3.LUT P0, PT, PT, PT, UP0, 0x80, 0x0 ;  /* 0x000000000000781c */ /* 0x000fe40003f0f008 */
[----:B------:R-:W-:Y:S02]  /*3c70*/  @P6 ISETP.GE.AND P6, PT, R5, UR6, PT ;  /* 0x0000000605006c0c */ /* 0x000fe4000bfc6270 */
[----:B------:R-:W-:Y:S03]  /*3c80*/  MOV R5, R209 ;  /* 0x000000d100057202 */ /* 0x000fe60000000f00 */
[----:B------:R-:W-:Y:S02]  /*3c90*/  @P2 FSEL R5, R209, -INF , !P5 ;  /* 0xff800000d1052808 */ /* 0x000fe40006800000 */
[----:B------:R-:W-:Y:S01]  /*3ca0*/  MUFU.TANH R137, R28 ;  /* 0x0000001c00897308 */ /* 0x000fe20000002400 */
[----:B------:R-:W-:Y:S02]  /*3cb0*/  PLOP3.LUT P2, PT, PT, PT, UP0, 0x80, 0x0 ;  /* 0x000000000000781c */ /* 0x000fe40003f4f008 */
[--C-:B------:R-:W-:Y:S01]  /*3cc0*/  FFMA.FTZ R10, R5, c[0x0][0x23c], -R2.reuse ;  /* 0x00008f00050a7a23 */ /* 0x100fe20000010802 */
[----:B----4-:R-:W-:Y:S02]  /*3cd0*/  MOV R5, R205 ;  /* 0x000000cd00057202 */ /* 0x010fe40000000f00 */
[----:B------:R-:W-:Y:S02]  /*3ce0*/  @P0 FSEL R5, R205, -INF , !P6 ;  /* 0xff800000cd050808 */ /* 0x000fe40007000000 */
[----:B------:R-:W-:Y:S02]  /*3cf0*/  PLOP3.LUT P0, PT, PT, PT, UP0, 0x80, 0x0 ;  /* 0x000000000000781c */ /* 0x000fe40003f0f008 */
[----:B------:R-:W-:Y:S01]  /*3d00*/  MUFU.TANH R136, R29 ;  /* 0x0000001d00887308 */ /* 0x000fe20000002400 */
[----:B------:R-:W-:Y:S01]  /*3d10*/  FFMA.FTZ R6, R5, c[0x0][0x23c], -R2 ;  /* 0x00008f0005067a23 */ /* 0x000fe20000010802 */
[----:B---3--:R-:W-:Y:S02]  /*3d20*/  MOV R5, R218 ;  /* 0x000000da00057202 */ /* 0x008fe40000000f00 */
[----:B------:R-:W-:Y:S02]  /*3d30*/  @P2 FSEL R5, R218, -INF , !P5 ;  /* 0xff800000da052808 */ /* 0x000fe40006800000 */
[----:B------:R-:W-:Y:S04]  /*3d40*/  PLOP3.LUT P2, PT, PT, PT, UP0, 0x80, 0x0 ;  /* 0x000000000000781c */ /* 0x000fe80003f4f008 */
[----:B------:R3:W-:Y:S10]  /*3d50*/  MUFU.EX2 R217, R6 ;  /* 0x0000000600d97308 */ /* 0x0007f40000000800 */
[----:B------:R-:W-:Y:S10]  /*3d60*/  MUFU.TANH R204, R30 ;  /* 0x0000001e00cc7308 */ /* 0x000ff40000002400 */
[----:B------:R-:W-:Y:S01]  /*3d70*/  MUFU.TANH R115, R32 ;  /* 0x0000002000737308 */ /* 0x000fe20000002400 */
[--C-:B---3--:R-:W-:Y:S01]  /*3d80*/  FFMA.FTZ R6, R5, c[0x0][0x23c], -R0.reuse ;  /* 0x00008f0005067a23 */ /* 0x108fe20000010800 */
[----:B------:R-:W-:Y:S02]  /*3d90*/  MOV R5, R216 ;  /* 0x000000d800057202 */ /* 0x000fe40000000f00 */
[----:B------:R-:W-:Y:S02]  /*3da0*/  @P0 FSEL R5, R216, -INF , !P6 ;  /* 0xff800000d8050808 */ /* 0x000fe40007000000 */
[----:B------:R-:W-:Y:S04]  /*3db0*/  PLOP3.LUT P0, PT, PT, PT, UP0, 0x80, 0x0 ;  /* 0x000000000000781c */ /* 0x000fe80003f0f008 */
[----:B------:R-:W-:Y:S01]  /*3dc0*/  MUFU.TANH R116, R33 ;  /* 0x0000002100747308 */ /* 0x000fe20000002400 */
[----:B------:R-:W-:Y:S09]  /*3dd0*/  FFMA.FTZ R5, R5, c[0x0][0x23c], -R0 ;  /* 0x00008f0005057a23 */ /* 0x000ff20000010800 */
[----:B------:R3:W-:Y:S10]  /*3de0*/  MUFU.EX2 R227, R5 ;  /* 0x0000000500e37308 */ /* 0x0007f40000000800 */
[----:B------:R4:W-:Y:S10]  /*3df0*/  MUFU.EX2 R229, R6 ;  /* 0x0000000600e57308 */ /* 0x0009f40000000800 */
[----:B------:R-:W1:Y:S01]  /*3e00*/  MUFU.TANH R210, R26 ;  /* 0x0000001a00d27308 */ /* 0x000e620000002400 */
[----:B---3--:R-:W-:Y:S02]  /*3e10*/  MOV R5, R125 ;  /* 0x0000007d00057202 */ /* 0x008fe40000000f00 */
[----:B------:R-:W-:Y:S02]  /*3e20*/  @P0 FSEL R5, R125, -INF , !P5 ;  /* 0xff8000007d050808 */ /* 0x000fe40006800000 */
[----:B------:R-:W-:Y:S05]  /*3e30*/  PLOP3.LUT P0, PT, PT, PT, UP0, 0x80, 0x0 ;  /* 0x000000000000781c */ /* 0x000fea0003f0f008 */
[----:B------:R-:W-:Y:S01]  /*3e40*/  MUFU.TANH R118, R34 ;  /* 0x0000002200767308 */ /* 0x000fe20000002400 */
[--C-:B----4-:R-:W-:Y:S01]  /*3e50*/  FFMA.FTZ R6, R5, c[0x0][0x23c], -R8.reuse ;  /* 0x00008f0005067a23 */ /* 0x110fe20000010808 */
[----:B------:R-:W-:Y:S02]  /*3e60*/  MOV R5, R124 ;  /* 0x0000007c00057202 */ /* 0x000fe40000000f00 */
[----:B------:R-:W-:Y:S02]  /*3e70*/  @P3 FSEL R5, R124, -INF , !P6 ;  /* 0xff8000007c053808 */ /* 0x000fe40007000000 */
[----:B------:R-:W-:Y:S04]  /*3e80*/  PLOP3.LUT P3, PT, PT, PT, UP0, 0x80, 0x0 ;  /* 0x000000000000781c */ /* 0x000fe80003f6f008 */
[----:B------:R3:W-:Y:S01]  /*3e90*/  MUFU.EX2 R129, R6 ;  /* 0x0000000600817308 */ /* 0x0007e20000000800 */
[----:B------:R-:W-:Y:S02]  /*3ea0*/  @P0 IADD3 R7, R9, 0x10, RZ ;  /* 0x0000001009070810 */ /* 0x000fe40007ffe0ff */
[----:B------:R-:W-:Y:S07]  /*3eb0*/  PLOP3.LUT P0, PT, PT, PT, UP0, 0x80, 0x0 ;  /* 0x000000000000781c */ /* 0x000fee0003f0f008 */
[----:B------:R-:W-:Y:S10]  /*3ec0*/  MUFU.TANH R117, R35 ;  /* 0x0000002300757308 */ /* 0x000ff40000002400 */
[----:B------:R-:W-:Y:S01]  /*3ed0*/  MUFU.TANH R203, R31 ;  /* 0x0000001f00cb7308 */ /* 0x000fe20000002400 */
[----:B---3--:R-:W-:Y:S01]  /*3ee0*/  FFMA.FTZ R6, R5, c[0x0][0x23c], -R8 ;  /* 0x00008f0005067a23 */ /* 0x008fe20000010808 */
[----:B--2---:R-:W-:Y:S02]  /*3ef0*/  MOV R5, R196 ;  /* 0x000000c400057202 */ /* 0x004fe40000000f00 */
[----:B------:R-:W-:Y:S02]  /*3f00*/  @P2 FSEL R5, R196, -INF , !P5 ;  /* 0xff800000c4052808 */ /* 0x000fe40006800000 */
[----:B------:R-:W-:Y:S04]  /*3f10*/  @P3 ISETP.GE.AND P5, PT, R7, UR6, PT ;  /* 0x0000000607003c0c */ /* 0x000fe8000bfa6270 */
[----:B------:R2:W-:Y:S01]  /*3f20*/  MUFU.EX2 R126, R6 ;  /* 0x00000006007e7308 */ /* 0x0005e20000000800 */
[----:B------:R-:W-:Y:S02]  /*3f30*/  @P4 IADD3 R7, R9, 0x11, RZ ;  /* 0x0000001109074810 */ /* 0x000fe40007ffe0ff */
[----:B------:R-:W-:Y:S02]  /*3f40*/  PLOP3.LUT P3, PT, PT, PT, UP0, 0x80, 0x0 ;  /* 0x000000000000781c */ /* 0x000fe40003f6f008 */
[----:B------:R-:W-:Y:S02]  /*3f50*/  PLOP3.LUT P2, PT, PT, PT, UP0, 0x80, 0x0 ;  /* 0x000000000000781c */ /* 0x000fe40003f4f008 */
[----:B------:R-:W-:Y:S03]  /*3f60*/  PLOP3.LUT P4, PT, PT, PT, UP0, 0x80, 0x0 ;  /* 0x000000000000781c */ /* 0x000fe60003f8f008 */
[----:B------:R-:W-:Y:S08]  /*3f70*/  MUFU.EX2 R226, R11 ;  /* 0x0000000b00e27308 */ /* 0x000ff00000000800 */
[----:B------:R-:W-:Y:S02]  /*3f80*/  @P2 ISETP.GE.AND P2, PT, R7, UR6, PT ;  /* 0x0000000607002c0c */ /* 0x000fe4000bf46270 */
[----:B------:R-:W-:Y:S01]  /*3f90*/  MUFU.EX2 R223, R10 ;  /* 0x0000000a00df7308 */ /* 0x000fe20000000800 */
[--C-:B--2---:R-:W-:Y:S01]  /*3fa0*/  FFMA.FTZ R6, R5, c[0x0][0x23c], -R4.reuse ;  /* 0x00008f0005067a23 */ /* 0x104fe20000010804 */
[----:B------:R-:W-:Y:S02]  /*3fb0*/  MOV R5, R138 ;  /* 0x0000008a00057202 */ /* 0x000fe40000000f00 */
[----:B------:R-:W-:Y:S02]  /*3fc0*/  @P0 FSEL R5, R138, -INF , !P6 ;  /* 0xff8000008a050808 */ /* 0x000fe40007000000 */
[----:B------:R-:W-:Y:S04]  /*3fd0*/  PLOP3.LUT P0, PT, PT, PT, UP0, 0x80, 0x0 ;  /* 0x000000000000781c */ /* 0x000fe80003f0f008 */
[----:B------:R2:W-:Y:S01]  /*3fe0*/  MUFU.EX2 R135, R6 ;  /* 0x0000000600877308 */ /* 0x0005e20000000800 */
[----:B------:R-:W-:Y:S09]  /*3ff0*/  PLOP3.LUT P6, PT, PT, PT, UP0, 0x80, 0x0 ;  /* 0x000000000000781c */ /* 0x000ff20003fcf008 */
[----:B------:R-:W3:Y:S01]  /*4000*/  MUFU.TANH R208, R27 ;  /* 0x0000001b00d07308 */ /* 0x000ee20000002400 */
[----:B--2---:R-:W-:Y:S01]  /*4010*/  FFMA.FTZ R6, R5, c[0x0][0x23c], -R4 ;  /* 0x00008f0005067a23 */ /* 0x004fe20000010804 */
[----:B------:R-:W-:Y:S02]  /*4020*/  MOV R5, R122 ;  /* 0x0000007a00057202 */ /* 0x000fe40000000f00 */
[----:B------:R-:W-:Y:S06]  /*4030*/  @P3 FSEL R5, R122, -INF , !P5 ;  /* 0xff8000007a053808 */ /* 0x000fec0006800000 */
[----:B------:R2:W4:Y:S01]  /*4040*/  MUFU.EX2 R134, R6 ;  /* 0x0000000600867308 */ /* 0x0005220000000800 */
[----:B------:R-:W-:Y:S01]  /*4050*/  PLOP3.LUT P3, PT, PT, PT, UP0, 0x80, 0x0 ;  /* 0x000000000000781c */ /* 0x000fe20003f6f008 */
[--C-:B--2---:R-:W-:Y:S01]  /*4060*/  FFMA.FTZ R6, R5, c[0x0][0x23c], -R8.reuse ;  /* 0x00008f0005067a23 */ /* 0x104fe20000010808 */
[----:B------:R-:W-:Y:S02]  /*4070*/  MOV R5, R127 ;  /* 0x0000007f00057202 */ /* 0x000fe40000000f00 */
[----:B------:R-:W-:Y:S05]  /*4080*/  @P0 FSEL R5, R127, -INF , !P2 ;  /* 0xff8000007f050808 */ /* 0x000fea0005000000 */
[----:B------:R2:W-:Y:S01]  /*4090*/  MUFU.EX2 R121, R6 ;  /* 0x0000000600797308 */ /* 0x0005e20000000800 */
[----:B------:R-:W-:Y:S01]  /*40a0*/  PLOP3.LUT P0, PT, PT, PT, UP0, 0x80, 0x0 ;  /* 0x000000000000781c */ /* 0x000fe20003f0f008 */
[----:B--2---:R-:W-:Y:S01]  /*40b0*/  FFMA.FTZ R6, R5, c[0x0][0x23c], -R8 ;  /* 0x00008f0005067a23 */ /* 0x004fe20000010808 */
[----:B------:R-:W-:Y:S02]  /*40c0*/  MOV R5, R197 ;  /* 0x000000c500057202 */ /* 0x000fe40000000f00 */
[----:B------:R-:W-:Y:S05]  /*40d0*/  @P3 FSEL R5, R197, -INF , !P5 ;  /* 0xff800000c5053808 */ /* 0x000fea0006800000 */
[----:B------:R2:W-:Y:S01]  /*40e0*/  MUFU.EX2 R123, R6 ;  /* 0x00000006007b7308 */ /* 0x0005e20000000800 */
[----:B------:R-:W-:Y:S01]  /*40f0*/  PLOP3.LUT P3, PT, PT, PT, UP0, 0x80, 0x0 ;  /* 0x000000000000781c */ /* 0x000fe20003f6f008 */
[--C-:B--2---:R-:W-:Y:S01]  /*4100*/  FFMA.FTZ R6, R5, c[0x0][0x23c], -R4.reuse ;  /* 0x00008f0005067a23 */ /* 0x104fe20000010804 */
[----:B------:R-:W-:Y:S02]  /*4110*/  MOV R5, R139 ;  /* 0x0000008b00057202 */ /* 0x000fe40000000f00 */
[----:B------:R-:W-:Y:S05]  /*4120*/  @P0 FSEL R5, R139, -INF , !P2 ;  /* 0xff8000008b050808 */ /* 0x000fea0005000000 */
[----:B------:R2:W-:Y:S01]  /*4130*/  MUFU.EX2 R133, R6 ;  /* 0x0000000600857308 */ /* 0x0005e20000000800 */
[----:B------:R-:W-:Y:S11]  /*4140*/  PLOP3.LUT P0, PT, PT, PT, UP0, 0x80, 0x0 ;  /* 0x000000000000781c */ /* 0x000ff60003f0f008 */
[----:B------:R-:W-:Y:S02]  /*4150*/  @!UPT UIADD3 URZ, URZ, URZ, URZ ;  /* 0x0000003f3f3ff290 */ /* 0x000fe4000fffe03f */
[C---:B------:R-:W-:Y:S02]  /*4160*/  @P0 IADD3 R7, R9.reuse, 0x18, RZ ;  /* 0x0000001809070810 */ /* 0x040fe40007ffe0ff */
[----:B------:R-:W-:Y:S02]  /*4170*/  @P6 IADD3 R9, R9, 0x19, RZ ;  /* 0x0000001909096810 */ /* 0x000fe40007ffe0ff */
[----:B------:R-:W-:Y:S01]  /*4180*/  PLOP3.LUT P0, PT, PT, PT, UP0, 0x80, 0x0 ;  /* 0x000000000000781c */ /* 0x000fe20003f0f008 */
[----:B--2---:R-:W-:Y:S01]  /*4190*/  FFMA.FTZ R6, R5, c[0x0][0x23c], -R4 ;  /* 0x00008f0005067a23 */ /* 0x004fe20000010804 */
[----:B------:R-:W-:Y:S02]  /*41a0*/  MOV R5, R200 ;  /* 0x000000c800057202 */ /* 0x000fe40000000f00 */
[----:B------:R-:W-:Y:S01]  /*41b0*/  @P3 FSEL R5, R200, -INF , !P5 ;  /* 0xff800000c8053808 */ /* 0x000fe20006800000 */
[----:B------:R2:W1:Y:S01]  /*41c0*/  MUFU.EX2 R132, R6 ;  /* 0x0000000600847308 */ /* 0x0004620000000800 */
[----:B------:R-:W-:Y:S03]  /*41d0*/  PLOP3.LUT P3, PT, PT, PT, UP0, 0x80, 0x0 ;  /* 0x000000000000781c */ /* 0x000fe60003f6f008 */
[--C-:B--2---:R-:W-:Y:S01]  /*41e0*/  FFMA.FTZ R6, R5, c[0x0][0x23c], -R2.reuse ;  /* 0x00008f0005067a23 */ /* 0x104fe20000010802 */
[----:B-1----:R-:W-:Y:S02]  /*41f0*/  MOV R5, R199 ;  /* 0x000000c700057202 */ /* 0x002fe40000000f00 */
[----:B------:R-:W-:Y:S03]  /*4200*/  @P4 FSEL R5, R199, -INF , !P2 ;  /* 0xff800000c7054808 */ /* 0x000fe60005000000 */
[----:B------:R1:W-:Y:S01]  /*4210*/  MUFU.EX2 R213, R6 ;  /* 0x0000000600d57308 */ /* 0x0003e20000000800 */
[----:B------:R-:W-:Y:S01]  /*4220*/  PLOP3.LUT P4, PT, PT, PT, UP0, 0x80, 0x0 ;  /* 0x000000000000781c */ /* 0x000fe20003f8f008 */
[----:B-1----:R-:W-:Y:S01]  /*4230*/  FFMA.FTZ R6, R5, c[0x0][0x23c], -R2 ;  /* 0x00008f0005067a23 */ /* 0x002fe20000010802 */
[----:B------:R-:W-:Y:S02]  /*4240*/  MOV R5, R210 ;  /* 0x000000d200057202 */ /* 0x000fe40000000f00 */
[----:B------:R-:W-:Y:S05]  /*4250*/  @P3 FSEL R5, R210, -INF , !P5 ;  /* 0xff800000d2053808 */ /* 0x000fea0006800000 */
[----:B------:R1:W-:Y:S04]  /*4260*/  MUFU.EX2 R212, R6 ;  /* 0x0000000600d47308 */ /* 0x0003e80000000800 */
[----:B------:R-:W-:Y:S02]  /*4270*/  @P4 ISETP.GE.AND P5, PT, R7, UR6, PT ;  /* 0x0000000607004c0c */ /* 0x000fe4000bfa6270 */
[----:B------:R-:W-:Y:S02]  /*4280*/  PLOP3.LUT P3, PT, PT, PT, UP0, 0x80, 0x0 ;  /* 0x000000000000781c */ /* 0x000fe40003f6f008 */
[----:B------:R-:W-:Y:S11]  /*4290*/  PLOP3.LUT P4, PT, PT, PT, UP0, 0x80, 0x0 ;  /* 0x000000000000781c */ /* 0x000ff60003f8f008 */
[----:B------:R-:W-:Y:S01]  /*42a0*/  @P3 ISETP.GE.AND P3, PT, R9, UR6, PT ;  /* 0x0000000609003c0c */ /* 0x000fe2000bf66270 */
[--C-:B-1----:R-:W-:Y:S01]  /*42b0*/  FFMA.FTZ R6, R5, c[0x0][0x23c], -R0.reuse ;  /* 0x00008f0005067a23 */ /* 0x102fe20000010800 */
[----:B---3--:R-:W-:Y:S02]  /*42c0*/  MOV R5, R208 ;  /* 0x000000d000057202 */ /* 0x008fe40000000f00 */
[----:B------:R-:W-:Y:S01]  /*42d0*/  @P0 FSEL R5, R208, -INF , !P2 ;  /* 0xff800000d0050808 */ /* 0x000fe20005000000 */
[----:B------:R1:W-:Y:S01]  /*42e0*/  MUFU.EX2 R225, R6 ;  /* 0x0000000600e17308 */ /* 0x0003e20000000800 */
[----:B------:R-:W-:Y:S02]  /*42f0*/  PLOP3.LUT P0, PT, PT, PT, UP0, 0x80, 0x0 ;  /* 0x000000000000781c */ /* 0x000fe40003f0f008 */
[----:B------:R-:W-:Y:S01]  /*4300*/  PLOP3.LUT P2, PT, PT, PT, UP0, 0x80, 0x0 ;  /* 0x000000000000781c */ /* 0x000fe20003f4f008 */
[----:B-1----:R-:W-:Y:S01]  /*4310*/  FFMA.FTZ R6, R5, c[0x0][0x23c], -R0 ;  /* 0x00008f0005067a23 */ /* 0x002fe20000010800 */
[----:B------:R-:W-:Y:S02]  /*4320*/  MOV R5, R137 ;  /* 0x0000008900057202 */ /* 0x000fe40000000f00 */
[----:B------:R-:W-:Y:S03]  /*4330*/  @P4 FSEL R5, R137, -INF , !P5 ;  /* 0xff80000089054808 */ /* 0x000fe60006800000 */
[----:B------:R1:W-:Y:S02]  /*4340*/  MUFU.EX2 R224, R6 ;  /* 0x0000000600e07308 */ /* 0x0003e40000000800 */
[--C-:B-1----:R-:W-:Y:S01]  /*4350*/  FFMA.FTZ R6, R5, c[0x0][0x23c], -R2.reuse ;  /* 0x00008f0005067a23 */ /* 0x102fe20000010802 */
[----:B------:R-:W-:Y:S02]  /*4360*/  MOV R5, R136 ;  /* 0x0000008800057202 */ /* 0x000fe40000000f00 */
[----:B------:R-:W-:Y:S05]  /*4370*/  @P0 FSEL R5, R136, -INF , !P3 ;  /* 0xff80000088050808 */ /* 0x000fea0005800000 */
[----:B------:R1:W-:Y:S01]  /*4380*/  MUFU.EX2 R207, R6 ;  /* 0x0000000600cf7308 */ /* 0x0003e20000000800 */
[----:B------:R-:W-:Y:S01]  /*4390*/  PLOP3.LUT P0, PT, PT, PT, UP0, 0x80, 0x0 ;  /* 0x000000000000781c */ /* 0x000fe20003f0f008 */
[----:B------:R-:W-:Y:S01]  /*43a0*/  FFMA.FTZ R2, R5, c[0x0][0x23c], -R2 ;  /* 0x00008f0005027a23 */ /* 0x000fe20000010802 */
[----:B------:R-:W-:Y:S02]  /*43b0*/  MOV R5, R204 ;  /* 0x000000cc00057202 */ /* 0x000fe40000000f00 */
[----:B------:R-:W-:Y:S02]  /*43c0*/  @P2 FSEL R5, R204, -INF , !P5 ;  /* 0xff800000cc052808 */ /* 0x000fe40006800000 */
[----:B------:R-:W-:Y:S03]  /*43d0*/  PLOP3.LUT P2, PT, PT, PT, UP0, 0x80, 0x0 ;  /* 0x000000000000781c */ /* 0x000fe60003f4f008 */
[----:B------:R2:W-:Y:S01]  /*43e0*/  MUFU.EX2 R206, R2 ;  /* 0x0000000200ce7308 */ /* 0x0005e20000000800 */
[----:B------:R-:W-:Y:S09]  /*43f0*/  FFMA.FTZ R5, R5, c[0x0][0x23c], -R0 ;  /* 0x00008f0005057a23 */ /* 0x000ff20000010800 */
[----:B------:R3:W-:Y:S01]  /*4400*/  MUFU.EX2 R222, R5 ;  /* 0x0000000500de7308 */ /* 0x0007e20000000800 */
[----:B-1----:R-:W-:Y:S05]  /*4410*/  F2FP.BF16.PACK_AB R6, R219, R198 ;  /* 0x000000c6db06723e */ /* 0x002fea00000010ff */
[----:B------:R1:W-:Y:S01]  /*4420*/  STS [R187+0xe400], R6 ;  /* 0x00e40006bb007388 */ /* 0x0003e20000000800 */
[----:B--2---:R-:W-:Y:S02]  /*4430*/  MOV R2, R115 ;  /* 0x0000007300027202 */ /* 0x004fe40000000f00 */
[----:B------:R-:W-:Y:S02]  /*4440*/  @P0 FSEL R2, R115, -INF , !P5 ;  /* 0xff80000073020808 */ /* 0x000fe40006800000 */
[----:B------:R-:W-:Y:S03]  /*4450*/  PLOP3.LUT P0, PT, PT, PT, UP0, 0x80, 0x0 ;  /* 0x000000000000781c */ /* 0x000fe60003f0f008 */
[--C-:B---3--:R-:W-:Y:S01]  /*4460*/  FFMA.FTZ R5, R2, c[0x0][0x23c], -R8.reuse ;  /* 0x00008f0002057a23 */ /* 0x108fe20000010808 */
[----:B------:R-:W-:Y:S02]  /*4470*/  MOV R2, R116 ;  /* 0x0000007400027202 */ /* 0x000fe40000000f00 */
[----:B------:R-:W-:Y:S01]  /*4480*/  @P2 FSEL R2, R116, -INF , !P3 ;  /* 0xff80000074022808 */ /* 0x000fe20005800000 */
[----:B------:R2:W-:Y:S01]  /*4490*/  MUFU.EX2 R119, R5 ;  /* 0x0000000500777308 */ /* 0x0005e20000000800 */
[----:B------:R-:W-:Y:S03]  /*44a0*/  PLOP3.LUT P2, PT, PT, PT, UP0, 0x80, 0x0 ;  /* 0x000000000000781c */ /* 0x000fe60003f4f008 */
[----:B------:R-:W-:Y:S01]  /*44b0*/  FFMA.FTZ R8, R2, c[0x0][0x23c], -R8 ;  /* 0x00008f0002087a23 */ /* 0x000fe20000010808 */
[----:B------:R-:W-:Y:S02]  /*44c0*/  MOV R2, R118 ;  /* 0x0000007600027202 */ /* 0x000fe40000000f00 */
[----:B------:R-:W-:Y:S02]  /*44d0*/  @P0 FSEL R2, R118, -INF , !P5 ;  /* 0xff80000076020808 */ /* 0x000fe40006800000 */
[----:B-1----:R-:W-:Y:S01]  /*44e0*/  F2FP.BF16.PACK_AB R6, R217, R223 ;  /* 0x000000dfd906723e */ /* 0x002fe200000010ff */
[----:B------:R-:W1:Y:S01]  /*44f0*/  MUFU.EX2 R120, R8 ;  /* 0x0000000800787308 */ /* 0x000e620000000800 */
[----:B------:R-:W-:Y:S01]  /*4500*/  PLOP3.LUT P0, PT, PT, PT, UP0, 0x80, 0x0 ;  /* 0x000000000000781c */ /* 0x000fe20003f0f008 */
[--C-:B--2---:R-:W-:Y:S01]  /*4510*/  FFMA.FTZ R5, R2, c[0x0][0x23c], -R4.reuse ;  /* 0x00008f0002057a23 */ /* 0x104fe20000010804 */
[----:B------:R-:W-:Y:S02]  /*4520*/  MOV R2, R117 ;  /* 0x0000007500027202 */ /* 0x000fe40000000f00 */
[----:B------:R-:W-:Y:S05]  /*4530*/  @P2 FSEL R2, R117, -INF , !P3 ;  /* 0xff80000075022808 */ /* 0x000fea0005800000 */
[----:B------:R2:W-:Y:S01]  /*4540*/  MUFU.EX2 R131, R5 ;  /* 0x0000000500837308 */ /* 0x0005e20000000800 */
[----:B------:R-:W-:Y:S01]  /*4550*/  PLOP3.LUT P2, PT, PT, PT, UP5, 0x80, 0x0 ;  /* 0x000000000000781c */ /* 0x000fe20003f4f058 */
[----:B------:R-:W-:Y:S01]  /*4560*/  FFMA.FTZ R4, R2, c[0x0][0x23c], -R4 ;  /* 0x00008f0002047a23 */ /* 0x000fe20000010804 */
[----:B------:R-:W-:Y:S05]  /*4570*/  F2FP.BF16.PACK_AB R2, R113, R114 ;  /* 0x000000727102723e */ /* 0x000fea00000010ff */
[----:B------:R3:W-:Y:S02]  /*4580*/  STS [R187+0xe000], R2 ;  /* 0x00e00002bb007388 */ /* 0x0007e40000000800 */
[----:B------:R1:W1:Y:S01]  /*4590*/  MUFU.EX2 R130, R4 ;  /* 0x0000000400827308 */ /* 0x0002620000000800 */
[----:B--2---:R-:W-:Y:S02]  /*45a0*/  MOV R5, R203 ;  /* 0x000000cb00057202 */ /* 0x004fe40000000f00 */
[----:B------:R-:W-:Y:S02]  /*45b0*/  @P0 FSEL R5, R203, -INF , !P3 ;  /* 0xff800000cb050808 */ /* 0x000fe40005800000 */
[----:B------:R-:W-:Y:S03]  /*45c0*/  IADD3 R110, P0, R239, UR11, RZ ;  /* 0x0000000bef6e7c10 */ /* 0x000fe6000ff1e0ff */
[----:B------:R-:W-:Y:S01]  /*45d0*/  FFMA.FTZ R0, R5, c[0x0][0x23c], -R0 ;  /* 0x00008f0005007a23 */ /* 0x000fe20000010800 */
[----:B------:R-:W-:Y:S02]  /*45e0*/  F2FP.BF16.PACK_AB R5, R226, R228 ;  /* 0x000000e4e205723e */ /* 0x000fe400000010ff */
[----:B------:R-:W-:Y:S01]  /*45f0*/  IADD3.X R111, R238, UR10, RZ, P0, !PT ;  /* 0x0000000aee6f7c10 */ /* 0x000fe200087fe4ff */
[----:B------:R4:W2:Y:S01]  /*4600*/  MUFU.EX2 R215, R0 ;  /* 0x0000000000d77308 */ /* 0x0008a20000000800 */
[----:B---3--:R-:W-:Y:S02]  /*4610*/  F2FP.BF16.PACK_AB R2, R126, R129 ;  /* 0x000000817e02723e */ /* 0x008fe400000010ff */
[----:B-1----:R-:W-:Y:S01]  /*4620*/  F2FP.BF16.PACK_AB R4, R234, R235 ;  /* 0x000000ebea04723e */ /* 0x002fe200000010ff */
[----:B------:R-:W3:Y:S04]  /*4630*/  LDG.E R108, [R110.64] ;  /* 0x000000046e6c7981 */ /* 0x000ee8000c1e1900 */
[----:B------:R1:W-:Y:S01]  /*4640*/  STS [R188+0xe000], R2 ;  /* 0x00e00002bc007388 */ /* 0x0003e20000000800 */
[----:B----4-:R-:W-:Y:S05]  /*4650*/  F2FP.BF16.PACK_AB R0, R134, R135 ;  /* 0x000000878600723e */ /* 0x010fea00000010ff */
[----:B------:R4:W-:Y:S04]  /*4660*/  STS [R188+0xe400], R0 ;  /* 0x00e40000bc007388 */ /* 0x0009e80000000800 */
[----:B------:R2:W-:Y:S01]  /*4670*/  STS [R187+0xf000], R5 ;  /* 0x00f00005bb007388 */ /* 0x0005e20000000800 */
[----:B-1----:R-:W-:Y:S03]  /*4680*/  F2FP.BF16.PACK_AB R2, R132, R133 ;  /* 0x000000858402723e */ /* 0x002fe600000010ff */
[----:B------:R1:W-:Y:S04]  /*4690*/  STS [R187+0xf400], R4 ;  /* 0x00f40004bb007388 */ /* 0x0003e80000000800 */
[----:B------:R1:W-:Y:S01]  /*46a0*/  STS [R188+0xf000], R6 ;  /* 0x00f00006bc007388 */ /* 0x0003e20000000800 */
[----:B----4-:R-:W-:Y:S02]  /*46b0*/  F2FP.BF16.PACK_AB R0, R120, R119 ;  /* 0x000000777800723e */ /* 0x010fe400000010ff */
[----:B--2---:R-:W-:Y:S02]  /*46c0*/  F2FP.BF16.PACK_AB R5, R227, R229 ;  /* 0x000000e5e305723e */ /* 0x004fe400000010ff */
[----:B-1----:R-:W-:Y:S03]  /*46d0*/  F2FP.BF16.PACK_AB R4, R123, R121 ;  /* 0x000000797b04723e */ /* 0x002fe600000010ff */
[----:B------:R1:W-:Y:S01]  /*46e0*/  STS [R188+0xf400], R5 ;  /* 0x00f40005bc007388 */ /* 0x0003e20000000800 */
[----:B------:R-:W-:Y:S03]  /*46f0*/  F2FP.BF16.PACK_AB R6, R212, R213 ;  /* 0x000000d5d406723e */ /* 0x000fe600000010ff */
[----:B------:R2:W-:Y:S04]  /*4700*/  STS [R186+0xe000], R4 ;  /* 0x00e00004ba007388 */ /* 0x0005e80000000800 */
[----:B------:R4:W-:Y:S04]  /*4710*/  STS [R186+0xe400], R2 ;  /* 0x00e40002ba007388 */ /* 0x0009e80000000800 */
[----:B------:R4:W-:Y:S01]  /*4720*/  STS [R185+0xe000], R0 ;  /* 0x00e00000b9007388 */ /* 0x0009e20000000800 */
[----:B-1----:R-:W-:Y:S02]  /*4730*/  F2FP.BF16.PACK_AB R5, R224, R225 ;  /* 0x000000e1e005723e */ /* 0x002fe400000010ff */
[----:B--2---:R-:W-:Y:S02]  /*4740*/  F2FP.BF16.PACK_AB R4, R130, R131 ;  /* 0x000000838204723e */ /* 0x004fe400000010ff */
[----:B----4-:R-:W-:Y:S03]  /*4750*/  F2FP.BF16.PACK_AB R2, R206, R207 ;  /* 0x000000cfce02723e */ /* 0x010fe600000010ff */
[----:B------:R-:W-:Y:S01]  /*4760*/  STS [R185+0xe400], R4 ;  /* 0x00e40004b9007388 */ /* 0x000fe20000000800 */
[----:B------:R-:W-:Y:S03]  /*4770*/  F2FP.BF16.PACK_AB R0, R215, R222 ;  /* 0x000000ded700723e */ /* 0x000fe600000010ff */
[----:B------:R-:W-:Y:S04]  /*4780*/  STS [R186+0xf000], R6 ;  /* 0x00f00006ba007388 */ /* 0x000fe80000000800 */
[----:B------:R-:W-:Y:S04]  /*4790*/  STS [R186+0xf400], R5 ;  /* 0x00f40005ba007388 */ /* 0x000fe80000000800 */
[----:B------:R1:W-:Y:S04]  /*47a0*/  STS [R185+0xf000], R2 ;  /* 0x00f00002b9007388 */ /* 0x0003e80000000800 */
[----:B------:R2:W-:Y:S04]  /*47b0*/  STS [R185+0xf400], R0 ;  /* 0x00f40000b9007388 */ /* 0x0005e80000000800 */
[----:B------:R-:W4:Y:S08]  /*47c0*/  LDSM.16.M88.4 R32, [R174+0x4000] ;  /* 0x00400000ae20783b */ /* 0x000f300000000200 */
[----:B------:R-:W4:Y:S08]  /*47d0*/  LDSM.16.M88.4 R28, [R174+0x5000] ;  /* 0x00500000ae1c783b */ /* 0x000f300000000200 */
[----:B------:R-:W4:Y:S01]  /*47e0*/  LDSM.16.M88.4 R100, [R177+0x4000] ;  /* 0x00400000b164783b */ /* 0x000f220000000200 */
[----:B-1----:R-:W-:Y:S04]  /*47f0*/  FFMA.FTZ R2, -R112, R112, 1 ;  /* 0x3f80000070027423 */ /* 0x002fe80000010170 */
[----:B------:R-:W-:Y:S02]  /*4800*/  FMUL.FTZ R2, R2, c[0x0][0x2ec] ;  /* 0x0000bb0002027a20 */ /* 0x000fe40000410000 */
[----:B--2---:R-:W-:Y:S01]  /*4810*/  FFMA.FTZ R0, -R109, R109, 1 ;  /* 0x3f8000006d007423 */ /* 0x004fe2000001016d */
[----:B------:R-:W1:Y:S03]  /*4820*/  LDSM.16.M88.4 R104, [R177+0x5000] ;  /* 0x00500000b168783b */ /* 0x000e660000000200 */
[----:B------:R-:W-:Y:S01]  /*4830*/  FMUL.FTZ R0, R0, c[0x0][0x2ec] ;  /* 0x0000bb0000007a20 */ /* 0x000fe20000410000 */
[-C--:B----4-:R-:W-:Y:S08]  /*4840*/  HMMA.16816.F32.BF16 R4, R32, R140.reuse, RZ ;  /* 0x0000008c2004723c */ /* 0x090ff000000418ff */
[C---:B------:R-:W-:Y:S08]  /*4850*/  HMMA.16816.F32.BF16 R8, R28.reuse, R140, RZ ;  /* 0x0000008c1c08723c */ /* 0x040ff000000418ff */
[-C--:B------:R-:W-:Y:S08]  /*4860*/  HMMA.16816.F32.BF16 R12, R28, R142.reuse, RZ ;  /* 0x0000008e1c0c723c */ /* 0x080ff000000418ff */
[C---:B------:R-:W-:Y:S08]  /*4870*/  HMMA.16816.F32.BF16 R16, R32.reuse, R142, RZ ;  /* 0x0000008e2010723c */ /* 0x040ff000000418ff */
[-C--:B------:R-:W-:Y:S08]  /*4880*/  HMMA.16816.F32.BF16 R20, R32, R144.reuse, RZ ;  /* 0x000000902014723c */ /* 0x080ff000000418ff */
[C---:B------:R-:W-:Y:S08]  /*4890*/  HMMA.16816.F32.BF16 R24, R28.reuse, R144, RZ ;  /* 0x000000901c18723c */ /* 0x040ff000000418ff */
[-C--:B------:R-:W-:Y:S08]  /*48a0*/  HMMA.16816.F32.BF16 R28, R28, R146.reuse, RZ ;  /* 0x000000921c1c723c */ /* 0x080ff000000418ff */
[----:B------:R-:W-:Y:S08]  /*48b0*/  HMMA.16816.F32.BF16 R32, R32, R146, RZ ;  /* 0x000000922020723c */ /* 0x000ff000000418ff */
[-C--:B------:R-:W-:Y:S08]  /*48c0*/  HMMA.16816.F32.BF16 R4, R100, R148.reuse, R4 ;  /* 0x000000946404723c */ /* 0x080ff00000041804 */
[C---:B-1----:R-:W-:Y:S08]  /*48d0*/  HMMA.16816.F32.BF16 R8, R104.reuse, R148, R8 ;  /* 0x000000946808723c */ /* 0x042ff00000041808 */
[-C--:B------:R-:W-:Y:S08]  /*48e0*/  HMMA.16816.F32.BF16 R12, R104, R150.reuse, R12 ;  /* 0x00000096680c723c */ /* 0x080ff0000004180c */
[C---:B------:R-:W-:Y:S08]  /*48f0*/  HMMA.16816.F32.BF16 R16, R100.reuse, R150, R16 ;  /* 0x000000966410723c */ /* 0x040ff00000041810 */
[-C--:B------:R-:W-:Y:S08]  /*4900*/  HMMA.16816.F32.BF16 R20, R100, R152.reuse, R20 ;  /* 0x000000986414723c */ /* 0x080ff00000041814 */
[C---:B------:R-:W-:Y:S08]  /*4910*/  HMMA.16816.F32.BF16 R24, R104.reuse, R152, R24 ;  /* 0x000000986818723c */ /* 0x040ff00000041818 */
[-C--:B------:R-:W-:Y:S07]  /*4920*/  HMMA.16816.F32.BF16 R28, R104, R154.reuse, R28 ;  /* 0x0000009a681c723c */ /* 0x080fee000004181c */
[C---:B------:R-:W-:Y:S01]  /*4930*/  IADD3 R104, R128.reuse, R174, RZ ;  /* 0x000000ae80687210 */ /* 0x040fe20007ffe0ff */
[----:B------:R-:W-:Y:S04]  /*4940*/  HMMA.16816.F32.BF16 R32, R100, R154, R32 ;  /* 0x0000009a6420723c */ /* 0x000fe80000041820 */
[----:B------:R-:W1:Y:S08]  /*4950*/  LDSM.16.M88.4 R100, [R104+0x4000] ;  /* 0x004000006864783b */ /* 0x000e700000000200 */
[----:B------:R-:W2:Y:S01]  /*4960*/  LDSM.16.M88.4 R104, [R104+0x5000] ;  /* 0x005000006868783b */ /* 0x000ea20000000200 */
[-C--:B-1----:R-:W-:Y:S08]  /*4970*/  HMMA.16816.F32.BF16 R4, R100, R156.reuse, R4 ;  /* 0x0000009c6404723c */ /* 0x082ff00000041804 */
[C---:B--2---:R-:W-:Y:S08]  /*4980*/  HMMA.16816.F32.BF16 R8, R104.reuse, R156, R8 ;  /* 0x0000009c6808723c */ /* 0x044ff00000041808 */
[-C--:B------:R-:W-:Y:S08]  /*4990*/  HMMA.16816.F32.BF16 R12, R104, R158.reuse, R12 ;  /* 0x0000009e680c723c */ /* 0x080ff0000004180c */
[C---:B------:R-:W-:Y:S08]  /*49a0*/  HMMA.16816.F32.BF16 R16, R100.reuse, R158, R16 ;  /* 0x0000009e6410723c */ /* 0x040ff00000041810 */
[-C--:B------:R-:W-:Y:S08]  /*49b0*/  HMMA.16816.F32.BF16 R20, R100, R160.reuse, R20 ;  /* 0x000000a06414723c */ /* 0x080ff00000041814 */
[C---:B------:R-:W-:Y:S08]  /*49c0*/  HMMA.16816.F32.BF16 R24, R104.reuse, R160, R24 ;  /* 0x000000a06818723c */ /* 0x040ff00000041818 */
[-C--:B------:R-:W-:Y:S07]  /*49d0*/  HMMA.16816.F32.BF16 R28, R104, R162.reuse, R28 ;  /* 0x000000a2681c723c */ /* 0x080fee000004181c */
[----:B------:R-:W-:Y:S01]  /*49e0*/  IADD3 R104, R128, R177, RZ ;  /* 0x000000b180687210 */ /* 0x000fe20007ffe0ff */
[----:B------:R-:W-:Y:S04]  /*49f0*/  HMMA.16816.F32.BF16 R32, R100, R162, R32 ;  /* 0x000000a26420723c */ /* 0x000fe80000041820 */
[----:B------:R-:W1:Y:S04]  /*4a00*/  LDSM.16.M88.4 R100, [R104+0x4000] ;  /* 0x004000006864783b */ /* 0x000e680000000200 */
[-C--:B-1----:R-:W-:Y:S11]  /*4a10*/  HMMA.16816.F32.BF16 R4, R100, R164.reuse, R4 ;  /* 0x000000a46404723c */ /* 0x082ff60000041804 */
[----:B------:R-:W-:Y:S11]  /*4a20*/  @!UPT UIADD3 URZ, URZ, URZ, URZ ;  /* 0x0000003f3f3ff290 */ /* 0x000ff6000fffe03f */
[----:B------:R-:W-:Y:S02]  /*4a30*/  @!UPT UIADD3 URZ, URZ, URZ, URZ ;  /* 0x0000003f3f3ff290 */ /* 0x000fe4000fffe03f */
[C---:B---3--:R-:W-:Y:S02]  /*4a40*/  FADD.FTZ R4, -R108.reuse, R4 ;  /* 0x000000046c047221 */ /* 0x048fe40000010100 */
[----:B------:R-:W-:Y:S02]  /*4a50*/  FADD.FTZ R5, -R108, R5 ;  /* 0x000000056c057221 */ /* 0x000fe40000010100 */
[----:B------:R-:W-:Y:S02]  /*4a60*/  FMUL.FTZ R105, R114, R4 ;  /* 0x0000000472697220 */ /* 0x000fe40000410000 */
[----:B------:R-:W-:Y:S01]  /*4a70*/  FMUL.FTZ R5, R113, R5 ;  /* 0x0000000571057220 */ /* 0x000fe20000410000 */
[----:B------:R1:W2:Y:S01]  /*4a80*/  LDG.E R4, [R110.64+0x20] ;  /* 0x000020046e047981 */ /* 0x0002a2000c1e1900 */
[----:B------:R-:W-:Y:S02]  /*4a90*/  FMUL.FTZ R114, R105, R2 ;  /* 0x0000000269727220 */ /* 0x000fe40000410000 */
[----:B------:R-:W-:Y:S01]  /*4aa0*/  FMUL.FTZ R113, R5, R0 ;  /* 0x0000000005717220 */ /* 0x000fe20000410000 */
[----:B------:R1:W3:Y:S04]  /*4ab0*/  LDG.E R2, [R110.64+0x80] ;  /* 0x000080046e027981 */ /* 0x0002e8000c1e1900 */
[----:B------:R1:W4:Y:S04]  /*4ac0*/  LDG.E R0, [R110.64+0xa0] ;  /* 0x0000a0046e007981 */ /* 0x000328000c1e1900 */
[----:B------:R-:W1:Y:S02]  /*4ad0*/  LDSM.16.M88.4 R104, [R104+0x5000] ;  /* 0x005000006868783b */ /* 0x000e640000000200 */
[C---:B-1----:R-:W-:Y:S08]  /*4ae0*/  HMMA.16816.F32.BF16 R8, R104.reuse, R164, R8 ;  /* 0x000000a46808723c */ /* 0x042ff00000041808 */
[-C--:B------:R-:W-:Y:S08]  /*4af0*/  HMMA.16816.F32.BF16 R12, R104, R166.reuse, R12 ;  /* 0x000000a6680c723c */ /* 0x080ff0000004180c */
[C---:B------:R-:W-:Y:S08]  /*4b00*/  HMMA.16816.F32.BF16 R16, R100.reuse, R166, R16 ;  /* 0x000000a66410723c */ /* 0x040ff00000041810 */
[-C--:B------:R-:W-:Y:S08]  /*4b10*/  HMMA.16816.F32.BF16 R20, R100, R168.reuse, R20 ;  /* 0x000000a86414723c */ /* 0x080ff00000041814 */
[C---:B------:R-:W-:Y:S08]  /*4b20*/  HMMA.16816.F32.BF16 R24, R104.reuse, R168, R24 ;  /* 0x000000a86818723c */ /* 0x040ff00000041818 */
[C---:B------:R-:W-:Y:S01]  /*4b30*/  FADD.FTZ R5, -R108.reuse, R17 ;  /* 0x000000116c057221 */ /* 0x040fe20000010100 */
[-C--:B------:R-:W-:Y:S03]  /*4b40*/  HMMA.16816.F32.BF16 R28, R104, R170.reuse, R28 ;  /* 0x000000aa681c723c */ /* 0x080fe6000004181c */
[C---:B------:R-:W-:Y:S04]  /*4b50*/  FADD.FTZ R16, -R108.reuse, R16 ;  /* 0x000000106c107221 */ /* 0x040fe80000010100 */
[----:B------:R-:W-:Y:S01]  /*4b60*/  FADD.FTZ R17, -R108, R20 ;  /* 0x000000146c117221 */ /* 0x000fe20000010100 */
[----:B------:R-:W-:Y:S01]  /*4b70*/  HMMA.16816.F32.BF16 R32, R100, R170, R32 ;  /* 0x000000aa6420723c */ /* 0x000fe20000041820 */
[----:B------:R-:W-:Y:S03]  /*4b80*/  FMUL.FTZ R20, R126, R5 ;  /* 0x000000057e147220 */ /* 0x000fe60000410000 */
[----:B------:R-:W-:Y:S02]  /*4b90*/  FFMA.FTZ R5, -R122, R122, 1 ;  /* 0x3f8000007a057423 */ /* 0x000fe4000001017a */
[----:B------:R-:W-:Y:S02]  /*4ba0*/  FMUL.FTZ R17, R121, R17 ;  /* 0x0000001179117220 */ /* 0x000fe40000410000 */
[----:B------:R-:W-:Y:S04]  /*4bb0*/  FMUL.FTZ R100, R129, R16 ;  /* 0x0000001081647220 */ /* 0x000fe80000410000 */
[----:B------:R-:W-:Y:S02]  /*4bc0*/  FFMA.FTZ R16, -R125, R125, 1 ;  /* 0x3f8000007d107423 */ /* 0x000fe4000001017d */
[----:B------:R-:W-:Y:S02]  /*4bd0*/  FMUL.FTZ R5, R5, c[0x0][0x2ec] ;  /* 0x0000bb0005057a20 */ /* 0x000fe40000410000 */
[----:B------:R-:W-:Y:S02]  /*4be0*/  FADD.FTZ R21, -R108, R21 ;  /* 0x000000156c157221 */ /* 0x000fe40000010100 */
[----:B------:R-:W-:Y:S02]  /*4bf0*/  FMUL.FTZ R16, R16, c[0x0][0x2ec] ;  /* 0x0000bb0010107a20 */ /* 0x000fe40000410000 */
[----:B------:R-:W-:Y:S02]  /*4c00*/  FMUL.FTZ R110, R17, R5 ;  /* 0x00000005116e7220 */ /* 0x000fe40000410000 */
[----:B------:R-:W-:Y:S02]  /*4c10*/  FFMA.FTZ R5, -R115, R115, 1 ;  /* 0x3f80000073057423 */ /* 0x000fe40000010173 */
[----:B------:R-:W-:Y:S02]  /*4c20*/  FADD.FTZ R17, -R108, R32 ;  /* 0x000000206c117221 */ /* 0x000fe40000010100 */
[----:B------:R-:W-:Y:S02]  /*4c30*/  FMUL.FTZ R21, R123, R21 ;  /* 0x000000157b157220 */ /* 0x000fe40000410000 */
[----:B------:R-:W-:Y:S02]  /*4c40*/  FMUL.FTZ R109, R100, R16 ;  /* 0x00000010646d7220 */ /* 0x000fe40000410000 */
[----:B------:R-:W-:Y:S02]  /*4c50*/  FMUL.FTZ R17, R119, R17 ;  /* 0x0000001177117220 */ /* 0x000fe40000410000 */
[----:B------:R-:W-:Y:S02]  /*4c60*/  FMUL.FTZ R5, R5, c[0x0][0x2ec] ;  /* 0x0000bb0005057a20 */ /* 0x000fe40000410000 */
[----:B------:R-:W-:Y:S01]  /*4c70*/  FFMA.FTZ R16, -R116, R116, 1 ;  /* 0x3f80000074107423 */ /* 0x000fe20000010174 */
[----:B------:R-:W-:Y:S01]  /*4c80*/  MOV R116, R194 ;  /* 0x000000c200747202 */ /* 0x000fe20000000f00 */
[----:B------:R-:W-:Y:S02]  /*4c90*/  FMUL.FTZ R105, R17, R5 ;  /* 0x0000000511697220 */ /* 0x000fe40000410000 */
[----:B------:R-:W-:Y:S02]  /*4ca0*/  FMUL.FTZ R5, R16, c[0x0][0x2ec] ;  /* 0x0000bb0010057a20 */ /* 0x000fe40000410000 */
[C---:B--2---:R-:W-:Y:S02]  /*4cb0*/  FADD.FTZ R6, -R4.reuse, R6 ;  /* 0x0000000604067221 */ /* 0x044fe40000010100 */
[----:B------:R-:W-:Y:S02]  /*4cc0*/  FADD.FTZ R16, -R4, R7 ;  /* 0x0000000704107221 */ /* 0x000fe40000010100 */
[----:B------:R-:W-:Y:S02]  /*4cd0*/  FMUL.FTZ R112, R198, R6 ;  /* 0x00000006c6707220 */ /* 0x000fe40000410000 */
[----:B------:R-:W-:Y:S02]  /*4ce0*/  FFMA.FTZ R6, -R124, R124, 1 ;  /* 0x3f8000007c067423 */ /* 0x000fe4000001017c */
[----:B------:R-:W-:Y:S02]  /*4cf0*/  FFMA.FTZ R7, -R201, R201, 1 ;  /* 0x3f800000c9077423 */ /* 0x000fe400000101c9 */
[----:B------:R-:W-:Y:S02]  /*4d00*/  FMUL.FTZ R6, R6, c[0x0][0x2ec] ;  /* 0x0000bb0006067a20 */ /* 0x000fe40000410000 */
[----:B------:R-:W-:Y:S02]  /*4d10*/  FMUL.FTZ R16, R219, R16 ;  /* 0x00000010db107220 */ /* 0x000fe40000410000 */
[----:B------:R-:W-:Y:S02]  /*4d20*/  FMUL.FTZ R107, R20, R6 ;  /* 0x00000006146b7220 */ /* 0x000fe40000410000 */
[----:B------:R-:W-:Y:S02]  /*4d30*/  FFMA.FTZ R6, -R127, R127, 1 ;  /* 0x3f8000007f067423 */ /* 0x000fe4000001017f */
[----:B------:R-:W-:Y:S02]  /*4d40*/  FADD.FTZ R20, -R108, R33 ;  /* 0x000000216c147221 */ /* 0x000fe40000010100 */
[----:B------:R-:W-:Y:S02]  /*4d50*/  FMUL.FTZ R6, R6, c[0x0][0x2ec] ;  /* 0x0000bb0006067a20 */ /* 0x000fe40000410000 */
[----:B------:R-:W-:Y:S02]  /*4d60*/  FMUL.FTZ R20, R120, R20 ;  /* 0x0000001478147220 */ /* 0x000fe40000410000 */
[----:B------:R-:W-:Y:S02]  /*4d70*/  FMUL.FTZ R106, R21, R6 ;  /* 0x00000006156a7220 */ /* 0x000fe40000410000 */
[----:B------:R-:W-:Y:S02]  /*4d80*/  FFMA.FTZ R6, -R202, R202, 1 ;  /* 0x3f800000ca067423 */ /* 0x000fe400000101ca */
[----:B------:R-:W-:Y:S02]  /*4d90*/  FMUL.FTZ R104, R20, R5 ;  /* 0x0000000514687220 */ /* 0x000fe40000410000 */
[----:B------:R-:W-:Y:S02]  /*4da0*/  FMUL.FTZ R6, R6, c[0x0][0x2ec] ;  /* 0x0000bb0006067a20 */ /* 0x000fe40000410000 */
[----:B------:R-:W-:Y:S02]  /*4db0*/  FMUL.FTZ R5, R7, c[0x0][0x2ec] ;  /* 0x0000bb0007057a20 */ /* 0x000fe40000410000 */
[C---:B------:R-:W-:Y:S02]  /*4dc0*/  FADD.FTZ R18, -R4.reuse, R18 ;  /* 0x0000001204127221 */ /* 0x040fe40000010100 */
[----:B------:R-:W-:Y:S02]  /*4dd0*/  FADD.FTZ R7, -R4, R19 ;  /* 0x0000001304077221 */ /* 0x000fe40000010100 */
[----:B------:R-:W-:Y:S02]  /*4de0*/  FMUL.FTZ R103, R112, R6 ;  /* 0x0000000670677220 */ /* 0x000fe40000410000 */
[----:B------:R-:W-:Y:S02]  /*4df0*/  FMUL.FTZ R102, R16, R5 ;  /* 0x0000000510667220 */ /* 0x000fe40000410000 */
[----:B------:R-:W-:Y:S02]  /*4e00*/  FFMA.FTZ R6, -R196, R196, 1 ;  /* 0x3f800000c4067423 */ /* 0x000fe400000101c4 */
[----:B------:R-:W-:Y:S02]  /*4e10*/  FFMA.FTZ R5, -R138, R138, 1 ;  /* 0x3f8000008a057423 */ /* 0x000fe4000001018a */
[----:B------:R-:W-:Y:S02]  /*4e20*/  FMUL.FTZ R16, R135, R18 ;  /* 0x0000001287107220 */ /* 0x000fe40000410000 */
[----:B------:R-:W-:Y:S02]  /*4e30*/  FMUL.FTZ R7, R134, R7 ;  /* 0x0000000786077220 */ /* 0x000fe40000410000 */
[----:B------:R-:W-:Y:S02]  /*4e40*/  FMUL.FTZ R6, R6, c[0x0][0x2ec] ;  /* 0x0000bb0006067a20 */ /* 0x000fe40000410000 */
[----:B------:R-:W-:Y:S02]  /*4e50*/  FMUL.FTZ R5, R5, c[0x0][0x2ec] ;  /* 0x0000bb0005057a20 */ /* 0x000fe40000410000 */
[C---:B------:R-:W-:Y:S02]  /*4e60*/  FADD.FTZ R19, -R4.reuse, R22 ;  /* 0x0000001604137221 */ /* 0x040fe40000010100 */
[C---:B------:R-:W-:Y:S02]  /*4e70*/  FADD.FTZ R18, -R4.reuse, R23 ;  /* 0x0000001704127221 */ /* 0x040fe40000010100 */
[C---:B------:R-:W-:Y:S02]  /*4e80*/  FADD.FTZ R17, -R4.reuse, R34 ;  /* 0x0000002204117221 */ /* 0x040fe40000010100 */
[----:B------:R-:W-:Y:S02]  /*4e90*/  FADD.FTZ R35, -R4, R35 ;  /* 0x0000002304237221 */ /* 0x000fe40000010100 */
[----:B------:R-:W-:Y:S02]  /*4ea0*/  FMUL.FTZ R101, R16, R6 ;  /* 0x0000000610657220 */ /* 0x000fe40000410000 */
[----:B------:R-:W-:Y:S02]  /*4eb0*/  FMUL.FTZ R100, R7, R5 ;  /* 0x0000000507647220 */ /* 0x000fe40000410000 */
[----:B------:R-:W-:Y:S02]  /*4ec0*/  FFMA.FTZ R6, -R139, R139, 1 ;  /* 0x3f8000008b067423 */ /* 0x000fe4000001018b */
[----:B------:R-:W-:Y:S02]  /*4ed0*/  FFMA.FTZ R5, -R118, R118, 1 ;  /* 0x3f80000076057423 */ /* 0x000fe40000010176 */
[----:B------:R-:W-:Y:S01]  /*4ee0*/  FFMA.FTZ R4, -R117, R117, 1 ;  /* 0x3f80000075047423 */ /* 0x000fe20000010175 */
[----:B------:R-:W-:Y:S01]  /*4ef0*/  MOV R117, R189 ;  /* 0x000000bd00757202 */ /* 0x000fe20000000f00 */
[----:B------:R-:W-:Y:S02]  /*4f00*/  FMUL.FTZ R18, R132, R18 ;  /* 0x0000001284127220 */ /* 0x000fe40000410000 */
[----:B------:R-:W-:Y:S02]  /*4f10*/  FMUL.FTZ R17, R131, R17 ;  /* 0x0000001183117220 */ /* 0x000fe40000410000 */
[----:B------:R-:W-:Y:S02]  /*4f20*/  FMUL.FTZ R16, R130, R35 ;  /* 0x0000002382107220 */ /* 0x000fe40000410000 */
[----:B------:R-:W-:Y:S02]  /*4f30*/  FMUL.FTZ R6, R6, c[0x0][0x2ec] ;  /* 0x0000bb0006067a20 */ /* 0x000fe40000410000 */
[----:B------:R-:W-:Y:S02]  /*4f40*/  FMUL.FTZ R5, R5, c[0x0][0x2ec] ;  /* 0x0000bb0005057a20 */ /* 0x000fe40000410000 */
[----:B------:R-:W-:Y:S02]  /*4f50*/  FMUL.FTZ R4, R4, c[0x0][0x2ec] ;  /* 0x0000bb0004047a20 */ /* 0x000fe40000410000 */
[----:B------:R-:W-:Y:S02]  /*4f60*/  FFMA.FTZ R7, -R197, R197, 1 ;  /* 0x3f800000c5077423 */ /* 0x000fe400000101c5 */
[----:B------:R-:W-:Y:S02]  /*4f70*/  FMUL.FTZ R34, R18, R6 ;  /* 0x0000000612227220 */ /* 0x000fe40000410000 */
[----:B------:R-:W-:Y:S02]  /*4f80*/  FMUL.FTZ R33, R17, R5 ;  /* 0x0000000511217220 */ /* 0x000fe40000410000 */
[----:B------:R-:W-:Y:S02]  /*4f90*/  FMUL.FTZ R32, R16, R4 ;  /* 0x0000000410207220 */ /* 0x000fe40000410000 */
[C---:B---3--:R-:W-:Y:S02]  /*4fa0*/  FADD.FTZ R4, -R2.reuse, R8 ;  /* 0x0000000802047221 */ /* 0x048fe40000010100 */
[C---:B------:R-:W-:Y:S02]  /*4fb0*/  FADD.FTZ R5, -R2.reuse, R9 ;  /* 0x0000000902057221 */ /* 0x040fe40000010100 */
[----:B------:R-:W-:Y:S02]  /*4fc0*/  FADD.FTZ R6, -R2, R12 ;  /* 0x0000000c02067221 */ /* 0x000fe40000010100 */
[----:B------:R-:W-:Y:S02]  /*4fd0*/  FFMA.FTZ R9, -R214, R214, 1 ;  /* 0x3f800000d6097423 */ /* 0x000fe400000101d6 */
[----:B------:R-:W-:Y:S02]  /*4fe0*/  FFMA.FTZ R17, -R211, R211, 1 ;  /* 0x3f800000d3117423 */ /* 0x000fe400000101d3 */
[----:B------:R-:W-:Y:S02]  /*4ff0*/  FFMA.FTZ R23, -R209, R209, 1 ;  /* 0x3f800000d1177423 */ /* 0x000fe400000101d1 */
[----:B------:R-:W-:Y:S02]  /*5000*/  FMUL.FTZ R19, R133, R19 ;  /* 0x0000001385137220 */ /* 0x000fe40000410000 */
[----:B------:R-:W-:Y:S02]  /*5010*/  FMUL.FTZ R7, R7, c[0x0][0x2ec] ;  /* 0x0000bb0007077a20 */ /* 0x000fe40000410000 */
[----:B------:R-:W-:Y:S02]  /*5020*/  FMUL.FTZ R4, R228, R4 ;  /* 0x00000004e4047220 */ /* 0x000fe40000410000 */
[----:B------:R-:W-:Y:S02]  /*5030*/  FMUL.FTZ R5, R226, R5 ;  /* 0x00000005e2057220 */ /* 0x000fe40000410000 */
[----:B------:R-:W-:Y:S02]  /*5040*/  FMUL.FTZ R6, R223, R6 ;  /* 0x00000006df067220 */ /* 0x000fe40000410000 */
[----:B------:R-:W-:Y:S02]  /*5050*/  FMUL.FTZ R9, R9, c[0x0][0x2ec] ;  /* 0x0000bb0009097a20 */ /* 0x000fe40000410000 */
[----:B------:R-:W-:Y:S02]  /*5060*/  FMUL.FTZ R17, R17, c[0x0][0x2ec] ;  /* 0x0000bb0011117a20 */ /* 0x000fe40000410000 */
[----:B------:R-:W-:Y:S02]  /*5070*/  FMUL.FTZ R23, R23, c[0x0][0x2ec] ;  /* 0x0000bb0017177a20 */ /* 0x000fe40000410000 */
[C---:B------:R-:W-:Y:S02]  /*5080*/  FADD.FTZ R24, -R2.reuse, R24 ;  /* 0x0000001802187221 */ /* 0x040fe40000010100 */
[----:B------:R-:W-:Y:S02]  /*5090*/  FMUL.FTZ R35, R19, R7 ;  /* 0x0000000713237220 */ /* 0x000fe40000410000 */
[----:B------:R-:W-:Y:S02]  /*50a0*/  FADD.FTZ R7, -R2, R13 ;  /* 0x0000000d02077221 */ /* 0x000fe40000010100 */
[----:B------:R-:W-:Y:S02]  /*50b0*/  FFMA.FTZ R13, -R205, R205, 1 ;  /* 0x3f800000cd0d7423 */ /* 0x000fe400000101cd */
[----:B------:R-:W-:Y:S02]  /*50c0*/  FMUL.FTZ R9, R4, R9 ;  /* 0x0000000904097220 */ /* 0x000fe40000410000 */
[----:B------:R-:W-:Y:S02]  /*50d0*/  FMUL.FTZ R17, R5, R17 ;  /* 0x0000001105117220 */ /* 0x000fe40000410000 */
[----:B------:R-:W-:Y:S02]  /*50e0*/  FMUL.FTZ R23, R6, R23 ;  /* 0x0000001706177220 */ /* 0x000fe40000410000 */
[C---:B------:R-:W-:Y:S02]  /*50f0*/  FADD.FTZ R4, -R2.reuse, R25 ;  /* 0x0000001902047221 */ /* 0x040fe40000010100 */
[C---:B------:R-:W-:Y:S02]  /*5100*/  FADD.FTZ R5, -R2.reuse, R28 ;  /* 0x0000001c02057221 */ /* 0x040fe40000010100 */
[----:B------:R-:W-:Y:S02]  /*5110*/  FADD.FTZ R6, -R2, R29 ;  /* 0x0000001d02067221 */ /* 0x000fe40000010100 */
[----:B------:R-:W-:Y:S02]  /*5120*/  FMUL.FTZ R2, R213, R24 ;  /* 0x00000018d5027220 */ /* 0x000fe40000410000 */
[----:B------:R-:W-:Y:S02]  /*5130*/  FFMA.FTZ R25, -R200, R200, 1 ;  /* 0x3f800000c8197423 */ /* 0x000fe400000101c8 */
        /* <DEDUP_REMOVED lines=11> */
[----:B------:R-:W-:Y:S02]  /*51f0*/  FMUL.FTZ R28, R28, c[0x0][0x2ec] ;  /* 0x0000bb001c1c7a20 */ /* 0x000fe40000410000 */
[----:B------:R-:W-:Y:S02]  /*5200*/  FMUL.FTZ R13, R7, R13 ;  /* 0x0000000d070d7220 */ /* 0x000fe40000410000 */
[----:B------:R-:W-:Y:S02]  /*5210*/  FMUL.FTZ R25, R2, R25 ;  /* 0x0000001902197220 */ /* 0x000fe40000410000 */
[----:B------:R-:W-:Y:S02]  /*5220*/  FMUL.FTZ R24, R4, R24 ;  /* 0x0000001804187220 */ /* 0x000fe40000410000 */
[----:B------:R-:W-:Y:S02]  /*5230*/  FMUL.FTZ R29, R5, R29 ;  /* 0x0000001d051d7220 */ /* 0x000fe40000410000 */
[----:B------:R-:W-:Y:S02]  /*5240*/  FMUL.FTZ R28, R6, R28 ;  /* 0x0000001c061c7220 */ /* 0x000fe40000410000 */
[C---:B----4-:R-:W-:Y:S02]  /*5250*/  FADD.FTZ R2, -R0.reuse, R10 ;  /* 0x0000000a00027221 */ /* 0x050fe40000010100 */
[C---:B------:R-:W-:Y:S02]  /*5260*/  FADD.FTZ R4, -R0.reuse, R11 ;  /* 0x0000000b00047221 */ /* 0x040fe40000010100 */
[C---:B------:R-:W-:Y:S02]  /*5270*/  FADD.FTZ R5, -R0.reuse, R14 ;  /* 0x0000000e00057221 */ /* 0x040fe40000010100 */
[----:B------:R-:W-:Y:S02]  /*5280*/  FADD.FTZ R8, -R0, R15 ;  /* 0x0000000f00087221 */ /* 0x000fe40000010100 */
[----:B------:R-:W-:Y:S02]  /*5290*/  FFMA.FTZ R6, -R221, R221, 1 ;  /* 0x3f800000dd067423 */ /* 0x000fe400000101dd */
[----:B------:R-:W-:Y:S02]  /*52a0*/  FFMA.FTZ R16, -R220, R220, 1 ;  /* 0x3f800000dc107423 */ /* 0x000fe400000101dc */
[----:B------:R-:W-:Y:S02]  /*52b0*/  FFMA.FTZ R7, -R218, R218, 1 ;  /* 0x3f800000da077423 */ /* 0x000fe400000101da */
[----:B------:R-:W-:Y:S02]  /*52c0*/  FFMA.FTZ R12, -R216, R216, 1 ;  /* 0x3f800000d80c7423 */ /* 0x000fe400000101d8 */
[----:B------:R-:W-:Y:S02]  /*52d0*/  FMUL.FTZ R2, R235, R2 ;  /* 0x00000002eb027220 */ /* 0x000fe40000410000 */
        /* <DEDUP_REMOVED lines=11> */
[C---:B------:R-:W-:Y:S02]  /*5390*/  FADD.FTZ R26, -R0.reuse, R26 ;  /* 0x0000001a001a7221 */ /* 0x040fe40000010100 */
        /* <DEDUP_REMOVED lines=18> */
[----:B------:R-:W-:Y:S01]  /*54c0*/  FMUL.FTZ R21, R5, R21 ;  /* 0x0000001505157220 */ /* 0x000fe20000410000 */
[----:B------:R-:W-:-:S05]  /*54d0*/  @!P2 BRA `(.L_x_867) ;  /* 0x000001400000a947 */ /* 0x000fca0003800000 */
[----:B------:R-:W-:Y:S01]  /*54e0*/  IMAD.MOV.U32 R5, RZ, RZ, c[0x0][0x190] ;  /* 0x00006400ff057624 */ /* 0x000fe200078e00ff */
[----:B------:R-:W-:Y:S01]  /*54f0*/  ULOP3.LUT UR12, UR7, 0x1, URZ, 0xc0, !UPT ;  /* 0x00000001070c7892 */ /* 0x000fe2000f8ec03f */
[----:B------:R-:W-:Y:S02]  /*5500*/  IMAD.MOV.U32 R10, RZ, RZ, c[0x0][0x194] ;  /* 0x00006500ff0a7624 */ /* 0x000fe400078e00ff */
[----:B------:R-:W-:Y:S01]  /*5510*/  IMAD.U32 R0, R5, -0x40, RZ ;  /* 0xffffffc005007824 */ /* 0x000fe200078e00ff */
[----:B------:R-:W-:Y:S04]  /*5520*/  UISETP.NE.U32.AND UP3, UPT, UR12, 0x1, UPT ;  /* 0x000000010c00788c */ /* 0x000fe8000bf65070 */
[C---:B------:R-:W-:Y:S01]  /*5530*/  LEA R2, P0, R0.reuse, R192, 0x1 ;  /* 0x000000c000027211 */ /* 0x040fe200078008ff */
[----:B------:R-:W-:Y:S03]  /*5540*/  USEL UR12, UR51, 0x2000, !UP3 ;  /* 0x00002000330c7887 */ /* 0x000fe6000d800000 */
[----:B------:R-:W-:Y:S01]  /*5550*/  LEA.HI.X.SX32 R0, R0, R193, 0x1, P0 ;  /* 0x000000c100007211 */ /* 0x000fe200000f0eff */
[----:B------:R-:W-:Y:S02]  /*5560*/  IMAD.MOV.U32 R192, RZ, RZ, R2 ;  /* 0x000000ffffc07224 */ /* 0x000fe400078e0002 */
[----:B------:R-:W-:Y:S02]  /*5570*/  IADD3 R195, R195, UR12, RZ ;  /* 0x0000000cc3c37c10 */ /* 0x000fe4000fffe0ff */
[----:B------:R-:W-:Y:S01]  /*5580*/  IMAD.MOV.U32 R193, RZ, RZ, R0 ;  /* 0x000000ffffc17224 */ /* 0x000fe200078e0000 */
[----:B------:R-:W-:Y:S02]  /*5590*/  LEA R4, P0, R5, R192, 0x6 ;  /* 0x000000c005047211 */ /* 0x000fe400078030ff */
[----:B------:R-:W-:Y:S02]  /*55a0*/  IADD3 R173, R173, UR12, RZ ;  /* 0x0000000cadad7c10 */ /* 0x000fe4000fffe0ff */
[----:B------:R-:W-:Y:S01]  /*55b0*/  @!PT LDS RZ, [RZ] ;  /* 0x00000000fffff984 */ /* 0x000fe20000000800 */
[----:B------:R-:W-:Y:S01]  /*55c0*/  @!PT LDS RZ, [RZ] ;  /* 0x00000000fffff984 */ /* 0x000fe20000000800 */
[----:B------:R-:W-:Y:S01]  /*55d0*/  @!PT LDS RZ, [RZ] ;  /* 0x00000000fffff984 */ /* 0x000fe20000000800 */
[----:B------:R1:W-:Y:S01]  /*55e0*/  LDGSTS.E.BYPASS.LTC128B.128 [R195], [R192.64] ;  /* 0x00000000c0c37fae */ /* 0x0003e2000b901d44 */
[----:B------:R-:W-:Y:S05]  /*55f0*/  LEA.HI.X R5, R5, R193, R10, 0x6, P0 ;  /* 0x000000c105057211 */ /* 0x000fea00000f340a */
[----:B------:R1:W-:Y:S04]  /*5600*/  LDGSTS.E.BYPASS.LTC128B.128 [R195+0x1000], [R4.64] ;  /* 0x0100000004c37fae */ /* 0x0003e8000b901d44 */
[----:B------:R-:W0:Y:S02]  /*5610*/  LDGDEPBAR ;  /* 0x00000000000079af */ /* 0x000e240000000000 */
.L_x_867:
        /* <DEDUP_REMOVED lines=88> */
[----:B------:R-:W-:Y:S03]  /*5ba0*/  MOV R6, c[0x0][0x374] ;  /* 0x0000dd0000067a02 */ /* 0x000fe60000000f00 */
[C---:B------:R-:W-:Y:S05]  /*5bb0*/  IMAD.U32 R2, R5.reuse, -0x40, RZ ;  /* 0xffffffc005027824 */ /* 0x040fea00078e00ff */
[C---:B------:R-:W-:Y:S04]  /*5bc0*/  LEA R4, P0, R2.reuse, R190, 0x1 ;  /* 0x000000be02047211 */ /* 0x040fe800078008ff */
[----:B------:R-:W-:Y:S01]  /*5bd0*/  LEA.HI.X.SX32 R2, R2, R191, 0x1, P0 ;  /* 0x000000bf02027211 */ /* 0x000fe200000f0eff */
[----:B------:R-:W-:Y:S03]  /*5be0*/  IMAD.MOV.U32 R190, RZ, RZ, R4 ;  /* 0x000000ffffbe7224 */ /* 0x000fe600078e0004 */
[----:B------:R-:W-:Y:S02]  /*5bf0*/  MOV R191, R2 ;  /* 0x0000000200bf7202 */ /* 0x000fe40000000f00 */
        /* <DEDUP_REMOVED lines=8> */
.L_x_868:
[----:B------:R-:W-:Y:S01]  /*5c80*/  LDSM.16.M88.4 R16, [R175] ;  /* 0x00000000af10783b */ /* 0x000fe20000000200 */
[--C-:B------:R-:W-:Y:S01]  /*5c90*/  IMAD.IADD R2, R0, 0x1, R128.reuse ;  /* 0x0000000100027824 */ /* 0x100fe200078e0280 */
[----:B------:R-:W-:Y:S01]  /*5ca0*/  LEA R194, P0, R250, R116, 0x2 ;  /* 0x00000074fac27211 */ /* 0x000fe200078010ff */
[----:B------:R-:W-:Y:S01]  /*5cb0*/  IMAD.IADD R112, R175, 0x1, R128 ;  /* 0x00000001af707824 */ /* 0x000fe200078e0280 */
[----:B------:R-:W2:Y:S01]  /*5cc0*/  LDSM.16.MT88.4 R8, [R0+0x6000] ;  /* 0x006000000008783b */ /* 0x000ea20000004200 */
[----:B------:R-:W-:Y:S01]  /*5cd0*/  IMAD.IADD R113, R128, 0x1, R176 ;  /* 0x0000000180717824 */ /* 0x000fe200078e02b0 */
[----:B------:R-:W-:Y:S01]  /*5ce0*/  LEA.HI.X.SX32 R189, R250, R117, 0x2, P0 ;  /* 0x00000075fabd7211 */ /* 0x000fe200000f16ff */
[----:B------:R-:W-:Y:S01]  /*5cf0*/  ULOP3.LUT UR12, UR7, 0x1, URZ, 0xc0, !UPT ;  /* 0x00000001070c7892 */ /* 0x000fe2000f8ec03f */
[----:B------:R-:W3:Y:S03]  /*5d00*/  LDSM.16.MT88.4 R20, [R2+0x6000] ;  /* 0x006000000214783b */ /* 0x000ee60000004200 */
[----:B------:R-:W-:Y:S01]  /*5d10*/  UISETP.NE.U32.AND UP3, UPT, UR12, 0x1, UPT ;  /* 0x000000010c00788c */ /* 0x000fe2000bf65070 */
        /* <DEDUP_REMOVED lines=41> */
[----:B------:R2:W1:Y:S07]  /*5fb0*/  LDSM.16.MT88.4 R108, [R0+0x9800] ;  /* 0x00980000006c783b */ /* 0x00046e0000004200 */
[C---:B---3--:R-:W-:Y:S08]  /*5fc0*/  HMMA.16816.F32.BF16 R12, R100.reuse, R24, R12 ;  /* 0x00000018640c723c */ /* 0x048ff0000004180c */
[----:B------:R-:W-:Y:S01]  /*5fd0*/  HMMA.16816.F32.BF16 R16, R100, R26, R16 ;  /* 0x0000001a6410723c */ /* 0x000fe20000041810 */
[----:B------:R3:W1:Y:S07]  /*5fe0*/  LDSM.16.MT88.4 R24, [R2+0x9800] ;  /* 0x009800000218783b */ /* 0x00066e0000004200 */
[C---:B----4-:R-:W-:Y:S01]  /*5ff0*/  HMMA.16816.F32.BF16 R4, R28.reuse, R104, R4 ;  /* 0x000000681c04723c */ /* 0x050fe20000041804 */
[----:B--2---:R-:W-:Y:S07]  /*6000*/  IMAD.U32 R0, RZ, RZ, UR13 ;  /* 0x0000000dff007e24 */ /* 0x004fee000f8e00ff */
[C---:B------:R-:W-:Y:S08]  /*6010*/  HMMA.16816.F32.BF16 R8, R28.reuse, R106, R8 ;  /* 0x0000006a1c08723c */ /* 0x040ff00000041808 */
[C---:B-1----:R-:W-:Y:S01]  /*6020*/  HMMA.16816.F32.BF16 R12, R28.reuse, R20, R12 ;  /* 0x000000141c0c723c */ /* 0x042fe2000004180c */
[----:B---3--:R-:W-:Y:S06]  /*6030*/  IMAD.U32 R2, RZ, RZ, UR25 ;  /* 0x00000019ff027e24 */ /* 0x008fec000f8e00ff */
[----:B------:R-:W-:Y:S01]  /*6040*/  @P2 IADD3 R20, P3, R240, UR9, RZ ;  /* 0x00000009f0142c10 */ /* 0x000fe2000ff7e0ff */
[----:B------:R-:W-:Y:S01]  /*6050*/  HMMA.16816.F32.BF16 R16, R28, R22, R16 ;  /* 0x000000161c10723c */ /* 0x000fe20000041810 */
[----:B------:R-:W-:Y:S03]  /*6060*/  @UP5 UIADD3 UR9, UP4, UR9, -0x100, URZ ;  /* 0xffffff0009095890 */ /* 0x000fe6000ff9e03f */
[----:B------:R-:W-:Y:S01]  /*6070*/  @P2 IADD3.X R21, R241, UR8, RZ, P3, !PT ;  /* 0x00000008f1152c10 */ /* 0x000fe20009ffe4ff */
[----:B------:R-:W-:Y:S02]  /*6080*/  @UP5 UIADD3.X UR8, UR8, -0x1, URZ, UP4, !UPT ;  /* 0xffffffff08085890 */ /* 0x000fe4000a7fe43f */
[----:B------:R-:W-:Y:S01]  /*6090*/  IMAD.U32 R22, RZ, RZ, UR13 ;  /* 0x0000000dff167e24 */ /* 0x000fe2000f8e00ff */
[C---:B------:R-:W-:Y:S01]  /*60a0*/  HMMA.16816.F32.BF16 R4, R32.reuse, R108, R4 ;  /* 0x0000006c2004723c */ /* 0x040fe20000041804 */
[----:B------:R1:W5:Y:S03]  /*60b0*/  @P2 LDG.E R232, [R20.64] ;  /* 0x0000000414e82981 */ /* 0x000366000c1e1900 */
[----:B------:R-:W-:Y:S01]  /*60c0*/  IMAD.U32 R28, RZ, RZ, UR19 ;  /* 0x00000013ff1c7e24 */ /* 0x000fe2000f8e00ff */
[----:B------:R1:W5:Y:S03]  /*60d0*/  @P2 LDG.E R233, [R20.64+0x20] ;  /* 0x0000200414e92981 */ /* 0x000366000c1e1900 */
[C---:B------:R-:W-:Y:S01]  /*60e0*/  HMMA.16816.F32.BF16 R8, R32.reuse, R110, R8 ;  /* 0x0000006e2008723c */ /* 0x040fe20000041808 */
[----:B------:R1:W5:Y:S04]  /*60f0*/  @P2 LDG.E R230, [R20.64+0x80] ;  /* 0x0000800414e62981 */ /* 0x000368000c1e1900 */
[----:B------:R1:W5:Y:S03]  /*6100*/  @P2 LDG.E R231, [R20.64+0xa0] ;  /* 0x0000a00414e72981 */ /* 0x000366000c1e1900 */
[C---:B------:R-:W-:Y:S07]  /*6110*/  HMMA.16816.F32.BF16 R12, R32.reuse, R24, R12 ;  /* 0x00000018200c723c */ /* 0x040fee000004180c */
[----:B------:R-:W-:Y:S01]  /*6120*/  IMAD.U32 R24, RZ, RZ, UR25 ;  /* 0x00000019ff187e24 */ /* 0x000fe2000f8e00ff */
[----:B------:R-:W-:Y:S01]  /*6130*/  HMMA.16816.F32.BF16 R16, R32, R26, R16 ;  /* 0x0000001a2010723c */ /* 0x000fe20000041810 */
[----:B------:R-:W-:Y:S01]  /*6140*/  IMAD.U32 R25, RZ, RZ, UR19 ;  /* 0x00000013ff197e24 */ /* 0x000fe2000f8e00ff */
[----:B------:R-:W-:Y:S05]  /*6150*/  LDSM.16.MT88.4 R32, [R3+0xc800] ;  /* 0x00c800000320783b */ /* 0x000fea0000004200 */
[----:B------:R-:W-:Y:S02]  /*6160*/  IMAD.U32 R26, RZ, RZ, UR24 ;  /* 0x00000018ff1a7e24 */ /* 0x000fe4000f8e00ff */
[----:B-1----:R-:W-:Y:S03]  /*6170*/  IMAD.MOV.U32 R20, RZ, RZ, R194 ;  /* 0x000000ffff147224 */ /* 0x002fe600078e00c2 */
[----:B------:R-:W-:Y:S02]  /*6180*/  IMAD.MOV.U32 R21, RZ, RZ, R189 ;  /* 0x000000ffff157224 */ /* 0x000fe400078e00bd */
[-C--:B------:R-:W-:Y:S02]  /*6190*/  LEA R22, P3, R22, R20.reuse, 0x2 ;  /* 0x0000001416167211 */ /* 0x080fe400078610ff */
[-C--:B------:R-:W-:Y:S01]  /*61a0*/  LEA R28, P2, R28, R20.reuse, 0x2 ;  /* 0x000000141c1c7211 */ /* 0x080fe200078410ff */
[----:B------:R1:W-:Y:S01]  /*61b0*/  RED.E.ADD.F32.FTZ.RN.STRONG.GPU [R20.64], R4 ;  /* 0x000000041400798e */ /* 0x0003e2000c10e784 */
[-C--:B------:R-:W-:Y:S01]  /*61c0*/  LEA.HI.X.SX32 R23, R0, R21.reuse, 0x2, P3 ;  /* 0x0000001500177211 */ /* 0x080fe200018f16ff */
[----:B------:R-:W-:Y:S01]  /*61d0*/  IMAD.U32 R0, RZ, RZ, UR24 ;  /* 0x00000018ff007e24 */ /* 0x000fe2000f8e00ff */
[-C--:B------:R-:W-:Y:S02]  /*61e0*/  LEA R24, P0, R24, R20.reuse, 0x2 ;  /* 0x0000001418187211 */ /* 0x080fe400078010ff */
[-C--:B------:R-:W-:Y:S01]  /*61f0*/  LEA.HI.X.SX32 R29, R25, R21.reuse, 0x2, P2 ;  /* 0x00000015191d7211 */ /* 0x080fe200010f16ff */
[----:B------:R2:W-:Y:S01]  /*6200*/  RED.E.ADD.F32.FTZ.RN.STRONG.GPU [R22.64], R5 ;  /* 0x000000051600798e */ /* 0x0005e2000c10e784 */
[-C--:B------:R-:W-:Y:S01]  /*6210*/  LEA.HI.X.SX32 R25, R2, R21.reuse, 0x2, P0 ;  /* 0x0000001502197211 */ /* 0x080fe200000f16ff */
[----:B------:R-:W-:Y:S01]  /*6220*/  IMAD.U32 R2, RZ, RZ, UR22 ;  /* 0x00000016ff027e24 */ /* 0x000fe2000f8e00ff */
[-C--:B------:R-:W-:Y:S01]  /*6230*/  LEA R26, P0, R26, R20.reuse, 0x2 ;  /* 0x000000141a1a7211 */ /* 0x080fe200078010ff */
[----:B------:R3:W-:Y:S03]  /*6240*/  RED.E.ADD.F32.FTZ.RN.STRONG.GPU [R28.64], R6 ;  /* 0x000000061c00798e */ /* 0x0007e6000c10e784 */
[-C--:B------:R-:W-:Y:S01]  /*6250*/  LEA.HI.X.SX32 R27, R0, R21.reuse, 0x2, P0 ;  /* 0x00000015001b7211 */ /* 0x080fe200000f16ff */
[----:B------:R4:W-:Y:S01]  /*6260*/  RED.E.ADD.F32.FTZ.RN.STRONG.GPU [R24.64], R7 ;  /* 0x000000071800798e */ /* 0x0009e2000c10e784 */
[----:B------:R-:W-:Y:S03]  /*6270*/  IMAD.U32 R0, RZ, RZ, UR21 ;  /* 0x00000015ff007e24 */ /* 0x000fe6000f8e00ff */
[----:B------:R4:W-:Y:S04]  /*6280*/  RED.E.ADD.F32.FTZ.RN.STRONG.GPU [R26.64], R8 ;  /* 0x000000081a00798e */ /* 0x0009e8000c10e784 */
[----:B------:R-:W-:Y:S01]  /*6290*/  LDSM.16.MT88.4 R28, [R3+0xa800] ;  /* 0x00a80000031c783b */ /* 0x000fe20000004200 */
[----:B-1----:R-:W-:Y:S05]  /*62a0*/  IMAD.U32 R4, RZ, RZ, UR21 ;  /* 0x00000015ff047e24 */ /* 0x002fea000f8e00ff */
[-C--:B------:R-:W-:Y:S01]  /*62b0*/  LEA R4, P0, R4, R20.reuse, 0x2 ;  /* 0x0000001404047211 */ /* 0x080fe200078010ff */
[----:B--2---:R-:W-:Y:S02]  /*62c0*/  IMAD.U32 R5, RZ, RZ, UR23 ;  /* 0x00000017ff057e24 */ /* 0x004fe4000f8e00ff */
[----:B---3--:R-:W-:Y:S02]  /*62d0*/  IMAD.U32 R6, RZ, RZ, UR22 ;  /* 0x00000016ff067e24 */ /* 0x008fe4000f8e00ff */
[----:B----4-:R-:W-:Y:S03]  /*62e0*/  IMAD.U32 R24, RZ, RZ, UR23 ;  /* 0x00000017ff187e24 */ /* 0x010fe6000f8e00ff */
[-C--:B------:R-:W-:Y:S01]  /*62f0*/  LEA R6, P2, R6, R20.reuse, 0x2 ;  /* 0x0000001406067211 */ /* 0x080fe200078410ff */
[----:B------:R-:W-:Y:S01]  /*6300*/  IMAD.U32 R26, RZ, RZ, UR18 ;  /* 0x00000012ff1a7e24 */ /* 0x000fe2000f8e00ff */
[-C--:B------:R-:W-:Y:S01]  /*6310*/  LEA R24, P3, R24, R20.reuse, 0x2 ;  /* 0x0000001418187211 */ /* 0x080fe200078610ff */
[----:B------:R-:W-:Y:S01]  /*6320*/  IMAD.U32 R8, RZ, RZ, UR15 ;  /* 0x0000000fff087e24 */ /* 0x000fe2000f8e00ff */
[-C--:B------:R-:W-:Y:S01]  /*6330*/  LEA.HI.X.SX32 R7, R2, R21.reuse, 0x2, P2 ;  /* 0x0000001502077211 */ /* 0x080fe200010f16ff */
[----:B------:R-:W-:Y:S01]  /*6340*/  IMAD.U32 R2, RZ, RZ, UR14 ;  /* 0x0000000eff027e24 */ /* 0x000fe2000f8e00ff */
[-C--:B------:R-:W-:Y:S02]  /*6350*/  LEA.HI.X.SX32 R25, R5, R21.reuse, 0x2, P3 ;  /* 0x0000001505197211 */ /* 0x080fe400018f16ff */
[-C--:B------:R-:W-:Y:S01]  /*6360*/  LEA.HI.X.SX32 R5, R0, R21.reuse, 0x2, P0 ;  /* 0x0000001500057211 */ /* 0x080fe200000f16ff */
[----:B------:R-:W-:Y:S01]  /*6370*/  IMAD.U32 R0, RZ, RZ, UR20 ;  /* 0x00000014ff007e24 */ /* 0x000fe2000f8e00ff */
[-C--:B------:R-:W-:Y:S01]  /*6380*/  LEA R26, P6, R26, R20.reuse, 0x2 ;  /* 0x000000141a1a7211 */ /* 0x080fe200078c10ff */
[----:B------:R1:W-:Y:S01]  /*6390*/  RED.E.ADD.F32.FTZ.RN.STRONG.GPU [R24.64], R9 ;  /* 0x000000091800798e */ /* 0x0003e2000c10e784 */
[-C--:B------:R-:W-:Y:S03]  /*63a0*/  LEA R8, P3, R8, R20.reuse, 0x2 ;  /* 0x0000001408087211 */ /* 0x080fe600078610ff */
[----:B------:R2:W-:Y:S04]  /*63b0*/  RED.E.ADD.F32.FTZ.RN.STRONG.GPU [R6.64], R10 ;  /* 0x0000000a0600798e */ /* 0x0005e8000c10e784 */
[----:B------:R3:W-:Y:S04]  /*63c0*/  RED.E.ADD.F32.FTZ.RN.STRONG.GPU [R4.64], R11 ;  /* 0x0000000b0400798e */ /* 0x0007e8000c10e784 */
[----:B------:R-:W-:Y:S04]  /*63d0*/  RED.E.ADD.F32.FTZ.RN.STRONG.GPU [R20.64+0x80], R12 ;  /* 0x0000800c1400798e */ /* 0x000fe8000c10e784 */
[----:B------:R-:W-:Y:S01]  /*63e0*/  RED.E.ADD.F32.FTZ.RN.STRONG.GPU [R22.64+0x80], R13 ;  /* 0x0000800d1600798e */ /* 0x000fe2000c10e784 */
[----:B-1----:R-:W-:Y:S02]  /*63f0*/  IMAD.U32 R24, RZ, RZ, UR17 ;  /* 0x00000011ff187e24 */ /* 0x002fe4000f8e00ff */
[----:B------:R-:W-:Y:S02]  /*6400*/  IMAD.U32 R9, RZ, RZ, UR17 ;  /* 0x00000011ff097e24 */ /* 0x000fe4000f8e00ff */
[----:B--2---:R-:W-:Y:S01]  /*6410*/  IMAD.U32 R10, RZ, RZ, UR16 ;  /* 0x00000010ff0a7e24 */ /* 0x004fe2000f8e00ff */
[-C--:B------:R-:W-:Y:S01]  /*6420*/  LEA R24, P5, R24, R20.reuse, 0x2 ;  /* 0x0000001418187211 */ /* 0x080fe200078a10ff */
[----:B------:R-:W-:Y:S02]  /*6430*/  IMAD.U32 R7, RZ, RZ, UR16 ;  /* 0x00000010ff077e24 */ /* 0x000fe4000f8e00ff */
[----:B---3--:R-:W-:Y:S01]  /*6440*/  IMAD.U32 R11, RZ, RZ, UR18 ;  /* 0x00000012ff0b7e24 */ /* 0x008fe2000f8e00ff */
[-C--:B------:R-:W-:Y:S01]  /*6450*/  LEA R10, P4, R10, R20.reuse, 0x2 ;  /* 0x000000140a0a7211 */ /* 0x080fe200078810ff */
[----:B------:R-:W-:Y:S01]  /*6460*/  IMAD.U32 R6, RZ, RZ, UR14 ;  /* 0x0000000eff067e24 */ /* 0x000fe2000f8e00ff */
[-C--:B------:R-:W-:Y:S01]  /*6470*/  LEA.HI.X.SX32 R25, R9, R21.reuse, 0x2, P5 ;  /* 0x0000001509197211 */ /* 0x080fe200028f16ff */
[----:B------:R-:W-:Y:S01]  /*6480*/  IMAD.U32 R5, RZ, RZ, UR15 ;  /* 0x0000000fff057e24 */ /* 0x000fe2000f8e00ff */
[-C--:B------:R-:W-:Y:S01]  /*6490*/  LEA.HI.X.SX32 R27, R11, R21.reuse, 0x2, P6 ;  /* 0x000000150b1b7211 */ /* 0x080fe200030f16ff */
[----:B------:R-:W-:Y:S01]  /*64a0*/  IMAD.U32 R4, RZ, RZ, UR20 ;  /* 0x00000014ff047e24 */ /* 0x000fe2000f8e00ff */
[-C--:B------:R-:W-:Y:S02]  /*64b0*/  LEA.HI.X.SX32 R11, R7, R21.reuse, 0x2, P4 ;  /* 0x00000015070b7211 */ /* 0x080fe400020f16ff */
[-C--:B------:R-:W-:Y:S01]  /*64c0*/  LEA R6, P2, R6, R20.reuse, 0x2 ;  /* 0x0000001406067211 */ /* 0x080fe200078410ff */
[----:B------:R-:W-:Y:S01]  /*64d0*/  RED.E.ADD.F32.FTZ.RN.STRONG.GPU [R26.64], R14 ;  /* 0x0000000e1a00798e */ /* 0x000fe2000c10e784 */
[-C--:B------:R-:W-:Y:S02]  /*64e0*/  LEA.HI.X.SX32 R9, R5, R21.reuse, 0x2, P3 ;  /* 0x0000001505097211 */ /* 0x080fe400018f16ff */
[----:B------:R-:W-:Y:S01]  /*64f0*/  LEA R4, P0, R4, R20, 0x2 ;  /* 0x0000001404047211 */ /* 0x000fe200078010ff */
[----:B------:R-:W-:Y:S01]  /*6500*/  RED.E.ADD.F32.FTZ.RN.STRONG.GPU [R24.64], R15 ;  /* 0x0000000f1800798e */ /* 0x000fe2000c10e784 */
[-C--:B------:R-:W-:Y:S02]  /*6510*/  LEA.HI.X.SX32 R7, R2, R21.reuse, 0x2, P2 ;  /* 0x0000001502077211 */ /* 0x080fe400010f16ff */
[----:B------:R-:W-:Y:S01]  /*6520*/  LEA.HI.X.SX32 R5, R0, R21, 0x2, P0 ;  /* 0x0000001500057211 */ /* 0x000fe200000f16ff */
[----:B------:R-:W-:Y:S01]  /*6530*/  RED.E.ADD.F32.FTZ.RN.STRONG.GPU [R10.64], R16 ;  /* 0x000000100a00798e */ /* 0x000fe2000c10e784 */
[----:B------:R-:W-:Y:S01]  /*6540*/  IMAD.IADD R0, R128, 0x1, R172 ;  /* 0x0000000180007824 */ /* 0x000fe200078e02ac */
[----:B------:R-:W-:Y:S01]  /*6550*/  PLOP3.LUT P0, PT, PT, PT, UP3, 0x80, 0x0 ;  /* 0x000000000000781c */ /* 0x000fe20003f0f038 */
[----:B------:R-:W-:Y:S01]  /*6560*/  @UP5 UIADD3 UR11, UP3, UR11, -0x100, URZ ;  /* 0xffffff000b0b5890 */ /* 0x000fe2000ff7e03f */
[----:B------:R-:W-:Y:S01]  /*6570*/  RED.E.ADD.F32.FTZ.RN.STRONG.GPU [R8.64], R17 ;  /* 0x000000110800798e */ /* 0x000fe2000c10e784 */
[----:B------:R-:W-:Y:S01]  /*6580*/  ISETP.LT.AND P2, PT, RZ, UR7, PT ;  /* 0x00000007ff007c0c */ /* 0x000fe2000bf41270 */
[----:B------:R-:W-:Y:S02]  /*6590*/  UIADD3 UR7, UR7, -0x1, URZ ;  /* 0xffffffff07077890 */ /* 0x000fe4000fffe03f */
[----:B------:R-:W-:Y:S01]  /*65a0*/  RED.E.ADD.F32.FTZ.RN.STRONG.GPU [R6.64], R18 ;  /* 0x000000120600798e */ /* 0x000fe2000c10e784 */
[----:B------:R-:W-:Y:S03]  /*65b0*/  @UP5 UIADD3.X UR10, UR10, -0x1, URZ, UP3, !UPT ;  /* 0xffffffff0a0a5890 */ /* 0x000fe60009ffe43f */
        /* <DEDUP_REMOVED lines=20> */
[C---:B------:R-:W-:Y:S08]  /*6700*/  HMMA.16816.F32.BF16 R72, R32.reuse, R12, R72 ;  /* 0x0000000c2048723c */ /* 0x040ff00000041848 */
[-C--:B------:R-:W-:Y:S08]  /*6710*/  HMMA.16816.F32.BF16 R76, R32, R14.reuse, R76 ;  /* 0x0000000e204c723c */ /* 0x080ff0000004184c */
[C---:B------:R-:W-:Y:S01]  /*6720*/  HMMA.16816.F32.BF16 R80, R28.reuse, R14, R80 ;  /* 0x0000000e1c50723c */ /* 0x040fe20000041850 */
[----:B------:R-:W-:Y:S07]  /*6730*/  LDSM.16.MT88.4 R12, [R3+0xb800] ;  /* 0x00b80000030c783b */ /* 0x000fee0000004200 */
[-C--:B------:R-:W-:Y:S08]  /*6740*/  HMMA.16816.F32.BF16 R84, R28, R16.reuse, R84 ;  /* 0x000000101c54723c */ /* 0x080ff00000041854 */
[C---:B------:R-:W-:Y:S08]  /*6750*/  HMMA.16816.F32.BF16 R88, R32.reuse, R16, R88 ;  /* 0x000000102058723c */ /* 0x040ff00000041858 */
[-C--:B------:R-:W-:Y:S01]  /*6760*/  HMMA.16816.F32.BF16 R92, R32, R18.reuse, R92 ;  /* 0x00000012205c723c */ /* 0x080fe2000004185c */
[----:B------:R3:W-:Y:S07]  /*6770*/  LDSM.16.MT88.4 R32, [R0+0x1800] ;  /* 0x001800000020783b */ /* 0x0007ee0000004200 */
[----:B------:R-:W-:Y:S01]  /*6780*/  HMMA.16816.F32.BF16 R96, R28, R18, R96 ;  /* 0x000000121c60723c */ /* 0x000fe20000041860 */
[----:B------:R4:W2:Y:S04]  /*6790*/  LDSM.16.MT88.4 R16, [R172+0x1800] ;  /* 0x00180000ac10783b */ /* 0x0008a80000004200 */
[----:B------:R-:W2:Y:S03]  /*67a0*/  LDSM.16.MT88.4 R28, [R3+0xd800] ;  /* 0x00d80000031c783b */ /* 0x000ea60000004200 */
[-C--:B-1----:R-:W-:Y:S08]  /*67b0*/  HMMA.16816.F32.BF16 R68, R4, R8.reuse, R68 ;  /* 0x000000080444723c */ /* 0x082ff00000041844 */
[C---:B------:R-:W-:Y:S04]  /*67c0*/  HMMA.16816.F32.BF16 R72, R20.reuse, R8, R72 ;  /* 0x000000081448723c */ /* 0x040fe80000041848 */
[C---:B---3--:R-:W-:Y:S02]  /*67d0*/  IADD3 R0, R172.reuse, -0x2000, RZ ;  /* 0xffffe000ac007810 */ /* 0x048fe40007ffe0ff */
[----:B------:R-:W-:Y:S02]  /*67e0*/  @P0 IADD3 R0, R172, 0x2000, RZ ;  /* 0x00002000ac000810 */ /* 0x000fe40007ffe0ff */
[-C--:B------:R-:W-:Y:S04]  /*67f0*/  HMMA.16816.F32.BF16 R76, R20, R10.reuse, R76 ;  /* 0x0000000a144c723c */ /* 0x080fe8000004184c */
[----:B----4-:R-:W-:Y:S04]  /*6800*/  IMAD.MOV.U32 R172, RZ, RZ, R0 ;  /* 0x000000ffffac7224 */ /* 0x010fe800078e0000 */
[C---:B------:R-:W-:Y:S08]  /*6810*/  HMMA.16816.F32.BF16 R80, R4.reuse, R10, R80 ;  /* 0x0000000a0450723c */ /* 0x040ff00000041850 */
[-C--:B--2---:R-:W-:Y:S08]  /*6820*/  HMMA.16816.F32.BF16 R84, R4, R24.reuse, R84 ;  /* 0x000000180454723c */ /* 0x084ff00000041854 */
[C---:B------:R-:W-:Y:S08]  /*6830*/  HMMA.16816.F32.BF16 R88, R20.reuse, R24, R88 ;  /* 0x000000181458723c */ /* 0x040ff00000041858 */
[-C--:B------:R-:W-:Y:S08]  /*6840*/  HMMA.16816.F32.BF16 R92, R20, R26.reuse, R92 ;  /* 0x0000001a145c723c */ /* 0x080ff0000004185c */
[----:B------:R-:W-:Y:S08]  /*6850*/  HMMA.16816.F32.BF16 R96, R4, R26, R96 ;  /* 0x0000001a0460723c */ /* 0x000ff00000041860 */
        /* <DEDUP_REMOVED lines=74> */
[----:B------:R-:W-:Y:S01]  /*6d00*/  UISETP.NE.AND UP0, UPT, UR32, -0x1, UPT ;  /* 0xffffffff2000788c */ /* 0x000fe2000bf05270 */
[----:B------:R1:W-:Y:S01]  /*6d10*/  STS [R248], R5 ;  /* 0x00000005f8007388 */ /* 0x0003e20000000800 */
[----:B------:R-:W-:Y:S01]  /*6d20*/  F2FP.BF16.PACK_AB R46, R47, R46 ;  /* 0x0000002e2f2e723e */ /* 0x000fe200000010ff */
[----:B------:R-:W-:Y:S01]  /*6d30*/  ULDC.64 UR10, c[0x0][0x3a0] ;  /* 0x0000e800000a7ab9 */ /* 0x000fe20000000a00 */
[----:B------:R-:W-:Y:S01]  /*6d40*/  F2FP.BF16.PACK_AB R0, R0, R94 ;  /* 0x0000005e0000723e */ /* 0x000fe200000010ff */
[----:B------:R1:W-:Y:S01]  /*6d50*/  STS [R248+0x400], R4 ;  /* 0x00040004f8007388 */ /* 0x0003e20000000800 */
[----:B------:R-:W-:-:S02]  /*6d60*/  F2FP.BF16.PACK_AB R52, R53, R52 ;  /* 0x000000343534723e */ /* 0x000fc400000010ff */
[----:B------:R-:W-:Y:S01]  /*6d70*/  F2FP.BF16.PACK_AB R54, R55, R54 ;  /* 0x000000363736723e */ /* 0x000fe200000010ff */
[----:B------:R1:W-:Y:S01]  /*6d80*/  STS [R246+0x2000], R7 ;  /* 0x00200007f6007388 */ /* 0x0003e20000000800 */
[----:B------:R-:W-:Y:S01]  /*6d90*/  F2FP.BF16.PACK_AB R64, R65, R64 ;  /* 0x000000404140723e */ /* 0x000fe200000010ff */
[----:B------:R-:W-:Y:S01]  /*6da0*/  @UP0 UIADD3 UR7, UR26, UR32, URZ ;  /* 0x000000201a070290 */ /* 0x000fe2000fffe03f */
[----:B------:R-:W-:Y:S01]  /*6db0*/  F2FP.BF16.PACK_AB R66, R67, R66 ;  /* 0x000000424342723e */ /* 0x000fe200000010ff */
[----:B------:R1:W-:Y:S01]  /*6dc0*/  STS [R246+0x2400], R6 ;  /* 0x00240006f6007388 */ /* 0x0003e20000000800 */
[----:B------:R-:W-:Y:S01]  /*6dd0*/  F2FP.BF16.PACK_AB R56, R57, R56 ;  /* 0x000000383938723e */ /* 0x000fe200000010ff */
[----:B------:R-:W-:Y:S01]  /*6de0*/  @UP0 UIMAD.WIDE.U32 UR8, UR7, UR10, URZ ;  /* 0x0000000a070802a5 */ /* 0x000fe2000f8e003f */
[----:B------:R-:W-:Y:S01]  /*6df0*/  F2FP.BF16.PACK_AB R58, R59, R58 ;  /* 0x0000003a3b3a723e */ /* 0x000fe200000010ff */
[----:B------:R1:W-:Y:S01]  /*6e00*/  STS [R248+0x2000], R2 ;  /* 0x00200002f8007388 */ /* 0x0003e20000000800 */
[----:B------:R-:W-:Y:S01]  /*6e10*/  F2FP.BF16.PACK_AB R60, R61, R60 ;  /* 0x0000003c3d3c723e */ /* 0x000fe200000010ff */
[----:B------:R-:W-:Y:S01]  /*6e20*/  @UP0 UIMAD UR31, UR7, UR11, UR9 ;  /* 0x0000000b071f02a4 */ /* 0x000fe2000f8e0209 */
[----:B------:R-:W-:Y:S01]  /*6e30*/  F2FP.BF16.PACK_AB R62, R63, R62 ;  /* 0x0000003e3f3e723e */ /* 0x000fe200000010ff */
[----:B------:R1:W-:Y:S01]  /*6e40*/  STS [R248+0x2400], R0 ;  /* 0x00240000f8007388 */ /* 0x0003e20000000800 */
[----:B------:R-:W-:Y:S01]  /*6e50*/  PLOP3.LUT P0, PT, PT, PT, UP0, 0x80, 0x0 ;  /* 0x000000000000781c */ /* 0x000fe20003f0f008 */
[----:B------:R-:W-:-:S02]  /*6e60*/  @UP0 UMOV UR30, UR8 ;  /* 0x00000008001e0c82 */ /* 0x000fc40008000000 */
        /* <DEDUP_REMOVED lines=20> */
[----:B------:R-:W-:Y:S02]  /*6fb0*/  USHF.R.S32.HI UR28, URZ, 0x1f, UR42 ;  /* 0x0000001f3f1c7899 */ /* 0x000fe4000801142a */
[----:B------:R-:W-:Y:S02]  /*6fc0*/  UIMAD UR12, UR26, UR9, UR7 ;  /* 0x000000091a0c72a4 */ /* 0x000fe4000f8e0207 */
[----:B------:R-:W-:Y:S02]  /*6fd0*/  UIMAD.WIDE.U32 UR8, UR26, UR8, URZ ;  /* 0x000000081a0872a5 */ /* 0x000fe4000f8e003f */
[----:B------:R-:W-:Y:S02]  /*6fe0*/  ULDC.64 UR10, c[0x0][0x388] ;  /* 0x0000e200000a7ab9 */ /* 0x000fe40000000a00 */
[----:B------:R-:W-:-:S02]  /*6ff0*/  UIADD3 UR9, UR9, UR12, URZ ;  /* 0x0000000c09097290 */ /* 0x000fc4000fffe03f */
[----:B------:R-:W-:Y:S02]  /*7000*/  UIMAD UR7, UR28, UR10, URZ ;  /* 0x0000000a1c0772a4 */ /* 0x000fe4000f8e023f */
[----:B------:R-:W-:Y:S02]  /*7010*/  UIMAD.WIDE.U32 UR8, UR42, UR10, UR8 ;  /* 0x0000000a2a0872a5 */ /* 0x000fe4000f8e0008 */
[----:B------:R-:W-:-:S04]  /*7020*/  UIMAD UR7, UR42, UR11, UR7 ;  /* 0x0000000b2a0772a4 */ /* 0x000fc8000f8e0207 */
[----:B------:R-:W-:Y:S02]  /*7030*/  UIADD3 UR31, UR9, UR7, URZ ;  /* 0x00000007091f7290 */ /* 0x000fe4000fffe03f */
[----:B------:R-:W-:Y:S02]  /*7040*/  UMOV UR30, UR8 ;  /* 0x00000008001e7c82 */ /* 0x000fe40008000000 */
.L_x_870:
        /* <DEDUP_REMOVED lines=9> */
[----:B------:R-:W-:Y:S02]  /*70e0*/  USHF.R.S32.HI UR28, URZ, 0x1f, UR42 ;  /* 0x0000001f3f1c7899 */ /* 0x000fe4000801142a */
[----:B------:R-:W-:Y:S02]  /*70f0*/  UIMAD UR12, UR26, UR9, UR7 ;  /* 0x000000091a0c72a4 */ /* 0x000fe4000f8e0207 */
[----:B------:R-:W-:-:S02]  /*7100*/  UIMAD.WIDE.U32 UR8, UR26, UR8, URZ ;  /* 0x000000081a0872a5 */ /* 0x000fc4000f8e003f */
[----:B------:R-:W-:Y:S02]  /*7110*/  ULDC.64 UR10, c[0x0][0x390] ;  /* 0x0000e400000a7ab9 */ /* 0x000fe40000000a00 */
[----:B------:R-:W-:Y:S02]  /*7120*/  UIADD3 UR9, UR9, UR12, URZ ;  /* 0x0000000c09097290 */ /* 0x000fe4000fffe03f */
[----:B------:R-:W-:Y:S02]  /*7130*/  UIMAD UR7, UR28, UR10, URZ ;  /* 0x0000000a1c0772a4 */ /* 0x000fe4000f8e023f */
[----:B------:R-:W-:Y:S02]  /*7140*/  UIMAD.WIDE.U32 UR8, UR42, UR10, UR8 ;  /* 0x0000000a2a0872a5 */ /* 0x000fe4000f8e0008 */
[----:B------:R-:W-:-:S04]  /*7150*/  UIMAD UR7, UR42, UR11, UR7 ;  /* 0x0000000b2a0772a4 */ /* 0x000fc8000f8e0207 */
[----:B------:R-:W-:-:S03]  /*7160*/  UIADD3 UR10, UR9, UR7, URZ ;  /* 0x00000007090a7290 */ /* 0x000fc6000fffe03f */
[----:B------:R-:W-:Y:S02]  /*7170*/  UMOV UR9, UR8 ;  /* 0x0000000800097c82 */ /* 0x000fe40008000000 */
.L_x_871:
[----:B------:R-:W-:Y:S01]  /*7180*/  BAR.SYNC.DEFER_BLOCKING 0x0 ;  /* 0x0000000000007b1d */ /* 0x000fe20000010000 */
[----:B------:R-:W-:Y:S01]  /*7190*/  USHF.L.U32 UR7, UR27, 0x7, URZ ;  /* 0x000000071b077899 */ /* 0x000fe2000800063f */
[--C-:B-1----:R-:W-:Y:S01]  /*71a0*/  SHF.R.S32.HI R7, RZ, 0x1f, R244.reuse ;  /* 0x0000001fff077819 */ /* 0x102fe200000114f4 */
[----:B------:R-:W-:Y:S01]  /*71b0*/  IMAD.MOV.U32 R6, RZ, RZ, R244 ;  /* 0x000000ffff067224 */ /* 0x000fe200078e00f4 */
[----:B------:R-:W-:Y:S01]  /*71c0*/  UIMAD UR6, UR27, -0x80, UR6 ;  /* 0xffffff801b0678a4 */ /* 0x000fe2000f8e0206 */
[----:B------:R-:W-:Y:S01]  /*71d0*/  SHF.R.S32.HI R25, RZ, 0x1f, R237 ;  /* 0x0000001fff197819 */ /* 0x000fe200000114ed */
[----:B------:R-:W-:Y:S01]  /*71e0*/  USHF.R.S32.HI UR8, URZ, 0x1f, UR7 ;  /* 0x0000001f3f087899 */ /* 0x000fe20008011407 */
[----:B------:R-:W-:Y:S01]  /*71f0*/  IMAD.U32 R24, RZ, RZ, UR7 ;  /* 0x00000007ff187e24 */ /* 0x000fe2000f8e00ff */
[----:B------:R-:W-:Y:S01]  /*7200*/  ULDC.64 UR28, c[0x0][0x3a0] ;  /* 0x0000e800001c7ab9 */ /* 0x000fe20000000a00 */
[----:B------:R-:W-:Y:S01]  /*7210*/  BSSY B0, `(.L_x_872) ;  /* 0x0000021000007945 */ /* 0x000fe20003800000 */
[----:B------:R-:W-:Y:S01]  /*7220*/  UIMAD UR11, UR8, UR28, URZ ;  /* 0x0000001c080b72a4 */ /* 0x000fe2000f8e023f */
[----:B------:R-:W-:Y:S01]  /*7230*/  IMAD.WIDE.U32 R4, R24, c[0x0][0x3a0], R6 ;  /* 0x0000e80018047a25 */ /* 0x000fe200078e0006 */
[----:B------:R-:W-:Y:S01]  /*7240*/  USHF.R.S32.HI UR12, URZ, 0x1f, UR47 ;  /* 0x0000001f3f0c7899 */ /* 0x000fe2000801142f */
[----:B------:R-:W-:Y:S01]  /*7250*/  ISETP.GE.AND P4, PT, R237, UR6, PT ;  /* 0x00000006ed007c0c */ /* 0x000fe2000bf86270 */
[----:B------:R-:W-:-:S02]  /*7260*/  UIMAD UR11, UR7, UR29, UR11 ;  /* 0x0000001d070b72a4 */ /* 0x000fc4000f8e020b */
[----:B------:R-:W-:Y:S01]  /*7270*/  IADD3 R4, P0, R4, UR30, RZ ;  /* 0x0000001e04047c10 */ /* 0x000fe2000ff1e0ff */
[----:B------:R-:W-:-:S03]  /*7280*/  ULDC.64 UR28, c[0x0][0x3b8] ;  /* 0x0000ee00001c7ab9 */ /* 0x000fc60000000a00 */
[----:B------:R-:W-:Y:S01]  /*7290*/  IMAD.U32 R0, RZ, RZ, UR11 ;  /* 0x0000000bff007e24 */ /* 0x000fe2000f8e00ff */
[----:B------:R-:W-:Y:S01]  /*72a0*/  UIMAD UR11, UR12, UR28, URZ ;  /* 0x0000001c0c0b72a4 */ /* 0x000fe2000f8e023f */
[----:B------:R1:W2:Y:S03]  /*72b0*/  LDS.128 R16, [R236+0x7000] ;  /* 0x00700000ec107984 */ /* 0x0002a60000000c00 */
[----:B------:R-:W-:Y:S01]  /*72c0*/  IADD3.X R5, R5, UR31, R0, P0, !PT ;  /* 0x0000001f05057c10 */ /* 0x000fe200087fe400 */
[----:B------:R-:W-:Y:S01]  /*72d0*/  IMAD.U32 R0, RZ, RZ, UR47 ;  /* 0x0000002fff007e24 */ /* 0x000fe2000f8e00ff */
[----:B------:R-:W-:Y:S01]  /*72e0*/  UIMAD UR11, UR47, UR29, UR11 ;  /* 0x0000001d2f0b72a4 */ /* 0x000fe2000f8e020b */
[----:B------:R1:W3:Y:S02]  /*72f0*/  LDS.128 R20, [R236+0x8000] ;  /* 0x00800000ec147984 */ /* 0x0002e40000000c00 */
[----:B------:R-:W-:-:S02]  /*7300*/  IMAD.WIDE.U32 R4, R0, c[0x0][0x3b8], R4 ;  /* 0x0000ee0000047a25 */ /* 0x000fc400078e0004 */
[----:B------:R1:W4:Y:S03]  /*7310*/  LDS.128 R28, [R236+0x9000] ;  /* 0x00900000ec1c7984 */ /* 0x0003260000000c00 */
[----:B------:R-:W-:Y:S01]  /*7320*/  IADD3 R2, R5, UR11, RZ ;  /* 0x0000000b05027c10 */ /* 0x000fe2000fffe0ff */
        /* <DEDUP_REMOVED lines=15> */
.L_x_873:
[----:B------:R-:W-:Y:S05]  /*7420*/  BSYNC B0 ;  /* 0x0000000000007941 */ /* 0x000fea0003800000 */
.L_x_872:
[----:B------:R-:W-:Y:S01]  /*7430*/  IADD3 R0, R237, 0x20, RZ ;  /* 0x00000020ed007810 */ /* 0x000fe20007ffe0ff */
[----:B------:R-:W-:Y:S03]  /*7440*/  BSSY B0, `(.L_x_874) ;  /* 0x000000e000007945 */ /* 0x000fe60003800000 */
[----:B------:R-:W-:-:S13]  /*7450*/  ISETP.GE.AND P3, PT, R0, UR6, PT ;  /* 0x0000000600007c0c */ /* 0x000fda000bf66270 */
        /* <DEDUP_REMOVED lines=11> */
[----:B--2---:R2:W-:Y:S02]  /*7510*/  STG.E.128 [R10.64], R16 ;  /* 0x000000100a007986 */ /* 0x0045e4000c101d04 */
.L_x_875:
[----:B------:R-:W-:Y:S05]  /*7520*/  BSYNC B0 ;  /* 0x0000000000007941 */ /* 0x000fea0003800000 */
.L_x_874:
[----:B------:R-:W-:Y:S01]  /*7530*/  IADD3 R0, R237, 0x40, RZ ;  /* 0x00000040ed007810 */ /* 0x000fe20007ffe0ff */
[----:B------:R-:W-:Y:S03]  /*7540*/  BSSY B0, `(.L_x_876) ;  /* 0x000000e000007945 */ /* 0x000fe60003800000 */
[----:B------:R-:W-:-:S13]  /*7550*/  ISETP.GE.AND P2, PT, R0, UR6, PT ;  /* 0x0000000600007c0c */ /* 0x000fda000bf46270 */
[----:B------:R-:W-:Y:S05]  /*7560*/  @P2 BRA `(.L_x_877) ;  /* 0x000000b000002947 */ /* 0x000fea0003800000 */
[----:B------:R-:W-:Y:S02]  /*7570*/  IADD3 R0, P0, R237, 0x40, RZ ;  /* 0x00000040ed007810 */ /* 0x000fe40007f1e0ff */
[----:B------:R-:W-:-:S03]  /*7580*/  MOV R9, R2 ;  /* 0x0000000200097202 */ /* 0x000fc60000000f00 */
[----:B------:R-:W-:-:S04]  /*7590*/  IMAD.X R8, RZ, RZ, R25, P0 ;  /* 0x000000ffff087224 */ /* 0x000fc800000e0619 */
[----:B--2-4-:R-:W-:Y:S02]  /*75a0*/  IMAD R10, R8, c[0x0][0x3a0], RZ ;  /* 0x0000e800080a7a24 */ /* 0x014fe400078e02ff */
[----:B------:R-:W-:-:S04]  /*75b0*/  IMAD.MOV.U32 R8, RZ, RZ, R4 ;  /* 0x000000ffff087224 */ /* 0x000fc800078e0004 */
[----:B------:R-:W-:-:S04]  /*75c0*/  IMAD.WIDE.U32 R8, R0, c[0x0][0x3a0], R8 ;  /* 0x0000e80000087a25 */ /* 0x000fc800078e0008 */
[----:B------:R-:W-:Y:S01]  /*75d0*/  IMAD R0, R0, c[0x0][0x3a4], R10 ;  /* 0x0000e90000007a24 */ /* 0x000fe200078e020a */
[----:B------:R-:W-:-:S04]  /*75e0*/  LEA R10, P0, R8, c[0x0][0x340], 0x1 ;  /* 0x0000d000080a7a11 */ /* 0x000fc800078008ff */
[----:B------:R-:W-:-:S04]  /*75f0*/  IADD3 R0, R9, R0, RZ ;  /* 0x0000000009007210 */ /* 0x000fc80007ffe0ff */
[----:B------:R-:W-:-:S05]  /*7600*/  LEA.HI.X R11, R8, c[0x0][0x344], R0, 0x1, P0 ;  /* 0x0000d100080b7a11 */ /* 0x000fca00000f0c00 */
[----:B---3--:R2:W-:Y:S02]  /*7610*/  STG.E.128 [R10.64], R20 ;  /* 0x000000140a007986 */ /* 0x0085e4000c101d04 */
.L_x_877:
[----:B------:R-:W-:Y:S05]  /*7620*/  BSYNC B0 ;  /* 0x0000000000007941 */ /* 0x000fea0003800000 */
.L_x_876:
[----:B------:R-:W-:Y:S01]  /*7630*/  IADD3 R0, R237, 0x60, RZ ;  /* 0x00000060ed007810 */ /* 0x000fe20007ffe0ff */
[----:B------:R-:W-:Y:S03]  /*7640*/  BSSY B0, `(.L_x_878) ;  /* 0x000000d000007945 */ /* 0x000fe60003800000 */
[----:B------:R-:W-:-:S13]  /*7650*/  ISETP.GE.AND P1, PT, R0, UR6, PT ;  /* 0x0000000600007c0c */ /* 0x000fda000bf26270 */
[----:B------:R-:W-:Y:S05]  /*7660*/  @P1 BRA `(.L_x_879) ;  /* 0x000000a000001947 */ /* 0x000fea0003800000 */
[----:B------:R-:W-:-:S04]  /*7670*/  IADD3 R0, P0, R237, 0x60, RZ ;  /* 0x00000060ed007810 */ /* 0x000fc80007f1e0ff */
[----:B------:R-:W-:-:S05]  /*7680*/  IADD3.X R5, RZ, R25, RZ, P0, !PT ;  /* 0x00000019ff057210 */ /* 0x000fca00007fe4ff */
[----:B--2-4-:R-:W-:Y:S01]  /*7690*/  IMAD R10, R5, c[0x0][0x3a0], RZ ;  /* 0x0000e800050a7a24 */ /* 0x014fe200078e02ff */
[----:B------:R-:W-:-:S05]  /*76a0*/  MOV R5, R2 ;  /* 0x0000000200057202 */ /* 0x000fca0000000f00 */
[----:B------:R-:W-:-:S04]  /*76b0*/  IMAD.WIDE.U32 R8, R0, c[0x0][0x3a0], R4 ;  /* 0x0000e80000087a25 */ /* 0x000fc800078e0004 */
[----:B------:R-:W-:Y:S01]  /*76c0*/  IMAD R0, R0, c[0x0][0x3a4], R10 ;  /* 0x0000e90000007a24 */ /* 0x000fe200078e020a */
[----:B------:R-:W-:-:S04]  /*76d0*/  LEA R4, P0, R8, c[0x0][0x340], 0x1 ;  /* 0x0000d00008047a11 */ /* 0x000fc800078008ff */
[----:B------:R-:W-:-:S04]  /*76e0*/  IADD3 R0, R9, R0, RZ ;  /* 0x0000000009007210 */ /* 0x000fc80007ffe0ff */
[----:B------:R-:W-:-:S05]  /*76f0*/  LEA.HI.X R5, R8, c[0x0][0x344], R0, 0x1, P0 ;  /* 0x0000d10008057a11 */ /* 0x000fca00000f0c00 */
[----:B------:R2:W-:Y:S02]  /*7700*/  STG.E.128 [R4.64], R28 ;  /* 0x0000001c04007986 */ /* 0x0005e4000c101d04 */
.L_x_879:
[----:B------:R-:W-:Y:S05]  /*7710*/  BSYNC B0 ;  /* 0x0000000000007941 */ /* 0x000fea0003800000 */
.L_x_878:
        /* <DEDUP_REMOVED lines=14> */
[----:B----4-:R-:W-:Y:S01]  /*7800*/  IADD3 R10, R5, UR6, RZ ;  /* 0x00000006050a7c10 */ /* 0x010fe2000fffe0ff */
        /* <DEDUP_REMOVED lines=10> */
.L_x_881:
[----:B------:R-:W-:Y:S05]  /*78b0*/  BSYNC B0 ;  /* 0x0000000000007941 */ /* 0x000fea0003800000 */
.L_x_880:
        /* <DEDUP_REMOVED lines=12> */
[----:B------:R1:W-:Y:S02]  /*7980*/  STG.E.128 [R8.64], R36 ;  /* 0x0000002408007986 */ /* 0x0003e4000c101d04 */
.L_x_883:
[----:B------:R-:W-:Y:S05]  /*7990*/  BSYNC B0 ;  /* 0x0000000000007941 */ /* 0x000fea0003800000 */
.L_x_882:
        /* <DEDUP_REMOVED lines=13> */
.L_x_885:
[----:B------:R-:W-:Y:S05]  /*7a70*/  BSYNC B0 ;  /* 0x0000000000007941 */ /* 0x000fea0003800000 */
.L_x_884:
        /* <DEDUP_REMOVED lines=12> */
.L_x_866:
        /* <DEDUP_REMOVED lines=19> */
[----:B------:R-:W-:Y:S02]  /*7c70*/  UIADD3 UR31, UR9, UR7, URZ ;  /* 0x00000007091f7290 */ /* 0x000fe4000fffe03f */
[----:B------:R-:W-:Y:S02]  /*7c80*/  UMOV UR30, UR8 ;  /* 0x00000008001e7c82 */ /* 0x000fe40008000000 */
.L_x_887:
        /* <DEDUP_REMOVED lines=19> */
.L_x_888:
[----:B------:R-:W-:Y:S01]  /*7dc0*/  USHF.L.U32 UR7, UR27, 0x7, URZ ;  /* 0x000000071b077899 */ /* 0x000fe2000800063f */
[----:B------:R-:W-:Y:S01]  /*7dd0*/  BSSY B0, `(.L_x_889) ;  /* 0x000001e000007945 */ /* 0x000fe20003800000 */
[----:B------:R-:W-:Y:S01]  /*7de0*/  ULDC.64 UR28, c[0x0][0x3a0] ;  /* 0x0000e800001c7ab9 */ /* 0x000fe20000000a00 */
[----:B------:R-:W-:Y:S01]  /*7df0*/  SHF.R.S32.HI R12, RZ, 0x1f, R237 ;  /* 0x0000001fff0c7819 */ /* 0x000fe200000114ed */
[----:B------:R-:W-:Y:S02]  /*7e00*/  USHF.R.S32.HI UR8, URZ, 0x1f, UR7 ;  /* 0x0000001f3f087899 */ /* 0x000fe40008011407 */
[----:B------:R-:W-:Y:S01]  /*7e10*/  IMAD.U32 R11, RZ, RZ, UR7 ;  /* 0x00000007ff0b7e24 */ /* 0x000fe2000f8e00ff */
[----:B------:R-:W-:Y:S02]  /*7e20*/  UIMAD UR6, UR27, -0x80, UR6 ;  /* 0xffffff801b0678a4 */ /* 0x000fe4000f8e0206 */
[----:B------:R-:W-:Y:S01]  /*7e30*/  UIMAD UR11, UR8, UR28, URZ ;  /* 0x0000001c080b72a4 */ /* 0x000fe2000f8e023f */
[----:B------:R-:W-:Y:S01]  /*7e40*/  IMAD.WIDE.U32 R4, R11, c[0x0][0x3a0], R244 ;  /* 0x0000e8000b047a25 */ /* 0x000fe200078e00f4 */
[----:B------:R-:W-:-:S02]  /*7e50*/  USHF.R.S32.HI UR12, URZ, 0x1f, UR47 ;  /* 0x0000001f3f0c7899 */ /* 0x000fc4000801142f */
[----:B------:R-:W-:Y:S01]  /*7e60*/  UIMAD UR11, UR7, UR29, UR11 ;  /* 0x0000001d070b72a4 */ /* 0x000fe2000f8e020b */
[----:B------:R-:W-:Y:S02]  /*7e70*/  ISETP.GE.AND P4, PT, R237, UR6, PT ;  /* 0x00000006ed007c0c */ /* 0x000fe4000bf86270 */
[----:B------:R-:W-:Y:S01]  /*7e80*/  IADD3 R4, P0, R4, UR30, RZ ;  /* 0x0000001e04047c10 */ /* 0x000fe2000ff1e0ff */
[----:B------:R-:W-:Y:S02]  /*7e90*/  ULDC.64 UR28, c[0x0][0x3b8] ;  /* 0x0000ee00001c7ab9 */ /* 0x000fe40000000a00 */
[----:B------:R-:W-:Y:S01]  /*7ea0*/  IMAD.U32 R0, RZ, RZ, UR11 ;  /* 0x0000000bff007e24 */ /* 0x000fe2000f8e00ff */
[----:B------:R-:W-:-:S04]  /*7eb0*/  UIMAD UR11, UR12, UR28, URZ ;  /* 0x0000001c0c0b72a4 */ /* 0x000fc8000f8e023f */
        /* <DEDUP_REMOVED lines=15> */
.L_x_890:
[----:B------:R-:W-:Y:S05]  /*7fb0*/  BSYNC B0 ;  /* 0x0000000000007941 */ /* 0x000fea0003800000 */
.L_x_889:
[----:B------:R-:W-:Y:S01]  /*7fc0*/  IADD3 R0, R237, 0x20, RZ ;  /* 0x00000020ed007810 */ /* 0x000fe20007ffe0ff */
[----:B------:R-:W-:Y:S03]  /*7fd0*/  BSSY B0, `(.L_x_891) ;  /* 0x000000e000007945 */ /* 0x000fe60003800000 */
[----:B------:R-:W-:-:S13]  /*7fe0*/  ISETP.GE.AND P3, PT, R0, UR6, PT ;  /* 0x0000000600007c0c */ /* 0x000fda000bf66270 */
        /* <DEDUP_REMOVED lines=12> */
.L_x_892:
[----:B------:R-:W-:Y:S05]  /*80b0*/  BSYNC B0 ;  /* 0x0000000000007941 */ /* 0x000fea0003800000 */
.L_x_891:
        /* <DEDUP_REMOVED lines=15> */
.L_x_894:
[----:B------:R-:W-:Y:S05]  /*81b0*/  BSYNC B0 ;  /* 0x0000000000007941 */ /* 0x000fea0003800000 */
.L_x_893:
[----:B------:R-:W-:Y:S01]  /*81c0*/  IADD3 R0, R237, 0x60, RZ ;  /* 0x00000060ed007810 */ /* 0x000fe20007ffe0ff */
[----:B------:R-:W-:Y:S03]  /*81d0*/  BSSY B0, `(.L_x_895) ;  /* 0x000000d000007945 */ /* 0x000fe60003800000 */
[----:B------:R-:W-:-:S13]  /*81e0*/  ISETP.GE.AND P1, PT, R0, UR6, PT ;  /* 0x0000000600007c0c */ /* 0x000fda000bf26270 */
        /* <DEDUP_REMOVED lines=11> */
.L_x_896:
[----:B------:R-:W-:Y:S05]  /*82a0*/  BSYNC B0 ;  /* 0x0000000000007941 */ /* 0x000fea0003800000 */
.L_x_895:
[----:B------:R-:W-:Y:S01]  /*82b0*/  ULDC.64 UR28, c[0x0][0x3a8] ;  /* 0x0000ea00001c7ab9 */ /* 0x000fe20000000a00 */
[----:B--2---:R-:W-:Y:S01]  /*82c0*/  IMAD.WIDE.U32 R4, R11, c[0x0][0x3a8], R244 ;  /* 0x0000ea000b047a25 */ /* 0x004fe200078e00f4 */
        /* <DEDUP_REMOVED lines=23> */
.L_x_898:
[----:B------:R-:W-:Y:S05]  /*8440*/  BSYNC B0 ;  /* 0x0000000000007941 */ /* 0x000fea0003800000 */
.L_x_897:
        /* <DEDUP_REMOVED lines=13> */
.L_x_900:
[----:B------:R-:W-:Y:S05]  /*8520*/  BSYNC B0 ;  /* 0x0000000000007941 */ /* 0x000fea0003800000 */
.L_x_899:
        /* <DEDUP_REMOVED lines=13> */
.L_x_902:
[----:B------:R-:W-:Y:S05]  /*8600*/  BSYNC B0 ;  /* 0x0000000000007941 */ /* 0x000fea0003800000 */
.L_x_901:
        /* <DEDUP_REMOVED lines=11> */
.L_x_886:
[----:B------:R-:W-:Y:S05]  /*86c0*/  BSYNC B1 ;  /* 0x0000000000017941 */ /* 0x000fea0003800000 */
.L_x_861:
        /* <DEDUP_REMOVED lines=11> */
.L_x_903:
[----:B------:R-:W-:Y:S05]  /*8780*/  EXIT ;  /* 0x000000000000794d */ /* 0x000fea0003800000 */
.L_x_905:
        /* <DEDUP_REMOVED lines=15> */
.L_x_2467:


//--------------------- .text._ZN5flash44flash_bwd_dq_dk_dv_loop_seqk_parallel_kernelI23Flash_bwd_kernel_traitsILi64ELi64ELi128ELi8ELi2ELi4ELi4ELb1ELb0EN7cutlass10bfloat16_tE19Flash_kernel_traitsILi64ELi64ELi128ELi8ES3_EELb1ELb0ELb0ELb0ELb0ELb0ELb0EEEvNS_16Flash_bwd_paramsE --------------------------
	.section	.text._ZN5flash44flash_bwd_dq_dk_dv_loop_seqk_parallel_kernelI23Flash_bwd_kernel_traitsILi64ELi64ELi128ELi8ELi2ELi4ELi4ELb1ELb0EN7cutlass10bfloat16_tE19Flash_kernel_traitsILi64ELi64ELi128ELi8ES3_EELb1ELb0ELb0ELb0ELb0ELb0ELb0EEEvNS_16Flash_bwd_paramsE,"ax",@progbits
	.sectioninfo	@"SHI_REGISTERS=255"
	.align	128
        .global         _ZN5flash44flash_bwd_dq_dk_dv_loop_seqk_parallel_kernelI23Flash_bwd_kernel_traitsILi64ELi64ELi128ELi8ELi2ELi4ELi4ELb1ELb0EN7cutlass10bfloat16_tE19Flash_kernel_traitsILi64ELi64ELi128ELi8ES3_EELb1ELb0ELb0ELb0ELb0ELb0ELb0EEEvNS_16Flash_bwd_paramsE
        .type           _ZN5flash44flash_bwd_dq_dk_dv_loop_seqk_parallel_kernelI23Flash_bwd_kernel_traitsILi64ELi64ELi128ELi8ELi2ELi4ELi4ELb1ELb0EN7cutlass10bfloat16_tE19Flash_kernel_traitsILi64ELi64ELi128ELi8ES3_EELb1ELb0ELb0ELb0ELb0ELb0ELb0EEEvNS_16Flash_bwd_paramsE,@function
        .size           _ZN5flash44flash_bwd_dq_dk_dv_loop_seqk_parallel_kernelI23Flash_bwd_kernel_traitsILi64ELi64ELi128ELi8ELi2ELi4ELi4ELb1ELb0EN7cutlass10bfloat16_tE19Flash_kernel_traitsILi64ELi64ELi128ELi8ES3_EELb1ELb0ELb0ELb0ELb0ELb0ELb0EEEvNS_16Flash_bwd_paramsE,(.L_x_2468 - _ZN5flash44flash_bwd_dq_dk_dv_loop_seqk_parallel_kernelI23Flash_bwd_kernel_traitsILi64ELi64ELi128ELi8ELi2ELi4ELi4ELb1ELb0EN7cutlass10bfloat16_tE19Flash_kernel_traitsILi64ELi64ELi128ELi8ES3_EELb1ELb0ELb0ELb0ELb0ELb0ELb0EEEvNS_16Flash_bwd_paramsE)
        .other          _ZN5flash44flash_bwd_dq_dk_dv_loop_seqk_parallel_kernelI23Flash_bwd_kernel_traitsILi64ELi64ELi128ELi8ELi2ELi4ELi4ELb1ELb0EN7cutlass10bfloat16_tE19Flash_kernel_traitsILi64ELi64ELi128ELi8ES3_EELb1ELb0ELb0ELb0ELb0ELb0ELb0EEEvNS_16Flash_bwd_paramsE,@"STO_CUDA_ENTRY STV_DEFAULT"
_ZN5flash44flash_bwd_dq_dk_dv_loop_seqk_parallel_kernelI23Flash_bwd_kernel_traitsILi64ELi64ELi128ELi8ELi2ELi4ELi4ELb1ELb0EN7cutlass10bfloat16_tE19Flash_kernel_traitsILi64ELi64ELi128ELi8ES3_EELb1ELb0ELb0ELb0ELb0ELb0ELb0EEEvNS_16Flash_bwd_paramsE:
.text._ZN5flash44flash_bwd_dq_dk_dv_loop_seqk_parallel_kernelI23Flash_bwd_kernel_traitsILi64ELi64ELi128ELi8ELi2ELi4ELi4ELb1ELb0EN7cutlass10bfloat16_tE19Flash_kernel_traitsILi64ELi64ELi128ELi8ES3_EELb1ELb0ELb0ELb0ELb0ELb0ELb0EEEvNS_16Flash_bwd_paramsE:
        /* <DEDUP_REMOVED lines=136> */
.L_x_974:
        /* <DEDUP_REMOVED lines=33> */
.L_x_906:
        /* <DEDUP_REMOVED lines=20> */
[C---:B------:R-:W-:Y:S01]  /*0bd0*/  IMAD R0, R30.reuse, c[0x0][0x194], RZ ;  /* 0x000065001e007a24 */ /* 0x040fe200078e02ff */
        /* <DEDUP_REMOVED lines=22> */
.L_x_908:
        /* <DEDUP_REMOVED lines=15> */
.L_x_909:
[----:B------:R-:W-:Y:S01]  /*0e30*/  IABS R3, c[0x0][0x1c8] ;  /* 0x0000720000037a13 */ /* 0x000fe20000000000 */
[----:B------:R-:W1:Y:S01]  /*0e40*/  LDC.U8 R2, c[0x0][0x328] ;  /* 0x0000ca00ff027b82 */ /* 0x000e620000000000 */
[----:B------:R-:W-:Y:S01]  /*0e50*/  IABS R22, R208 ;  /* 0x000000d000167213 */ /* 0x000fe20000000000 */
[----:B------:R-:W-:Y:S01]  /*0e60*/  @!P1 IMAD R24, R4, c[0x0][0x368], RZ ;  /* 0x0000da0004189a24 */ /* 0x000fe200078e02ff */
[----:B------:R-:W2:Y:S01]  /*0e70*/  I2F.RP R6, R3 ;  /* 0x0000000300067306 */ /* 0x000ea20000209400 */
[----:B------:R-:W-:Y:S01]  /*0e80*/  @P1 IMAD.WIDE.U32 R28, R30, c[0x0][0x370], RZ ;  /* 0x0000dc001e1c1a25 */ /* 0x000fe200078e00ff */
[----:B------:R-:W-:Y:S01]  /*0e90*/  LOP3.LUT R17, R208, c[0x0][0x1c8], RZ, 0x3c, !PT ;  /* 0x00007200d0117a12 */ /* 0x000fe200078e3cff */
[----:B------:R-:W-:Y:S02]  /*0ea0*/  ULDC UR12, c[0x0][0x22c] ;  /* 0x00008b00000c7ab9 */ /* 0x000fe40000000800 */
[----:B------:R-:W-:Y:S01]  /*0eb0*/  @P1 IMAD R25, R30, c[0x0][0x374], R29 ;  /* 0x0000dd001e191a24 */ /* 0x000fe200078e021d */
[----:B------:R-:W-:Y:S01]  /*0ec0*/  ISETP.GE.AND P3, PT, R17, RZ, PT ;  /* 0x000000ff1100720c */ /* 0x000fe20003f66270 */
[----:B------:R-:W-:Y:S01]  /*0ed0*/  ULDC UR5, c[0x0][0x1c0] ;  /* 0x0000700000057ab9 */ /* 0x000fe20000000800 */
[----:B------:R-:W3:Y:S01]  /*0ee0*/  S2R R17, SR_CTAID.X ;  /* 0x0000000000117919 */ /* 0x000ee20000002500 */
[----:B------:R-:W-:Y:S01]  /*0ef0*/  UIMAD.WIDE UR6, UR12, UR5, URZ ;  /* 0x000000050c0672a5 */ /* 0x000fe2000f8e023f */
[----:B--2---:R-:W2:Y:S01]  /*0f00*/  MUFU.RCP R20, R6 ;  /* 0x0000000600147308 */ /* 0x004ea20000001000 */
[----:B-1----:R-:W-:-:S02]  /*0f10*/  ISETP.NE.AND P2, PT, R2, RZ, PT ;  /* 0x000000ff0200720c */ /* 0x002fc40003f45270 */
[----:B------:R-:W-:-:S04]  /*0f20*/  SHF.L.U32 R2, R189, 0x7, RZ ;  /* 0x00000007bd027819 */ /* 0x000fc800000006ff */
[----:B------:R-:W-:Y:S02]  /*0f30*/  SEL R2, R2, RZ, P0 ;  /* 0x000000ff02027207 */ /* 0x000fe40000000000 */
[----:B--2---:R-:W-:Y:S01]  /*0f40*/  IADD3 R20, R20, 0xffffffe, RZ ;  /* 0x0ffffffe14147810 */ /* 0x004fe20007ffe0ff */
[----:B---3--:R-:W-:-:S03]  /*0f50*/  IMAD.WIDE.U32 R32, R17, c[0x0][0x3d8], RZ ;  /* 0x0000f60011207a25 */ /* 0x008fc600078e00ff */
[----:B------:R-:W1:Y:S01]  /*0f60*/  F2I.FTZ.U32.TRUNC.NTZ R21, R20 ;  /* 0x0000001400157305 */ /* 0x000e62000021f000 */
[----:B------:R-:W-:Y:S01]  /*0f70*/  IMAD R17, R17, c[0x0][0x3dc], R33 ;  /* 0x0000f70011117a24 */ /* 0x000fe200078e0221 */
[----:B-1----:R-:W-:Y:S01]  /*0f80*/  IADD3 R0, RZ, -R21, RZ ;  /* 0x80000015ff007210 */ /* 0x002fe20007ffe0ff */
[----:B------:R-:W-:-:S04]  /*0f90*/  IMAD.MOV.U32 R20, RZ, RZ, RZ ;  /* 0x000000ffff147224 */ /* 0x000fc800078e00ff */
[----:B------:R-:W-:Y:S01]  /*0fa0*/  IMAD R5, R0, R3, RZ ;  /* 0x0000000300057224 */ /* 0x000fe200078e02ff */
[----:B------:R-:W-:-:S03]  /*0fb0*/  MOV R0, c[0x0][0x224] ;  /* 0x0000890000007a02 */ /* 0x000fc60000000f00 */
[----:B------:R-:W-:Y:S01]  /*0fc0*/  IMAD.HI.U32 R5, R21, R5, R20 ;  /* 0x0000000515057227 */ /* 0x000fe200078e0014 */
[----:B------:R-:W-:-:S03]  /*0fd0*/  SHF.R.S32.HI R0, RZ, 0x1f, R0 ;  /* 0x0000001fff007819 */ /* 0x000fc60000011400 */
[----:B------:R-:W-:-:S04]  /*0fe0*/  @!P1 IMAD.WIDE.U32 R20, R189, c[0x0][0x368], RZ ;  /* 0x0000da00bd149a25 */ /* 0x000fc800078e00ff */
[----:B------:R-:W-:-:S04]  /*0ff0*/  IMAD.HI.U32 R6, R5, R22, RZ ;  /* 0x0000001605067227 */ /* 0x000fc800078e00ff */
[----:B------:R-:W-:Y:S02]  /*1000*/  IMAD.MOV R18, RZ, RZ, -R6 ;  /* 0x000000ffff127224 */ /* 0x000fe400078e0a06 */
[----:B------:R-:W-:Y:S02]  /*1010*/  @!P1 IMAD R5, R189, c[0x0][0x36c], R24 ;  /* 0x0000db00bd059a24 */ /* 0x000fe400078e0218 */
[----:B------:R-:W-:Y:S02]  /*1020*/  IMAD R18, R3, R18, R22 ;  /* 0x0000001203127224 */ /* 0x000fe400078e0216 */
[----:B------:R-:W-:Y:S01]  /*1030*/  IMAD.WIDE.U32 R22, R189, c[0x0][0x224], RZ ;  /* 0x00008900bd167a25 */ /* 0x000fe200078e00ff */
[----:B------:R-:W-:Y:S02]  /*1040*/  @!P1 IADD3 R25, R21, R5, RZ ;  /* 0x0000000515199210 */ /* 0x000fe40007ffe0ff */
[----:B------:R-:W-:Y:S01]  /*1050*/  ISETP.GT.U32.AND P4, PT, R3, R18, PT ;  /* 0x000000120300720c */ /* 0x000fe20003f84070 */
[----:B------:R-:W-:-:S02]  /*1060*/  IMAD R5, R0, R189, RZ ;  /* 0x000000bd00057224 */ /* 0x000fc400078e02ff */
[----:B------:R-:W1:Y:S01]  /*1070*/  LDC.U8 R0, c[0x0][0x3d0] ;  /* 0x0000f400ff007b82 */ /* 0x000e620000000000 */
[----:B------:R-:W-:Y:S02]  /*1080*/  @!P1 IMAD.MOV.U32 R28, RZ, RZ, R20 ;  /* 0x000000ffff1c9224 */ /* 0x000fe400078e0014 */
[----:B------:R-:W-:Y:S01]  /*1090*/  IMAD R5, R4, c[0x0][0x224], R5 ;  /* 0x0000890004057a24 */ /* 0x000fe200078e0205 */
[----:B------:R-:W-:Y:S01]  /*10a0*/  SHF.L.U64.HI R4, R189, 0x7, R4 ;  /* 0x00000007bd047819 */ /* 0x000fe20000010204 */
[----:B------:R-:W-:Y:S02]  /*10b0*/  IMAD R20, R22, UR7, RZ ;  /* 0x0000000716147c24 */ /* 0x000fe4000f8e02ff */
[----:B------:R-:W-:Y:S01]  /*10c0*/  IMAD.IADD R5, R23, 0x1, R5 ;  /* 0x0000000117057824 */ /* 0x000fe200078e0205 */
[----:B------:R-:W-:Y:S01]  /*10d0*/  SEL R4, R4, RZ, P0 ;  /* 0x000000ff04047207 */ /* 0x000fe20000000000 */
[----:B------:R-:W-:Y:S01]  /*10e0*/  @P2 IMAD R21, R189, c[0x0][0x214], RZ ;  /* 0x00008500bd152a24 */ /* 0x000fe200078e02ff */
[----:B------:R-:W-:Y:S01]  /*10f0*/  @!P4 IADD3 R18, R18, -R3, RZ ;  /* 0x800000031212c210 */ /* 0x000fe20007ffe0ff */
[----:B------:R-:W-:Y:S01]  /*1100*/  IMAD.WIDE.U32 R26, R22, UR6, RZ ;  /* 0x00000006161a7c25 */ /* 0x000fe2000f8e00ff */
[----:B------:R-:W-:-:S02]  /*1110*/  @!P4 IADD3 R6, R6, 0x1, RZ ;  /* 0x000000010606c810 */ /* 0x000fc40007ffe0ff */
[----:B------:R-:W-:Y:S01]  /*1120*/  ISETP.GE.U32.AND P5, PT, R18, R3, PT ;  /* 0x000000031200720c */ /* 0x000fe20003fa6070 */
[----:B------:R-:W-:Y:S01]  /*1130*/  IMAD R20, R5, UR6, R20 ;  /* 0x0000000605147c24 */ /* 0x000fe2000f8e0214 */
[----:B------:R-:W-:Y:S01]  /*1140*/  IADD3 R2, P0, R13, R2, RZ ;  /* 0x000000020d027210 */ /* 0x000fe20007f1e0ff */
[C---:B------:R-:W-:Y:S01]  /*1150*/  IMAD.WIDE.U32 R22, R30.reuse, UR6, RZ ;  /* 0x000000061e167c25 */ /* 0x040fe2000f8e00ff */
[----:B------:R-:W-:Y:S02]  /*1160*/  ISETP.NE.AND P4, PT, RZ, c[0x0][0x1c8], PT ;  /* 0x00007200ff007a0c */ /* 0x000fe40003f85270 */
[----:B------:R-:W-:Y:S01]  /*1170*/  @P2 SEL R21, R21, R30, !P1 ;  /* 0x0000001e15152207 */ /* 0x000fe20004800000 */
[----:B------:R-:W-:Y:S01]  /*1180*/  IMAD.X R4, R11, 0x1, R4, P0 ;  /* 0x000000010b047824 */ /* 0x000fe200000e0604 */
[----:B------:R-:W-:Y:S01]  /*1190*/  IADD3 R20, R27, R20, RZ ;  /* 0x000000141b147210 */ /* 0x000fe20007ffe0ff */
[----:B------:R-:W-:Y:S01]  /*11a0*/  IMAD R3, R30, UR7, RZ ;  /* 0x000000071e037c24 */ /* 0x000fe2000f8e02ff */
[----:B-1----:R-:W-:Y:S01]  /*11b0*/  ISETP.NE.AND P0, PT, R0, RZ, PT ;  /* 0x000000ff0000720c */ /* 0x002fe20003f05270 */
[----:B------:R-:W-:Y:S01]  /*11c0*/  IMAD R5, R2, UR7, RZ ;  /* 0x0000000702057c24 */ /* 0x000fe2000f8e02ff */
[----:B------:R-:W-:Y:S01]  /*11d0*/  SEL R22, R26, R22, !P1 ;  /* 0x000000161a167207 */ /* 0x000fe20004800000 */
[--C-:B------:R-:W-:Y:S01]  /*11e0*/  @!P2 IMAD R0, R189, c[0x0][0x1c0], R208.reuse ;  /* 0x00007000bd00aa24 */ /* 0x100fe200078e02d0 */
[----:B------:R-:W-:Y:S01]  /*11f0*/  @P5 IADD3 R6, R6, 0x1, RZ ;  /* 0x0000000106065810 */ /* 0x000fe20007ffe0ff */
[----:B------:R-:W-:Y:S01]  /*1200*/  @P1 IMAD.IADD R20, R23, 0x1, R3 ;  /* 0x0000000117141824 */ /* 0x000fe200078e0203 */
[----:B------:R-:W-:Y:S01]  /*1210*/  SEL R27, R32, RZ, P0 ;  /* 0x000000ff201b7207 */ /* 0x000fe20000000000 */
[----:B------:R-:W-:Y:S01]  /*1220*/  @P2 IMAD R26, R208, c[0x0][0x234], R21 ;  /* 0x00008d00d01a2a24 */ /* 0x000fe200078e0215 */
[----:B------:R-:W-:Y:S01]  /*1230*/  @!P3 IADD3 R6, -R6, RZ, RZ ;  /* 0x000000ff0606b210 */ /* 0x000fe20007ffe1ff */
[----:B------:R-:W-:Y:S01]  /*1240*/  IMAD R5, R4, UR6, R5 ;  /* 0x0000000604057c24 */ /* 0x000fe2000f8e0205 */
[----:B------:R-:W-:Y:S01]  /*1250*/  @!P4 LOP3.LUT R6, RZ, c[0x0][0x1c8], RZ, 0x33, !PT ;  /* 0x00007200ff06ca12 */ /* 0x000fe200078e33ff */
[----:B------:R-:W-:Y:S01]  /*1260*/  @!P2 IMAD R26, R0, c[0x0][0x214], RZ ;  /* 0x00008500001aaa24 */ /* 0x000fe200078e02ff */
[----:B------:R-:W-:Y:S01]  /*1270*/  SHF.R.S32.HI R4, RZ, 0x1f, R7 ;  /* 0x0000001fff047819 */ /* 0x000fe20000011407 */
[----:B------:R-:W-:Y:S01]  /*1280*/  IMAD.WIDE.U32 R2, R2, UR6, RZ ;  /* 0x0000000602027c25 */ /* 0x000fe2000f8e00ff */
[----:B------:R-:W-:-:S02]  /*1290*/  SHF.R.S32.HI R23, RZ, 0x1f, R208 ;  /* 0x0000001fff177819 */ /* 0x000fc400000114d0 */
[----:B------:R-:W-:Y:S01]  /*12a0*/  SEL R17, R17, RZ, P0 ;  /* 0x000000ff11117207 */ /* 0x000fe20000000000 */
[----:B------:R-:W-:Y:S01]  /*12b0*/  IMAD R0, R208, c[0x0][0x22c], RZ ;  /* 0x00008b00d0007a24 */ /* 0x000fe200078e02ff */
[----:B------:R-:W-:Y:S02]  /*12c0*/  IADD3 R18, R3, R5, RZ ;  /* 0x0000000503127210 */ /* 0x000fe40007ffe0ff */
[----:B------:R-:W-:Y:S02]  /*12d0*/  SHF.R.S32.HI R5, RZ, 0x1f, R6 ;  /* 0x0000001fff057819 */ /* 0x000fe40000011406 */
[----:B------:R-:W-:Y:S01]  /*12e0*/  SHF.R.S32.HI R21, RZ, 0x1f, R0 ;  /* 0x0000001fff157819 */ /* 0x000fe20000011400 */
[----:B------:R-:W-:Y:S05]  /*12f0*/  @!P2 BRA `(.L_x_910) ;  /* 0x000000700000a947 */ /* 0x000fea0003800000 */
[----:B------:R-:W-:Y:S01]  /*1300*/  @!P1 IMAD R30, R189, c[0x0][0x224], RZ ;  /* 0x00008900bd1e9a24 */ /* 0x000fe200078e02ff */
[----:B------:R-:W-:Y:S02]  /*1310*/  MOV R29, 0x80 ;  /* 0x00000080001d7802 */ /* 0x000fe40000000f00 */
[----:B------:R-:W-:-:S02]  /*1320*/  MOV R24, c[0x0][0x210] ;  /* 0x0000840000187a02 */ /* 0x000fc40000000f00 */
[----:B------:R-:W-:-:S03]  /*1330*/  LEA R31, R189, R30, 0x7 ;  /* 0x0000001ebd1f7211 */ /* 0x000fc600078e38ff */
[----:B------:R-:W-:-:S04]  /*1340*/  IMAD R24, R29, R24, c[0x0][0x234] ;  /* 0x00008d001d187624 */ /* 0x000fc800078e0218 */
[----:B------:R-:W-:Y:S01]  /*1350*/  IMAD R24, R24, R208, R31 ;  /* 0x000000d018187224 */ /* 0x000fe200078e021f */
[----:B------:R-:W-:Y:S05]  /*1360*/  BRA `(.L_x_911) ;  /* 0x0000002000007947 */ /* 0x000fea0003800000 */
.L_x_910:
[----:B------:R-:W-:-:S04]  /*1370*/  IMAD R24, R189, c[0x0][0x1c0], R208 ;  /* 0x00007000bd187a24 */ /* 0x000fc800078e02d0 */
[----:B------:R-:W-:Y:S02]  /*1380*/  IMAD R24, R24, c[0x0][0x224], RZ ;  /* 0x0000890018187a24 */ /* 0x000fe400078e02ff */
.L_x_911:
[----:B------:R-:W1:Y:S01]  /*1390*/  S2R R3, SR_TID.X ;  /* 0x0000000000037919 */ /* 0x000e620000002100 */
[----:B------:R-:W-:Y:S01]  /*13a0*/  UIMAD UR12, UR12, UR4, URZ ;  /* 0x000000040c0c72a4 */ /* 0x000fe2000f8e023f */
[----:B------:R-:W-:Y:S01]  /*13b0*/  IMAD R30, R11, c[0x0][0x370], RZ ;  /* 0x0000dc000b1e7a24 */ /* 0x000fe200078e02ff */
[----:B------:R-:W-:Y:S01]  /*13c0*/  SHF.R.S32.HI R191, RZ, 0x1f, R190 ;  /* 0x0000001fffbf7819 */ /* 0x000fe200000114be */
[C---:B------:R-:W-:Y:S01]  /*13d0*/  IMAD.IADD R24, R13.reuse, 0x1, R24 ;  /* 0x000000010d187824 */ /* 0x040fe200078e0218 */
[----:B------:R-:W-:Y:S01]  /*13e0*/  USHF.L.U32 UR6, UR12, 0x6, URZ ;  /* 0x000000060c067899 */ /* 0x000fe2000800063f */
[----:B------:R-:W-:Y:S01]  /*13f0*/  IMAD.IADD R26, R13, 0x1, R26 ;  /* 0x000000010d1a7824 */ /* 0x000fe200078e021a */
[----:B------:R-:W-:Y:S01]  /*1400*/  MOV R205, 0x4 ;  /* 0x0000000400cd7802 */ /* 0x000fe20000000f00 */
[----:B------:R-:W-:Y:S01]  /*1410*/  BSSY B1, `(.L_x_907) ;  /* 0x0000711000017945 */ /* 0x000fe20003800000 */
[----:B------:R-:W-:Y:S01]  /*1420*/  USHF.R.S32.HI UR5, URZ, 0x1f, UR6 ;  /* 0x0000001f3f057899 */ /* 0x000fe20008011406 */
[----:B------:R-:W-:-:S02]  /*1430*/  LEA.HI.SX32 R214, R9, 0xffffffff, 0x1a ;  /* 0xffffffff09d67811 */ /* 0x000fc400078fd2ff */
[----:B------:R-:W-:Y:S01]  /*1440*/  IADD3 R0, P4, P3, R2, UR6, R0 ;  /* 0x0000000602007c10 */ /* 0x000fe2000fb9e000 */
[-C--:B------:R-:W-:Y:S01]  /*1450*/  IMAD.WIDE R226, R26, R205.reuse, c[0x0][0x200] ;  /* 0x000080001ae27625 */ /* 0x080fe200078e02cd */
[----:B------:R-:W-:Y:S02]  /*1460*/  SHF.R.S32.HI R2, RZ, 0x1f, R188 ;  /* 0x0000001fff027819 */ /* 0x000fe400000114bc */
[----:B------:R-:W-:Y:S01]  /*1470*/  IADD3.X R18, R18, UR5, R21, P4, P3 ;  /* 0x0000000512127c10 */ /* 0x000fe2000a7e6415 */
[----:B------:R-:W-:Y:S01]  /*1480*/  IMAD.WIDE R204, R24, R205, c[0x0][0x3c8] ;  /* 0x0000f20018cc7625 */ /* 0x000fe200078e02cd */
[----:B------:R-:W-:Y:S02]  /*1490*/  IADD3 R22, P2, P1, R27, R0, R22 ;  /* 0x000000001b167210 */ /* 0x000fe4000795e016 */
[----:B------:R-:W-:Y:S02]  /*14a0*/  IADD3 R21, P4, R188, R13, RZ ;  /* 0x0000000dbc157210 */ /* 0x000fe40007f9e0ff */
[----:B------:R-:W-:Y:S01]  /*14b0*/  IADD3.X R20, R17, R18, R20, P2, P1 ;  /* 0x0000001211147210 */ /* 0x000fe200017e2414 */
[----:B------:R-:W-:Y:S01]  /*14c0*/  IMAD R17, R23, c[0x0][0x378], RZ ;  /* 0x0000de0017117a24 */ /* 0x000fe200078e02ff */
[----:B-1----:R-:W-:Y:S01]  /*14d0*/  SHF.R.S32.HI R0, RZ, 0x1f, R3 ;  /* 0x0000001fff007819 */ /* 0x002fe20000011403 */
[----:B------:R-:W-:Y:S01]  /*14e0*/  IMAD.X R18, R2, 0x1, R11, P4 ;  /* 0x0000000102127824 */ /* 0x000fe200020e060b */
[----:B------:R-:W-:Y:S01]  /*14f0*/  IADD3 R28, P3, R190, R28, RZ ;  /* 0x0000001cbe1c7210 */ /* 0x000fe20007f7e0ff */
[----:B------:R-:W-:Y:S01]  /*1500*/  IMAD R17, R208, c[0x0][0x37c], R17 ;  /* 0x0000df00d0117a24 */ /* 0x000fe200078e0211 */
[-C--:B------:R-:W-:Y:S01]  /*1510*/  LEA.HI R11, R0, R3.reuse, RZ, 0x5 ;  /* 0x00000003000b7211 */ /* 0x080fe200078f28ff */
[----:B------:R-:W-:Y:S01]  /*1520*/  IMAD R18, R18, c[0x0][0x190], RZ ;  /* 0x0000640012127a24 */ /* 0x000fe200078e02ff */
[----:B------:R-:W-:Y:S01]  /*1530*/  ISETP.GE.AND P4, PT, R19, 0x1, PT ;  /* 0x000000011300780c */ /* 0x000fe20003f86270 */
[----:B------:R-:W-:Y:S01]  /*1540*/  IMAD.X R29, R191, 0x1, R25, P3 ;  /* 0x00000001bf1d7824 */ /* 0x000fe200018e0619 */
[----:B------:R-:W-:Y:S01]  /*1550*/  LOP3.LUT R228, R11, 0xffffffe0, RZ, 0xc0, !PT ;  /* 0xffffffe00be47812 */ /* 0x000fe200078ec0ff */
[C---:B------:R-:W-:Y:S01]  /*1560*/  IMAD R25, R13.reuse, c[0x0][0x374], R30 ;  /* 0x0000dd000d197a24 */ /* 0x040fe200078e021e */
[----:B------:R-:W-:Y:S01]  /*1570*/  SHF.R.S32.HI R11, RZ, 0x5, R11 ;  /* 0x00000005ff0b7819 */ /* 0x000fe2000001140b */
[----:B------:R-:W-:Y:S01]  /*1580*/  IMAD.WIDE.U32 R28, R13, c[0x0][0x370], R28 ;  /* 0x0000dc000d1c7a25 */ /* 0x000fe200078e001c */
[----:B------:R-:W-:-:S03]  /*1590*/  IADD3 R228, -R228, R3, RZ ;  /* 0x00000003e4e47210 */ /* 0x000fc60007ffe1ff */
[----:B------:R-:W-:Y:S02]  /*15a0*/  IMAD.IADD R29, R29, 0x1, R25 ;  /* 0x000000011d1d7824 */ /* 0x000fe400078e0219 */
[----:B------:R-:W-:-:S04]  /*15b0*/  IMAD.WIDE.U32 R30, R21, c[0x0][0x190], R190 ;  /* 0x00006400151e7a25 */ /* 0x000fc800078e00be */
[----:B------:R-:W-:Y:S01]  /*15c0*/  IMAD R11, R11, UR12, R228 ;  /* 0x0000000c0b0b7c24 */ /* 0x000fe2000f8e02e4 */
[----:B------:R-:W-:Y:S01]  /*15d0*/  IADD3 R30, P2, R16, R30, RZ ;  /* 0x0000001e101e7210 */ /* 0x000fe20007f5e0ff */
[----:B------:R-:W-:Y:S02]  /*15e0*/  IMAD R18, R21, c[0x0][0x194], R18 ;  /* 0x0000650015127a24 */ /* 0x000fe400078e0212 */
[----:B------:R-:W-:Y:S01]  /*15f0*/  IMAD.WIDE.U32 R28, R208, c[0x0][0x378], R28 ;  /* 0x0000de00d01c7a25 */ /* 0x000fe200078e001c */
[----:B------:R-:W-:Y:S02]  /*1600*/  IADD3 R22, P1, R11, R22, RZ ;  /* 0x000000160b167210 */ /* 0x000fe40007f3e0ff */
[----:B------:R-:W-:Y:S01]  /*1610*/  IADD3.X R31, R15, R31, R18, P2, !PT ;  /* 0x0000001f0f1f7210 */ /* 0x000fe200017fe412 */
[----:B------:R-:W-:Y:S01]  /*1620*/  IMAD R23, R23, c[0x0][0x1a8], RZ ;  /* 0x00006a0017177a24 */ /* 0x000fe200078e02ff */
[----:B------:R-:W-:Y:S01]  /*1630*/  LEA.HI.X.SX32 R231, R11, R20, 0x1, P1 ;  /* 0x000000140be77211 */ /* 0x000fe200008f0eff */
[----:B------:R-:W-:Y:S01]  /*1640*/  IMAD R11, R2, c[0x0][0x370], RZ ;  /* 0x0000dc00020b7a24 */ /* 0x000fe200078e02ff */
[----:B------:R-:W-:Y:S01]  /*1650*/  IADD3 R29, R29, R17, RZ ;  /* 0x000000111d1d7210 */ /* 0x000fe20007ffe0ff */
[----:B------:R-:W-:Y:S01]  /*1660*/  IMAD R13, R208, c[0x0][0x1ac], R23 ;  /* 0x00006b00d00d7a24 */ /* 0x000fe200078e0217 */
[----:B------:R-:W-:Y:S01]  /*1670*/  LEA R230, P1, R22, c[0x0][0x350], 0x2 ;  /* 0x0000d40016e67a11 */ /* 0x000fe200078210ff */
[----:B------:R-:W-:-:S03]  /*1680*/  IMAD.WIDE.U32 R30, R208, c[0x0][0x1a8], R30 ;  /* 0x00006a00d01e7a25 */ /* 0x000fc600078e001e */
[----:B------:R-:W-:Y:S01]  /*1690*/  LEA.HI.X R231, R22, c[0x0][0x354], R231, 0x2, P1 ;  /* 0x0000d50016e77a11 */ /* 0x000fe200008f14e7 */
        /* <DEDUP_REMOVED lines=8> */
[----:B------:R-:W-:Y:S05]  /*1720*/  @!P4 BRA `(.L_x_912) ;  /* 0x000064000000c947 */ /* 0x000fea0003800000 */
[----:B------:R-:W-:Y:S01]  /*1730*/  @P0 BAR.SYNC.DEFER_BLOCKING 0x0 ;  /* 0x0000000000000b1d */ /* 0x000fe20000010000 */
[----:B------:R-:W-:Y:S01]  /*1740*/  IMAD R13, R195, -0x80, R216 ;  /* 0xffffff80c30d7824 */ /* 0x000fe200078e02d8 */
[----:B------:R-:W-:Y:S01]  /*1750*/  LEA.HI R15, R214, R214, RZ, 0x1 ;  /* 0x000000d6d60f7211 */ /* 0x000fe200078f08ff */
[----:B------:R-:W-:Y:S01]  /*1760*/  IMAD.SHL.U32 R9, R193, 0x2, RZ ;  /* 0x00000002c1097824 */ /* 0x000fe200078e00ff */
[----:B------:R-:W-:Y:S01]  /*1770*/  MOV R203, R205 ;  /* 0x000000cd00cb7202 */ /* 0x000fe20000000f00 */
[----:B------:R-:W-:Y:S01]  /*1780*/  IMAD.WIDE.U32 R20, R7, c[0x0][0x1a0], R190 ;  /* 0x0000680007147a25 */ /* 0x000fe200078e00be */
[----:B------:R-:W-:Y:S01]  /*1790*/  ISETP.GE.AND P2, PT, R188, R13, PT ;  /* 0x0000000dbc00720c */ /* 0x000fe20003f46270 */
[----:B------:R-:W-:Y:S01]  /*17a0*/  BSSY B0, `(.L_x_913) ;  /* 0x000001d000007945 */ /* 0x000fe20003800000 */
[----:B------:R-:W-:Y:S01]  /*17b0*/  LOP3.LUT R15, R15, 0xfffffffe, RZ, 0xc0, !PT ;  /* 0xfffffffe0f0f7812 */ /* 0x000fe200078ec0ff */
[----:B------:R-:W-:Y:S01]  /*17c0*/  IMAD R16, R4, c[0x0][0x1a0], RZ ;  /* 0x0000680004107a24 */ /* 0x000fe200078e02ff */
[----:B------:R-:W-:-:S02]  /*17d0*/  IADD3 R20, P0, R14, R20, RZ ;  /* 0x000000140e147210 */ /* 0x000fc40007f1e0ff */
[----:B------:R-:W-:Y:S01]  /*17e0*/  P2R R11, PR, RZ, 0x4 ;  /* 0x00000004ff0b7803 */ /* 0x000fe20000000000 */
[----:B------:R-:W-:-:S05]  /*17f0*/  IMAD R17, R7, c[0x0][0x1a4], R16 ;  /* 0x0000690007117a24 */ /* 0x000fca00078e0210 */
[----:B------:R-:W-:Y:S01]  /*1800*/  IADD3.X R21, R12, R21, R17, P0, !PT ;  /* 0x000000150c157210 */ /* 0x000fe200007fe411 */
[----:B------:R-:W-:Y:S02]  /*1810*/  IMAD.IADD R12, R214, 0x1, -R15 ;  /* 0x00000001d60c7824 */ /* 0x000fe400078e0a0f */
[----:B------:R-:W-:Y:S02]  /*1820*/  IMAD R15, R5, c[0x0][0x1b8], RZ ;  /* 0x00006e00050f7a24 */ /* 0x000fe400078e02ff */
[----:B------:R-:W-:Y:S01]  /*1830*/  IMAD.WIDE.U32 R20, R6, c[0x0][0x1b8], R20 ;  /* 0x00006e0006147a25 */ /* 0x000fe200078e0014 */
[----:B------:R1:W-:Y:S01]  /*1840*/  @P2 STS.128 [R9+0xa000], RZ ;  /* 0x00a000ff09002388 */ /* 0x0003e20000000c00 */
[----:B------:R-:W-:Y:S02]  /*1850*/  ISETP.NE.AND P1, PT, R12, 0x1, PT ;  /* 0x000000010c00780c */ /* 0x000fe40003f25270 */
[----:B------:R-:W-:-:S05]  /*1860*/  IMAD R15, R6, c[0x0][0x1bc], R15 ;  /* 0x00006f00060f7a24 */ /* 0x000fca00078e020f */
        /* <DEDUP_REMOVED lines=16> */
.L_x_914:
[----:B------:R-:W-:Y:S05]  /*1970*/  BSYNC B0 ;  /* 0x0000000000007941 */ /* 0x000fea0003800000 */
.L_x_913:
        /* <DEDUP_REMOVED lines=22> */
.L_x_916:
[----:B------:R-:W-:Y:S05]  /*1ae0*/  BSYNC B0 ;  /* 0x0000000000007941 */ /* 0x000fea0003800000 */
.L_x_915:
        /* <DEDUP_REMOVED lines=22> */
.L_x_918:
[----:B------:R-:W-:Y:S05]  /*1c50*/  BSYNC B0 ;  /* 0x0000000000007941 */ /* 0x000fea0003800000 */
.L_x_917:
        /* <DEDUP_REMOVED lines=22> */
.L_x_920:
[----:B------:R-:W-:Y:S05]  /*1dc0*/  BSYNC B0 ;  /* 0x0000000000007941 */ /* 0x000fea0003800000 */
.L_x_919:
        /* <DEDUP_REMOVED lines=13> */
.L_x_922:
[----:B------:R-:W-:Y:S05]  /*1ea0*/  BSYNC B0 ;  /* 0x0000000000007941 */ /* 0x000fea0003800000 */
.L_x_921:
        /* <DEDUP_REMOVED lines=15> */
.L_x_924:
[----:B------:R-:W-:Y:S05]  /*1fa0*/  BSYNC B0 ;  /* 0x0000000000007941 */ /* 0x000fea0003800000 */
.L_x_923:
[----:B-1----:R-:W-:Y:S01]  /*1fb0*/  IADD3 R12, R193, 0x1000, RZ ;  /* 0x00001000c10c7810 */ /* 0x002fe20007ffe0ff */
        /* <DEDUP_REMOVED lines=18> */
.L_x_926:
[----:B------:R-:W-:Y:S05]  /*20e0*/  BSYNC B0 ;  /* 0x0000000000007941 */ /* 0x000fea0003800000 */
.L_x_925:
        /* <DEDUP_REMOVED lines=20> */
.L_x_928:
[----:B------:R-:W-:Y:S05]  /*2230*/  BSYNC B0 ;  /* 0x0000000000007941 */ /* 0x000fea0003800000 */
.L_x_927:
[C---:B-1----:R-:W-:Y:S01]  /*2240*/  IADD3 R12, R192.reuse, 0x8, RZ ;  /* 0x00000008c00c7810 */ /* 0x042fe20007ffe0ff */
[----:B------:R-:W-:Y:S01]  /*2250*/  IMAD.WIDE R14, R192, 0x4, R226 ;  /* 0x00000004c00e7825 */ /* 0x000fe200078e02e2 */
[----:B------:R-:W-:Y:S02]  /*2260*/  MOV R212, 0x7f800000 ;  /* 0x7f80000000d47802 */ /* 0x000fe40000000f00 */
[-C--:B------:R-:W-:Y:S01]  /*2270*/  ISETP.GE.AND P2, PT, R12, R19.reuse, PT ;  /* 0x000000130c00720c */ /* 0x080fe20003f46270 */
[----:B------:R-:W-:Y:S01]  /*2280*/  IMAD.MOV.U32 R211, RZ, RZ, 0x7f800000 ;  /* 0x7f800000ffd37424 */ /* 0x000fe200078e00ff */
[C---:B------:R-:W-:Y:S02]  /*2290*/  IADD3 R12, R192.reuse, 0x20, RZ ;  /* 0x00000020c00c7810 */ /* 0x040fe40007ffe0ff */
[----:B------:R-:W-:Y:S02]  /*22a0*/  MOV R209, 0x7f800000 ;  /* 0x7f80000000d17802 */ /* 0x000fe40000000f00 */
[----:B------:R-:W-:-:S02]  /*22b0*/  ISETP.GE.AND P0, PT, R192, R19, PT ;  /* 0x00000013c000720c */ /* 0x000fc40003f06270 */
[----:B------:R-:W-:Y:S02]  /*22c0*/  ISETP.NE.AND P3, PT, R11, RZ, PT ;  /* 0x000000ff0b00720c */ /* 0x000fe40003f65270 */
[----:B------:R-:W-:-:S03]  /*22d0*/  IADD3 R11, R192, 0x28, RZ ;  /* 0x00000028c00b7810 */ /* 0x000fc60007ffe0ff */
[----:B------:R1:W5:Y:S01]  /*22e0*/  @!P2 LDG.E R212, [R14.64+0x20] ;  /* 0x000020180ed4a981 */ /* 0x000362000c1e1900 */
[----:B------:R-:W-:-:S05]  /*22f0*/  ISETP.GE.AND P2, PT, R12, R19, PT ;  /* 0x000000130c00720c */ /* 0x000fca0003f46270 */
[----:B------:R1:W5:Y:S01]  /*2300*/  @!P0 LDG.E R211, [R14.64] ;  /* 0x000000180ed38981 */ /* 0x000362000c1e1900 */
[----:B------:R-:W-:-:S07]  /*2310*/  ISETP.GE.AND P0, PT, R11, R19, PT ;  /* 0x000000130b00720c */ /* 0x000fce0003f06270 */
[----:B------:R1:W5:Y:S01]  /*2320*/  @!P2 LDG.E R209, [R14.64+0x80] ;  /* 0x000080180ed1a981 */ /* 0x000362000c1e1900 */
[----:B------:R-:W-:-:S03]  /*2330*/  IMAD.MOV.U32 R210, RZ, RZ, 0x7f800000 ;  /* 0x7f800000ffd27424 */ /* 0x000fc600078e00ff */
[----:B------:R1:W-:Y:S01]  /*2340*/  @P3 STS.128 [R9+0x6000], RZ ;  /* 0x006000ff09003388 */ /* 0x0003e20000000c00 */
[----:B------:R-:W-:-:S04]  /*2350*/  IMAD.WIDE.U32 R12, R7, c[0x0][0x198], R190 ;  /* 0x00006600070c7a25 */ /* 0x000fc800078e00be */
[----:B---3--:R-:W-:-:S04]  /*2360*/  @!P0 IMAD.WIDE R16, R11, 0x4, R226 ;  /* 0x000000040b108825 */ /* 0x008fc800078e02e2 */
[----:B------:R-:W-:Y:S01]  /*2370*/  IMAD R4, R4, c[0x0][0x198], RZ ;  /* 0x0000660004047a24 */ /* 0x000fe200078e02ff */
[----:B------:R1:W5:Y:S01]  /*2380*/  @!P0 LDG.E R210, [R16.64] ;  /* 0x0000001810d28981 */ /* 0x000362000c1e1900 */
[----:B------:R-:W-:Y:S02]  /*2390*/  IADD3 R12, P0, R10, R12, RZ ;  /* 0x0000000c0a0c7210 */ /* 0x000fe40007f1e0ff */
[----:B------:R-:W-:-:S05]  /*23a0*/  IMAD R11, R7, c[0x0][0x19c], R4 ;  /* 0x00006700070b7a24 */ /* 0x000fca00078e0204 */
        /* <DEDUP_REMOVED lines=12> */
[----:B-1----:R-:W-:-:S04]  /*2470*/  IMAD.WIDE.U32 R14, R188, c[0x0][0x198], R10 ;  /* 0x00006600bc0e7a25 */ /* 0x002fc800078e000a */
        /* <DEDUP_REMOVED lines=8> */
.L_x_930:
[----:B------:R-:W-:Y:S05]  /*2500*/  BSYNC B0 ;  /* 0x0000000000007941 */ /* 0x000fea0003800000 */
.L_x_929:
        /* <DEDUP_REMOVED lines=19> */
.L_x_932:
[----:B------:R-:W-:Y:S05]  /*2640*/  BSYNC B0 ;  /* 0x0000000000007941 */ /* 0x000fea0003800000 */
.L_x_931:
        /* <DEDUP_REMOVED lines=19> */
.L_x_934:
[----:B------:R-:W-:Y:S05]  /*2780*/  BSYNC B0 ;  /* 0x0000000000007941 */ /* 0x000fea0003800000 */
.L_x_933:
        /* <DEDUP_REMOVED lines=19> */
.L_x_936:
[----:B------:R-:W-:Y:S05]  /*28c0*/  BSYNC B0 ;  /* 0x0000000000007941 */ /* 0x000fea0003800000 */
.L_x_935:
[----:B------:R-:W0:Y:S01]  /*28d0*/  LDGDEPBAR ;  /* 0x00000000000079af */ /* 0x000e220000000000 */
[----:B------:R-:W-:Y:S02]  /*28e0*/  IMAD.MOV.U32 R8, RZ, RZ, c[0x0][0x308] ;  /* 0x0000c200ff087624 */ /* 0x000fe400078e00ff */
[----:B-1234-:R-:W-:Y:S01]  /*28f0*/  IMAD.MOV.U32 R9, RZ, RZ, c[0x0][0x30c] ;  /* 0x0000c300ff097624 */ /* 0x01efe200078e00ff */
[----:B------:R-:W-:-:S04]  /*2900*/  DEPBAR.LE SB0, 0x1 ;  /* 0x000080400000791a */ /* 0x000fc80000000000 */
[----:B------:R-:W-:Y:S06]  /*2910*/  BAR.SYNC.DEFER_BLOCKING 0x0 ;  /* 0x0000000000007b1d */ /* 0x000fec0000010000 */
[----:B------:R-:W2:Y:S04]  /*2920*/  LDG.E.64 R206, [R8.64+0x8] ;  /* 0x0000081808ce7981 */ /* 0x000ea8000c1e1b00 */
[----:B------:R-:W3:Y:S01]  /*2930*/  LDG.E.64 R4, [R8.64] ;  /* 0x0000001808047981 */ /* 0x000ee2000c1e1b00 */
[----:B------:R-:W-:Y:S01]  /*2940*/  LEA.HI R0, R0, R3, RZ, 0x4 ;  /* 0x0000000300007211 */ /* 0x000fe200078f20ff */
[----:B------:R-:W-:Y:S01]  /*2950*/  IMAD R2, R189, c[0x0][0x1c0], R208 ;  /* 0x00007000bd027a24 */ /* 0x000fe200078e02d0 */
[----:B------:R-:W-:Y:S01]  /*2960*/  IADD3 R7, R7, 0x80, RZ ;  /* 0x0000008007077810 */ /* 0x000fe20007ffe0ff */
[----:B------:R1:W4:Y:S01]  /*2970*/  LDSM.16.M88.4 R140, [R179+0xa000] ;  /* 0x00a00000b38c783b */ /* 0x0003220000000200 */
[----:B------:R-:W-:Y:S01]  /*2980*/  LOP3.LUT R0, R0, 0xfffffff0, RZ, 0xc0, !PT ;  /* 0xfffffff000007812 */ /* 0x000fe200078ec0ff */
[----:B------:R-:W-:Y:S01]  /*2990*/  USHF.L.U32 UR17, UR12, 0x4, URZ ;  /* 0x000000040c117899 */ /* 0x000fe2000800063f */
[----:B------:R-:W-:Y:S01]  /*29a0*/  ISETP.GE.AND P2, PT, R7, R216, PT ;  /* 0x000000d80700720c */ /* 0x000fe20003f46270 */
[----:B------:R-:W-:Y:S01]  /*29b0*/  IMAD.SHL.U32 R7, R2, 0x20, RZ ;  /* 0x0000002002077824 */ /* 0x000fe200078e00ff */
[----:B------:R1:W1:Y:S01]  /*29c0*/  LDSM.16.M88.4 R144, [R179+0xa800] ;  /* 0x00a80000b390783b */ /* 0x0002620000000200 */
[----:B------:R-:W-:Y:S01]  /*29d0*/  IMAD.IADD R3, R3, 0x1, -R0 ;  /* 0x0000000103037824 */ /* 0x000fe200078e0a00 */
[----:B------:R-:W-:Y:S01]  /*29e0*/  USHF.L.U32 UR18, UR12, 0x3, URZ ;  /* 0x000000030c127899 */ /* 0x000fe2000800063f */
[----:B------:R-:W-:Y:S01]  /*29f0*/  IMAD.MOV.U32 R175, RZ, RZ, 0x20 ;  /* 0x00000020ffaf7424 */ /* 0x000fe200078e00ff */
[----:B------:R1:W1:Y:S01]  /*2a00*/  LDSM.16.M88.4 R148, [R174+0xa000] ;  /* 0x00a00000ae94783b */ /* 0x0002620000000200 */
[----:B------:R-:W-:Y:S01]  /*2a10*/  UIADD3 UR11, UR17, 0x20, URZ ;  /* 0x00000020110b7890 */ /* 0x000fe2000fffe03f */
[----:B------:R-:W-:Y:S01]  /*2a20*/  SHF.R.S32.HI R0, RZ, 0x1f, R3 ;  /* 0x0000001fff007819 */ /* 0x000fe20000011403 */
[----:B------:R-:W-:Y:S01]  /*2a30*/  IMAD.SHL.U32 R220, R186, 0x20, RZ ;  /* 0x00000020badc7824 */ /* 0x000fe200078e00ff */
[----:B------:R1:W1:Y:S01]  /*2a40*/  LDSM.16.M88.4 R152, [R174+0xa800] ;  /* 0x00a80000ae98783b */ /* 0x0002620000000200 */
[----:B------:R-:W-:Y:S01]  /*2a50*/  UIADD3 UR10, UR18, UR11, URZ ;  /* 0x0000000b120a7290 */ /* 0x000fe2000fffe03f */
[----:B------:R-:W-:Y:S01]  /*2a60*/  LEA.HI R0, R0, R3, RZ, 0x3 ;  /* 0x0000000300007211 */ /* 0x000fe200078f18ff */
[----:B------:R-:W-:Y:S01]  /*2a70*/  IMAD.MOV.U32 R183, RZ, RZ, 0x40 ;  /* 0x00000040ffb77424 */ /* 0x000fe200078e00ff */
[----:B------:R1:W1:Y:S01]  /*2a80*/  LDSM.16.M88.4 R156, [R173+0xa000] ;  /* 0x00a00000ad9c783b */ /* 0x0002620000000200 */
[----:B------:R-:W-:Y:S01]  /*2a90*/  IADD3 R176, R181, 0x1000, RZ ;  /* 0x00001000b5b07810 */ /* 0x000fe20007ffe0ff */
[----:B------:R-:W-:Y:S01]  /*2aa0*/  UIADD3 UR9, UR18, UR10, URZ ;  /* 0x0000000a12097290 */ /* 0x000fe2000fffe03f */
[----:B------:R-:W-:Y:S01]  /*2ab0*/  LOP3.LUT R0, R0, 0xfffffff8, RZ, 0xc0, !PT ;  /* 0xfffffff800007812 */ /* 0x000fe200078ec0ff */
[----:B------:R1:W1:Y:S01]  /*2ac0*/  LDSM.16.M88.4 R160, [R173+0xa800] ;  /* 0x00a80000ada0783b */ /* 0x0002620000000200 */
[----:B------:R-:W-:Y:S01]  /*2ad0*/  SEL R176, R176, R181, !P1 ;  /* 0x000000b5b0b07207 */ /* 0x000fe20004800000 */
[----:B------:R-:W-:Y:S01]  /*2ae0*/  UIADD3 UR8, UR18, UR9, URZ ;  /* 0x0000000912087290 */ /* 0x000fe2000fffe03f */
[----:B------:R-:W-:Y:S01]  /*2af0*/  CS2R R94, SRZ ;  /* 0x00000000005e7805 */ /* 0x000fe2000001ff00 */
[----:B------:R-:W-:Y:S01]  /*2b00*/  IMAD.IADD R0, R3, 0x1, -R0 ;  /* 0x0000000103007824 */ /* 0x000fe200078e0a00 */
[----:B------:R-:W-:Y:S01]  /*2b10*/  SHF.R.S32.HI R3, RZ, 0x1f, R228 ;  /* 0x0000001fff037819 */ /* 0x000fe200000114e4 */
[----:B------:R1:W1:Y:S01]  /*2b20*/  LDSM.16.M88.4 R164, [R172+0xa000] ;  /* 0x00a00000aca4783b */ /* 0x0002620000000200 */
[----:B------:R-:W-:Y:S01]  /*2b30*/  UIADD3 UR7, UR18, UR8, URZ ;  /* 0x0000000812077290 */ /* 0x000fe2000fffe03f */
[----:B------:R-:W-:Y:S01]  /*2b40*/  CS2R R92, SRZ ;  /* 0x00000000005c7805 */ /* 0x000fe2000001ff00 */
[C---:B------:R-:W-:Y:S01]  /*2b50*/  LOP3.LUT P0, RZ, R0.reuse, 0x2, RZ, 0xc0, !PT ;  /* 0x0000000200ff7812 */ /* 0x040fe2000780c0ff */
[----:B------:R1:W1:Y:S01]  /*2b60*/  LDSM.16.M88.4 R168, [R172+0xa800] ;  /* 0x00a80000aca8783b */ /* 0x0002620000000200 */
[----:B------:R-:W-:Y:S01]  /*2b70*/  LOP3.LUT P3, RZ, R0, 0x4, RZ, 0xc0, !PT ;  /* 0x0000000400ff7812 */ /* 0x000fe2000786c0ff */
[----:B------:R-:W-:Y:S01]  /*2b80*/  IMAD.SHL.U32 R0, R182, 0x2, RZ ;  /* 0x00000002b6007824 */ /* 0x000fe200078e00ff */
        /* <DEDUP_REMOVED lines=34> */
[----:B------:R-:W-:Y:S01]  /*2db0*/  UIADD3 UR5, -UR6, URZ, URZ ;  /* 0x0000003f06057290 */ /* 0x000fe2000fffe13f */
[----:B------:R-:W-:Y:S01]  /*2dc0*/  IMAD.IADD R2, R180, 0x1, R175 ;  /* 0x00000001b4027824 */ /* 0x000fe200078e02af */
[----:B------:R-:W-:-:S02]  /*2dd0*/  UIMAD UR16, UR12, 0x18, URZ ;  /* 0x000000180c1078a4 */ /* 0x000fc4000f8e023f */
[----:B------:R-:W-:Y:S02]  /*2de0*/  USHF.L.U32 UR15, UR12, 0x5, URZ ;  /* 0x000000050c0f7899 */ /* 0x000fe4000800063f */
[----:B------:R-:W-:Y:S02]  /*2df0*/  UIMAD UR14, UR12, 0x28, URZ ;  /* 0x000000280c0e78a4 */ /* 0x000fe4000f8e023f */
[----:B------:R-:W-:Y:S02]  /*2e00*/  UIMAD UR13, UR12, 0x30, URZ ;  /* 0x000000300c0d78a4 */ /* 0x000fe4000f8e023f */
[----:B------:R-:W-:Y:S02]  /*2e10*/  UIMAD UR12, UR12, 0x38, URZ ;  /* 0x000000380c0c78a4 */ /* 0x000fe4000f8e023f */
[----:B------:R-:W-:Y:S01]  /*2e20*/  UIADD3 UR6, UR18, UR7, URZ ;  /* 0x0000000712067290 */ /* 0x000fe2000fffe03f */
[----:B--2---:R-:W-:Y:S02]  /*2e30*/  IADD3 R228, P5, P4, R7, R206, R228 ;  /* 0x000000ce07e47210 */ /* 0x004fe40007cbe0e4 */
[----:B------:R-:W-:Y:S01]  /*2e40*/  SHF.R.S32.HI R206, RZ, 0x1f, R7 ;  /* 0x0000001fffce7819 */ /* 0x000fe20000011407 */
[----:B---3--:R2:W3:Y:S02]  /*2e50*/  R2UR UR22, R5 ;  /* 0x00000000051673c2 */ /* 0x0084e400000e0000 */
[----:B------:R-:W-:Y:S01]  /*2e60*/  IMAD.WIDE.U32 R228, R228, -0x2daee0ad, RZ ;  /* 0xd2511f53e4e47825 */ /* 0x000fe200078e00ff */
[----:B------:R-:W-:-:S02]  /*2e70*/  IADD3.X R206, R206, R207, R3, P5, P4 ;  /* 0x000000cfcece7210 */ /* 0x000fc40002fe8403 */
[----:B------:R-:W-:Y:S01]  /*2e80*/  IADD3 R3, R182, 0x1000, RZ ;  /* 0x00001000b6037810 */ /* 0x000fe20007ffe0ff */
[----:B------:R-:W-:-:S03]  /*2e90*/  IMAD.MOV.U32 R207, RZ, RZ, R213 ;  /* 0x000000ffffcf7224 */ /* 0x000fc600078e00d5 */
[----:B------:R-:W-:Y:S01]  /*2ea0*/  SEL R178, R3, R182, !P1 ;  /* 0x000000b603b27207 */ /* 0x000fe20004800000 */
[----:B------:R2:W1:Y:S01]  /*2eb0*/  R2UR UR23, R4 ;  /* 0x00000000041773c2 */ /* 0x00046200000e0000 */
[----:B------:R-:W1:Y:S03]  /*2ec0*/  @P2 S2R R3, SR_TID.X ;  /* 0x0000000000032919 */ /* 0x000e660000002100 */
[----:B------:R-:W-:Y:S02]  /*2ed0*/  IMAD.SHL.U32 R178, R178, 0x2, RZ ;  /* 0x00000002b2b27824 */ /* 0x000fe400078e00ff */
[----:B-1----:R-:W-:-:S05]  /*2ee0*/  @P2 IMAD.SHL.U32 R3, R3, 0x2, RZ ;  /* 0x0000000203032824 */ /* 0x002fca00078e00ff */
[----:B------:R-:W-:Y:S01]  /*2ef0*/  @P2 LOP3.LUT R220, R220, 0x6, R3, 0xf8, !PT ;  /* 0x00000006dcdc2812 */ /* 0x000fe200078ef803 */
[----:B--234-:R-:W-:Y:S02]  /*2f00*/  IMAD.IADD R3, R0, 0x1, R175 ;  /* 0x0000000100037824 */ /* 0x01cfe400078e02af */
.L_x_939:
[----:B------:R-:W0:Y:S01]  /*2f10*/  LDGDEPBAR ;  /* 0x00000000000079af */ /* 0x000e220000000000 */
[----:B------:R-:W-:Y:S01]  /*2f20*/  IMAD.IADD R184, R178, 0x1, R175 ;  /* 0x00000001b2b87824 */ /* 0x000fe200078e02af */
[----:B-----5:R-:W-:Y:S01]  /*2f30*/  FSETP.NEU.FTZ.AND P6, PT, R212, -INF , PT ;  /* 0xff800000d400780b */ /* 0x020fe20003fdd000 */
[--C-:B------:R-:W-:Y:S01]  /*2f40*/  IMAD.IADD R185, R178, 0x1, R183.reuse ;  /* 0x00000001b2b97824 */ /* 0x100fe200078e02b7 */
[----:B------:R-:W-:Y:S01]  /*2f50*/  FSETP.NEU.FTZ.AND P1, PT, R211, -INF , PT ;  /* 0xff800000d300780b */ /* 0x000fe20003f3d000 */
[----:B------:R-:W-:Y:S01]  /*2f60*/  IMAD.IADD R183, R184, 0x1, R183 ;  /* 0x00000001b8b77824 */ /* 0x000fe200078e02b7 */
[----:B------:R-:W-:Y:S01]  /*2f70*/  LOP3.LUT R236, R206, UR23, RZ, 0x3c, !PT ;  /* 0x00000017ceec7c12 */ /* 0x000fe2000f8e3cff */
        /* <DEDUP_REMOVED lines=68> */
[-C--:B------:R-:W-:Y:S03]  /*33c0*/  HMMA.16816.F32.BF16 R4, R132, R136.reuse, R4 ;  /* 0x000000888404723c */ /* 0x080fe60000041804 */
[----:B------:R-:W-:Y:S01]  /*33d0*/  LOP3.LUT R238, R243, UR21, R238, 0x96, !PT ;  /* 0x00000015f3ee7c12 */ /* 0x000fe2000f8e96ee */
[----:B------:R-:W-:Y:S01]  /*33e0*/  IMAD.WIDE.U32 R246, R236, -0x2daee0ad, RZ ;  /* 0xd2511f53ecf67825 */ /* 0x000fe200078e00ff */
[----:B------:R-:W-:Y:S01]  /*33f0*/  LOP3.LUT R239, R249, UR19, R250, 0x96, !PT ;  /* 0x00000013f9ef7c12 */ /* 0x000fe2000f8e96fa */
[----:B------:R-:W-:Y:S02]  /*3400*/  UIADD3 UR21, UR23, -0x255992d5, URZ ;  /* 0xdaa66d2b17157890 */ /* 0x000fe4000fffe03f */
[C---:B---3--:R-:W-:Y:S08]  /*3410*/  HMMA.16816.F32.BF16 R8, R100.reuse, R136, R8 ;  /* 0x000000886408723c */ /* 0x048ff00000041808 */
        /* <DEDUP_REMOVED lines=9> */
[-C--:B----4-:R-:W-:Y:S01]  /*34b0*/  HMMA.16816.F32.BF16 R4, R108, R112.reuse, R4 ;  /* 0x000000706c04723c */ /* 0x090fe20000041804 */
        /* <DEDUP_REMOVED lines=491> */
[----:B------:R-:W-:Y:S03]  /*5370*/  IMAD.U32 R5, R7, -0x40, RZ ;  /* 0xffffffc007057824 */ /* 0x000fe600078e00ff */
[----:B------:R-:W-:Y:S02]  /*5380*/  SEL R4, R4, 0x2000, !P4 ;  /* 0x0000200004047807 */ /* 0x000fe40006000000 */
[----:B------:R-:W-:Y:S03]  /*5390*/  LEA R224, P0, R5, R224, 0x1 ;  /* 0x000000e005e07211 */ /* 0x000fe600078008ff */
[--C-:B------:R-:W-:Y:S01]  /*53a0*/  IMAD.IADD R213, R213, 0x1, R4.reuse ;  /* 0x00000001d5d57824 */ /* 0x100fe200078e0204 */
[----:B------:R-:W-:Y:S01]  /*53b0*/  LEA.HI.X.SX32 R225, R5, R225, 0x1, P0 ;  /* 0x000000e105e17211 */ /* 0x000fe200000f0eff */
[--C-:B------:R-:W-:Y:S01]  /*53c0*/  IMAD.IADD R207, R207, 0x1, R4.reuse ;  /* 0x00000001cfcf7824 */ /* 0x100fe200078e0204 */
[C---:B------:R-:W-:Y:S01]  /*53d0*/  @!P1 LEA R6, P0, R7.reuse, R224, 0x6 ;  /* 0x000000e007069211 */ /* 0x040fe200078030ff */
[----:B------:R-:W-:Y:S01]  /*53e0*/  @!P1 IMAD.MOV.U32 R5, RZ, RZ, c[0x0][0x194] ;  /* 0x00006500ff059624 */ /* 0x000fe200078e00ff */
[----:B------:R1:W-:Y:S01]  /*53f0*/  @P1 STS [R213], RZ ;  /* 0x000000ffd5001388 */ /* 0x0003e20000000800 */
[----:B------:R-:W-:Y:S03]  /*5400*/  IMAD.IADD R178, R178, 0x1, R4 ;  /* 0x00000001b2b27824 */ /* 0x000fe600078e0204 */
        /* <DEDUP_REMOVED lines=17> */
.L_x_937:
[----:B------:R-:W-:Y:S01]  /*5520*/  F2FP.BF16.PACK_AB R205, R232, R205 ;  /* 0x000000cde8cd723e */ /* 0x000fe200000010ff */
[----:B------:R-:W-:Y:S01]  /*5530*/  IMAD.SHL.U32 R112, R181, 0x2, RZ ;  /* 0x00000002b5707824 */ /* 0x000fe200078e00ff */
[----:B------:R-:W-:Y:S01]  /*5540*/  F2FP.BF16.PACK_AB R221, R234, R221 ;  /* 0x000000ddeadd723e */ /* 0x000fe200000010ff */
[----:B------:R-:W-:Y:S01]  /*5550*/  IMAD.SHL.U32 R117, R193, 0x2, RZ ;  /* 0x00000002c1757824 */ /* 0x000fe200078e00ff */
        /* <DEDUP_REMOVED lines=103> */
.L_x_938:
        /* <DEDUP_REMOVED lines=344> */
.L_x_940:
        /* <DEDUP_REMOVED lines=15> */
.L_x_941:
        /* <DEDUP_REMOVED lines=37> */
.L_x_943:
[----:B------:R-:W-:Y:S05]  /*7490*/  BSYNC B0 ;  /* 0x0000000000007941 */ /* 0x000fea0003800000 */
.L_x_942:
        /* <DEDUP_REMOVED lines=14> */
.L_x_945:
[----:B------:R-:W-:Y:S05]  /*7580*/  BSYNC B0 ;  /* 0x0000000000007941 */ /* 0x000fea0003800000 */
.L_x_944:
        /* <DEDUP_REMOVED lines=14> */
.L_x_947:
[----:B------:R-:W-:Y:S05]  /*7670*/  BSYNC B0 ;  /* 0x0000000000007941 */ /* 0x000fea0003800000 */
.L_x_946:
        /* <DEDUP_REMOVED lines=14> */
.L_x_949:
[----:B------:R-:W-:Y:S05]  /*7760*/  BSYNC B0 ;  /* 0x0000000000007941 */ /* 0x000fea0003800000 */
.L_x_948:
        /* <DEDUP_REMOVED lines=19> */
.L_x_951:
[----:B------:R-:W-:Y:S05]  /*78a0*/  BSYNC B0 ;  /* 0x0000000000007941 */ /* 0x000fea0003800000 */
.L_x_950:
        /* <DEDUP_REMOVED lines=13> */
.L_x_953:
[----:B------:R-:W-:Y:S05]  /*7980*/  BSYNC B0 ;  /* 0x0000000000007941 */ /* 0x000fea0003800000 */
.L_x_952:
        /* <DEDUP_REMOVED lines=13> */
.L_x_955:
[----:B------:R-:W-:Y:S05]  /*7a60*/  BSYNC B0 ;  /* 0x0000000000007941 */ /* 0x000fea0003800000 */
.L_x_954:
        /* <DEDUP_REMOVED lines=12> */
.L_x_912:
        /* <DEDUP_REMOVED lines=15> */
.L_x_957:
        /* <DEDUP_REMOVED lines=15> */
.L_x_958:
        /* <DEDUP_REMOVED lines=26> */
.L_x_960:
[----:B------:R-:W-:Y:S05]  /*7eb0*/  BSYNC B0 ;  /* 0x0000000000007941 */ /* 0x000fea0003800000 */
.L_x_959:
        /* <DEDUP_REMOVED lines=14> */
.L_x_962:
[----:B------:R-:W-:Y:S05]  /*7fa0*/  BSYNC B0 ;  /* 0x0000000000007941 */ /* 0x000fea0003800000 */
.L_x_961:
        /* <DEDUP_REMOVED lines=14> */
.L_x_964:
[----:B------:R-:W-:Y:S05]  /*8090*/  BSYNC B0 ;  /* 0x0000000000007941 */ /* 0x000fea0003800000 */
.L_x_963:
        /* <DEDUP_REMOVED lines=14> */
.L_x_966:
[----:B------:R-:W-:Y:S05]  /*8180*/  BSYNC B0 ;  /* 0x0000000000007941 */ /* 0x000fea0003800000 */
.L_x_965:
        /* <DEDUP_REMOVED lines=19> */
.L_x_968:
[----:B------:R-:W-:Y:S05]  /*82c0*/  BSYNC B0 ;  /* 0x0000000000007941 */ /* 0x000fea0003800000 */
.L_x_967:
        /* <DEDUP_REMOVED lines=12> */
.L_x_970:
[----:B------:R-:W-:Y:S05]  /*8390*/  BSYNC B0 ;  /* 0x0000000000007941 */ /* 0x000fea0003800000 */
.L_x_969:
        /* <DEDUP_REMOVED lines=12> */
.L_x_972:
[----:B------:R-:W-:Y:S05]  /*8460*/  BSYNC B0 ;  /* 0x0000000000007941 */ /* 0x000fea0003800000 */
.L_x_971:
        /* <DEDUP_REMOVED lines=11> */
.L_x_956:
[----:B------:R-:W-:Y:S05]  /*8520*/  BSYNC B1 ;  /* 0x0000000000017941 */ /* 0x000fea0003800000 */
.L_x_907:
        /* <DEDUP_REMOVED lines=9> */
.L_x_973:
[----:B------:R-:W-:Y:S05]  /*85c0*/  EXIT ;  /* 0x000000000000794d */ /* 0x000fea0003800000 */
.L_x_975:
        /* <DEDUP_REMOVED lines=11> */
.L_x_2468:


//--------------------- .text._ZN5flash44flash_bwd_dq_dk_dv_loop_seqk_parallel_kernelI23Flash_bwd_kernel_traitsILi64ELi64ELi128ELi8ELi2ELi4ELi4ELb1ELb0EN7cutlass10bfloat16_tE19Flash_kernel_traitsILi64ELi64ELi128ELi8ES3_EELb0ELb0ELb0ELb0ELb0ELb0ELb1EEEvNS_16Flash_bwd_paramsE --------------------------
	.section	.text._ZN5flash44flash_bwd_dq_dk_dv_loop_seqk_parallel_kernelI23Flash_bwd_kernel_traitsILi64ELi64ELi128ELi8ELi2ELi4ELi4ELb1ELb0EN7cutlass10bfloat16_tE19Flash_kernel_traitsILi64ELi64ELi128ELi8ES3_EELb0ELb0ELb0ELb0ELb0ELb0ELb1EEEvNS_16Flash_bwd_paramsE,"ax",@progbits
	.sectioninfo	@"SHI_REGISTERS=255"
	.align	128
        .global         _ZN5flash44flash_bwd_dq_dk_dv_loop_seqk_parallel_kernelI23Flash_bwd_kernel_traitsILi64ELi64ELi128ELi8ELi2ELi4ELi4ELb1ELb0EN7cutlass10bfloat16_tE19Flash_kernel_traitsILi64ELi64ELi128ELi8ES3_EELb0ELb0ELb0ELb0ELb0ELb0ELb1EEEvNS_16Flash_bwd_paramsE
        .type           _ZN5flash44flash_bwd_dq_dk_dv_loop_seqk_parallel_kernelI23Flash_bwd_kernel_traitsILi64ELi64ELi128ELi8ELi2ELi4ELi4ELb1ELb0EN7cutlass10bfloat16_tE19Flash_kernel_traitsILi64ELi64ELi128ELi8ES3_EELb0ELb0ELb0ELb0ELb0ELb0ELb1EEEvNS_16Flash_bwd_paramsE,@function
        .size           _ZN5flash44flash_bwd_dq_dk_dv_loop_seqk_parallel_kernelI23Flash_bwd_kernel_traitsILi64ELi64ELi128ELi8ELi2ELi4ELi4ELb1ELb0EN7cutlass10bfloat16_tE19Flash_kernel_traitsILi64ELi64ELi128ELi8ES3_EELb0ELb0ELb0ELb0ELb0ELb0ELb1EEEvNS_16Flash_bwd_paramsE,(.L_x_2469 - _ZN5flash44flash_bwd_dq_dk_dv_loop_seqk_parallel_kernelI23Flash_bwd_kernel_traitsILi64ELi64ELi128ELi8ELi2ELi4ELi4ELb1ELb0EN7cutlass10bfloat16_tE19Flash_kernel_traitsILi64ELi64ELi128ELi8ES3_EELb0ELb0ELb0ELb0ELb0ELb0ELb1EEEvNS_16Flash_bwd_paramsE)
        .other          _ZN5flash44flash_bwd_dq_dk_dv_loop_seqk_parallel_kernelI23Flash_bwd_kernel_traitsILi64ELi64ELi128ELi8ELi2ELi4ELi4ELb1ELb0EN7cutlass10bfloat16_tE19Flash_kernel_traitsILi64ELi64ELi128ELi8ES3_EELb0ELb0ELb0ELb0ELb0ELb0ELb1EEEvNS_16Flash_bwd_paramsE,@"STO_CUDA_ENTRY STV_DEFAULT"
_ZN5flash44flash_bwd_dq_dk_dv_loop_seqk_parallel_kernelI23Flash_bwd_kernel_traitsILi64ELi64ELi128ELi8ELi2ELi4ELi4ELb1ELb0EN7cutlass10bfloat16_tE19Flash_kernel_traitsILi64ELi64ELi128ELi8ES3_EELb0ELb0ELb0ELb0ELb0ELb0ELb1EEEvNS_16Flash_bwd_paramsE:
.text._ZN5flash44flash_bwd_dq_dk_dv_loop_seqk_parallel_kernelI23Flash_bwd_kernel_traitsILi64ELi64ELi128ELi8ELi2ELi4ELi4ELb1ELb0EN7cutlass10bfloat16_tE19Flash_kernel_traitsILi64ELi64ELi128ELi8ES3_EELb0ELb0ELb0ELb0ELb0ELb0ELb1EEEvNS_16Flash_bwd_paramsE:
        /* <DEDUP_REMOVED lines=33> */
[----:B------:R-:W-:Y:S01]  /*0210*/  LEA.HI R15, R9, R12, RZ, 0x2 ;  /* 0x0000000c090f7211 */ /* 0x000fe200078f10ff */
[----:B------:R-:W-:Y:S01]  /*0220*/  ULDC UR55, c[0x0][0x22c] ;  /* 0x00008b0000377ab9 */ /* 0x000fe20000000800 */
[----:B------:R-:W-:Y:S01]  /*0230*/  SHF.R.S32.HI R4, RZ, 0x4, R3 ;  /* 0x00000004ff047819 */ /* 0x000fe20000011403 */
[----:B---3--:R-:W-:Y:S01]  /*0240*/  @UP1 UIMAD UR10, UR44, UR60, URZ ;  /* 0x0000003c2c0a12a4 */ /* 0x008fe2000f8e023f */
[--C-:B------:R-:W-:Y:S01]  /*0250*/  SHF.R.S32.HI R5, RZ, 0x2, R15.reuse ;  /* 0x00000002ff057819 */ /* 0x100fe2000001140f */
[----:B------:R-:W-:Y:S01]  /*0260*/  UIMAD UR6, UR44, UR9, UR47 ;  /* 0x000000092c0672a4 */ /* 0x000fe2000f8e022f */
[----:B------:R-:W-:Y:S01]  /*0270*/  LEA.HI R2, R3, R4, RZ, 0x1 ;  /* 0x0000000403027211 */ /* 0x000fe200078f08ff */
[----:B------:R-:W-:Y:S01]  /*0280*/  UIMAD UR58, UR47, UR55, URZ ;  /* 0x000000372f3a72a4 */ /* 0x000fe2000f8e023f */
[CC--:B------:R-:W-:Y:S01]  /*0290*/  LEA.HI R13, R9.reuse, R12.reuse, RZ, 0x3 ;  /* 0x0000000c090d7211 */ /* 0x0c0fe200078f18ff */
[----:B------:R-:W-:Y:S01]  /*02a0*/  UIMAD UR9, UR6, UR15, URZ ;  /* 0x0000000f060972a4 */ /* 0x000fe2000f8e023f */
[----:B------:R-:W-:Y:S01]  /*02b0*/  LOP3.LUT R2, R2, 0xfffffffe, RZ, 0xc0, !PT ;  /* 0xfffffffe02027812 */ /* 0x000fe200078ec0ff */
[----:B------:R-:W-:Y:S01]  /*02c0*/  ULDC UR48, c[0x0][0x1c0] ;  /* 0x0000700000307ab9 */ /* 0x000fe20000000800 */
[----:B------:R-:W-:Y:S01]  /*02d0*/  LEA.HI R8, R9, R12, RZ, 0x5 ;  /* 0x0000000c09087211 */ /* 0x000fe200078f28ff */
[----:B------:R-:W-:Y:S01]  /*02e0*/  ULDC UR12, c[0x0][0x1c0] ;  /* 0x00007000000c7ab9 */ /* 0x000fe20000000800 */
[----:B----4-:R-:W-:Y:S01]  /*02f0*/  SHF.R.S32.HI R0, RZ, 0x1f, R15 ;  /* 0x0000001fff007819 */ /* 0x010fe2000001140f */
[----:B------:R-:W-:Y:S01]  /*0300*/  IMAD.IADD R10, R4, 0x1, -R2 ;  /* 0x00000001040a7824 */ /* 0x000fe200078e0a02 */
[----:B------:R-:W-:Y:S01]  /*0310*/  LOP3.LUT R2, R3, 0xfffffff0, RZ, 0xc0, !PT ;  /* 0xfffffff003027812 */ /* 0x000fe200078ec0ff */
[----:B------:R-:W-:Y:S01]  /*0320*/  IMAD.U32 R4, RZ, RZ, UR8 ;  /* 0x00000008ff047e24 */ /* 0x000fe2000f8e00ff */
[----:B------:R-:W-:Y:S01]  /*0330*/  LEA.HI R0, R0, R5, RZ, 0x3 ;  /* 0x0000000500007211 */ /* 0x000fe200078f18ff */
[----:B------:R-:W-:Y:S01]  /*0340*/  USHF.L.U32 UR8, UR44, 0x7, URZ ;  /* 0x000000072c087899 */ /* 0x000fe2000800063f */
[----:B------:R-:W-:Y:S01]  /*0350*/  SHF.R.S32.HI R3, RZ, 0x3, R13 ;  /* 0x00000003ff037819 */ /* 0x000fe2000001140d */
[----:B------:R-:W-:Y:S01]  /*0360*/  IMAD.IADD R2, R12, 0x1, -R2 ;  /* 0x000000010c027824 */ /* 0x000fe200078e0a02 */
[----:B------:R-:W-:Y:S01]  /*0370*/  LOP3.LUT R0, R0, 0xfffffff8, RZ, 0xc0, !PT ;  /* 0xfffffff800007812 */ /* 0x000fe200078ec0ff */
[----:B------:R-:W-:Y:S01]  /*0380*/  UIMAD.WIDE UR48, UR55, UR48, URZ ;  /* 0x00000030373072a5 */ /* 0x000fe2000f8e023f */
[----:B------:R-:W-:Y:S01]  /*0390*/  SHF.R.S32.HI R16, RZ, 0x5, R8 ;  /* 0x00000005ff107819 */ /* 0x000fe20000011408 */
[----:B------:R-:W-:Y:S01]  /*03a0*/  IMAD.SHL.U32 R3, R3, 0x40, RZ ;  /* 0x0000004003037824 */ /* 0x000fe200078e00ff */
[----:B------:R-:W-:Y:S01]  /*03b0*/  SHF.R.S32.HI R4, RZ, 0x1f, R2 ;  /* 0x0000001fff047819 */ /* 0x000fe20000011402 */
[----:B------:R-:W-:Y:S01]  /*03c0*/  IMAD.IADD R7, R5, 0x1, -R0 ;  /* 0x0000000105077824 */ /* 0x000fe200078e0a00 */
[----:B------:R-:W-:Y:S01]  /*03d0*/  SHF.R.S32.HI R6, RZ, 0x1f, R8 ;  /* 0x0000001fff067819 */ /* 0x000fe20000011408 */
[----:B------:R-:W-:Y:S01]  /*03e0*/  IMAD.U32 R0, RZ, RZ, UR7 ;  /* 0x00000007ff007e24 */ /* 0x000fe2000f8e00ff */
[----:B------:R-:W-:Y:S01]  /*03f0*/  LEA.HI R11, R4, R2, RZ, 0x3 ;  /* 0x00000002040b7211 */ /* 0x000fe200078f18ff */
[----:B------:R-:W-:Y:S01]  /*0400*/  USHF.R.S32.HI UR7, URZ, 0x1f, UR16 ;  /* 0x0000001f3f077899 */ /* 0x000fe20008011410 */
[----:B------:R-:W-:Y:S01]  /*0410*/  LOP3.LUT R3, R3, 0x1c0, RZ, 0xc0, !PT ;  /* 0x000001c003037812 */ /* 0x000fe200078ec0ff */
[----:B------:R-:W-:Y:S01]  /*0420*/  UIMAD UR55, UR55, UR12, URZ ;  /* 0x0000000c373772a4 */ /* 0x000fe2000f8e023f */
[----:B------:R1:W-:Y:S01]  /*0430*/  STL [R1+0xc], R0 ;  /* 0x00000c0001007387 */ /* 0x0003e20000100800 */
[----:B------:R-:W-:Y:S01]  /*0440*/  LOP3.LUT R4, R11, 0xfffffff8, RZ, 0xc0, !PT ;  /* 0xfffffff80b047812 */ /* 0x000fe200078ec0ff */
[----:B------:R-:W-:Y:S01]  /*0450*/  UIMAD UR6, UR7, UR44, URZ ;  /* 0x0000002c070672a4 */ /* 0x000fe2000f8e023f */
[----:B------:R-:W-:Y:S01]  /*0460*/  SHF.R.U32.HI R5, RZ, 0x3, R3 ;  /* 0x00000003ff057819 */ /* 0x000fe20000011603 */
        /* <DEDUP_REMOVED lines=73> */
[----:B------:R-:W-:-:S02]  /*0900*/  UIADD3 UR14, UR13, UR15, URZ ;  /* 0x0000000f0d0e7290 */ /* 0x000fc4000fffe03f */
[----:B------:R-:W-:Y:S02]  /*0910*/  @!UP1 UIMAD UR60, UR8, UR60, URZ ;  /* 0x0000003c083c92a4 */ /* 0x000fe4000f8e023f */
[----:B------:R-:W-:Y:S01]  /*0920*/  UIADD3 UR20, UR13, UR14, URZ ;  /* 0x0000000e0d147290 */ /* 0x000fe2000fffe03f */
[----:B-1----:R-:W-:-:S05]  /*0930*/  IMAD.U32 R2, RZ, RZ, UR9 ;  /* 0x00000009ff027e24 */ /* 0x002fca000f8e00ff */
        /* <DEDUP_REMOVED lines=53> */
[----:B------:R-:W-:Y:S01]  /*0c90*/  IMAD.IADD R181, R178, 0x1, R180 ;  /* 0x00000001b2b57824 */ /* 0x000fe200078e02b4 */
[----:B------:R-:W-:Y:S01]  /*0ca0*/  @P2 IADD3 R247, R246, -0x40, RZ ;  /* 0xffffffc0f6f72810 */ /* 0x000fe20007ffe0ff */
[----:B------:R-:W-:Y:S01]  /*0cb0*/  IMAD.IADD R179, R178, 0x1, R0 ;  /* 0x00000001b2b37824 */ /* 0x000fe200078e0200 */
        /* <DEDUP_REMOVED lines=8> */
[----:B------:R-:W-:Y:S01]  /*0d40*/  @P1 IADD3 R251, R246, 0x3e0, RZ ;  /* 0x000003e0f6fb1810 */ /* 0x000fe20007ffe0ff */
[----:B------:R-:W-:-:S02]  /*0d50*/  IMAD.IADD R248, R5, 0x1, R247 ;  /* 0x0000000105f87824 */ /* 0x000fc400078e02f7 */
.L_x_1044:
        /* <DEDUP_REMOVED lines=27> */
[----:B-1--4-:R-:W4:Y:S01]  /*0f10*/  @P2 LDG.E R6, [R6.64+0x4] ;  /* 0x0000040406062981 */ /* 0x012f22000c1e1900 */
        /* <DEDUP_REMOVED lines=25> */
.L_x_976:
        /* <DEDUP_REMOVED lines=58> */
.L_x_978:
        /* <DEDUP_REMOVED lines=18> */
.L_x_979:
[----:B------:R-:W2:Y:S01]  /*1570*/  LDL R4, [R1] ;  /* 0x0000000001047983 */ /* 0x000ea20000100800 */
[----:B------:R-:W-:-:S03]  /*1580*/  ULDC.64 UR10, c[0x0][0x370] ;  /* 0x0000dc00000a7ab9 */ /* 0x000fc60000000a00 */
[----:B------:R-:W3:Y:S04]  /*1590*/  LDL R0, [R1+0x8] ;  /* 0x0000080001007983 */ /* 0x000ee80000100800 */
[----:B------:R-:W4:Y:S01]  /*15a0*/  LDL R2, [R1+0xc] ;  /* 0x00000c0001027983 */ /* 0x000f220000100800 */
[----:B------:R-:W-:Y:S01]  /*15b0*/  @UP3 UIMAD.WIDE.U32 UR8, UR7, UR10, URZ ;  /* 0x0000000a070832a5 */ /* 0x000fe2000f8e003f */
[----:B------:R-:W-:-:S03]  /*15c0*/  IABS R6, c[0x0][0x1c8] ;  /* 0x0000720000067a13 */ /* 0x000fc60000000000 */
        /* <DEDUP_REMOVED lines=9> */
[----:B------:R-:W-:Y:S01]  /*1660*/  UIMAD UR10, UR49, UR7, URZ ;  /* 0x00000007310a72a4 */ /* 0x000fe2000f8e023f */
[----:B------:R-:W-:Y:S01]  /*1670*/  ISETP.NE.AND P1, PT, RZ, c[0x0][0x1c8], PT ;  /* 0x00007200ff007a0c */ /* 0x000fe20003f25270 */
[----:B--2---:R1:W2:Y:S02]  /*1680*/  R2UR UR29, R4 ;  /* 0x00000000041d73c2 */ /* 0x0042a400000e0000 */
[----:B-1----:R-:W1:Y:S01]  /*1690*/  I2F.RP R4, R6 ;  /* 0x0000000600047306 */ /* 0x002e620000209400 */
[----:B--2---:R-:W-:-:S05]  /*16a0*/  UIMAD UR8, UR31, UR28, UR29 ;  /* 0x0000001c1f0872a4 */ /* 0x004fca000f8e021d */
[----:B------:R-:W2:Y:S01]  /*16b0*/  S2UR UR28, SR_CTAID.X ;  /* 0x00000000001c79c3 */ /* 0x000ea20000002500 */
[----:B------:R-:W-:Y:S01]  /*16c0*/  UIADD3 UR8, UR57, UR8, URZ ;  /* 0x0000000839087290 */ /* 0x000fe2000fffe03f */
[----:B-1----:R-:W1:Y:S03]  /*16d0*/  MUFU.RCP R4, R4 ;  /* 0x0000000400047308 */ /* 0x002e660000001000 */
[----:B------:R-:W-:-:S04]  /*16e0*/  UIMAD UR8, UR48, UR8, UR61 ;  /* 0x00000008300872a4 */ /* 0x000fc8000f8e023d */
[----:B------:R-:W-:Y:S02]  /*16f0*/  UIADD3 UR30, UR53, UR8, URZ ;  /* 0x00000008351e7290 */ /* 0x000fe4000fffe03f */
[----:B------:R-:W-:-:S04]  /*1700*/  UIMAD.WIDE.U32 UR8, UR48, UR7, URZ ;  /* 0x00000007300872a5 */ /* 0x000fc8000f8e003f */
[----:B------:R-:W-:Y:S01]  /*1710*/  @UP3 UIADD3 UR30, UR9, UR10, URZ ;  /* 0x0000000a091e3290 */ /* 0x000fe2000fffe03f */
[----:B-1----:R-:W-:Y:S02]  /*1720*/  IADD3 R4, R4, 0xffffffe, RZ ;  /* 0x0ffffffe04047810 */ /* 0x002fe40007ffe0ff */
[----:B------:R-:W-:Y:S02]  /*1730*/  ULDC.64 UR10, c[0x0][0x3d8] ;  /* 0x0000f600000a7ab9 */ /* 0x000fe40000000a00 */
[----:B------:R1:W5:Y:S01]  /*1740*/  F2I.FTZ.U32.TRUNC.NTZ R5, R4 ;  /* 0x0000000400057305 */ /* 0x000362000021f000 */
[----:B------:R-:W-:Y:S02]  /*1750*/  USEL UR33, UR52, UR8, !UP3 ;  /* 0x0000000834217287 */ /* 0x000fe4000d800000 */
[----:B--2---:R-:W-:Y:S02]  /*1760*/  UIMAD.WIDE.U32 UR8, UR28, UR10, URZ ;  /* 0x0000000a1c0872a5 */ /* 0x004fe4000f8e003f */
[----:B------:R-:W-:-:S02]  /*1770*/  USHF.L.U32 UR29, UR44, 0x7, URZ ;  /* 0x000000072c1d7899 */ /* 0x000fc4000800063f */
[----:B------:R-:W-:Y:S02]  /*1780*/  USEL UR32, UR8, URZ, UP2 ;  /* 0x0000003f08207287 */ /* 0x000fe40009000000 */
[----:B------:R-:W-:Y:S02]  /*1790*/  USHF.L.U64.HI UR8, UR44, 0x7, UR31 ;  /* 0x000000072c087899 */ /* 0x000fe4000801021f */
[----:B------:R-:W-:Y:S02]  /*17a0*/  UIMAD UR11, UR28, UR11, UR9 ;  /* 0x0000000b1c0b72a4 */ /* 0x000fe4000f8e0209 */
[----:B------:R-:W-:Y:S02]  /*17b0*/  USEL UR9, UR8, URZ, UP5 ;  /* 0x0000003f08097287 */ /* 0x000fe4000a800000 */
[----:B------:R-:W-:Y:S01]  /*17c0*/  USEL UR8, UR29, URZ, UP5 ;  /* 0x0000003f1d087287 */ /* 0x000fe2000a800000 */
[----:B---3--:R5:W2:Y:S01]  /*17d0*/  R2UR UR29, R0 ;  /* 0x00000000001d73c2 */ /* 0x008aa200000e0000 */
[----:B-1----:R-:W-:-:S07]  /*17e0*/  IMAD.MOV.U32 R4, RZ, RZ, RZ ;  /* 0x000000ffff047224 */ /* 0x002fce00078e00ff */
        /* <DEDUP_REMOVED lines=10> */
[----:B------:R-:W-:Y:S02]  /*1890*/  ISETP.GE.U32.AND P2, PT, R2, R6, PT ;  /* 0x000000060200720c */ /* 0x000fe40003f46070 */
[----:B------:R-:W-:Y:S02]  /*18a0*/  @!P0 IADD3 R0, R0, 0x1, RZ ;  /* 0x0000000100008810 */ /* 0x000fe40007ffe0ff */
[----:B---3--:R-:W-:Y:S01]  /*18b0*/  ISETP.LE.AND P0, PT, RZ, UR28, PT ;  /* 0x0000001cff007c0c */ /* 0x008fe2000bf03270 */
[----:B------:R-:W-:-:S08]  /*18c0*/  UIADD3 UR8, UP0, UR12, UR8, URZ ;  /* 0x000000080c087290 */ /* 0x000fd0000ff1e03f */
        /* <DEDUP_REMOVED lines=26> */
.L_x_980:
[----:B------:R-:W2:Y:S02]  /*1a70*/  LDL R0, [R1+0x4] ;  /* 0x0000040001007983 */ /* 0x000ea40000100800 */
[----:B--2---:R1:W2:Y:S01]  /*1a80*/  R2UR UR10, R0 ;  /* 0x00000000000a73c2 */ /* 0x0042a200000e0000 */
[----:B------:R-:W-:-:S07]  /*1a90*/  DEPBAR.LE SB1, 0x0, {2} ;  /* 0x000090040000791a */ /* 0x000fce0000000000 */
.L_x_981:
[----:B------:R-:W1:Y:S01]  /*1aa0*/  S2R R18, SR_TID.X ;  /* 0x0000000000127919 */ /* 0x000e620000002100 */
[----:B------:R-:W-:Y:S01]  /*1ab0*/  USHF.R.S32.HI UR7, URZ, 0x1f, UR58 ;  /* 0x0000001f3f077899 */ /* 0x000fe2000801143a */
[----:B------:R-:W-:Y:S01]  /*1ac0*/  SHF.R.S32.HI R221, RZ, 0x1f, R220 ;  /* 0x0000001fffdd7819 */ /* 0x000fe200000114dc */
[----:B------:R-:W-:Y:S01]  /*1ad0*/  UIADD3 UR8, UP5, UP4, UR8, UR54, UR58 ;  /* 0x0000003608087290 */ /* 0x000fe2000fcbe03a */
[----:B------:R-:W2:Y:S01]  /*1ae0*/  S2R R8, SR_TID.X ;  /* 0x0000000000087919 */ /* 0x000ea20000002100 */
[----:B------:R-:W-:Y:S01]  /*1af0*/  IADD3 R4, P0, R220, UR37, RZ ;  /* 0x00000025dc047c10 */ /* 0x000fe2000ff1e0ff */
[----:B------:R-:W-:Y:S01]  /*1b00*/  UMOV UR37, 0x4 ;  /* 0x0000000400257882 */ /* 0x000fe20000000000 */
[----:B------:R-:W-:Y:S01]  /*1b10*/  BSSY B1, `(.L_x_977) ;  /* 0x000072e000017945 */ /* 0x000fe20003800000 */
[----:B------:R-:W3:Y:S01]  /*1b20*/  S2R R9, SR_TID.X ;  /* 0x0000000000097919 */ /* 0x000ee20000002100 */
[----:B------:R-:W-:-:S02]  /*1b30*/  UIADD3 UR33, UP3, UP0, UR32, UR8, UR33 ;  /* 0x0000000820217290 */ /* 0x000fc4000f87e021 */
[----:B------:R-:W-:Y:S02]  /*1b40*/  UIADD3.X UR7, UR11, UR59, UR7, UP5, UP4 ;  /* 0x0000003b0b077290 */ /* 0x000fe4000afe8407 */
[----:B------:R-:W-:Y:S02]  /*1b50*/  USHF.R.S32.HI UR11, URZ, 0x1f, UR47 ;  /* 0x0000001f3f0b7899 */ /* 0x000fe4000801142f */
[----:B------:R-:W-:Y:S02]  /*1b60*/  ULDC.64 UR8, c[0x0][0x1a8] ;  /* 0x00006a0000087ab9 */ /* 0x000fe40000000a00 */
[----:B------:R-:W-:Y:S02]  /*1b70*/  UIADD3.X UR32, UR31, UR7, UR30, UP3, UP0 ;  /* 0x000000071f207290 */ /* 0x000fe40009fe041e */
[----:B------:R-:W-:Y:S02]  /*1b80*/  UIMAD UR7, UR11, UR8, URZ ;  /* 0x000000080b0772a4 */ /* 0x000fe4000f8e023f */
[----:B------:R-:W-:-:S02]  /*1b90*/  UISETP.GE.AND UP0, UPT, UR36, 0x1, UPT ;  /* 0x000000012400788c */ /* 0x000fc4000bf06270 */
[----:B------:R-:W-:Y:S01]  /*1ba0*/  UIMAD UR31, UR47, UR9, UR7 ;  /* 0x000000092f1f72a4 */ /* 0x000fe2000f8e0207 */
[----:B-1----:R-:W-:Y:S01]  /*1bb0*/  SHF.R.S32.HI R17, RZ, 0x1f, R18 ;  /* 0x0000001fff117819 */ /* 0x002fe20000011412 */
[----:B------:R-:W-:Y:S02]  /*1bc0*/  UIADD3 UR30, UR12, UR10, URZ ;  /* 0x0000000a0c1e7290 */ /* 0x000fe4000fffe03f */
[----:B------:R-:W-:Y:S01]  /*1bd0*/  ULDC.64 UR8, c[0x0][0x378] ;  /* 0x0000de0000087ab9 */ /* 0x000fe20000000a00 */
[----:B------:R-:W-:Y:S01]  /*1be0*/  LEA.HI R2, R17, R18, RZ, 0x3 ;  /* 0x0000001211027211 */ /* 0x000fe200078f18ff */
[----:B------:R-:W-:Y:S01]  /*1bf0*/  UIMAD UR7, UR11, UR8, URZ ;  /* 0x000000080b0772a4 */ /* 0x000fe2000f8e023f */
[----:B--2---:R-:W-:Y:S02]  /*1c00*/  SHF.R.S32.HI R8, RZ, 0x1f, R8 ;  /* 0x0000001fff087819 */ /* 0x004fe40000011408 */
[----:B------:R-:W-:Y:S01]  /*1c10*/  SHF.R.S32.HI R2, RZ, 0x3, R2 ;  /* 0x00000003ff027819 */ /* 0x000fe20000011402 */
[----:B------:R-:W-:Y:S01]  /*1c20*/  UIMAD UR11, UR47, UR9, UR7 ;  /* 0x000000092f0b72a4 */ /* 0x000fe2000f8e0207 */
[----:B---3--:R-:W-:-:S02]  /*1c30*/  LEA.HI R8, R8, R9, RZ, 0x5 ;  /* 0x0000000908087211 */ /* 0x008fc400078f28ff */
[----:B------:R-:W-:Y:S01]  /*1c40*/  SHF.R.S32.HI R16, RZ, 0x1f, R2 ;  /* 0x0000001fff107819 */ /* 0x000fe20000011402 */
[----:B------:R-:W-:Y:S01]  /*1c50*/  ULDC.64 UR8, c[0x0][0x370] ;  /* 0x0000dc0000087ab9 */ /* 0x000fe20000000a00 */
[----:B------:R-:W-:Y:S01]  /*1c60*/  IADD3 R0, P1, R2, UR12, RZ ;  /* 0x0000000c02007c10 */ /* 0x000fe2000ff3e0ff */
[----:B------:R-:W-:Y:S01]  /*1c70*/  UIMAD UR7, UR41, UR8, URZ ;  /* 0x00000008290772a4 */ /* 0x000fe2000f8e023f */
[----:B------:R-:W-:Y:S01]  /*1c80*/  SHF.R.S32.HI R8, RZ, 0x5, R8 ;  /* 0x00000005ff087819 */ /* 0x000fe20000011408 */
[----:B------:R-:W-:Y:S01]  /*1c90*/  UIADD3 UR8, UR12, UR29, URZ ;  /* 0x0000001d0c087290 */ /* 0x000fe2000fffe03f */
[----:B------:R-:W-:Y:S01]  /*1ca0*/  IADD3.X R5, R16, UR41, RZ, P1, !PT ;  /* 0x0000002910057c10 */ /* 0x000fe20008ffe4ff */
[----:B------:R-:W-:Y:S01]  /*1cb0*/  IMAD.WIDE.U32 R6, R0, c[0x0][0x190], R220 ;  /* 0x0000640000067a25 */ /* 0x000fe200078e00dc */
[----:B------:R-:W-:Y:S02]  /*1cc0*/  UIMAD UR7, UR12, UR9, UR7 ;  /* 0x000000090c0772a4 */ /* 0x000fe4000f8e0207 */
[----:B------:R-:W-:Y:S01]  /*1cd0*/  ULEA.HI.SX32 UR29, UR45, 0xffffffff, 0x1a ;  /* 0xffffffff2d1d7891 */ /* 0x000fe2000f8fd23f */
[----:B------:R-:W-:Y:S01]  /*1ce0*/  IMAD R5, R5, c[0x0][0x190], RZ ;  /* 0x0000640005057a24 */ /* 0x000fe200078e02ff */
[----:B------:R-:W-:-:S03]  /*1cf0*/  IADD3 R6, P1, R6, UR50, RZ ;  /* 0x0000003206067c10 */ /* 0x000fc6000ff3e0ff */
[----:B------:R-:W-:Y:S01]  /*1d00*/  IMAD R0, R0, c[0x0][0x194], R5 ;  /* 0x0000650000007a24 */ /* 0x000fe200078e0205 */
[----:B------:R-:W-:Y:S01]  /*1d10*/  IADD3.X R5, R221, UR40, RZ, P0, !PT ;  /* 0x00000028dd057c10 */ /* 0x000fe200087fe4ff */
[----:B------:R-:W-:-:S03]  /*1d20*/  ULDC.64 UR40, c[0x0][0x3c8] ;  /* 0x0000f20000287ab9 */ /* 0x000fc60000000a00 */
[----:B------:R-:W-:Y:S01]  /*1d30*/  IADD3.X R7, R7, UR46, R0, P1, !PT ;  /* 0x0000002e07077c10 */ /* 0x000fe20008ffe400 */
[----:B------:R-:W-:Y:S02]  /*1d40*/  IMAD R0, R8, UR55, R252 ;  /* 0x0000003708007c24 */ /* 0x000fe4000f8e02fc */
[----:B------:R-:W-:-:S03]  /*1d50*/  IMAD.U32 R8, RZ, RZ, UR12 ;  /* 0x0000000cff087e24 */ /* 0x000fc6000f8e00ff */
[----:B------:R-:W-:Y:S01]  /*1d60*/  IADD3 R12, P0, R0, UR33, RZ ;  /* 0x00000021000c7c10 */ /* 0x000fe2000ff1e0ff */
[----:B------:R-:W-:-:S03]  /*1d70*/  IMAD.WIDE.U32 R4, R8, c[0x0][0x370], R4 ;  /* 0x0000dc0008047a25 */ /* 0x000fc600078e0004 */
[----:B------:R-:W-:Y:S01]  /*1d80*/  LEA.HI.X.SX32 R14, R0, UR32, 0x1, P0 ;  /* 0x00000020000e7c11 */ /* 0x000fe200080f0eff */
[----:B------:R-:W-:Y:S01]  /*1d90*/  IMAD.U32 R0, RZ, RZ, UR47 ;  /* 0x0000002fff007e24 */ /* 0x000fe2000f8e00ff */
[----:B------:R-:W-:Y:S01]  /*1da0*/  IADD3 R5, R5, UR7, RZ ;  /* 0x0000000705057c10 */ /* 0x000fe2000fffe0ff */
[----:B------:R-:W-:Y:S01]  /*1db0*/  ULDC.64 UR32, c[0x0][0x200] ;  /* 0x0000800000207ab9 */ /* 0x000fe20000000a00 */
[----:B------:R-:W-:Y:S01]  /*1dc0*/  LEA R195, P0, R12, c[0x0][0x350], 0x2 ;  /* 0x0000d4000cc37a11 */ /* 0x000fe200078010ff */
[----:B------:R-:W-:Y:S01]  /*1dd0*/  IMAD.WIDE.U32 R6, R0, c[0x0][0x1a8], R6 ;  /* 0x00006a0000067a25 */ /* 0x000fe200078e0006 */
[----:B------:R-:W-:Y:S02]  /*1de0*/  UIMAD.WIDE UR8, UR8, UR37, UR32 ;  /* 0x00000025080872a5 */ /* 0x000fe4000f8e0220 */
[----:B------:R-:W-:Y:S01]  /*1df0*/  LEA.HI.X R12, R12, c[0x0][0x354], R14, 0x2, P0 ;  /* 0x0000d5000c0c7a11 */ /* 0x000fe200000f140e */
[----:B------:R-:W-:Y:S01]  /*1e00*/  IMAD.WIDE.U32 R4, R0, c[0x0][0x378], R4 ;  /* 0x0000de0000047a25 */ /* 0x000fe200078e0004 */
[----:B------:R-:W-:-:S02]  /*1e10*/  PLOP3.LUT P0, PT, PT, PT, UP0, 0x80, 0x0 ;  /* 0x000000000000781c */ /* 0x000fc40003f0f008 */
[----:B------:R-:W-:Y:S01]  /*1e20*/  IADD3 R7, R7, UR31, RZ ;  /* 0x0000001f07077c10 */ /* 0x000fe2000fffe0ff */
[----:B------:R-:W-:Y:S01]  /*1e30*/  IMAD R0, R16, c[0x0][0x370], RZ ;  /* 0x0000dc0010007a24 */ /* 0x000fe200078e02ff */
[----:B------:R-:W-:Y:S01]  /*1e40*/  IADD3 R5, R5, UR11, RZ ;  /* 0x0000000b05057c10 */ /* 0x000fe2000fffe0ff */
[----:B------:R-:W-:Y:S01]  /*1e50*/  UIMAD.WIDE UR30, UR30, UR37, UR40 ;  /* 0x000000251e1e72a5 */ /* 0x000fe2000f8e0228 */
[----:B------:R-:W-:Y:S01]  /*1e60*/  LEA R10, P2, R6, c[0x0][0x160], 0x1 ;  /* 0x00005800060a7a11 */ /* 0x000fe200078408ff */
[C---:B------:R-:W-:Y:S02]  /*1e70*/  IMAD R0, R2.reuse, c[0x0][0x374], R0 ;  /* 0x0000dd0002007a24 */ /* 0x040fe400078e0200 */
[----:B------:R-:W-:Y:S01]  /*1e80*/  IMAD.WIDE.U32 R4, R2, c[0x0][0x370], R4 ;  /* 0x0000dc0002047a25 */ /* 0x000fe200078e0004 */
[----:B------:R-:W-:-:S03]  /*1e90*/  LEA.HI.X R11, R6, c[0x0][0x164], R7, 0x1, P2 ;  /* 0x00005900060b7a11 */ /* 0x000fc600010f0c07 */
[----:B------:R-:W-:Y:S01]  /*1ea0*/  IMAD.IADD R0, R5, 0x1, R0 ;  /* 0x0000000105007824 */ /* 0x000fe200078e0200 */
[----:B------:R-:W-:-:S04]  /*1eb0*/  LEA R8, P1, R4, c[0x0][0x330], 0x1 ;  /* 0x0000cc0004087a11 */ /* 0x000fc800078208ff */
[----:B------:R-:W-:Y:S01]  /*1ec0*/  LEA.HI.X R9, R4, c[0x0][0x334], R0, 0x1, P1 ;  /* 0x0000cd0004097a11 */ /* 0x000fe200008f0c00 */
[----:B------:R-:W-:Y:S05]  /*1ed0*/  @!P0 BRA `(.L_x_982) ;  /* 0x0000634000008947 */ /* 0x000fea0003800000 */
[----:B------:R-:W-:Y:S01]  /*1ee0*/  ULDC.64 UR32, c[0x0][0x1a0] ;  /* 0x0000680000207ab9 */ /* 0x000fe20000000a00 */
[----:B------:R-:W-:Y:S01]  /*1ef0*/  MOV R14, UR35 ;  /* 0x00000023000e7c02 */ /* 0x000fe20008000f00 */
[----:B------:R-:W-:Y:S01]  /*1f00*/  UIMAD UR7, UR28, UR32, URZ ;  /* 0x000000201c0772a4 */ /* 0x000fe2000f8e023f */
[----:B------:R-:W-:Y:S01]  /*1f10*/  IMAD R6, R15, c[0x0][0x1b8], RZ ;  /* 0x00006e000f067a24 */ /* 0x000fe200078e02ff */
[----:B------:R-:W-:Y:S01]  /*1f20*/  UMOV UR10, UR8 ;  /* 0x00000008000a7c82 */ /* 0x000fe20008000000 */
[----:B------:R-:W-:Y:S01]  /*1f30*/  BSSY B0, `(.L_x_983) ;  /* 0x000002b000007945 */ /* 0x000fe20003800000 */
[----:B------:R-:W-:Y:S01]  /*1f40*/  UIMAD UR7, UR35, UR33, UR7 ;  /* 0x00000021230772a4 */ /* 0x000fe2000f8e0207 */
[----:B------:R-:W-:Y:S01]  /*1f50*/  IMAD.WIDE.U32 R4, R14, c[0x0][0x1a0], R220 ;  /* 0x000068000e047a25 */ /* 0x000fe200078e00dc */
[----:B------:R-:W-:Y:S01]  /*1f60*/  UMOV UR12, UR30 ;  /* 0x0000001e000c7c82 */ /* 0x000fe20008000000 */
[----:B------:R-:W-:Y:S01]  /*1f70*/  MOV R192, R10 ;  /* 0x0000000a00c07202 */ /* 0x000fe20000000f00 */
[----:B------:R-:W-:Y:S01]  /*1f80*/  UMOV UR11, UR31 ;  /* 0x0000001f000b7c82 */ /* 0x000fe20008000000 */
[----:B------:R-:W-:Y:S01]  /*1f90*/  IMAD R6, R13, c[0x0][0x1bc], R6 ;  /* 0x00006f000d067a24 */ /* 0x000fe200078e0206 */
[----:B------:R-:W-:Y:S01]  /*1fa0*/  IADD3 R4, P0, R4, UR42, RZ ;  /* 0x0000002a04047c10 */ /* 0x000fe2000ff1e0ff */
[----:B------:R-:W-:Y:S01]  /*1fb0*/  IMAD.MOV.U32 R193, RZ, RZ, R11 ;  /* 0x000000ffffc17224 */ /* 0x000fe200078e000b */
[----:B------:R-:W-:Y:S01]  /*1fc0*/  MOV R0, UR7 ;  /* 0x0000000700007c02 */ /* 0x000fe20008000f00 */
[----:B------:R-:W-:Y:S01]  /*1fd0*/  UMOV UR7, UR29 ;  /* 0x0000001d00077c82 */ /* 0x000fe20008000000 */
[----:B------:R-:W-:Y:S01]  /*1fe0*/  MOV R190, R8 ;  /* 0x0000000800be7202 */ /* 0x000fe20000000f00 */
[----:B------:R-:W-:Y:S01]  /*1ff0*/  ULEA.HI UR8, UR7, UR7, URZ, 0x1 ;  /* 0x0000000707087291 */ /* 0x000fe2000f8f083f */
[----:B------:R-:W-:Y:S01]  /*2000*/  IADD3.X R5, R5, UR43, R0, P0, !PT ;  /* 0x0000002b05057c10 */ /* 0x000fe200087fe400 */
[----:B------:R-:W-:Y:S01]  /*2010*/  IMAD.SHL.U32 R0, R241, 0x2, RZ ;  /* 0x00000002f1007824 */ /* 0x000fe200078e00ff */
[----:B------:R-:W-:Y:S01]  /*2020*/  PLOP3.LUT P0, PT, PT, PT, UP2, 0x80, 0x0 ;  /* 0x000000000000781c */ /* 0x000fe20003f0f028 */
[----:B------:R-:W-:Y:S01]  /*2030*/  ULOP3.LUT UR8, UR8, 0xfffffffe, URZ, 0xc0, !UPT ;  /* 0xfffffffe08087892 */ /* 0x000fe2000f8ec03f */
[----:B------:R-:W-:Y:S01]  /*2040*/  IMAD.MOV.U32 R191, RZ, RZ, R9 ;  /* 0x000000ffffbf7224 */ /* 0x000fe200078e0009 */
[----:B------:R-:W-:Y:S01]  /*2050*/  MOV R194, R12 ;  /* 0x0000000c00c27202 */ /* 0x000fe20000000f00 */
[----:B------:R-:W-:Y:S01]  /*2060*/  IMAD.WIDE.U32 R4, R13, c[0x0][0x1b8], R4 ;  /* 0x00006e000d047a25 */ /* 0x000fe200078e0004 */
[----:B------:R-:W-:-:S03]  /*2070*/  UIADD3 UR8, UR7, -UR8, URZ ;  /* 0x8000000807087290 */ /* 0x000fc6000fffe03f */
[----:B------:R-:W-:Y:S01]  /*2080*/  IMAD.IADD R10, R5, 0x1, R6 ;  /* 0x00000001050a7824 */ /* 0x000fe200078e0206 */
[----:B------:R-:W-:Y:S02]  /*2090*/  UISETP.NE.AND UP3, UPT, UR8, 0x1, UPT ;  /* 0x000000010800788c */ /* 0x000fe4000bf65270 */
[----:B------:R-:W-:Y:S02]  /*20a0*/  UIMAD UR8, UR27, -0x80, UR6 ;  /* 0xffffff801b0878a4 */ /* 0x000fe4000f8e0206 */
[----:B------:R-:W-:Y:S04]  /*20b0*/  @P0 BAR.SYNC.DEFER_BLOCKING 0x0 ;  /* 0x0000000000000b1d */ /* 0x000fe80000010000 */
[----:B------:R-:W-:-:S13]  /*20c0*/  ISETP.GE.AND P6, PT, R2, UR8, PT ;  /* 0x0000000802007c0c */ /* 0x000fda000bfc6270 */
[----:B------:R1:W-:Y:S01]  /*20d0*/  @P6 STS.128 [R0+0xa000], RZ ;  /* 0x00a000ff00006388 */ /* 0x0003e20000000c00 */
        /* <DEDUP_REMOVED lines=16> */
.L_x_984:
[----:B------:R-:W-:Y:S05]  /*21e0*/  BSYNC B0 ;  /* 0x0000000000007941 */ /* 0x000fea0003800000 */
.L_x_983:
        /* <DEDUP_REMOVED lines=22> */
.L_x_986:
[----:B------:R-:W-:Y:S05]  /*2350*/  BSYNC B0 ;  /* 0x0000000000007941 */ /* 0x000fea0003800000 */
.L_x_985:
        /* <DEDUP_REMOVED lines=22> */
.L_x_988:
[----:B------:R-:W-:Y:S05]  /*24c0*/  BSYNC B0 ;  /* 0x0000000000007941 */ /* 0x000fea0003800000 */
.L_x_987:
        /* <DEDUP_REMOVED lines=22> */
.L_x_990:
[----:B------:R-:W-:Y:S05]  /*2630*/  BSYNC B0 ;  /* 0x0000000000007941 */ /* 0x000fea0003800000 */
.L_x_989:
[----:B------:R-:W-:Y:S01]  /*2640*/  UIMAD UR8, UR7, -0x40, UR36 ;  /* 0xffffffc0070878a4 */ /* 0x000fe2000f8e0224 */
[----:B------:R-:W0:Y:S01]  /*2650*/  LDGDEPBAR ;  /* 0x00000000000079af */ /* 0x000e220000000000 */
[----:B------:R-:W-:Y:S04]  /*2660*/  BSSY B0, `(.L_x_991) ;  /* 0x000000b000007945 */ /* 0x000fe80003800000 */
[----:B------:R-:W-:-:S13]  /*2670*/  ISETP.GE.AND P2, PT, R2, UR8, PT ;  /* 0x0000000802007c0c */ /* 0x000fda000bf46270 */
        /* <DEDUP_REMOVED lines=9> */
.L_x_992:
[----:B------:R-:W-:Y:S05]  /*2710*/  BSYNC B0 ;  /* 0x0000000000007941 */ /* 0x000fea0003800000 */
.L_x_991:
[----:B------:R-:W-:Y:S01]  /*2720*/  ISETP.GE.AND P1, PT, R12, UR8, PT ;  /* 0x000000080c007c0c */ /* 0x000fe2000bf26270 */
[----:B------:R-:W-:-:S12]  /*2730*/  BSSY B0, `(.L_x_993) ;  /* 0x000000e000007945 */ /* 0x000fd80003800000 */
[----:B------:R1:W-:Y:S01]  /*2740*/  @P1 STS.128 [R0+0x5000], RZ ;  /* 0x005000ff00001388 */ /* 0x0003e20000000c00 */
[----:B------:R-:W-:Y:S05]  /*2750*/  @P1 BRA `(.L_x_994) ;  /* 0x000000b000001947 */ /* 0x000fea0003800000 */
[----:B------:R-:W-:-:S13]  /*2760*/  ISETP.GE.AND P0, PT, R220, c[0x0][0x220], PT ;  /* 0x00008800dc007a0c */ /* 0x000fda0003f06270 */
[----:B------:R1:W-:Y:S01]  /*2770*/  @P0 STS.128 [R0+0x5000], RZ ;  /* 0x005000ff00000388 */ /* 0x0003e20000000c00 */
        /* <DEDUP_REMOVED lines=9> */
.L_x_994:
[----:B------:R-:W-:Y:S05]  /*2810*/  BSYNC B0 ;  /* 0x0000000000007941 */ /* 0x000fea0003800000 */
.L_x_993:
[----:B------:R-:W-:Y:S01]  /*2820*/  PLOP3.LUT P0, PT, PT, PT, UP3, 0x40, 0x0 ;  /* 0x000000000000781c */ /* 0x000fe20003f0e838 */
[----:B------:R-:W-:Y:S01]  /*2830*/  BSSY B0, `(.L_x_995) ;  /* 0x0000013000007945 */ /* 0x000fe20003800000 */
[----:B-1----:R-:W-:-:S04]  /*2840*/  IADD3 R4, R241, 0x1000, RZ ;  /* 0x00001000f1047810 */ /* 0x002fc80007ffe0ff */
[----:B------:R-:W-:-:S05]  /*2850*/  SEL R4, R4, R241, P0 ;  /* 0x000000f104047207 */ /* 0x000fca0000000000 */
        /* <DEDUP_REMOVED lines=16> */
.L_x_996:
[----:B------:R-:W-:Y:S05]  /*2960*/  BSYNC B0 ;  /* 0x0000000000007941 */ /* 0x000fea0003800000 */
.L_x_995:
        /* <DEDUP_REMOVED lines=20> */
.L_x_998:
[----:B------:R-:W-:Y:S05]  /*2ab0*/  BSYNC B0 ;  /* 0x0000000000007941 */ /* 0x000fea0003800000 */
.L_x_997:
[----:B------:R-:W-:Y:S01]  /*2ac0*/  ULDC.64 UR30, c[0x0][0x198] ;  /* 0x00006600001e7ab9 */ /* 0x000fe20000000a00 */
[----:B-1----:R-:W-:Y:S01]  /*2ad0*/  IMAD.WIDE.U32 R4, R14, c[0x0][0x198], R220 ;  /* 0x000066000e047a25 */ /* 0x002fe200078e00dc */
[----:B------:R-:W-:Y:S01]  /*2ae0*/  UIMAD UR28, UR28, UR30, URZ ;  /* 0x0000001e1c1c72a4 */ /* 0x000fe2000f8e023f */
[----:B------:R-:W-:Y:S02]  /*2af0*/  SHF.R.S32.HI R12, RZ, 0x1f, R245 ;  /* 0x0000001fff0c7819 */ /* 0x000fe400000114f5 */
[C---:B------:R-:W-:Y:S01]  /*2b00*/  IMAD.SHL.U32 R10, R245.reuse, 0x4, RZ ;  /* 0x00000004f50a7824 */ /* 0x040fe200078e00ff */
[----:B------:R-:W-:Y:S01]  /*2b10*/  UIMAD UR28, UR35, UR31, UR28 ;  /* 0x0000001f231c72a4 */ /* 0x000fe2000f8e021c */
[----:B------:R-:W-:Y:S01]  /*2b20*/  IADD3 R6, P0, R4, UR38, RZ ;  /* 0x0000002604067c10 */ /* 0x000fe2000ff1e0ff */
[----:B------:R-:W-:Y:S01]  /*2b30*/  IMAD.MOV.U32 R238, RZ, RZ, 0x7f800000 ;  /* 0x7f800000ffee7424 */ /* 0x000fe200078e00ff */
[C---:B------:R-:W-:Y:S02]  /*2b40*/  ISETP.GE.AND P2, PT, R245.reuse, UR8, PT ;  /* 0x00000008f5007c0c */ /* 0x040fe4000bf46270 */
[----:B------:R-:W-:Y:S01]  /*2b50*/  IADD3 R11, R245, 0x8, RZ ;  /* 0x00000008f50b7810 */ /* 0x000fe20007ffe0ff */
[----:B------:R-:W-:-:S05]  /*2b60*/  IMAD.U32 R4, RZ, RZ, UR28 ;  /* 0x0000001cff047e24 */ /* 0x000fca000f8e00ff */
[----:B------:R-:W-:Y:S02]  /*2b70*/  IADD3.X R7, R5, UR39, R4, P0, !PT ;  /* 0x0000002705077c10 */ /* 0x000fe400087fe404 */
[----:B------:R-:W-:-:S04]  /*2b80*/  IADD3 R4, R245, 0x28, RZ ;  /* 0x00000028f5047810 */ /* 0x000fc80007ffe0ff */
[----:B------:R-:W-:Y:S02]  /*2b90*/  ISETP.GE.AND P1, PT, R4, UR8, PT ;  /* 0x0000000804007c0c */ /* 0x000fe4000bf26270 */
[----:B------:R-:W-:Y:S01]  /*2ba0*/  SHF.R.S32.HI R5, RZ, 0x1f, R4 ;  /* 0x0000001fff057819 */ /* 0x000fe20000011404 */
[----:B------:R-:W-:-:S10]  /*2bb0*/  IMAD.MOV.U32 R236, RZ, RZ, 0x7f800000 ;  /* 0x7f800000ffec7424 */ /* 0x000fd400078e00ff */
[----:B---3--:R-:W-:-:S04]  /*2bc0*/  @!P1 LEA R8, P0, R4, UR10, 0x2 ;  /* 0x0000000a04089c11 */ /* 0x008fc8000f8010ff */
[----:B------:R-:W-:Y:S02]  /*2bd0*/  @!P1 LEA.HI.X R9, R4, UR9, R5, 0x2, P0 ;  /* 0x0000000904099c11 */ /* 0x000fe400080f1405 */
[----:B------:R-:W-:Y:S02]  /*2be0*/  IADD3 R4, P0, R10, UR10, RZ ;  /* 0x0000000a0a047c10 */ /* 0x000fe4000ff1e0ff */
[C---:B------:R-:W-:Y:S01]  /*2bf0*/  SHF.L.U64.HI R5, R245.reuse, 0x2, R12 ;  /* 0x00000002f5057819 */ /* 0x040fe2000001020c */
[----:B------:R1:W5:Y:S01]  /*2c00*/  @!P1 LDG.E R236, [R8.64] ;  /* 0x0000000408ec9981 */ /* 0x000362000c1e1900 */
[----:B------:R-:W-:Y:S02]  /*2c10*/  IADD3 R10, R245, 0x20, RZ ;  /* 0x00000020f50a7810 */ /* 0x000fe40007ffe0ff */
[----:B------:R-:W-:Y:S02]  /*2c20*/  IADD3.X R5, R5, UR9, RZ, P0, !PT ;  /* 0x0000000905057c10 */ /* 0x000fe400087fe4ff */
[----:B------:R-:W-:-:S03]  /*2c30*/  ISETP.GE.AND P0, PT, R11, UR8, PT ;  /* 0x000000080b007c0c */ /* 0x000fc6000bf06270 */
[----:B------:R3:W5:Y:S01]  /*2c40*/  @!P2 LDG.E R238, [R4.64] ;  /* 0x0000000404eea981 */ /* 0x000762000c1e1900 */
[----:B------:R-:W-:Y:S01]  /*2c50*/  ISETP.GE.AND P2, PT, R10, UR8, PT ;  /* 0x000000080a007c0c */ /* 0x000fe2000bf46270 */
[----:B------:R-:W-:Y:S02]  /*2c60*/  IMAD.MOV.U32 R237, RZ, RZ, 0x7f800000 ;  /* 0x7f800000ffed7424 */ /* 0x000fe400078e00ff */
[----:B------:R1:W-:Y:S01]  /*2c70*/  @P6 STS.128 [R0+0x6000], RZ ;  /* 0x006000ff00006388 */ /* 0x0003e20000000c00 */
[----:B------:R-:W-:-:S05]  /*2c80*/  IMAD.MOV.U32 R235, RZ, RZ, 0x7f800000 ;  /* 0x7f800000ffeb7424 */ /* 0x000fca00078e00ff */
[----:B------:R3:W5:Y:S04]  /*2c90*/  @!P0 LDG.E R237, [R4.64+0x20] ;  /* 0x0000200404ed8981 */ /* 0x000768000c1e1900 */
[----:B------:R3:W5:Y:S01]  /*2ca0*/  @!P2 LDG.E R235, [R4.64+0x80] ;  /* 0x0000800404eba981 */ /* 0x000762000c1e1900 */
[----:B------:R-:W-:Y:S01]  /*2cb0*/  BSSY B0, `(.L_x_999) ;  /* 0x0000015000007945 */ /* 0x000fe20003800000 */
[----:B---3--:R-:W-:-:S04]  /*2cc0*/  IMAD R4, R15, c[0x0][0x1b0], RZ ;  /* 0x00006c000f047a24 */ /* 0x008fc800078e02ff */
        /* <DEDUP_REMOVED lines=19> */
.L_x_1000:
[----:B-1----:R-:W-:Y:S05]  /*2e00*/  BSYNC B0 ;  /* 0x0000000000007941 */ /* 0x002fea0003800000 */
.L_x_999:
        /* <DEDUP_REMOVED lines=20> */
.L_x_1002:
[----:B------:R-:W-:Y:S05]  /*2f50*/  BSYNC B0 ;  /* 0x0000000000007941 */ /* 0x000fea0003800000 */
.L_x_1001:
        /* <DEDUP_REMOVED lines=20> */
.L_x_1004:
[----:B------:R-:W-:Y:S05]  /*30a0*/  BSYNC B0 ;  /* 0x0000000000007941 */ /* 0x000fea0003800000 */
.L_x_1003:
        /* <DEDUP_REMOVED lines=19> */
.L_x_1006:
[----:B------:R-:W-:Y:S05]  /*31e0*/  BSYNC B0 ;  /* 0x0000000000007941 */ /* 0x000fea0003800000 */
.L_x_1005:
[----:B------:R-:W0:Y:S01]  /*31f0*/  LDGDEPBAR ;  /* 0x00000000000079af */ /* 0x000e220000000000 */
[----:B-1234-:R-:W-:Y:S01]  /*3200*/  LEA.HI R0, R17, R18, RZ, 0x4 ;  /* 0x0000001211007211 */ /* 0x01efe200078f20ff */
[----:B------:R-:W-:Y:S01]  /*3210*/  IMAD.MOV.U32 R182, RZ, RZ, 0x20 ;  /* 0x00000020ffb67424 */ /* 0x000fe200078e00ff */
[----:B------:R-:W-:Y:S01]  /*3220*/  PLOP3.LUT P3, PT, PT, PT, UP3, 0x40, 0x0 ;  /* 0x000000000000781c */ /* 0x000fe20003f6e838 */
[----:B------:R-:W-:Y:S01]  /*3230*/  IMAD.MOV.U32 R128, RZ, RZ, 0x40 ;  /* 0x00000040ff807424 */ /* 0x000fe200078e00ff */
[----:B------:R-:W-:Y:S01]  /*3240*/  LOP3.LUT R0, R0, 0xfffffff0, RZ, 0xc0, !PT ;  /* 0xfffffff000007812 */ /* 0x000fe200078ec0ff */
[----:B------:R-:W-:Y:S01]  /*3250*/  IMAD.SHL.U32 R174, R184, 0x2, RZ ;  /* 0x00000002b8ae7824 */ /* 0x000fe200078e00ff */
[----:B------:R-:W-:Y:S01]  /*3260*/  PLOP3.LUT P2, PT, PT, PT, UP3, 0x40, 0x0 ;  /* 0x000000000000781c */ /* 0x000fe20003f4e838 */
[----:B------:R-:W-:Y:S01]  /*3270*/  UIADD3 UR8, UR35, 0x80, URZ ;  /* 0x0000008023087890 */ /* 0x000fe2000fffe03f */
[----:B------:R-:W-:Y:S01]  /*3280*/  IMAD.MOV.U32 R203, RZ, RZ, R185 ;  /* 0x000000ffffcb7224 */ /* 0x000fe200078e00b9 */
[----:B------:R-:W-:Y:S01]  /*3290*/  CS2R R94, SRZ ;  /* 0x00000000005e7805 */ /* 0x000fe2000001ff00 */
[----:B------:R-:W-:Y:S01]  /*32a0*/  IMAD.IADD R0, R18, 0x1, -R0 ;  /* 0x0000000112007824 */ /* 0x000fe200078e0a00 */
[----:B------:R-:W-:Y:S01]  /*32b0*/  CS2R R92, SRZ ;  /* 0x00000000005c7805 */ /* 0x000fe2000001ff00 */
[----:B------:R-:W-:Y:S01]  /*32c0*/  IMAD R250, RZ, RZ, -UR54 ;  /* 0x80000036fffa7e24 */ /* 0x000fe2000f8e02ff */
        /* <DEDUP_REMOVED lines=10> */
[----:B------:R-:W-:-:S04]  /*3370*/  DEPBAR.LE SB0, 0x1 ;  /* 0x000080400000791a */ /* 0x000fc80000000000 */
[----:B------:R-:W-:Y:S01]  /*3380*/  BAR.SYNC.DEFER_BLOCKING 0x0 ;  /* 0x0000000000007b1d */ /* 0x000fe20000010000 */
        /* <DEDUP_REMOVED lines=16> */
[----:B------:R-:W-:Y:S01]  /*3490*/  SEL R2, R2, R184, P3 ;  /* 0x000000b802027207 */ /* 0x000fe20001800000 */
[----:B------:R-:W-:Y:S01]  /*34a0*/  CS2R R58, SRZ ;  /* 0x00000000003a7805 */ /* 0x000fe2000001ff00 */
[----:B------:R-:W-:Y:S01]  /*34b0*/  SEL R0, R0, R183, P2 ;  /* 0x000000b700007207 */ /* 0x000fe20001000000 */
[----:B------:R-:W-:Y:S01]  /*34c0*/  CS2R R56, SRZ ;  /* 0x0000000000387805 */ /* 0x000fe2000001ff00 */
[----:B------:R-:W-:Y:S01]  /*34d0*/  SEL R182, R182, 0xffffffe0, !P0 ;  /* 0xffffffe0b6b67807 */ /* 0x000fe20004000000 */
        /* <DEDUP_REMOVED lines=13> */
[----:B------:R-:W-:Y:S01]  /*35b0*/  IMAD.SHL.U32 R173, R2, 0x2, RZ ;  /* 0x0000000202ad7824 */ /* 0x000fe200078e00ff */
[----:B------:R1:W1:Y:S01]  /*35c0*/  LDSM.16.M88.4 R152, [R181+0xa800] ;  /* 0x00a80000b598783b */ /* 0x0002620000000200 */
[----:B------:R-:W-:Y:S01]  /*35d0*/  IMAD.SHL.U32 R172, R0, 0x2, RZ ;  /* 0x0000000200ac7824 */ /* 0x000fe200078e00ff */
[----:B------:R-:W-:Y:S01]  /*35e0*/  SEL R128, R128, 0xffffffc0, !P1 ;  /* 0xffffffc080807807 */ /* 0x000fe20004800000 */
[C---:B------:R-:W-:Y:S01]  /*35f0*/  IMAD.SHL.U32 R240, R245.reuse, 0x4, RZ ;  /* 0x00000004f5f07824 */ /* 0x040fe200078e00ff */
[----:B------:R1:W1:Y:S01]  /*3600*/  LDSM.16.M88.4 R156, [R179+0xa000] ;  /* 0x00a00000b39c783b */ /* 0x0002620000000200 */
[----:B------:R-:W-:Y:S01]  /*3610*/  SHF.L.U64.HI R239, R245, 0x2, R12 ;  /* 0x00000002f5ef7819 */ /* 0x000fe2000001020c */
[----:B------:R-:W-:Y:S01]  /*3620*/  IMAD.IADD R176, R175, 0x1, R182 ;  /* 0x00000001afb07824 */ /* 0x000fe200078e02b6 */
[----:B------:R-:W-:Y:S01]  /*3630*/  UISETP.GE.AND UP0, UPT, UR8, UR6, UPT ;  /* 0x000000060800728c */ /* 0x000fe2000bf06270 */
[----:B------:R1:W1:Y:S01]  /*3640*/  LDSM.16.M88.4 R160, [R179+0xa800] ;  /* 0x00a80000b3a0783b */ /* 0x0002620000000200 */
[----:B------:R-:W-:-:S03]  /*3650*/  IMAD.IADD R177, R182, 0x1, R174 ;  /* 0x00000001b6b17824 */ /* 0x000fc600078e02ae */
[----:B------:R1:W1:Y:S04]  /*3660*/  LDSM.16.M88.4 R164, [R180+0xa000] ;  /* 0x00a00000b4a4783b */ /* 0x0002680000000200 */
[----:B------:R1:W1:Y:S03]  /*3670*/  LDSM.16.M88.4 R168, [R180+0xa800] ;  /* 0x00a80000b4a8783b */ /* 0x0002660000000200 */
.L_x_1009:
        /* <DEDUP_REMOVED lines=19> */
[----:B------:R4:W1:Y:S01]  /*37b0*/  LDSM.16.M88.4 R112, [R0+0x1000] ;  /* 0x001000000070783b */ /* 0x0008620000000200 */
[C---:B---3--:R-:W-:Y:S07]  /*37c0*/  HMMA.16816.F32.BF16 R8, R28.reuse, R16, RZ ;  /* 0x000000101c08723c */ /* 0x048fee00000418ff */
[----:B------:R-:W3:Y:S01]  /*37d0*/  LDSM.16.M88.4 R116, [R181+0x6800] ;  /* 0x00680000b574783b */ /* 0x000ee20000000200 */
[-C--:B------:R-:W-:Y:S07]  /*37e0*/  HMMA.16816.F32.BF16 R12, R28, R18.reuse, RZ ;  /* 0x000000121c0c723c */ /* 0x080fee00000418ff */
[----:B------:R-:W-:Y:S01]  /*37f0*/  LDSM.16.M88.4 R120, [R2] ;  /* 0x000000000278783b */ /* 0x000fe20000000200 */
[C---:B------:R-:W-:Y:S07]  /*3800*/  HMMA.16816.F32.BF16 R16, R32.reuse, R18, RZ ;  /* 0x000000122010723c */ /* 0x040fee00000418ff */
[----:B------:R-:W3:Y:S01]  /*3810*/  LDSM.16.M88.4 R124, [R179+0x6000] ;  /* 0x00600000b37c783b */ /* 0x000ee20000000200 */
[----:B----4-:R-:W-:Y:S01]  /*3820*/  IADD3 R0, R0, R128, RZ ;  /* 0x0000008000007210 */ /* 0x010fe20007ffe0ff */
[-C--:B--2---:R-:W-:Y:S06]  /*3830*/  HMMA.16816.F32.BF16 R20, R32, R100.reuse, RZ ;  /* 0x000000642014723c */ /* 0x084fec00000418ff */
[----:B------:R-:W-:Y:S02]  /*3840*/  LDSM.16.M88.4 R128, [R179+0x6800] ;  /* 0x00680000b380783b */ /* 0x000fe40000000200 */
[C---:B------:R-:W-:Y:S06]  /*3850*/  HMMA.16816.F32.BF16 R24, R28.reuse, R100, RZ ;  /* 0x000000641c18723c */ /* 0x040fec00000418ff */
[----:B------:R-:W-:Y:S02]  /*3860*/  LDSM.16.M88.4 R132, [R0] ;  /* 0x000000000084783b */ /* 0x000fe40000000200 */
[-C--:B------:R-:W-:Y:S06]  /*3870*/  HMMA.16816.F32.BF16 R28, R28, R102.reuse, RZ ;  /* 0x000000661c1c723c */ /* 0x080fec00000418ff */
[----:B------:R-:W-:Y:S02]  /*3880*/  LDSM.16.M88.4 R136, [R180+0x6000] ;  /* 0x00600000b488783b */ /* 0x000fe40000000200 */
[----:B------:R-:W-:Y:S06]  /*3890*/  HMMA.16816.F32.BF16 R32, R32, R102, RZ ;  /* 0x000000662020723c */ /* 0x000fec00000418ff */
[----:B------:R-:W2:Y:S02]  /*38a0*/  LDSM.16.M88.4 R100, [R2+0x1000] ;  /* 0x001000000264783b */ /* 0x000ea40000000200 */
[-C--:B-1----:R-:W-:Y:S08]  /*38b0*/  HMMA.16816.F32.BF16 R4, R104, R108.reuse, R4 ;  /* 0x0000006c6804723c */ /* 0x082ff00000041804 */
[C---:B------:R-:W-:Y:S07]  /*38c0*/  HMMA.16816.F32.BF16 R8, R112.reuse, R108, R8 ;  /* 0x0000006c7008723c */ /* 0x040fee0000041808 */
[----:B------:R-:W-:Y:S01]  /*38d0*/  MOV R108, 0x40 ;  /* 0x00000040006c7802 */ /* 0x000fe20000000f00 */
[-C--:B------:R-:W-:Y:S08]  /*38e0*/  HMMA.16816.F32.BF16 R12, R112, R110.reuse, R12 ;  /* 0x0000006e700c723c */ /* 0x080ff0000004180c */
[C---:B------:R-:W-:Y:S08]  /*38f0*/  HMMA.16816.F32.BF16 R16, R104.reuse, R110, R16 ;  /* 0x0000006e6810723c */ /* 0x040ff00000041810 */
[-C--:B---3--:R-:W-:Y:S08]  /*3900*/  HMMA.16816.F32.BF16 R20, R104, R116.reuse, R20 ;  /* 0x000000746814723c */ /* 0x088ff00000041814 */
[C---:B------:R-:W-:Y:S08]  /*3910*/  HMMA.16816.F32.BF16 R24, R112.reuse, R116, R24 ;  /* 0x000000747018723c */ /* 0x040ff00000041818 */
[-C--:B------:R-:W-:Y:S08]  /*3920*/  HMMA.16816.F32.BF16 R28, R112, R118.reuse, R28 ;  /* 0x00000076701c723c */ /* 0x080ff0000004181c */
[----:B------:R-:W-:Y:S01]  /*3930*/  HMMA.16816.F32.BF16 R32, R104, R118, R32 ;  /* 0x000000766820723c */ /* 0x000fe20000041820 */
[----:B------:R-:W1:Y:S07]  /*3940*/  LDSM.16.M88.4 R104, [R0+0x1000] ;  /* 0x001000000068783b */ /* 0x000e6e0000000200 */
[-C--:B------:R-:W-:Y:S08]  /*3950*/  HMMA.16816.F32.BF16 R4, R120, R124.reuse, R4 ;  /* 0x0000007c7804723c */ /* 0x080ff00000041804 */
[C---:B--2---:R-:W-:Y:S08]  /*3960*/  HMMA.16816.F32.BF16 R8, R100.reuse, R124, R8 ;  /* 0x0000007c6408723c */ /* 0x044ff00000041808 */
        /* <DEDUP_REMOVED lines=8> */
[C---:B-1----:R-:W-:Y:S08]  /*39f0*/  HMMA.16816.F32.BF16 R8, R104.reuse, R136, R8 ;  /* 0x000000886808723c */ /* 0x042ff00000041808 */
        /* <DEDUP_REMOVED lines=30> */
[----:B------:R-:W-:Y:S01]  /*3be0*/  @P5 ISETP.GE.AND P5, PT, R0, UR6, PT ;  /* 0x0000000600005c0c */ /* 0x000fe2000bfa6270 */
[----:B------:R3:W2:Y:S01]  /*3bf0*/  MUFU.TANH R200, R7 ;  /* 0x0000000700c87308 */ /* 0x0006a20000002400 */
[----:B-1----:R-:W-:Y:S02]  /*3c00*/  MOV R0, R109 ;  /* 0x0000006d00007202 */ /* 0x002fe40000000f00 */
[----:B------:R-:W-:Y:S02]  /*3c10*/  FSEL R8, R8, RZ, P3 ;  /* 0x000000ff08087208 */ /* 0x000fe40001800000 */
        /* <DEDUP_REMOVED lines=276> */
[----:B-1----:R-:W-:Y:S01]  /*4d60*/  FFMA.FTZ R2, -R109, R109, 1 ;  /* 0x3f8000006d027423 */ /* 0x002fe2000001016d */
[C---:B--2---:R-:W-:Y:S06]  /*4d70*/  IADD3 R0, R128.reuse, R174, RZ ;  /* 0x000000ae80007210 */ /* 0x044fec0007ffe0ff */
[----:B------:R-:W1:Y:S01]  /*4d80*/  LDSM.16.M88.4 R104, [R177+0x5000] ;  /* 0x00500000b168783b */ /* 0x000e620000000200 */
        /* <DEDUP_REMOVED lines=14> */
[-C--:B------:R-:W-:Y:S01]  /*4e70*/  HMMA.16816.F32.BF16 R28, R104, R154.reuse, R28 ;  /* 0x0000009a681c723c */ /* 0x080fe2000004181c */
[----:B------:R-:W1:Y:S07]  /*4e80*/  LDSM.16.M88.4 R104, [R0+0x4000] ;  /* 0x004000000068783b */ /* 0x000e6e0000000200 */
[----:B------:R-:W-:Y:S01]  /*4e90*/  HMMA.16816.F32.BF16 R32, R100, R154, R32 ;  /* 0x0000009a6420723c */ /* 0x000fe20000041820 */
[----:B------:R2:W4:Y:S03]  /*4ea0*/  LDSM.16.M88.4 R100, [R0+0x5000] ;  /* 0x005000000064783b */ /* 0x0005260000000200 */
[----:B--2---:R-:W-:Y:S04]  /*4eb0*/  IADD3 R0, R128, R177, RZ ;  /* 0x000000b180007210 */ /* 0x004fe80007ffe0ff */
[-C--:B-1----:R-:W-:Y:S08]  /*4ec0*/  HMMA.16816.F32.BF16 R4, R104, R156.reuse, R4 ;  /* 0x0000009c6804723c */ /* 0x082ff00000041804 */
[C---:B----4-:R-:W-:Y:S08]  /*4ed0*/  HMMA.16816.F32.BF16 R8, R100.reuse, R156, R8 ;  /* 0x0000009c6408723c */ /* 0x050ff00000041808 */
        /* <DEDUP_REMOVED lines=8> */
[----:B--2---:R-:W-:Y:S05]  /*4f60*/  FMUL.FTZ R0, R2, c[0x0][0x2ec] ;  /* 0x0000bb0002007a20 */ /* 0x004fea0000410000 */
[----:B------:R3:W2:Y:S01]  /*4f70*/  LDG.E R2, [R110.64+0x80] ;  /* 0x000080046e027981 */ /* 0x0006a2000c1e1900 */
[-C--:B-1----:R-:W-:Y:S08]  /*4f80*/  HMMA.16816.F32.BF16 R4, R100, R164.reuse, R4 ;  /* 0x000000a46404723c */ /* 0x082ff00000041804 */
[C---:B----4-:R-:W-:Y:S08]  /*4f90*/  HMMA.16816.F32.BF16 R8, R104.reuse, R164, R8 ;  /* 0x000000a46808723c */ /* 0x050ff00000041808 */
[-C--:B------:R-:W-:Y:S08]  /*4fa0*/  HMMA.16816.F32.BF16 R12, R104, R166.reuse, R12 ;  /* 0x000000a6680c723c */ /* 0x080ff0000004180c */
[C---:B---3--:R-:W-:Y:S01]  /*4fb0*/  FADD.FTZ R4, -R108.reuse, R4 ;  /* 0x000000046c047221 */ /* 0x048fe20000010100 */
[C---:B------:R-:W-:Y:S03]  /*4fc0*/  HMMA.16816.F32.BF16 R16, R100.reuse, R166, R16 ;  /* 0x000000a66410723c */ /* 0x040fe60000041810 */
[----:B------:R-:W-:Y:S02]  /*4fd0*/  FADD.FTZ R5, -R108, R5 ;  /* 0x000000056c057221 */ /* 0x000fe40000010100 */
[----:B------:R-:W-:Y:S02]  /*4fe0*/  FMUL.FTZ R4, R197, R4 ;  /* 0x00000004c5047220 */ /* 0x000fe40000410000 */
[----:B------:R-:W-:Y:S01]  /*4ff0*/  FMUL.FTZ R109, R112, R5 ;  /* 0x00000005706d7220 */ /* 0x000fe20000410000 */
[-C--:B------:R-:W-:Y:S01]  /*5000*/  HMMA.16816.F32.BF16 R20, R100, R168.reuse, R20 ;  /* 0x000000a86414723c */ /* 0x080fe20000041814 */
[----:B------:R-:W-:Y:S02]  /*5010*/  FMUL.FTZ R112, R4, R0 ;  /* 0x0000000004707220 */ /* 0x000fe40000410000 */
[----:B------:R1:W3:Y:S01]  /*5020*/  LDG.E R4, [R110.64+0x20] ;  /* 0x000020046e047981 */ /* 0x0002e2000c1e1900 */
[----:B------:R-:W-:Y:S03]  /*5030*/  FFMA.FTZ R5, -R130, R130, 1 ;  /* 0x3f80000082057423 */ /* 0x000fe60000010182 */
[----:B------:R1:W4:Y:S01]  /*5040*/  LDG.E R0, [R110.64+0xa0] ;  /* 0x0000a0046e007981 */ /* 0x000322000c1e1900 */
[----:B------:R-:W-:Y:S01]  /*5050*/  FMUL.FTZ R5, R5, c[0x0][0x2ec] ;  /* 0x0000bb0005057a20 */ /* 0x000fe20000410000 */
[C---:B------:R-:W-:Y:S07]  /*5060*/  HMMA.16816.F32.BF16 R24, R104.reuse, R168, R24 ;  /* 0x000000a86818723c */ /* 0x040fee0000041818 */
[C---:B------:R-:W-:Y:S01]  /*5070*/  FADD.FTZ R16, -R108.reuse, R16 ;  /* 0x000000106c107221 */ /* 0x040fe20000010100 */
[-C--:B------:R-:W-:Y:S01]  /*5080*/  HMMA.16816.F32.BF16 R28, R104, R170.reuse, R28 ;  /* 0x000000aa681c723c */ /* 0x080fe2000004181c */
[C---:B------:R-:W-:Y:S04]  /*5090*/  FADD.FTZ R17, -R108.reuse, R17 ;  /* 0x000000116c117221 */ /* 0x040fe80000010100 */
[----:B------:R-:W-:Y:S02]  /*50a0*/  FMUL.FTZ R17, R121, R17 ;  /* 0x0000001179117220 */ /* 0x000fe40000410000 */
[C---:B------:R-:W-:Y:S01]  /*50b0*/  FADD.FTZ R21, -R108.reuse, R21 ;  /* 0x000000156c157221 */ /* 0x040fe20000010100 */
[----:B------:R-:W-:Y:S01]  /*50c0*/  HMMA.16816.F32.BF16 R32, R100, R170, R32 ;  /* 0x000000aa6420723c */ /* 0x000fe20000041820 */
[----:B------:R-:W-:Y:S03]  /*50d0*/  FADD.FTZ R20, -R108, R20 ;  /* 0x000000146c147221 */ /* 0x000fe60000010100 */
[----:B-1----:R-:W-:Y:S03]  /*50e0*/  FMUL.FTZ R110, R109, R5 ;  /* 0x000000056d6e7220 */ /* 0x002fe60000410000 */
[----:B------:R-:W-:Y:S02]  /*50f0*/  FMUL.FTZ R100, R123, R16 ;  /* 0x000000107b647220 */ /* 0x000fe40000410000 */
[----:B------:R-:W-:Y:S03]  /*5100*/  FFMA.FTZ R16, -R124, R124, 1 ;  /* 0x3f8000007c107423 */ /* 0x000fe6000001017c */
[----:B------:R-:W-:Y:S02]  /*5110*/  FFMA.FTZ R5, -R122, R122, 1 ;  /* 0x3f8000007a057423 */ /* 0x000fe4000001017a */
[----:B------:R-:W-:Y:S02]  /*5120*/  FMUL.FTZ R16, R16, c[0x0][0x2ec] ;  /* 0x0000bb0010107a20 */ /* 0x000fe40000410000 */
[----:B------:R-:W-:Y:S02]  /*5130*/  FMUL.FTZ R5, R5, c[0x0][0x2ec] ;  /* 0x0000bb0005057a20 */ /* 0x000fe40000410000 */
[----:B------:R-:W-:Y:S02]  /*5140*/  FMUL.FTZ R101, R119, R21 ;  /* 0x0000001577657220 */ /* 0x000fe40000410000 */
[----:B------:R-:W-:Y:S04]  /*5150*/  FMUL.FTZ R109, R100, R16 ;  /* 0x00000010646d7220 */ /* 0x000fe80000410000 */
[C---:B------:R-:W-:Y:S02]  /*5160*/  FADD.FTZ R32, -R108.reuse, R32 ;  /* 0x000000206c207221 */ /* 0x040fe40000010100 */
[----:B------:R-:W-:Y:S02]  /*5170*/  FADD.FTZ R21, -R108, R33 ;  /* 0x000000216c157221 */ /* 0x000fe40000010100 */
[----:B------:R-:W-:Y:S02]  /*5180*/  FMUL.FTZ R108, R17, R5 ;  /* 0x00000005116c7220 */ /* 0x000fe40000410000 */
[----:B------:R-:W-:Y:S02]  /*5190*/  FFMA.FTZ R16, -R114, R114, 1 ;  /* 0x3f80000072107423 */ /* 0x000fe40000010172 */
[----:B------:R-:W-:Y:S02]  /*51a0*/  FFMA.FTZ R5, -R113, R113, 1 ;  /* 0x3f80000071057423 */ /* 0x000fe40000010171 */
[----:B------:R-:W-:Y:S02]  /*51b0*/  FMUL.FTZ R32, R118, R32 ;  /* 0x0000002076207220 */ /* 0x000fe40000410000 */
[----:B------:R-:W-:Y:S01]  /*51c0*/  FMUL.FTZ R21, R117, R21 ;  /* 0x0000001575157220 */ /* 0x000fe20000410000 */
[----:B------:R-:W-:Y:S01]  /*51d0*/  MOV R117, R194 ;  /* 0x000000c200757202 */ /* 0x000fe20000000f00 */
[----:B------:R-:W-:Y:S02]  /*51e0*/  FMUL.FTZ R16, R16, c[0x0][0x2ec] ;  /* 0x0000bb0010107a20 */ /* 0x000fe40000410000 */
[----:B------:R-:W-:Y:S02]  /*51f0*/  FMUL.FTZ R5, R5, c[0x0][0x2ec] ;  /* 0x0000bb0005057a20 */ /* 0x000fe40000410000 */
[----:B------:R-:W-:Y:S02]  /*5200*/  FMUL.FTZ R102, R120, R20 ;  /* 0x0000001478667220 */ /* 0x000fe40000410000 */
[----:B------:R-:W-:Y:S02]  /*5210*/  FFMA.FTZ R20, -R126, R126, 1 ;  /* 0x3f8000007e147423 */ /* 0x000fe4000001017e */
[----:B------:R-:W-:Y:S02]  /*5220*/  FMUL.FTZ R105, R32, R16 ;  /* 0x0000001020697220 */ /* 0x000fe40000410000 */
[----:B------:R-:W-:Y:S02]  /*5230*/  FMUL.FTZ R104, R21, R5 ;  /* 0x0000000515687220 */ /* 0x000fe40000410000 */
[----:B------:R-:W-:Y:S02]  /*5240*/  FFMA.FTZ R5, -R200, R200, 1 ;  /* 0x3f800000c8057423 */ /* 0x000fe400000101c8 */
[----:B------:R-:W-:Y:S02]  /*5250*/  FMUL.FTZ R20, R20, c[0x0][0x2ec] ;  /* 0x0000bb0014147a20 */ /* 0x000fe40000410000 */
[----:B------:R-:W-:Y:S02]  /*5260*/  FMUL.FTZ R5, R5, c[0x0][0x2ec] ;  /* 0x0000bb0005057a20 */ /* 0x000fe40000410000 */
[----:B------:R-:W-:Y:S02]  /*5270*/  FFMA.FTZ R17, -R125, R125, 1 ;  /* 0x3f8000007d117423 */ /* 0x000fe4000001017d */
[----:B------:R-:W-:Y:S02]  /*5280*/  FMUL.FTZ R107, R102, R20 ;  /* 0x00000014666b7220 */ /* 0x000fe40000410000 */
[----:B------:R-:W-:Y:S02]  /*5290*/  FMUL.FTZ R17, R17, c[0x0][0x2ec] ;  /* 0x0000bb0011117a20 */ /* 0x000fe40000410000 */
[----:B------:R-:W-:Y:S02]  /*52a0*/  FFMA.FTZ R20, -R210, R210, 1 ;  /* 0x3f800000d2147423 */ /* 0x000fe400000101d2 */
[----:B------:R-:W-:Y:S02]  /*52b0*/  FMUL.FTZ R106, R101, R17 ;  /* 0x00000011656a7220 */ /* 0x000fe40000410000 */
[----:B------:R-:W-:Y:S02]  /*52c0*/  FFMA.FTZ R21, -R202, R202, 1 ;  /* 0x3f800000ca157423 */ /* 0x000fe400000101ca */
[----:B------:R-:W-:Y:S02]  /*52d0*/  FMUL.FTZ R20, R20, c[0x0][0x2ec] ;  /* 0x0000bb0014147a20 */ /* 0x000fe40000410000 */
[----:B------:R-:W-:Y:S02]  /*52e0*/  FMUL.FTZ R21, R21, c[0x0][0x2ec] ;  /* 0x0000bb0015157a20 */ /* 0x000fe40000410000 */
[----:B--2---:R-:W-:Y:S02]  /*52f0*/  FADD.FTZ R24, -R2, R24 ;  /* 0x0000001802187221 */ /* 0x004fe40000010100 */
[C---:B---3--:R-:W-:Y:S02]  /*5300*/  FADD.FTZ R16, -R4.reuse, R6 ;  /* 0x0000000604107221 */ /* 0x048fe40000010100 */
[----:B------:R-:W-:Y:S02]  /*5310*/  FADD.FTZ R7, -R4, R7 ;  /* 0x0000000704077221 */ /* 0x000fe40000010100 */
[----:B------:R-:W-:Y:S02]  /*5320*/  FFMA.FTZ R6, -R201, R201, 1 ;  /* 0x3f800000c9067423 */ /* 0x000fe400000101c9 */
[----:B------:R-:W-:Y:S02]  /*5330*/  FMUL.FTZ R16, R224, R16 ;  /* 0x00000010e0107220 */ /* 0x000fe40000410000 */
[----:B------:R-:W-:Y:S02]  /*5340*/  FMUL.FTZ R7, R222, R7 ;  /* 0x00000007de077220 */ /* 0x000fe40000410000 */
        /* <DEDUP_REMOVED lines=18> */
[----:B------:R-:W-:Y:S01]  /*5470*/  FFMA.FTZ R5, -R116, R116, 1 ;  /* 0x3f80000074057423 */ /* 0x000fe20000010174 */
[----:B------:R-:W-:Y:S01]  /*5480*/  MOV R116, R195 ;  /* 0x000000c300747202 */ /* 0x000fe20000000f00 */
[----:B------:R-:W-:Y:S02]  /*5490*/  FFMA.FTZ R4, -R115, R115, 1 ;  /* 0x3f80000073047423 */ /* 0x000fe40000010173 */
        /* <DEDUP_REMOVED lines=10> */
[C---:B------:R-:W-:Y:S02]  /*5540*/  FADD.FTZ R4, -R2.reuse, R8 ;  /* 0x0000000802047221 */ /* 0x040fe40000010100 */
        /* <DEDUP_REMOVED lines=80> */
[----:B------:R-:W-:Y:S02]  /*5a50*/  ISETP.GE.AND P3, PT, R220, c[0x0][0x220], PT ;  /* 0x00008800dc007a0c */ /* 0x000fe40003f66270 */
[----:B------:R-:W-:Y:S01]  /*5a60*/  IMAD.U32 R0, R10, -0x40, RZ ;  /* 0xffffffc00a007824 */ /* 0x000fe200078e00ff */
[----:B------:R-:W-:Y:S04]  /*5a70*/  UISETP.NE.U32.AND UP3, UPT, UR8, 0x1, UPT ;  /* 0x000000010800788c */ /* 0x000fe8000bf65070 */
[----:B------:R-:W-:Y:S01]  /*5a80*/  USEL UR8, UR51, 0x2000, !UP3 ;  /* 0x0000200033087887 */ /* 0x000fe2000d800000 */
[C---:B------:R-:W-:Y:S04]  /*5a90*/  LEA R2, P0, R0.reuse, R192, 0x1 ;  /* 0x000000c000027211 */ /* 0x040fe800078008ff */
[----:B------:R-:W-:Y:S01]  /*5aa0*/  LEA.HI.X.SX32 R0, R0, R193, 0x1, P0 ;  /* 0x000000c100007211 */ /* 0x000fe200000f0eff */
[----:B------:R-:W-:Y:S01]  /*5ab0*/  IMAD.MOV.U32 R192, RZ, RZ, R2 ;  /* 0x000000ffffc07224 */ /* 0x000fe200078e0002 */
[----:B------:R-:W-:Y:S01]  /*5ac0*/  IADD3 R185, R185, UR8, RZ ;  /* 0x00000008b9b97c10 */ /* 0x000fe2000fffe0ff */
[----:B------:R-:W-:Y:S01]  /*5ad0*/  @!P3 IMAD.MOV.U32 R5, RZ, RZ, c[0x0][0x194] ;  /* 0x00006500ff05b624 */ /* 0x000fe200078e00ff */
[----:B------:R-:W-:Y:S01]  /*5ae0*/  IADD3 R203, R203, UR8, RZ ;  /* 0x00000008cbcb7c10 */ /* 0x000fe2000fffe0ff */
[----:B------:R-:W-:Y:S01]  /*5af0*/  IMAD.MOV.U32 R193, RZ, RZ, R0 ;  /* 0x000000ffffc17224 */ /* 0x000fe200078e0000 */
[C---:B------:R-:W-:Y:S01]  /*5b00*/  @!P3 LEA R4, P0, R10.reuse, R192, 0x6 ;  /* 0x000000c00a04b211 */ /* 0x040fe200078030ff */
[----:B------:R1:W-:Y:S01]  /*5b10*/  @P3 STS [R185], RZ ;  /* 0x000000ffb9003388 */ /* 0x0003e20000000800 */
[----:B------:R-:W-:Y:S02]  /*5b20*/  IADD3 R173, R173, UR8, RZ ;  /* 0x00000008adad7c10 */ /* 0x000fe4000fffe0ff */
[----:B------:R-:W-:Y:S01]  /*5b30*/  @!P3 LEA.HI.X R5, R10, R193, R5, 0x6, P0 ;  /* 0x000000c10a05b211 */ /* 0x000fe200000f3405 */
[----:B------:R1:W-:Y:S04]  /*5b40*/  @P3 STS [R185+0x4], RZ ;  /* 0x000004ffb9003388 */ /* 0x0003e80000000800 */
        /* <DEDUP_REMOVED lines=15> */
.L_x_1007:
        /* <DEDUP_REMOVED lines=109> */
.L_x_1008:
        /* <DEDUP_REMOVED lines=317> */
.L_x_1010:
        /* <DEDUP_REMOVED lines=19> */
.L_x_1011:
[----:B------:R-:W-:Y:S01]  /*7810*/  BAR.SYNC.DEFER_BLOCKING 0x0 ;  /* 0x0000000000007b1d */ /* 0x000fe20000010000 */
[----:B------:R-:W-:Y:S01]  /*7820*/  USHF.L.U32 UR7, UR27, 0x7, URZ ;  /* 0x000000071b077899 */ /* 0x000fe2000800063f */
[--C-:B-1----:R-:W-:Y:S01]  /*7830*/  SHF.R.S32.HI R7, RZ, 0x1f, R220.reuse ;  /* 0x0000001fff077819 */ /* 0x102fe200000114dc */
[----:B------:R-:W-:Y:S01]  /*7840*/  IMAD.MOV.U32 R6, RZ, RZ, R220 ;  /* 0x000000ffff067224 */ /* 0x000fe200078e00dc */
[----:B------:R-:W-:Y:S01]  /*7850*/  UIMAD UR6, UR27, -0x80, UR6 ;  /* 0xffffff801b0678a4 */ /* 0x000fe2000f8e0206 */
[----:B------:R-:W-:Y:S01]  /*7860*/  ISETP.GE.AND P1, PT, R220, c[0x0][0x220], PT ;  /* 0x00008800dc007a0c */ /* 0x000fe20003f26270 */
[----:B------:R-:W-:Y:S01]  /*7870*/  USHF.R.S32.HI UR8, URZ, 0x1f, UR7 ;  /* 0x0000001f3f087899 */ /* 0x000fe20008011407 */
[----:B------:R-:W1:Y:S01]  /*7880*/  S2R R2, SR_TID.X ;  /* 0x0000000000027919 */ /* 0x000e620000002100 */
[----:B------:R-:W-:Y:S01]  /*7890*/  ULDC.64 UR28, c[0x0][0x3a0] ;  /* 0x0000e800001c7ab9 */ /* 0x000fe20000000a00 */
[----:B------:R-:W-:Y:S01]  /*78a0*/  IMAD.U32 R13, RZ, RZ, UR7 ;  /* 0x00000007ff0d7e24 */ /* 0x000fe2000f8e00ff */
[----:B------:R-:W-:Y:S01]  /*78b0*/  UIMAD UR11, UR8, UR28, URZ ;  /* 0x0000001c080b72a4 */ /* 0x000fe2000f8e023f */
[----:B------:R-:W-:Y:S01]  /*78c0*/  BSSY B0, `(.L_x_1012) ;  /* 0x0000024000007945 */ /* 0x000fe20003800000 */
[----:B------:R-:W-:Y:S01]  /*78d0*/  USHF.R.S32.HI UR12, URZ, 0x1f, UR47 ;  /* 0x0000001f3f0c7899 */ /* 0x000fe2000801142f */
[----:B------:R-:W-:Y:S01]  /*78e0*/  IMAD.WIDE.U32 R4, R13, c[0x0][0x3a0], R6 ;  /* 0x0000e8000d047a25 */ /* 0x000fe200078e0006 */
[----:B------:R-:W-:-:S03]  /*78f0*/  UIMAD UR11, UR7, UR29, UR11 ;  /* 0x0000001d070b72a4 */ /* 0x000fc6000f8e020b */
[----:B------:R-:W-:Y:S01]  /*7900*/  ULDC.64 UR28, c[0x0][0x3b8] ;  /* 0x0000ee00001c7ab9 */ /* 0x000fe20000000a00 */
[----:B------:R-:W-:Y:S02]  /*7910*/  IADD3 R4, P0, R4, UR30, RZ ;  /* 0x0000001e04047c10 */ /* 0x000fe4000ff1e0ff */
[----:B------:R-:W-:Y:S01]  /*7920*/  IMAD.U32 R0, RZ, RZ, UR11 ;  /* 0x0000000bff007e24 */ /* 0x000fe2000f8e00ff */
[----:B------:R-:W-:Y:S01]  /*7930*/  UIMAD UR11, UR12, UR28, URZ ;  /* 0x0000001c0c0b72a4 */ /* 0x000fe2000f8e023f */
[----:B------:R2:W3:Y:S03]  /*7940*/  LDS.128 R16, [R114+0x7000] ;  /* 0x0070000072107984 */ /* 0x0004e60000000c00 */
[----:B------:R-:W-:Y:S01]  /*7950*/  IADD3.X R5, R5, UR31, R0, P0, !PT ;  /* 0x0000001f05057c10 */ /* 0x000fe200087fe400 */
[----:B------:R-:W-:Y:S01]  /*7960*/  IMAD.U32 R0, RZ, RZ, UR47 ;  /* 0x0000002fff007e24 */ /* 0x000fe2000f8e00ff */
[----:B------:R-:W-:Y:S01]  /*7970*/  UIMAD UR11, UR47, UR29, UR11 ;  /* 0x0000001d2f0b72a4 */ /* 0x000fe2000f8e020b */
[----:B------:R2:W4:Y:S02]  /*7980*/  LDS.128 R20, [R114+0x8000] ;  /* 0x0080000072147984 */ /* 0x0005240000000c00 */
[----:B------:R-:W-:Y:S01]  /*7990*/  IMAD.WIDE.U32 R4, R0, c[0x0][0x3b8], R4 ;  /* 0x0000ee0000047a25 */ /* 0x000fe200078e0004 */
[----:B-1----:R-:W-:Y:S01]  /*79a0*/  SHF.R.S32.HI R0, RZ, 0x1f, R2 ;  /* 0x0000001fff007819 */ /* 0x002fe20000011402 */
[----:B------:R2:W1:Y:S03]  /*79b0*/  LDS.128 R24, [R114+0x9000] ;  /* 0x0090000072187984 */ /* 0x0004660000000c00 */
[----:B------:R-:W-:Y:S01]  /*79c0*/  LEA.HI R0, R0, R2, RZ, 0x3 ;  /* 0x0000000200007211 */ /* 0x000fe200078f18ff */
[----:B------:R2:W1:Y:S01]  /*79d0*/  LDS.128 R28, [R114+0xa000] ;  /* 0x00a00000721c7984 */ /* 0x0004620000000c00 */
[----:B------:R-:W-:-:S02]  /*79e0*/  IADD3 R12, R5, UR11, RZ ;  /* 0x0000000b050c7c10 */ /* 0x000fc4000fffe0ff */
        /* <DEDUP_REMOVED lines=17> */
.L_x_1013:
[----:B------:R-:W-:Y:S05]  /*7b00*/  BSYNC B0 ;  /* 0x0000000000007941 */ /* 0x000fea0003800000 */
.L_x_1012:
        /* <DEDUP_REMOVED lines=15> */
.L_x_1015:
[----:B------:R-:W-:Y:S05]  /*7c00*/  BSYNC B0 ;  /* 0x0000000000007941 */ /* 0x000fea0003800000 */
.L_x_1014:
        /* <DEDUP_REMOVED lines=15> */
.L_x_1017:
[----:B------:R-:W-:Y:S05]  /*7d00*/  BSYNC B0 ;  /* 0x0000000000007941 */ /* 0x000fea0003800000 */
.L_x_1016:
        /* <DEDUP_REMOVED lines=13> */
[----:B-1----:R1:W-:Y:S02]  /*7de0*/  STG.E.128 [R4.64], R24 ;  /* 0x0000001804007986 */ /* 0x0023e4000c101d04 */
.L_x_1019:
[----:B------:R-:W-:Y:S05]  /*7df0*/  BSYNC B0 ;  /* 0x0000000000007941 */ /* 0x000fea0003800000 */
.L_x_1018:
        /* <DEDUP_REMOVED lines=25> */
.L_x_1021:
[----:B------:R-:W-:Y:S05]  /*7f90*/  BSYNC B0 ;  /* 0x0000000000007941 */ /* 0x000fea0003800000 */
.L_x_1020:
        /* <DEDUP_REMOVED lines=13> */
.L_x_1023:
[----:B------:R-:W-:Y:S05]  /*8070*/  BSYNC B0 ;  /* 0x0000000000007941 */ /* 0x000fea0003800000 */
.L_x_1022:
        /* <DEDUP_REMOVED lines=13> */
.L_x_1025:
[----:B------:R-:W-:Y:S05]  /*8150*/  BSYNC B0 ;  /* 0x0000000000007941 */ /* 0x000fea0003800000 */
.L_x_1024:
        /* <DEDUP_REMOVED lines=12> */
.L_x_982:
        /* <DEDUP_REMOVED lines=21> */
.L_x_1027:
        /* <DEDUP_REMOVED lines=19> */
.L_x_1028:
[----:B------:R-:W-:Y:S01]  /*84a0*/  USHF.L.U32 UR7, UR27, 0x7, URZ ;  /* 0x000000071b077899 */ /* 0x000fe2000800063f */
[----:B------:R-:W1:Y:S01]  /*84b0*/  S2R R2, SR_TID.X ;  /* 0x0000000000027919 */ /* 0x000e620000002100 */
[----:B------:R-:W-:Y:S01]  /*84c0*/  ULDC.64 UR28, c[0x0][0x3a0] ;  /* 0x0000e800001c7ab9 */ /* 0x000fe20000000a00 */
[----:B------:R-:W-:Y:S01]  /*84d0*/  ISETP.GE.AND P1, PT, R220, c[0x0][0x220], PT ;  /* 0x00008800dc007a0c */ /* 0x000fe20003f26270 */
[----:B------:R-:W-:Y:S01]  /*84e0*/  USHF.R.S32.HI UR8, URZ, 0x1f, UR7 ;  /* 0x0000001f3f087899 */ /* 0x000fe20008011407 */
[----:B------:R-:W-:Y:S01]  /*84f0*/  BSSY B0, `(.L_x_1029) ;  /* 0x000001f000007945 */ /* 0x000fe20003800000 */
[----:B------:R-:W-:Y:S01]  /*8500*/  IMAD.U32 R11, RZ, RZ, UR7 ;  /* 0x00000007ff0b7e24 */ /* 0x000fe2000f8e00ff */
[----:B------:R-:W-:Y:S02]  /*8510*/  UIMAD UR6, UR27, -0x80, UR6 ;  /* 0xffffff801b0678a4 */ /* 0x000fe4000f8e0206 */
[----:B------:R-:W-:Y:S01]  /*8520*/  UIMAD UR11, UR8, UR28, URZ ;  /* 0x0000001c080b72a4 */ /* 0x000fe2000f8e023f */
[----:B------:R-:W-:Y:S01]  /*8530*/  IMAD.WIDE.U32 R4, R11, c[0x0][0x3a0], R220 ;  /* 0x0000e8000b047a25 */ /* 0x000fe200078e00dc */
[----:B------:R-:W-:-:S02]  /*8540*/  USHF.R.S32.HI UR12, URZ, 0x1f, UR47 ;  /* 0x0000001f3f0c7899 */ /* 0x000fc4000801142f */
[----:B------:R-:W-:Y:S02]  /*8550*/  UIMAD UR11, UR7, UR29, UR11 ;  /* 0x0000001d070b72a4 */ /* 0x000fe4000f8e020b */
[----:B------:R-:W-:Y:S01]  /*8560*/  IADD3 R4, P0, R4, UR30, RZ ;  /* 0x0000001e04047c10 */ /* 0x000fe2000ff1e0ff */
[----:B------:R-:W-:-:S03]  /*8570*/  ULDC.64 UR28, c[0x0][0x3b8] ;  /* 0x0000ee00001c7ab9 */ /* 0x000fc60000000a00 */
[----:B------:R-:W-:Y:S01]  /*8580*/  IMAD.U32 R0, RZ, RZ, UR11 ;  /* 0x0000000bff007e24 */ /* 0x000fe2000f8e00ff */
[----:B------:R-:W-:-:S04]  /*8590*/  UIMAD UR11, UR12, UR28, URZ ;  /* 0x0000001c0c0b72a4 */ /* 0x000fc8000f8e023f */
[----:B------:R-:W-:Y:S01]  /*85a0*/  IADD3.X R5, R5, UR31, R0, P0, !PT ;  /* 0x0000001f05057c10 */ /* 0x000fe200087fe400 */
[----:B------:R-:W-:Y:S01]  /*85b0*/  IMAD.U32 R0, RZ, RZ, UR47 ;  /* 0x0000002fff007e24 */ /* 0x000fe2000f8e00ff */
[----:B------:R-:W-:-:S03]  /*85c0*/  UIMAD UR11, UR47, UR29, UR11 ;  /* 0x0000001d2f0b72a4 */ /* 0x000fc6000f8e020b */
[----:B------:R-:W-:Y:S01]  /*85d0*/  IMAD.WIDE.U32 R4, R0, c[0x0][0x3b8], R4 ;  /* 0x0000ee0000047a25 */ /* 0x000fe200078e0004 */
[----:B-1----:R-:W-:-:S04]  /*85e0*/  SHF.R.S32.HI R0, RZ, 0x1f, R2 ;  /* 0x0000001fff007819 */ /* 0x002fc80000011402 */
[----:B------:R-:W-:Y:S02]  /*85f0*/  LEA.HI R0, R0, R2, RZ, 0x3 ;  /* 0x0000000200007211 */ /* 0x000fe400078f18ff */
[----:B------:R-:W-:Y:S02]  /*8600*/  IADD3 R10, R5, UR11, RZ ;  /* 0x0000000b050a7c10 */ /* 0x000fe4000fffe0ff */
[----:B------:R-:W-:-:S04]  /*8610*/  SHF.R.S32.HI R0, RZ, 0x3, R0 ;  /* 0x00000003ff007819 */ /* 0x000fc80000011400 */
[----:B------:R-:W-:Y:S02]  /*8620*/  ISETP.GE.OR P4, PT, R0, UR6, P1 ;  /* 0x0000000600007c0c */ /* 0x000fe40008f86670 */
[----:B------:R-:W-:-:S11]  /*8630*/  SHF.R.S32.HI R12, RZ, 0x1f, R0 ;  /* 0x0000001fff0c7819 */ /* 0x000fd60000011400 */
        /* <DEDUP_REMOVED lines=10> */
.L_x_1030:
[----:B------:R-:W-:Y:S05]  /*86e0*/  BSYNC B0 ;  /* 0x0000000000007941 */ /* 0x000fea0003800000 */
.L_x_1029:
        /* <DEDUP_REMOVED lines=15> */
.L_x_1032:
[----:B------:R-:W-:Y:S05]  /*87e0*/  BSYNC B0 ;  /* 0x0000000000007941 */ /* 0x000fea0003800000 */
.L_x_1031:
        /* <DEDUP_REMOVED lines=15> */
.L_x_1034:
[----:B------:R-:W-:Y:S05]  /*88e0*/  BSYNC B0 ;  /* 0x0000000000007941 */ /* 0x000fea0003800000 */
.L_x_1033:
        /* <DEDUP_REMOVED lines=14> */
.L_x_1036:
[----:B------:R-:W-:Y:S05]  /*89d0*/  BSYNC B0 ;  /* 0x0000000000007941 */ /* 0x000fea0003800000 */
.L_x_1035:
        /* <DEDUP_REMOVED lines=25> */
.L_x_1038:
[----:B------:R-:W-:Y:S05]  /*8b70*/  BSYNC B0 ;  /* 0x0000000000007941 */ /* 0x000fea0003800000 */
.L_x_1037:
        /* <DEDUP_REMOVED lines=13> */
.L_x_1040:
[----:B------:R-:W-:Y:S05]  /*8c50*/  BSYNC B0 ;  /* 0x0000000000007941 */ /* 0x000fea0003800000 */
.L_x_1039:
        /* <DEDUP_REMOVED lines=13> */
.L_x_1042:
[----:B------:R-:W-:Y:S05]  /*8d30*/  BSYNC B0 ;  /* 0x0000000000007941 */ /* 0x000fea0003800000 */
.L_x_1041:
        /* <DEDUP_REMOVED lines=11> */
.L_x_1026:
[----:B------:R-:W-:Y:S05]  /*8df0*/  BSYNC B1 ;  /* 0x0000000000017941 */ /* 0x000fea0003800000 */
.L_x_977:
        /* <DEDUP_REMOVED lines=11> */
.L_x_1043:
[----:B------:R-:W-:Y:S05]  /*8eb0*/  EXIT ;  /* 0x000000000000794d */ /* 0x000fea0003800000 */
.L_x_1045:
        /* <DEDUP_REMOVED lines=12> */
.L_x_2469:


//--------------------- .text._ZN5flash44flash_bwd_dq_dk_dv_loop_seqk_parallel_kernelI23Flash_bwd_kernel_traitsILi64ELi64ELi128ELi8ELi2ELi4ELi4ELb1ELb0EN7cutlass10bfloat16_tE19Flash_kernel_traitsILi64ELi64ELi128ELi8ES3_EELb1ELb0ELb1ELb0ELb0ELb0ELb0EEEvNS_16Flash_bwd_paramsE --------------------------
	.section	.text._ZN5flash44flash_bwd_dq_dk_dv_loop_seqk_parallel_kernelI23Flash_bwd_kernel_traitsILi64ELi64ELi128ELi8ELi2ELi4ELi4ELb1ELb0EN7cutlass10bfloat16_tE19Flash_kernel_traitsILi64ELi64ELi128ELi8ES3_EELb1ELb0ELb1ELb0ELb0ELb0ELb0EEEvNS_16Flash_bwd_paramsE,"ax",@progbits
	.sectioninfo	@"SHI_REGISTERS=253"
	.align	128
        .global         _ZN5flash44flash_bwd_dq_dk_dv_loop_seqk_parallel_kernelI23Flash_bwd_kernel_traitsILi64ELi64ELi128ELi8ELi2ELi4ELi4ELb1ELb0EN7cutlass10bfloat16_tE19Flash_kernel_traitsILi64ELi64ELi128ELi8ES3_EELb1ELb0ELb1ELb0ELb0ELb0ELb0EEEvNS_16Flash_bwd_paramsE
        .type           _ZN5flash44flash_bwd_dq_dk_dv_loop_seqk_parallel_kernelI23Flash_bwd_kernel_traitsILi64ELi64ELi128ELi8ELi2ELi4ELi4ELb1ELb0EN7cutlass10bfloat16_tE19Flash_kernel_traitsILi64ELi64ELi128ELi8ES3_EELb1ELb0ELb1ELb0ELb0ELb0ELb0EEEvNS_16Flash_bwd_paramsE,@function
        .size           _ZN5flash44flash_bwd_dq_dk_dv_loop_seqk_parallel_kernelI23Flash_bwd_kernel_traitsILi64ELi64ELi128ELi8ELi2ELi4ELi4ELb1ELb0EN7cutlass10bfloat16_tE19Flash_kernel_traitsILi64ELi64ELi128ELi8ES3_EELb1ELb0ELb1ELb0ELb0ELb0ELb0EEEvNS_16Flash_bwd_paramsE,(.L_x_2470 - _ZN5flash44flash_bwd_dq_dk_dv_loop_seqk_parallel_kernelI23Flash_bwd_kernel_traitsILi64ELi64ELi128ELi8ELi2ELi4ELi4ELb1ELb0EN7cutlass10bfloat16_tE19Flash_kernel_traitsILi64ELi64ELi128ELi8ES3_EELb1ELb0ELb1ELb0ELb0ELb0ELb0EEEvNS_16Flash_bwd_paramsE)
        .other          _ZN5flash44flash_bwd_dq_dk_dv_loop_seqk_parallel_kernelI23Flash_bwd_kernel_traitsILi64ELi64ELi128ELi8ELi2ELi4ELi4ELb1ELb0EN7cutlass10bfloat16_tE19Flash_kernel_traitsILi64ELi64ELi128ELi8ES3_EELb1ELb0ELb1ELb0ELb0ELb0ELb0EEEvNS_16Flash_bwd_paramsE,@"STO_CUDA_ENTRY STV_DEFAULT"
_ZN5flash44flash_bwd_dq_dk_dv_loop_seqk_parallel_kernelI23Flash_bwd_kernel_traitsILi64ELi64ELi128ELi8ELi2ELi4ELi4ELb1ELb0EN7cutlass10bfloat16_tE19Flash_kernel_traitsILi64ELi64ELi128ELi8ES3_EELb1ELb0ELb1ELb0ELb0ELb0ELb0EEEvNS_16Flash_bwd_paramsE:
.text._ZN5flash44flash_bwd_dq_dk_dv_loop_seqk_parallel_kernelI23Flash_bwd_kernel_traitsILi64ELi64ELi128ELi8ELi2ELi4ELi4ELb1ELb0EN7cutlass10bfloat16_tE19Flash_kernel_traitsILi64ELi64ELi128ELi8ES3_EELb1ELb0ELb1ELb0ELb0ELb0ELb0EEEvNS_16Flash_bwd_paramsE:
        /* <DEDUP_REMOVED lines=23> */
[C---:B------:R-:W-:Y:S01]  /*0170*/  IMAD.IADD R7, R14.reuse, 0x1, -R7 ;  /* 0x000000010e077824 */ /* 0x040fe200078e0a07 */
[----:B------:R-:W-:Y:S01]  /*0180*/  LOP3.LUT R2, R5, 0xfffffff0, RZ, 0xc0, !PT ;  /* 0xfffffff005027812 */ /* 0x000fe200078ec0ff */
[C---:B------:R-:W-:Y:S01]  /*0190*/  IMAD.IADD R0, R14.reuse, 0x1, -R0 ;  /* 0x000000010e007824 */ /* 0x040fe200078e0a00 */
[----:B------:R-:W-:Y:S01]  /*01a0*/  SHF.R.S32.HI R10, RZ, 0x5, R178 ;  /* 0x00000005ff0a7819 */ /* 0x000fe200000114b2 */
[----:B------:R-:W-:Y:S01]  /*01b0*/  IMAD.IADD R168, R14, 0x1, -R168 ;  /* 0x000000010ea87824 */ /* 0x000fe200078e0aa8 */
[----:B------:R-:W-:Y:S02]  /*01c0*/  SHF.R.S32.HI R3, RZ, 0x1f, R178 ;  /* 0x0000001fff037819 */ /* 0x000fe400000114b2 */
[-C--:B------:R-:W-:Y:S01]  /*01d0*/  LEA.HI R179, R8, R14.reuse, RZ, 0x6 ;  /* 0x0000000e08b37211 */ /* 0x080fe200078f30ff */
[----:B------:R-:W-:Y:S01]  /*01e0*/  IMAD.SHL.U32 R182, R168, 0x8, RZ ;  /* 0x00000008a8b67824 */ /* 0x000fe200078e00ff */
[----:B------:R-:W-:Y:S01]  /*01f0*/  LEA.HI R8, R8, R14, RZ, 0x7 ;  /* 0x0000000e08087211 */ /* 0x000fe200078f38ff */
[----:B------:R-:W-:Y:S01]  /*0200*/  IMAD.IADD R14, R14, 0x1, -R2 ;  /* 0x000000010e0e7824 */ /* 0x000fe200078e0a02 */
[----:B------:R-:W-:-:S02]  /*0210*/  LEA.HI R3, R3, R10, RZ, 0x2 ;  /* 0x0000000a03037211 */ /* 0x000fc400078f10ff */
[----:B------:R-:W-:Y:S02]  /*0220*/  SHF.R.S32.HI R2, RZ, 0x4, R5 ;  /* 0x00000004ff027819 */ /* 0x000fe40000011405 */
[----:B------:R-:W-:Y:S02]  /*0230*/  LEA.HI R178, R178, R10, RZ, 0x1 ;  /* 0x0000000ab2b27211 */ /* 0x000fe400078f08ff */
[----:B------:R-:W-:Y:S02]  /*0240*/  LOP3.LUT R3, R3, 0xfffffffc, RZ, 0xc0, !PT ;  /* 0xfffffffc03037812 */ /* 0x000fe400078ec0ff */
[--C-:B------:R-:W-:Y:S02]  /*0250*/  SHF.R.S32.HI R9, RZ, 0x2, R4.reuse ;  /* 0x00000002ff097819 */ /* 0x100fe40000011404 */
[----:B------:R-:W-:Y:S01]  /*0260*/  LEA.HI R5, R5, R2, RZ, 0x1 ;  /* 0x0000000205057211 */ /* 0x000fe200078f08ff */
[----:B------:R-:W-:Y:S01]  /*0270*/  IMAD.IADD R3, R10, 0x1, -R3 ;  /* 0x000000010a037824 */ /* 0x000fe200078e0a03 */
[----:B------:R-:W-:-:S02]  /*0280*/  SHF.R.S32.HI R4, RZ, 0x1f, R4 ;  /* 0x0000001fff047819 */ /* 0x000fc40000011404 */
[----:B------:R-:W-:Y:S02]  /*0290*/  LOP3.LUT R178, R178, 0xfffffffe, RZ, 0xc0, !PT ;  /* 0xfffffffeb2b27812 */ /* 0x000fe400078ec0ff */
[----:B------:R-:W-:Y:S02]  /*02a0*/  SHF.R.S32.HI R180, RZ, 0x3, R13 ;  /* 0x00000003ffb47819 */ /* 0x000fe4000001140d */
[----:B------:R-:W-:Y:S01]  /*02b0*/  LOP3.LUT P4, RZ, R168, 0x2, RZ, 0xc0, !PT ;  /* 0x00000002a8ff7812 */ /* 0x000fe2000788c0ff */
[----:B------:R-:W-:Y:S01]  /*02c0*/  IMAD.IADD R178, R10, 0x1, -R178 ;  /* 0x000000010ab27824 */ /* 0x000fe200078e0ab2 */
[C---:B------:R-:W-:Y:S01]  /*02d0*/  LOP3.LUT P3, RZ, R168.reuse, 0x4, RZ, 0xc0, !PT ;  /* 0x00000004a8ff7812 */ /* 0x040fe2000786c0ff */
[----:B------:R-:W-:Y:S01]  /*02e0*/  IMAD.SHL.U32 R168, R168, 0x40, RZ ;  /* 0x00000040a8a87824 */ /* 0x000fe200078e00ff */
[----:B------:R-:W-:Y:S01]  /*02f0*/  LOP3.LUT R5, R5, 0xfffffffe, RZ, 0xc0, !PT ;  /* 0xfffffffe05057812 */ /* 0x000fe200078ec0ff */
[----:B------:R-:W-:Y:S01]  /*0300*/  IMAD.SHL.U32 R6, R180, 0x40, RZ ;  /* 0x00000040b4067824 */ /* 0x000fe200078e00ff */
[----:B------:R-:W-:Y:S01]  /*0310*/  LEA.HI R4, R4, R9, RZ, 0x3 ;  /* 0x0000000904047211 */ /* 0x000fe200078f18ff */
[----:B------:R-:W-:Y:S01]  /*0320*/  IMAD.SHL.U32 R10, R3, 0x10, RZ ;  /* 0x00000010030a7824 */ /* 0x000fe200078e00ff */
[----:B------:R-:W-:Y:S01]  /*0330*/  LOP3.LUT R168, R168, 0x1c0, RZ, 0xc0, !PT ;  /* 0x000001c0a8a87812 */ /* 0x000fe200078ec0ff */
[----:B------:R-:W-:Y:S01]  /*0340*/  IMAD.IADD R5, R2, 0x1, -R5 ;  /* 0x0000000102057824 */ /* 0x000fe200078e0a05 */
[----:B------:R-:W-:-:S02]  /*0350*/  LOP3.LUT R4, R4, 0xfffffff8, RZ, 0xc0, !PT ;  /* 0xfffffff804047812 */ /* 0x000fc400078ec0ff */
[----:B------:R-:W-:Y:S01]  /*0360*/  SHF.R.S32.HI R2, RZ, 0x1f, R7 ;  /* 0x0000001fff027819 */ /* 0x000fe20000011407 */
[----:B------:R-:W-:Y:S01]  /*0370*/  IMAD.SHL.U32 R172, R5, 0x10, RZ ;  /* 0x0000001005ac7824 */ /* 0x000fe200078e00ff */
[----:B------:R-:W-:Y:S01]  /*0380*/  LOP3.LUT R6, R6, 0x1c0, RZ, 0xc0, !PT ;  /* 0x000001c006067812 */ /* 0x000fe200078ec0ff */
[----:B------:R-:W-:Y:S01]  /*0390*/  IMAD.IADD R4, R9, 0x1, -R4 ;  /* 0x0000000109047824 */ /* 0x000fe200078e0a04 */
[----:B------:R-:W-:Y:S01]  /*03a0*/  LOP3.LUT R10, R168, 0x30, R10, 0xf8, !PT ;  /* 0x00000030a80a7812 */ /* 0x000fe200078ef80a */
[----:B------:R-:W-:Y:S01]  /*03b0*/  IMAD.SHL.U32 R9, R5, 0x200, RZ ;  /* 0x0000020005097824 */ /* 0x000fe200078e00ff */
[----:B------:R-:W-:Y:S02]  /*03c0*/  LEA.HI R2, R2, R7, RZ, 0x2 ;  /* 0x0000000702027211 */ /* 0x000fe400078f10ff */
[----:B------:R-:W-:Y:S02]  /*03d0*/  SHF.R.S32.HI R7, RZ, 0x1f, R14 ;  /* 0x0000001fff077819 */ /* 0x000fe4000001140e */
[----:B------:R-:W-:-:S02]  /*03e0*/  LOP3.LUT R164, R168, 0x8, R13, 0xf8, !PT ;  /* 0x00000008a8a47812 */ /* 0x000fc400078ef80d */
[----:B------:R-:W-:Y:S02]  /*03f0*/  SHF.R.U32.HI R168, RZ, 0x3, R168 ;  /* 0x00000003ffa87819 */ /* 0x000fe400000116a8 */
[----:B------:R-:W-:Y:S02]  /*0400*/  SHF.R.U32.HI R185, RZ, 0x3, R6 ;  /* 0x00000003ffb97819 */ /* 0x000fe40000011606 */
[----:B------:R-:W-:Y:S02]  /*0410*/  LOP3.LUT R10, R10, 0x8, R13, 0xf8, !PT ;  /* 0x000000080a0a7812 */ /* 0x000fe400078ef80d */
[----:B------:R-:W-:Y:S02]  /*0420*/  LOP3.LUT R6, R6, 0x38, R182, 0xf8, !PT ;  /* 0x0000003806067812 */ /* 0x000fe400078ef8b6 */
[----:B------:R-:W-:Y:S02]  /*0430*/  LEA.HI R7, R7, R14, RZ, 0x3 ;  /* 0x0000000e07077211 */ /* 0x000fe400078f18ff */
[----:B------:R-:W-:-:S02]  /*0440*/  LOP3.LUT R11, R4, 0x1, RZ, 0xc0, !PT ;  /* 0x00000001040b7812 */ /* 0x000fc400078ec0ff */
[----:B------:R-:W-:Y:S02]  /*0450*/  SHF.R.S32.HI R179, RZ, 0x6, R179 ;  /* 0x00000006ffb37819 */ /* 0x000fe400000114b3 */
[----:B------:R-:W-:Y:S02]  /*0460*/  LOP3.LUT R164, R164, R168, RZ, 0x3c, !PT ;  /* 0x000000a8a4a47212 */ /* 0x000fe400078e3cff */
[----:B------:R-:W-:Y:S01]  /*0470*/  SHF.R.S32.HI R8, RZ, 0x7, R8 ;  /* 0x00000007ff087819 */ /* 0x000fe20000011408 */
[----:B------:R-:W-:Y:S01]  /*0480*/  IMAD R12, R179, 0x800, R9 ;  /* 0x00000800b30c7824 */ /* 0x000fe200078e0209 */
[----:B------:R-:W-:Y:S01]  /*0490*/  LOP3.LUT R168, R9, R10, R168, 0xf6, !PT ;  /* 0x0000000a09a87212 */ /* 0x000fe200078ef6a8 */
[----:B------:R-:W-:Y:S01]  /*04a0*/  IMAD.SHL.U32 R10, R4, 0x40, RZ ;  /* 0x00000040040a7824 */ /* 0x000fe200078e00ff */
[----:B------:R-:W-:Y:S01]  /*04b0*/  LOP3.LUT R185, R6, R185, RZ, 0x3c, !PT ;  /* 0x000000b906b97212 */ /* 0x000fe200078e3cff */
[----:B------:R-:W-:Y:S01]  /*04c0*/  IMAD.SHL.U32 R187, R8, 0x8, RZ ;  /* 0x0000000808bb7824 */ /* 0x000fe200078e00ff */
[----:B------:R-:W-:Y:S01]  /*04d0*/  LOP3.LUT R6, R7, 0xfffffff8, RZ, 0xc0, !PT ;  /* 0xfffffff807067812 */ /* 0x000fe200078ec0ff */
[----:B------:R-:W-:Y:S01]  /*04e0*/  IMAD.SHL.U32 R9, R179, 0x20, RZ ;  /* 0x00000020b3097824 */ /* 0x000fe200078e00ff */
[----:B------:R-:W-:Y:S01]  /*04f0*/  ISETP.NE.U32.AND P0, PT, R11, 0x1, PT ;  /* 0x000000010b00780c */ /* 0x000fe20003f05070 */
[----:B------:R-:W-:Y:S01]  /*0500*/  IMAD.SHL.U32 R7, R7, 0x40, RZ ;  /* 0x0000004007077824 */ /* 0x000fe200078e00ff */
[----:B------:R-:W-:Y:S01]  /*0510*/  LOP3.LUT R10, R10, 0x1c0, RZ, 0xc0, !PT ;  /* 0x000001c00a0a7812 */ /* 0x000fe200078ec0ff */
[----:B------:R-:W-:Y:S01]  /*0520*/  IMAD.IADD R6, R14, 0x1, -R6 ;  /* 0x000000010e067824 */ /* 0x000fe200078e0a06 */
[----:B------:R-:W-:Y:S01]  /*0530*/  R2P PR, R4, 0x6 ;  /* 0x0000000604007804 */ /* 0x000fe20000000000 */
[----:B------:R-:W-:Y:S01]  /*0540*/  IMAD.SHL.U32 R4, R0, 0x2, RZ ;  /* 0x0000000200047824 */ /* 0x000fe200078e00ff */
[----:B------:R-:W-:Y:S01]  /*0550*/  LOP3.LUT R187, R187, 0x8, RZ, 0xc0, !PT ;  /* 0x00000008bbbb7812 */ /* 0x000fe200078ec0ff */
[----:B------:R-:W-:Y:S01]  /*0560*/  IMAD.SHL.U32 R6, R6, 0x40, RZ ;  /* 0x0000004006067824 */ /* 0x000fe200078e00ff */
[----:B------:R-:W-:Y:S01]  /*0570*/  SHF.R.U32.HI R0, RZ, 0x3, R10 ;  /* 0x00000003ff007819 */ /* 0x000fe2000001160a */
[--C-:B------:R-:W-:Y:S01]  /*0580*/  IMAD R8, R8, 0x1000, R4.reuse ;  /* 0x0000100008087824 */ /* 0x100fe200078e0204 */
[----:B------:R-:W-:Y:S01]  /*0590*/  LOP3.LUT R9, R10, 0x20, R9, 0xf8, !PT ;  /* 0x000000200a097812 */ /* 0x000fe200078ef809 */
[----:B------:R-:W-:Y:S01]  /*05a0*/  IMAD R4, R3, 0x400, R4 ;  /* 0x0000040003047824 */ /* 0x000fe200078e0204 */
[----:B------:R-:W-:Y:S01]  /*05b0*/  LOP3.LUT R172, R187, 0x10, R172, 0xf8, !PT ;  /* 0x00000010bbac7812 */ /* 0x000fe200078ef8ac */
[----:B------:R-:W-:Y:S01]  /*05c0*/  IMAD R8, R178, 0x400, R8 ;  /* 0x00000400b2087824 */ /* 0x000fe200078e0208 */
[----:B------:R-:W-:Y:S01]  /*05d0*/  LOP3.LUT R187, R0, R10, R187, 0x1e, !PT ;  /* 0x0000000a00bb7212 */ /* 0x000fe200078e1ebb */
[----:B------:R-:W-:Y:S01]  /*05e0*/  IMAD.IADD R164, R12, 0x1, R164 ;  /* 0x000000010ca47824 */ /* 0x000fe200078e02a4 */
[----:B------:R-:W-:Y:S01]  /*05f0*/  LOP3.LUT R9, R9, R0, RZ, 0x3c, !PT ;  /* 0x0000000009097212 */ /* 0x000fe200078e3cff */
[----:B------:R-:W-:Y:S01]  /*0600*/  IMAD.SHL.U32 R0, R5, 0x8, RZ ;  /* 0x0000000805007824 */ /* 0x000fe200078e00ff */
[----:B------:R-:W-:Y:S01]  /*0610*/  LOP3.LUT R6, R6, 0x1c0, RZ, 0xc0, !PT ;  /* 0x000001c006067812 */ /* 0x000fe200078ec0ff */
[----:B------:R-:W-:Y:S01]  /*0620*/  IMAD.IADD R187, R4, 0x1, R187 ;  /* 0x0000000104bb7824 */ /* 0x000fe200078e02bb */
[----:B------:R-:W-:Y:S01]  /*0630*/  SHF.R.S32.HI R184, RZ, 0x2, R2 ;  /* 0x00000002ffb87819 */ /* 0x000fe20000011402 */
[----:B------:R-:W-:Y:S01]  /*0640*/  IMAD.IADD R188, R9, 0x1, R8 ;  /* 0x0000000109bc7824 */ /* 0x000fe200078e0208 */
[----:B------:R-:W-:Y:S01]  /*0650*/  LOP3.LUT R8, R6, 0x8, R0, 0xf8, !PT ;  /* 0x0000000806087812 */ /* 0x000fe200078ef800 */
[----:B------:R-:W-:Y:S01]  /*0660*/  IMAD.SHL.U32 R171, R164, 0x2, RZ ;  /* 0x00000002a4ab7824 */ /* 0x000fe200078e00ff */
[----:B------:R-:W-:Y:S01]  /*0670*/  LOP3.LUT R0, R7, 0xfffffe00, RZ, 0xc0, !PT ;  /* 0xfffffe0007007812 */ /* 0x000fe200078ec0ff */
[----:B------:R-:W-:Y:S01]  /*0680*/  IMAD.SHL.U32 R188, R188, 0x2, RZ ;  /* 0x00000002bcbc7824 */ /* 0x000fe200078e00ff */
[----:B------:R-:W-:Y:S01]  /*0690*/  SHF.R.U32.HI R5, RZ, 0x3, R6 ;  /* 0x00000003ff057819 */ /* 0x000fe20000011606 */
[----:B------:R-:W-:Y:S01]  /*06a0*/  IMAD R185, R179, 0x200, R185 ;  /* 0x00000200b3b97824 */ /* 0x000fe200078e02b9 */
[----:B------:R-:W-:Y:S01]  /*06b0*/  SEL R2, R197, 0xffffffe0, !P4 ;  /* 0xffffffe0c5027807 */ /* 0x000fe20006000000 */
[--C-:B------:R-:W-:Y:S01]  /*06c0*/  IMAD R170, R3, 0x400, R0.reuse ;  /* 0x0000040003aa7824 */ /* 0x100fe200078e0200 */
[----:B------:R-:W-:Y:S01]  /*06d0*/  LOP3.LUT R8, R8, R5, RZ, 0x3c, !PT ;  /* 0x0000000508087212 */ /* 0x000fe200078e3cff */
[----:B------:R-:W-:Y:S01]  /*06e0*/  IMAD.MOV.U32 R3, RZ, RZ, 0x40 ;  /* 0x00000040ff037424 */ /* 0x000fe200078e00ff */
[----:B------:R-:W-:Y:S01]  /*06f0*/  LEA R187, R187, 0x6000, 0x1 ;  /* 0x00006000bbbb7811 */ /* 0x000fe200078e08ff */
[----:B------:R-:W-:Y:S01]  /*0700*/  IMAD R173, R178, 0x400, R0 ;  /* 0x00000400b2ad7824 */ /* 0x000fe200078e0200 */
[----:B------:R-:W-:Y:S01]  /*0710*/  SEL R197, R197, 0xffffffe0, !P1 ;  /* 0xffffffe0c5c57807 */ /* 0x000fe20004800000 */
[----:B------:R-:W-:Y:S01]  /*0720*/  IMAD.IADD R170, R8, 0x1, R170 ;  /* 0x0000000108aa7824 */ /* 0x000fe200078e02aa */
[----:B------:R-:W-:Y:S01]  /*0730*/  SEL R3, R3, 0xffffffc0, !P3 ;  /* 0xffffffc003037807 */ /* 0x000fe20005800000 */
[----:B------:R-:W-:Y:S01]  /*0740*/  IMAD.IADD R173, R173, 0x1, R8 ;  /* 0x00000001adad7824 */ /* 0x000fe200078e0208 */
[----:B------:R-:W-:Y:S01]  /*0750*/  SEL R224, R224, 0x10, !P0 ;  /* 0x00000010e0e07807 */ /* 0x000fe20004000000 */
[----:B------:R-:W-:Y:S01]  /*0760*/  IMAD.IADD R192, R188, 0x1, R197 ;  /* 0x00000001bcc07824 */ /* 0x000fe200078e02c5 */
[C---:B------:R-:W-:Y:S01]  /*0770*/  IADD3 R189, R187.reuse, 0x40, RZ ;  /* 0x00000040bbbd7810 */ /* 0x040fe20007ffe0ff */
[C---:B------:R-:W-:Y:S01]  /*0780*/  IMAD R3, R164.reuse, 0x2, R3 ;  /* 0x00000002a4037824 */ /* 0x040fe200078e0203 */
[----:B------:R-:W-:Y:S01]  /*0790*/  @P2 IADD3 R189, R187, -0x40, RZ ;  /* 0xffffffc0bbbd2810 */ /* 0x000fe20007ffe0ff */
[----:B------:R-:W-:Y:S01]  /*07a0*/  IMAD R164, R164, 0x2, R2 ;  /* 0x00000002a4a47824 */ /* 0x000fe200078e0202 */
[----:B------:R-:W-:Y:S01]  /*07b0*/  LOP3.LUT R172, R5, R172, R6, 0x1e, !PT ;  /* 0x000000ac05ac7212 */ /* 0x000fe200078e1e06 */
[----:B------:R-:W-:Y:S01]  /*07c0*/  IMAD.IADD R193, R188, 0x1, R224 ;  /* 0x00000001bcc17824 */ /* 0x000fe200078e02e0 */
[----:B------:R-:W-:Y:S01]  /*07d0*/  IADD3 R190, R187, 0x420, RZ ;  /* 0x00000420bbbe7810 */ /* 0x000fe20007ffe0ff */
[----:B------:R-:W-:Y:S01]  /*07e0*/  IMAD.IADD R191, R197, 0x1, R187 ;  /* 0x00000001c5bf7824 */ /* 0x000fe200078e02bb */
[----:B------:R-:W-:Y:S01]  /*07f0*/  LOP3.LUT R172, R172, R0, RZ, 0xfc, !PT ;  /* 0x00000000acac7212 */ /* 0x000fe200078efcff */
[----:B------:R-:W-:Y:S01]  /*0800*/  IMAD R184, R178, 0x10, R184 ;  /* 0x00000010b2b87824 */ /* 0x000fe200078e02b8 */
[----:B------:R-:W-:Y:S01]  /*0810*/  LEA R170, R170, 0xa000, 0x1 ;  /* 0x0000a000aaaa7811 */ /* 0x000fe200078e08ff */
[----:B------:R-:W-:Y:S01]  /*0820*/  IMAD.SHL.U32 R168, R168, 0x2, RZ ;  /* 0x00000002a8a87824 */ /* 0x000fe200078e00ff */
[----:B------:R-:W-:Y:S01]  /*0830*/  @P1 IADD3 R190, R187, 0x3e0, RZ ;  /* 0x000003e0bbbe1810 */ /* 0x000fe20007ffe0ff */
[----:B------:R-:W-:-:S02]  /*0840*/  IMAD.IADD R2, R2, 0x1, R3 ;  /* 0x0000000102027824 */ /* 0x000fc400078e0203 */
[----:B------:R-:W-:Y:S02]  /*0850*/  IMAD.IADD R224, R224, 0x1, R192 ;  /* 0x00000001e0e07824 */ /* 0x000fe400078e02c0 */
[----:B------:R-:W-:Y:S02]  /*0860*/  IMAD.SHL.U32 R169, R173, 0x2, RZ ;  /* 0x00000002ada97824 */ /* 0x000fe400078e00ff */
[----:B--23--:R-:W-:Y:S02]  /*0870*/  IMAD.IADD R197, R197, 0x1, R189 ;  /* 0x00000001c5c57824 */ /* 0x00cfe400078e02bd */
.L_x_1116:
[----:B-1--4-:R-:W1:Y:S01]  /*0880*/  LDC.U8 R4, c[0x0][0x312] ;  /* 0x0000c480ff047b82 */ /* 0x012e620000000000 */
[----:B------:R-:W-:Y:S01]  /*0890*/  ISETP.NE.U32.AND P3, PT, RZ, c[0x0][0x250], PT ;  /* 0x00009400ff007a0c */ /* 0x000fe20003f65070 */
[----:B------:R-:W-:Y:S01]  /*08a0*/  IMAD.SHL.U32 R5, R181, 0x4, RZ ;  /* 0x00000004b5057824 */ /* 0x000fe200078e00ff */
[----:B------:R-:W-:Y:S01]  /*08b0*/  ISETP.NE.U32.AND P2, PT, RZ, c[0x0][0x240], PT ;  /* 0x00009000ff007a0c */ /* 0x000fe20003f45070 */
[----:B------:R-:W-:Y:S01]  /*08c0*/  IMAD.MOV.U32 R16, RZ, RZ, -0x1 ;  /* 0xffffffffff107424 */ /* 0x000fe200078e00ff */
[----:B------:R-:W-:Y:S02]  /*08d0*/  ISETP.NE.AND.EX P3, PT, RZ, c[0x0][0x254], PT, P3 ;  /* 0x00009500ff007a0c */ /* 0x000fe40003f65330 */
[----:B---3--:R-:W-:-:S02]  /*08e0*/  SHF.R.S32.HI R11, RZ, 0x1f, R181 ;  /* 0x0000001fff0b7819 */ /* 0x008fc400000114b5 */
[----:B------:R-:W-:Y:S02]  /*08f0*/  ISETP.NE.AND.EX P2, PT, RZ, c[0x0][0x244], PT, P2 ;  /* 0x00009100ff007a0c */ /* 0x000fe40003f45320 */
[----:B------:R-:W-:Y:S02]  /*0900*/  SHF.L.U64.HI R0, R181, 0x2, R11 ;  /* 0x00000002b5007819 */ /* 0x000fe4000001020b */
[C---:B------:R-:W-:Y:S02]  /*0910*/  IADD3 R222, P0, R5.reuse, c[0x0][0x240], RZ ;  /* 0x0000900005de7a10 */ /* 0x040fe40007f1e0ff */
[----:B------:R-:W-:Y:S02]  /*0920*/  ISETP.EQ.U32.AND P5, PT, RZ, c[0x0][0x248], PT ;  /* 0x00009200ff007a0c */ /* 0x000fe40003fa2070 */
[----:B------:R-:W-:Y:S02]  /*0930*/  IADD3.X R223, R0, c[0x0][0x244], RZ, P0, !PT ;  /* 0x0000910000df7a10 */ /* 0x000fe400007fe4ff */
[----:B------:R-:W-:-:S02]  /*0940*/  @P3 IADD3 R8, P0, R5, c[0x0][0x250], RZ ;  /* 0x0000940005083a10 */ /* 0x000fc40007f1e0ff */
[----:B-1----:R-:W-:Y:S01]  /*0950*/  ISETP.NE.AND P4, PT, R4, RZ, PT ;  /* 0x000000ff0400720c */ /* 0x002fe20003f85270 */
[----:B--2---:R1:W2:Y:S03]  /*0960*/  @P2 LDG.E R16, [R222.64] ;  /* 0x00000006de102981 */ /* 0x0042a6000c1e1900 */
[----:B------:R-:W-:Y:S02]  /*0970*/  ISETP.EQ.OR.EX P5, PT, RZ, c[0x0][0x24c], !P4, P5 ;  /* 0x00009300ff007a0c */ /* 0x000fe400067a2750 */
[----:B------:R-:W-:Y:S01]  /*0980*/  IADD3 R6, P1, R5, c[0x0][0x248], RZ ;  /* 0x0000920005067a10 */ /* 0x000fe20007f3e0ff */
[----:B------:R-:W-:Y:S01]  /*0990*/  IMAD.MOV.U32 R221, RZ, RZ, RZ ;  /* 0x000000ffffdd7224 */ /* 0x000fe200078e00ff */
[C---:B------:R-:W-:Y:S02]  /*09a0*/  @P3 IADD3.X R9, R0.reuse, c[0x0][0x254], RZ, P0, !PT ;  /* 0x0000950000093a10 */ /* 0x040fe400007fe4ff */
        /* <DEDUP_REMOVED lines=14> */
.L_x_1046:
        /* <DEDUP_REMOVED lines=52> */
.L_x_1048:
        /* <DEDUP_REMOVED lines=16> */
.L_x_1049:
[----:B------:R-:W-:Y:S01]  /*0ed0*/  IABS R6, c[0x0][0x1c8] ;  /* 0x0000720000067a13 */ /* 0x000fe20000000000 */
[----:B------:R-:W1:Y:S01]  /*0ee0*/  LDC.U8 R14, c[0x0][0x328] ;  /* 0x0000ca00ff0e7b82 */ /* 0x000e620000000000 */
[----:B------:R-:W-:Y:S01]  /*0ef0*/  IABS R20, R203 ;  /* 0x000000cb00147213 */ /* 0x000fe20000000000 */
[----:B------:R-:W-:Y:S01]  /*0f00*/  @!P1 IMAD R7, R11, c[0x0][0x368], RZ ;  /* 0x0000da000b079a24 */ /* 0x000fe200078e02ff */
[----:B------:R-:W2:Y:S01]  /*0f10*/  I2F.RP R4, R6 ;  /* 0x0000000600047306 */ /* 0x000ea20000209400 */
[----:B------:R-:W-:Y:S01]  /*0f20*/  MOV R15, c[0x0][0x224] ;  /* 0x00008900000f7a02 */ /* 0x000fe20000000f00 */
[----:B------:R-:W-:Y:S01]  /*0f30*/  @P1 IMAD.WIDE.U32 R24, R16, c[0x0][0x370], RZ ;  /* 0x0000dc0010181a25 */ /* 0x000fe200078e00ff */
[----:B------:R-:W-:Y:S02]  /*0f40*/  MOV R205, c[0x0][0x22c] ;  /* 0x00008b0000cd7a02 */ /* 0x000fe40000000f00 */
[----:B------:R-:W-:Y:S01]  /*0f50*/  SHF.R.S32.HI R15, RZ, 0x1f, R15 ;  /* 0x0000001fff0f7819 */ /* 0x000fe2000001140f */
[C---:B------:R-:W-:Y:S01]  /*0f60*/  @!P1 IMAD R7, R181.reuse, c[0x0][0x36c], R7 ;  /* 0x0000db00b5079a24 */ /* 0x040fe200078e0207 */
[C---:B------:R-:W-:Y:S01]  /*0f70*/  SHF.L.U32 R30, R181.reuse, 0x7, RZ ;  /* 0x00000007b51e7819 */ /* 0x040fe200000006ff */
[----:B------:R-:W-:Y:S01]  /*0f80*/  IMAD.WIDE.U32 R34, R181, c[0x0][0x224], RZ ;  /* 0x00008900b5227a25 */ /* 0x000fe200078e00ff */
[----:B------:R-:W-:-:S02]  /*0f90*/  LOP3.LUT R21, R203, c[0x0][0x1c8], RZ, 0x3c, !PT ;  /* 0x00007200cb157a12 */ /* 0x000fc400078e3cff */
[----:B------:R-:W-:Y:S01]  /*0fa0*/  SEL R30, R30, RZ, P2 ;  /* 0x000000ff1e1e7207 */ /* 0x000fe20001000000 */
[----:B------:R-:W-:Y:S01]  /*0fb0*/  IMAD R15, R15, R181, RZ ;  /* 0x000000b50f0f7224 */ /* 0x000fe200078e02ff */
[----:B------:R-:W-:Y:S01]  /*0fc0*/  ISETP.GE.AND P4, PT, R21, RZ, PT ;  /* 0x000000ff1500720c */ /* 0x000fe20003f86270 */
[----:B------:R-:W-:Y:S01]  /*0fd0*/  IMAD.WIDE R32, R205, c[0x0][0x1c0], RZ ;  /* 0x00007000cd207a25 */ /* 0x000fe200078e02ff */
[----:B--2---:R-:W2:Y:S03]  /*0fe0*/  MUFU.RCP R4, R4 ;  /* 0x0000000400047308 */ /* 0x004ea60000001000 */
[----:B------:R-:W-:Y:S02]  /*0ff0*/  IMAD R15, R11, c[0x0][0x224], R15 ;  /* 0x000089000b0f7a24 */ /* 0x000fe400078e020f */
[----:B------:R-:W-:Y:S01]  /*1000*/  IMAD R21, R33, R34, RZ ;  /* 0x0000002221157224 */ /* 0x000fe200078e02ff */
[----:B-1----:R-:W-:Y:S01]  /*1010*/  ISETP.NE.AND P3, PT, R14, RZ, PT ;  /* 0x000000ff0e00720c */ /* 0x002fe20003f65270 */
[----:B------:R-:W-:-:S02]  /*1020*/  IMAD.IADD R15, R35, 0x1, R15 ;  /* 0x00000001230f7824 */ /* 0x000fc400078e020f */
[----:B------:R-:W-:-:S04]  /*1030*/  IMAD.WIDE.U32 R34, R32, R34, RZ ;  /* 0x0000002220227225 */ /* 0x000fc800078e00ff */
[C---:B------:R-:W-:Y:S02]  /*1040*/  IMAD R21, R32.reuse, R15, R21 ;  /* 0x0000000f20157224 */ /* 0x040fe400078e0215 */
[----:B------:R-:W-:Y:S01]  /*1050*/  IMAD.WIDE.U32 R14, R32, R16, RZ ;  /* 0x00000010200e7225 */ /* 0x000fe200078e00ff */
[----:B--2---:R-:W-:Y:S02]  /*1060*/  IADD3 R4, R4, 0xffffffe, RZ ;  /* 0x0ffffffe04047810 */ /* 0x004fe40007ffe0ff */
[----:B------:R-:W-:Y:S01]  /*1070*/  IADD3 R21, R35, R21, RZ ;  /* 0x0000001523157210 */ /* 0x000fe20007ffe0ff */
[----:B------:R-:W-:Y:S01]  /*1080*/  @P3 IMAD R237, R181, c[0x0][0x214], RZ ;  /* 0x00008500b5ed3a24 */ /* 0x000fe200078e02ff */
[----:B------:R-:W1:Y:S01]  /*1090*/  F2I.FTZ.U32.TRUNC.NTZ R5, R4 ;  /* 0x0000000400057305 */ /* 0x000e62000021f000 */
[----:B------:R-:W-:Y:S02]  /*10a0*/  SEL R238, R34, R14, !P1 ;  /* 0x0000000e22ee7207 */ /* 0x000fe40004800000 */
[----:B------:R-:W-:-:S02]  /*10b0*/  SHF.R.S32.HI R14, RZ, 0x1f, R203 ;  /* 0x0000001fff0e7819 */ /* 0x000fc400000114cb */
        /* <DEDUP_REMOVED lines=15> */
[----:B------:R-:W2:Y:S02]  /*11b0*/  LDC.U8 R5, c[0x0][0x3d0] ;  /* 0x0000f400ff057b82 */ /* 0x000ea40000000000 */
[----:B------:R-:W-:-:S02]  /*11c0*/  SEL R7, R7, RZ, P2 ;  /* 0x000000ff07077207 */ /* 0x000fc40001000000 */
[----:B------:R-:W-:Y:S02]  /*11d0*/  ISETP.GT.U32.AND P5, PT, R6, R18, PT ;  /* 0x000000120600720c */ /* 0x000fe40003fa4070 */
[----:B------:R-:W-:-:S04]  /*11e0*/  IADD3 R30, P2, R28, R30, RZ ;  /* 0x0000001e1c1e7210 */ /* 0x000fc80007f5e0ff */
[----:B------:R-:W-:Y:S01]  /*11f0*/  IADD3.X R7, R19, R7, RZ, P2, !PT ;  /* 0x0000000713077210 */ /* 0x000fe200017fe4ff */
[-C--:B------:R-:W-:Y:S02]  /*1200*/  IMAD R26, R33, R30.reuse, RZ ;  /* 0x0000001e211a7224 */ /* 0x080fe400078e02ff */
[----:B------:R-:W-:-:S04]  /*1210*/  IMAD.WIDE.U32 R30, R32, R30, RZ ;  /* 0x0000001e201e7225 */ /* 0x000fc800078e00ff */
[----:B------:R-:W-:Y:S01]  /*1220*/  @!P5 IMAD.IADD R18, R18, 0x1, -R6 ;  /* 0x000000011212d824 */ /* 0x000fe200078e0a06 */
[----:B------:R-:W-:Y:S01]  /*1230*/  @!P5 IADD3 R8, R8, 0x1, RZ ;  /* 0x000000010808d810 */ /* 0x000fe20007ffe0ff */
[----:B------:R-:W-:Y:S01]  /*1240*/  IMAD R26, R32, R7, R26 ;  /* 0x00000007201a7224 */ /* 0x000fe200078e021a */
[----:B------:R-:W-:Y:S02]  /*1250*/  ISETP.NE.AND P5, PT, RZ, c[0x0][0x1c8], PT ;  /* 0x00007200ff007a0c */ /* 0x000fe40003fa5270 */
[----:B------:R-:W-:Y:S01]  /*1260*/  ISETP.GE.U32.AND P6, PT, R18, R6, PT ;  /* 0x000000061200720c */ /* 0x000fe20003fc6070 */
[----:B------:R-:W-:Y:S01]  /*1270*/  IMAD R6, R33, R16, RZ ;  /* 0x0000001021067224 */ /* 0x000fe200078e02ff */
[----:B--2---:R-:W-:Y:S01]  /*1280*/  ISETP.NE.AND P2, PT, R5, RZ, PT ;  /* 0x000000ff0500720c */ /* 0x004fe20003f45270 */
[----:B------:R-:W-:Y:S01]  /*1290*/  IMAD R18, R203, c[0x0][0x22c], RZ ;  /* 0x00008b00cb127a24 */ /* 0x000fe200078e02ff */
[----:B------:R-:W-:Y:S01]  /*12a0*/  IADD3 R26, R31, R26, RZ ;  /* 0x0000001a1f1a7210 */ /* 0x000fe20007ffe0ff */
[----:B------:R-:W-:-:S02]  /*12b0*/  @P1 IMAD.IADD R21, R15, 0x1, R6 ;  /* 0x000000010f151824 */ /* 0x000fc400078e0206 */
[----:B-1----:R-:W-:Y:S01]  /*12c0*/  IMAD.WIDE.U32 R6, R4, c[0x0][0x3d8], RZ ;  /* 0x0000f60004067a25 */ /* 0x002fe200078e00ff */
[----:B------:R-:W-:-:S03]  /*12d0*/  SHF.R.S32.HI R27, RZ, 0x1f, R18 ;  /* 0x0000001fff1b7819 */ /* 0x000fc60000011412 */
[----:B------:R-:W-:Y:S01]  /*12e0*/  IMAD R23, R4, c[0x0][0x3dc], R7 ;  /* 0x0000f70004177a24 */ /* 0x000fe200078e0207 */
[----:B------:R-:W-:Y:S01]  /*12f0*/  SEL R15, R6, RZ, P2 ;  /* 0x000000ff060f7207 */ /* 0x000fe20001000000 */
[----:B------:R-:W-:Y:S01]  /*1300*/  @!P3 IMAD R4, R181, c[0x0][0x1c0], R203 ;  /* 0x00007000b504ba24 */ /* 0x000fe200078e02cb */
[----:B------:R-:W-:Y:S02]  /*1310*/  @P6 IADD3 R8, R8, 0x1, RZ ;  /* 0x0000000108086810 */ /* 0x000fe40007ffe0ff */
[----:B------:R-:W-:Y:S01]  /*1320*/  SHF.R.S32.HI R6, RZ, 0x1f, R196 ;  /* 0x0000001fff067819 */ /* 0x000fe200000114c4 */
[----:B------:R-:W-:Y:S01]  /*1330*/  @!P3 IMAD R237, R4, c[0x0][0x214], RZ ;  /* 0x0000850004edba24 */ /* 0x000fe200078e02ff */
[----:B------:R-:W-:Y:S02]  /*1340*/  @!P4 IADD3 R8, -R8, RZ, RZ ;  /* 0x000000ff0808c210 */ /* 0x000fe40007ffe1ff */
[----:B------:R-:W-:Y:S02]  /*1350*/  @!P5 LOP3.LUT R8, RZ, c[0x0][0x1c8], RZ, 0x33, !PT ;  /* 0x00007200ff08da12 */ /* 0x000fe400078e33ff */
[----:B------:R-:W-:-:S02]  /*1360*/  SEL R23, R23, RZ, P2 ;  /* 0x000000ff17177207 */ /* 0x000fc40001000000 */
        /* <DEDUP_REMOVED lines=9> */
.L_x_1050:
[----:B------:R-:W-:-:S04]  /*1400*/  IMAD R16, R181, c[0x0][0x1c0], R203 ;  /* 0x00007000b5107a24 */ /* 0x000fc800078e02cb */
[----:B------:R-:W-:Y:S02]  /*1410*/  IMAD R16, R16, c[0x0][0x224], RZ ;  /* 0x0000890010107a24 */ /* 0x000fe400078e02ff */
.L_x_1051:
        /* <DEDUP_REMOVED lines=15> */
[----:B------:R-:W-:Y:S01]  /*1510*/  IADD3 R27, -R220, R222, R196 ;  /* 0x000000dedc1b7210 */ /* 0x000fe20007ffe1c4 */
[----:B------:R-:W-:Y:S01]  /*1520*/  IMAD.IADD R25, R25, 0x1, R20 ;  /* 0x0000000119197824 */ /* 0x000fe200078e0214 */
[----:B------:R-:W-:Y:S01]  /*1530*/  IADD3 R28, P4, R180, R28, RZ ;  /* 0x0000001cb41c7210 */ /* 0x000fe20007f9e0ff */
[----:B------:R-:W-:Y:S01]  /*1540*/  IMAD.MOV.U32 R236, RZ, RZ, 0x4 ;  /* 0x00000004ffec7424 */ /* 0x000fe200078e00ff */
[----:B------:R-:W-:Y:S01]  /*1550*/  SHF.R.S32.HI R5, RZ, 0x1f, R180 ;  /* 0x0000001fff057819 */ /* 0x000fe200000114b4 */
[----:B------:R-:W-:Y:S01]  /*1560*/  IMAD.WIDE.U32 R24, R203, c[0x0][0x378], R24 ;  /* 0x0000de00cb187a25 */ /* 0x000fe200078e0018 */
[----:B------:R-:W-:Y:S02]  /*1570*/  IADD3 R27, R27, -c[0x0][0x2e8], RZ ;  /* 0x8000ba001b1b7a10 */ /* 0x000fe40007ffe0ff */
[----:B------:R-:W-:Y:S01]  /*1580*/  IADD3 R238, P3, P1, R15, R18, R238 ;  /* 0x000000120fee7210 */ /* 0x000fe2000797e0ee */
[----:B------:R-:W-:Y:S01]  /*1590*/  IMAD.X R19, R5, 0x1, R19, P4 ;  /* 0x0000000105137824 */ /* 0x000fe200020e0613 */
[----:B-1----:R-:W-:Y:S01]  /*15a0*/  SHF.R.S32.HI R0, RZ, 0x1f, R4 ;  /* 0x0000001fff007819 */ /* 0x002fe20000011404 */
[----:B------:R-:W-:Y:S01]  /*15b0*/  IMAD R18, R14, c[0x0][0x378], RZ ;  /* 0x0000de000e127a24 */ /* 0x000fe200078e02ff */
[----:B------:R-:W-:Y:S01]  /*15c0*/  SHF.R.S32.HI R15, RZ, 0x1f, R27 ;  /* 0x0000001fff0f7819 */ /* 0x000fe2000001141b */
[----:B------:R-:W-:Y:S01]  /*15d0*/  IMAD R19, R19, c[0x0][0x190], RZ ;  /* 0x0000640013137a24 */ /* 0x000fe200078e02ff */
[----:B------:R-:W-:Y:S01]  /*15e0*/  LEA.HI R20, R0, R4, RZ, 0x5 ;  /* 0x0000000400147211 */ /* 0x000fe200078f28ff */
[----:B------:R-:W-:Y:S01]  /*15f0*/  IMAD R18, R203, c[0x0][0x37c], R18 ;  /* 0x0000df00cb127a24 */ /* 0x000fe200078e0212 */
[----:B------:R-:W-:Y:S01]  /*1600*/  LEA.HI R15, R15, R27, RZ, 0x6 ;  /* 0x0000001b0f0f7211 */ /* 0x000fe200078f30ff */
[----:B------:R-:W-:Y:S01]  /*1610*/  IMAD R19, R28, c[0x0][0x194], R19 ;  /* 0x000065001c137a24 */ /* 0x000fe200078e0213 */
[----:B------:R-:W-:Y:S01]  /*1620*/  LOP3.LUT R202, R20, 0xffffffe0, RZ, 0xc0, !PT ;  /* 0xffffffe014ca7812 */ /* 0x000fe200078ec0ff */
[----:B------:R-:W-:Y:S01]  /*1630*/  IMAD.WIDE.U32 R28, R28, c[0x0][0x190], R182 ;  /* 0x000064001c1c7a25 */ /* 0x000fe200078e00b6 */
[----:B------:R-:W-:-:S02]  /*1640*/  SHF.R.S32.HI R195, RZ, 0x6, R15 ;  /* 0x00000006ffc37819 */ /* 0x000fc4000001140f */
[----:B------:R-:W-:Y:S01]  /*1650*/  SHF.R.S32.HI R20, RZ, 0x5, R20 ;  /* 0x00000005ff147819 */ /* 0x000fe20000011414 */
[----:B------:R-:W-:Y:S01]  /*1660*/  IMAD.IADD R25, R25, 0x1, R18 ;  /* 0x0000000119197824 */ /* 0x000fe200078e0212 */
[----:B------:R-:W-:Y:S01]  /*1670*/  IADD3 R202, -R202, R4, RZ ;  /* 0x00000004caca7210 */ /* 0x000fe20007ffe1ff */
[----:B------:R-:W-:Y:S01]  /*1680*/  IMAD R15, R5, c[0x0][0x370], RZ ;  /* 0x0000dc00050f7a24 */ /* 0x000fe200078e02ff */
[----:B------:R-:W-:Y:S01]  /*1690*/  IMNMX R195, RZ, R195, !PT ;  /* 0x000000c3ffc37217 */ /* 0x000fe20007800200 */
[----:B------:R-:W-:Y:S01]  /*16a0*/  IMAD.WIDE.U32 R24, R180, c[0x0][0x370], R24 ;  /* 0x0000dc00b4187a25 */ /* 0x000fe200078e0018 */
[----:B------:R-:W-:Y:S02]  /*16b0*/  IADD3 R22, P4, R22, R28, RZ ;  /* 0x0000001c16167210 */ /* 0x000fe40007f9e0ff */
[----:B------:R-:W-:Y:S01]  /*16c0*/  IADD3.X R21, R23, R26, R21, P3, P1 ;  /* 0x0000001a17157210 */ /* 0x000fe20001fe2415 */
[----:B------:R-:W-:Y:S01]  /*16d0*/  IMAD R20, R20, R205, R202 ;  /* 0x000000cd14147224 */ /* 0x000fe200078e02ca */
[----:B------:R-:W-:-:S02]  /*16e0*/  ISETP.GT.AND P5, PT, R219, R195, PT ;  /* 0x000000c3db00720c */ /* 0x000fc40003fa4270 */
[----:B------:R-:W-:Y:S01]  /*16f0*/  IADD3.X R23, R17, R29, R19, P4, !PT ;  /* 0x0000001d11177210 */ /* 0x000fe200027fe413 */
[----:B------:R-:W-:Y:S01]  /*1700*/  IMAD R17, R14, c[0x0][0x1a8], RZ ;  /* 0x00006a000e117a24 */ /* 0x000fe200078e02ff */
[----:B------:R-:W-:Y:S01]  /*1710*/  IADD3 R238, P1, R20, R238, RZ ;  /* 0x000000ee14ee7210 */ /* 0x000fe20007f3e0ff */
[----:B------:R-:W-:Y:S01]  /*1720*/  IMAD.WIDE R18, R16, R236, c[0x0][0x3c8] ;  /* 0x0000f20010127625 */ /* 0x000fe200078e02ec */
[----:B------:R-:W-:Y:S02]  /*1730*/  LEA R232, P3, R24, c[0x0][0x330], 0x1 ;  /* 0x0000cc0018e87a11 */ /* 0x000fe400078608ff */
[----:B------:R-:W-:Y:S01]  /*1740*/  LEA.HI.X.SX32 R20, R20, R21, 0x1, P1 ;  /* 0x0000001514147211 */ /* 0x000fe200008f0eff */
[C---:B------:R-:W-:Y:S01]  /*1750*/  IMAD R17, R203.reuse, c[0x0][0x1ac], R17 ;  /* 0x00006b00cb117a24 */ /* 0x040fe200078e0211 */
[----:B------:R-:W-:Y:S01]  /*1760*/  LEA R231, P1, R238, c[0x0][0x350], 0x2 ;  /* 0x0000d400eee77a11 */ /* 0x000fe200078210ff */
[----:B------:R-:W-:Y:S01]  /*1770*/  IMAD.WIDE.U32 R22, R203, c[0x0][0x1a8], R22 ;  /* 0x00006a00cb167a25 */ /* 0x000fe200078e0016 */
[----:B------:R-:W-:-:S02]  /*1780*/  IADD3 R219, R219, -0x1, RZ ;  /* 0xffffffffdbdb7810 */ /* 0x000fc40007ffe0ff */
[----:B------:R-:W-:Y:S01]  /*1790*/  LEA.HI.X R238, R238, c[0x0][0x354], R20, 0x2, P1 ;  /* 0x0000d500eeee7a11 */ /* 0x000fe200008f1414 */
[----:B------:R-:W-:Y:S01]  /*17a0*/  IMAD R16, R180, c[0x0][0x374], R15 ;  /* 0x0000dd00b4107a24 */ /* 0x000fe200078e020f */
[----:B------:R-:W-:Y:S01]  /*17b0*/  IADD3 R15, R23, R17, RZ ;  /* 0x00000011170f7210 */ /* 0x000fe20007ffe0ff */
[----:B------:R-:W-:Y:S01]  /*17c0*/  IMAD.MOV.U32 R200, RZ, RZ, R18 ;  /* 0x000000ffffc87224 */ /* 0x000fe200078e0012 */
[C---:B------:R-:W-:Y:S01]  /*17d0*/  LEA R234, P4, R22.reuse, c[0x0][0x160], 0x1 ;  /* 0x0000580016ea7a11 */ /* 0x040fe200078808ff */
[----:B------:R-:W-:Y:S02]  /*17e0*/  IMAD.IADD R16, R25, 0x1, R16 ;  /* 0x0000000119107824 */ /* 0x000fe400078e0210 */
[----:B------:R-:W-:Y:S01]  /*17f0*/  IMAD.MOV.U32 R199, RZ, RZ, R19 ;  /* 0x000000ffffc77224 */ /* 0x000fe200078e0013 */
[----:B------:R-:W-:Y:S01]  /*1800*/  LEA.HI.X R235, R22, c[0x0][0x164], R15, 0x1, P4 ;  /* 0x0000590016eb7a11 */ /* 0x000fe200020f0c0f */
[----:B------:R-:W-:Y:S01]  /*1810*/  IMAD.WIDE R236, R237, R236, c[0x0][0x200] ;  /* 0x00008000edec7625 */ /* 0x000fe200078e02ec */
        /* <DEDUP_REMOVED lines=15> */
.L_x_1053:
        /* <DEDUP_REMOVED lines=15> */
.L_x_1054:
        /* <DEDUP_REMOVED lines=23> */
.L_x_1056:
[----:B------:R-:W-:Y:S05]  /*1b70*/  BSYNC B0 ;  /* 0x0000000000007941 */ /* 0x000fea0003800000 */
.L_x_1055:
        /* <DEDUP_REMOVED lines=15> */
.L_x_1058:
[----:B------:R-:W-:Y:S05]  /*1c70*/  BSYNC B0 ;  /* 0x0000000000007941 */ /* 0x000fea0003800000 */
.L_x_1057:
        /* <DEDUP_REMOVED lines=15> */
.L_x_1060:
[----:B------:R-:W-:Y:S05]  /*1d70*/  BSYNC B0 ;  /* 0x0000000000007941 */ /* 0x000fea0003800000 */
.L_x_1059:
        /* <DEDUP_REMOVED lines=14> */
.L_x_1062:
[----:B------:R-:W-:Y:S05]  /*1e60*/  BSYNC B0 ;  /* 0x0000000000007941 */ /* 0x000fea0003800000 */
.L_x_1061:
        /* <DEDUP_REMOVED lines=20> */
.L_x_1064:
[----:B------:R-:W-:Y:S05]  /*1fb0*/  BSYNC B0 ;  /* 0x0000000000007941 */ /* 0x000fea0003800000 */
.L_x_1063:
        /* <DEDUP_REMOVED lines=13> */
.L_x_1066:
[----:B------:R-:W-:Y:S05]  /*2090*/  BSYNC B0 ;  /* 0x0000000000007941 */ /* 0x000fea0003800000 */
.L_x_1065:
        /* <DEDUP_REMOVED lines=13> */
.L_x_1068:
[----:B------:R-:W-:Y:S05]  /*2170*/  BSYNC B0 ;  /* 0x0000000000007941 */ /* 0x000fea0003800000 */
.L_x_1067:
        /* <DEDUP_REMOVED lines=13> */
.L_x_1052:
[----:B------:R-:W-:Y:S01]  /*2250*/  @P2 BAR.SYNC.DEFER_BLOCKING 0x0 ;  /* 0x0000000000002b1d */ /* 0x000fe20000010000 */
[----:B------:R-:W-:Y:S01]  /*2260*/  IMAD R15, R186, -0x80, R220 ;  /* 0xffffff80ba0f7824 */ /* 0x000fe200078e02dc */
[----:B------:R-:W-:Y:S01]  /*2270*/  SHF.L.U32 R11, R185, 0x1, RZ ;  /* 0x00000001b90b7819 */ /* 0x000fe200000006ff */
[----:B------:R-:W-:Y:S01]  /*2280*/  IMAD.WIDE.U32 R18, R196, c[0x0][0x1a0], R182 ;  /* 0x00006800c4127a25 */ /* 0x000fe200078e00b6 */
[----:B------:R-:W-:Y:S02]  /*2290*/  LEA.HI R17, R219, R219, RZ, 0x1 ;  /* 0x000000dbdb117211 */ /* 0x000fe400078f08ff */
        /* <DEDUP_REMOVED lines=30> */
.L_x_1071:
[----:B------:R-:W-:Y:S05]  /*2480*/  BSYNC B0 ;  /* 0x0000000000007941 */ /* 0x000fea0003800000 */
.L_x_1070:
        /* <DEDUP_REMOVED lines=22> */
.L_x_1073:
[----:B------:R-:W-:Y:S05]  /*25f0*/  BSYNC B0 ;  /* 0x0000000000007941 */ /* 0x000fea0003800000 */
.L_x_1072:
        /* <DEDUP_REMOVED lines=22> */
.L_x_1075:
[----:B------:R-:W-:Y:S05]  /*2760*/  BSYNC B0 ;  /* 0x0000000000007941 */ /* 0x000fea0003800000 */
.L_x_1074:
        /* <DEDUP_REMOVED lines=21> */
.L_x_1077:
[----:B------:R-:W-:Y:S05]  /*28c0*/  BSYNC B0 ;  /* 0x0000000000007941 */ /* 0x000fea0003800000 */
.L_x_1076:
        /* <DEDUP_REMOVED lines=13> */
.L_x_1079:
[----:B------:R-:W-:Y:S05]  /*29a0*/  BSYNC B0 ;  /* 0x0000000000007941 */ /* 0x000fea0003800000 */
.L_x_1078:
        /* <DEDUP_REMOVED lines=15> */
.L_x_1081:
[----:B------:R-:W-:Y:S05]  /*2aa0*/  BSYNC B0 ;  /* 0x0000000000007941 */ /* 0x000fea0003800000 */
.L_x_1080:
        /* <DEDUP_REMOVED lines=19> */
.L_x_1083:
[----:B------:R-:W-:Y:S05]  /*2be0*/  BSYNC B0 ;  /* 0x0000000000007941 */ /* 0x000fea0003800000 */
.L_x_1082:
        /* <DEDUP_REMOVED lines=20> */
.L_x_1085:
[----:B------:R-:W-:Y:S05]  /*2d30*/  BSYNC B0 ;  /* 0x0000000000007941 */ /* 0x000fea0003800000 */
.L_x_1084:
[C---:B------:R-:W-:Y:S01]  /*2d40*/  IADD3 R13, R184.reuse, 0x8, RZ ;  /* 0x00000008b80d7810 */ /* 0x040fe20007ffe0ff */
[----:B-1----:R-:W-:Y:S01]  /*2d50*/  IMAD.WIDE R16, R184, 0x4, R236 ;  /* 0x00000004b8107825 */ /* 0x002fe200078e02ec */
[----:B------:R-:W-:Y:S02]  /*2d60*/  MOV R217, 0x7f800000 ;  /* 0x7f80000000d97802 */ /* 0x000fe40000000f00 */
[----:B------:R-:W-:Y:S01]  /*2d70*/  ISETP.GE.AND P2, PT, R13, R12, PT ;  /* 0x0000000c0d00720c */ /* 0x000fe20003f46270 */
[----:B------:R-:W-:Y:S01]  /*2d80*/  IMAD.MOV.U32 R216, RZ, RZ, 0x7f800000 ;  /* 0x7f800000ffd87424 */ /* 0x000fe200078e00ff */
[----:B------:R-:W-:Y:S02]  /*2d90*/  ISETP.NE.AND P3, PT, R14, RZ, PT ;  /* 0x000000ff0e00720c */ /* 0x000fe40003f65270 */
[----:B------:R-:W-:Y:S02]  /*2da0*/  IADD3 R14, R184, 0x20, RZ ;  /* 0x00000020b80e7810 */ /* 0x000fe40007ffe0ff */
[----:B------:R-:W-:-:S02]  /*2db0*/  MOV R214, 0x7f800000 ;  /* 0x7f80000000d67802 */ /* 0x000fc40000000f00 */
[C---:B------:R-:W-:Y:S02]  /*2dc0*/  ISETP.GE.AND P0, PT, R184.reuse, R12, PT ;  /* 0x0000000cb800720c */ /* 0x040fe40003f06270 */
[----:B------:R-:W-:-:S03]  /*2dd0*/  IADD3 R13, R184, 0x28, RZ ;  /* 0x00000028b80d7810 */ /* 0x000fc60007ffe0ff */
[----:B------:R1:W5:Y:S01]  /*2de0*/  @!P2 LDG.E R217, [R16.64+0x20] ;  /* 0x0000200610d9a981 */ /* 0x000362000c1e1900 */
[----:B------:R-:W-:-:S07]  /*2df0*/  ISETP.GE.AND P2, PT, R14, R12, PT ;  /* 0x0000000c0e00720c */ /* 0x000fce0003f46270 */
[----:B------:R1:W5:Y:S01]  /*2e00*/  @!P0 LDG.E R216, [R16.64] ;  /* 0x0000000610d88981 */ /* 0x000362000c1e1900 */
[----:B------:R-:W-:-:S05]  /*2e10*/  ISETP.GE.AND P0, PT, R13, R12, PT ;  /* 0x0000000c0d00720c */ /* 0x000fca0003f06270 */
[----:B------:R1:W5:Y:S01]  /*2e20*/  @!P2 LDG.E R214, [R16.64+0x80] ;  /* 0x0000800610d6a981 */ /* 0x000362000c1e1900 */
[----:B------:R-:W-:-:S03]  /*2e30*/  IMAD.MOV.U32 R215, RZ, RZ, 0x7f800000 ;  /* 0x7f800000ffd77424 */ /* 0x000fc600078e00ff */
[----:B------:R1:W-:Y:S04]  /*2e40*/  @P3 STS.128 [R11+0x6000], RZ ;  /* 0x006000ff0b003388 */ /* 0x0003e80000000c00 */
[----:B------:R-:W-:-:S04]  /*2e50*/  @!P0 IMAD.WIDE R12, R13, 0x4, R236 ;  /* 0x000000040d0c8825 */ /* 0x000fc800078e02ec */
[----:B------:R-:W-:Y:S01]  /*2e60*/  IMAD R6, R6, c[0x0][0x198], RZ ;  /* 0x0000660006067a24 */ /* 0x000fe200078e02ff */
[----:B------:R2:W5:Y:S03]  /*2e70*/  @!P0 LDG.E R215, [R12.64] ;  /* 0x000000060cd78981 */ /* 0x000566000c1e1900 */
[C---:B------:R-:W-:Y:S01]  /*2e80*/  IMAD R6, R196.reuse, c[0x0][0x19c], R6 ;  /* 0x00006700c4067a24 */ /* 0x040fe200078e0206 */
[----:B------:R-:W-:Y:S01]  /*2e90*/  BSSY B0, `(.L_x_1086) ;  /* 0x0000018000007945 */ /* 0x000fe20003800000 */
[----:B--2---:R-:W-:-:S05]  /*2ea0*/  IMAD.WIDE.U32 R12, R196, c[0x0][0x198], R182 ;  /* 0x00006600c40c7a25 */ /* 0x004fca00078e00b6 */
        /* <DEDUP_REMOVED lines=22> */
.L_x_1087:
[----:B-1----:R-:W-:Y:S05]  /*3010*/  BSYNC B0 ;  /* 0x0000000000007941 */ /* 0x002fea0003800000 */
.L_x_1086:
        /* <DEDUP_REMOVED lines=16> */
[----:B------:R-:W-:Y:S01]  /*3120*/  @!PT LDS RZ, [RZ] ;  /* 0x00000000fffff984 */ /* 0x000fe20000000800 */
[----:B------:R-:W-:Y:S01]  /*3130*/  @!PT LDS RZ, [RZ] ;  /* 0x00000000fffff984 */ /* 0x000fe20000000800 */
[----:B------:R-:W-:Y:S01]  /*3140*/  @!PT LDS RZ, [RZ] ;  /* 0x00000000fffff984 */ /* 0x000fe20000000800 */
[----:B------:R2:W-:Y:S02]  /*3150*/  LDGSTS.E.BYPASS.LTC128B.128 [R11+0x7000], [R16.64] ;  /* 0x07000000100b7fae */ /* 0x0005e4000b901d46 */
.L_x_1089:
[----:B------:R-:W-:Y:S05]  /*3160*/  BSYNC B0 ;  /* 0x0000000000007941 */ /* 0x000fea0003800000 */
.L_x_1088:
        /* <DEDUP_REMOVED lines=20> */
.L_x_1091:
[----:B------:R-:W-:Y:S05]  /*32b0*/  BSYNC B0 ;  /* 0x0000000000007941 */ /* 0x000fea0003800000 */
.L_x_1090:
        /* <DEDUP_REMOVED lines=20> */
.L_x_1093:
[----:B------:R-:W-:Y:S05]  /*3400*/  BSYNC B0 ;  /* 0x0000000000007941 */ /* 0x000fea0003800000 */
.L_x_1092:
[----:B------:R-:W0:Y:S01]  /*3410*/  LDGDEPBAR ;  /* 0x00000000000079af */ /* 0x000e220000000000 */
[----:B------:R-:W-:Y:S02]  /*3420*/  IMAD.MOV.U32 R176, RZ, RZ, c[0x0][0x308] ;  /* 0x0000c200ffb07624 */ /* 0x000fe400078e00ff */
[----:B------:R-:W-:Y:S01]  /*3430*/  IMAD.MOV.U32 R177, RZ, RZ, c[0x0][0x30c] ;  /* 0x0000c300ffb17624 */ /* 0x000fe200078e00ff */
[----:B------:R-:W-:-:S04]  /*3440*/  DEPBAR.LE SB0, 0x1 ;  /* 0x000080400000791a */ /* 0x000fc80000000000 */
[----:B------:R-:W-:Y:S06]  /*3450*/  BAR.SYNC.DEFER_BLOCKING 0x0 ;  /* 0x0000000000007b1d */ /* 0x000fec0000010000 */
[----:B-12---:R1:W2:Y:S01]  /*3460*/  LDG.E.64 R6, [R176.64+0x8] ;  /* 0x00000806b0067981 */ /* 0x0062a2000c1e1b00 */
[----:B------:R-:W-:-:S03]  /*3470*/  LEA.HI R5, R0, R4, RZ, 0x4 ;  /* 0x0000000400057211 */ /* 0x000fc600078f20ff */
[----:B------:R3:W4:Y:S04]  /*3480*/  LDSM.16.M88.4 R132, [R171+0xa000] ;  /* 0x00a00000ab84783b */ /* 0x0007280000000200 */
[----:B------:R3:W2:Y:S04]  /*3490*/  LDSM.16.M88.4 R136, [R171+0xa800] ;  /* 0x00a80000ab88783b */ /* 0x0006a80000000200 */
[----:B------:R3:W2:Y:S04]  /*34a0*/  LDSM.16.M88.4 R140, [R164+0xa000] ;  /* 0x00a00000a48c783b */ /* 0x0006a80000000200 */
[----:B------:R3:W2:Y:S04]  /*34b0*/  LDSM.16.M88.4 R144, [R164+0xa800] ;  /* 0x00a80000a490783b */ /* 0x0006a80000000200 */
[----:B------:R3:W2:Y:S04]  /*34c0*/  LDSM.16.M88.4 R148, [R3+0xa000] ;  /* 0x00a000000394783b */ /* 0x0006a80000000200 */
[----:B------:R3:W2:Y:S04]  /*34d0*/  LDSM.16.M88.4 R152, [R3+0xa800] ;  /* 0x00a800000398783b */ /* 0x0006a80000000200 */
[----:B-1----:R-:W3:Y:S01]  /*34e0*/  LDG.E.64 R176, [R176.64] ;  /* 0x00000006b0b07981 */ /* 0x002ee2000c1e1b00 */
[----:B------:R-:W-:Y:S01]  /*34f0*/  LOP3.LUT R5, R5, 0xfffffff0, RZ, 0xc0, !PT ;  /* 0xfffffff005057812 */ /* 0x000fe200078ec0ff */
[C---:B------:R-:W-:Y:S01]  /*3500*/  IMAD.SHL.U32 R210, R205.reuse, 0x10, RZ ;  /* 0x00000010cdd27824 */ /* 0x040fe200078e00ff */
[----:B------:R-:W-:Y:S01]  /*3510*/  SHF.R.S32.HI R230, RZ, 0x1f, R202 ;  /* 0x0000001fffe67819 */ /* 0x000fe200000114ca */
[----:B------:R1:W1:Y:S01]  /*3520*/  LDSM.16.M88.4 R156, [R2+0xa000] ;  /* 0x00a00000029c783b */ /* 0x0002620000000200 */
[----:B------:R-:W-:Y:S01]  /*3530*/  IMAD.SHL.U32 R211, R205, 0x8, RZ ;  /* 0x00000008cdd37824 */ /* 0x000fe200078e00ff */
[----:B------:R-:W-:Y:S01]  /*3540*/  IADD3 R167, R173, 0x1000, RZ ;  /* 0x00001000ada77810 */ /* 0x000fe20007ffe0ff */
[----:B------:R-:W-:Y:S01]  /*3550*/  IMAD.IADD R5, R4, 0x1, -R5 ;  /* 0x0000000104057824 */ /* 0x000fe200078e0a05 */
[----:B------:R1:W1:Y:S01]  /*3560*/  LDSM.16.M88.4 R160, [R2+0xa800] ;  /* 0x00a8000002a0783b */ /* 0x0002620000000200 */
[----:B------:R-:W-:Y:S01]  /*3570*/  IADD3 R204, R210, 0x20, RZ ;  /* 0x00000020d2cc7810 */ /* 0x000fe20007ffe0ff */
[----:B------:R-:W-:Y:S01]  /*3580*/  IMAD R4, R181, c[0x0][0x1c0], R203 ;  /* 0x00007000b5047a24 */ /* 0x000fe200078e02cb */
[----:B------:R-:W-:Y:S01]  /*3590*/  MOV R165, 0x20 ;  /* 0x0000002000a57802 */ /* 0x000fe20000000f00 */
[----:B------:R-:W-:Y:S01]  /*35a0*/  IMAD.IADD R194, R196, 0x1, R222 ;  /* 0x00000001c4c27824 */ /* 0x000fe200078e02de */
[----:B------:R-:W-:Y:S01]  /*35b0*/  SHF.R.S32.HI R0, RZ, 0x1f, R5 ;  /* 0x0000001fff007819 */ /* 0x000fe20000011405 */
[C---:B------:R-:W-:Y:S01]  /*35c0*/  IMAD.IADD R229, R211.reuse, 0x1, R204 ;  /* 0x00000001d3e57824 */ /* 0x040fe200078e02cc */
[----:B------:R-:W-:Y:S01]  /*35d0*/  IADD3 R166, R172, 0x1000, RZ ;  /* 0x00001000aca67810 */ /* 0x000fe20007ffe0ff */
[----:B------:R-:W-:Y:S01]  /*35e0*/  IMAD.SHL.U32 R4, R4, 0x20, RZ ;  /* 0x0000002004047824 */ /* 0x000fe200078e00ff */
[----:B------:R-:W-:Y:S01]  /*35f0*/  LEA.HI R0, R0, R5, RZ, 0x3 ;  /* 0x0000000500007211 */ /* 0x000fe200078f18ff */
[----:B------:R-:W-:Y:S01]  /*3600*/  IMAD.IADD R228, R211, 0x1, R229 ;  /* 0x00000001d3e47824 */ /* 0x000fe200078e02e5 */
[----:B------:R-:W-:Y:S01]  /*3610*/  SEL R167, R167, R173, !P1 ;  /* 0x000000ada7a77207 */ /* 0x000fe20004800000 */
[----:B------:R-:W-:Y:S01]  /*3620*/  IMAD.MOV.U32 R174, RZ, RZ, 0x40 ;  /* 0x00000040ffae7424 */ /* 0x000fe200078e00ff */
[----:B------:R-:W-:Y:S01]  /*3630*/  LOP3.LUT R0, R0, 0xfffffff8, RZ, 0xc0, !PT ;  /* 0xfffffff800007812 */ /* 0x000fe200078ec0ff */
[----:B------:R-:W-:Y:S01]  /*3640*/  IMAD.IADD R227, R211, 0x1, R228 ;  /* 0x00000001d3e37824 */ /* 0x000fe200078e02e4 */
[----:B------:R-:W-:Y:S01]  /*3650*/  SEL R166, R166, R172, !P1 ;  /* 0x000000aca6a67207 */ /* 0x000fe20004800000 */
[----:B------:R-:W-:Y:S01]  /*3660*/  IMAD R209, R205, 0x18, RZ ;  /* 0x00000018cdd17824 */ /* 0x000fe200078e02ff */
[----:B------:R-:W-:Y:S01]  /*3670*/  IADD3 R194, -R220, 0x80, R194 ;  /* 0x00000080dcc27810 */ /* 0x000fe20007ffe1c2 */
[----:B------:R-:W-:Y:S01]  /*3680*/  IMAD.IADD R0, R5, 0x1, -R0 ;  /* 0x0000000105007824 */ /* 0x000fe200078e0a00 */
[----:B------:R-:W-:Y:S01]  /*3690*/  IADD3 R226, R211, R227, RZ ;  /* 0x000000e3d3e27210 */ /* 0x000fe20007ffe0ff */
[C---:B------:R-:W-:Y:S01]  /*36a0*/  IMAD.SHL.U32 R208, R205.reuse, 0x20, RZ ;  /* 0x00000020cdd07824 */ /* 0x040fe200078e00ff */
[----:B------:R-:W-:Y:S01]  /*36b0*/  IADD3 R198, -R198, RZ, RZ ;  /* 0x000000ffc6c67210 */ /* 0x000fe20007ffe1ff */
[C---:B------:R-:W-:Y:S01]  /*36c0*/  IMAD R207, R205.reuse, 0x28, RZ ;  /* 0x00000028cdcf7824 */ /* 0x040fe200078e02ff */
[C---:B------:R-:W-:Y:S01]  /*36d0*/  LOP3.LUT P0, RZ, R0.reuse, 0x2, RZ, 0xc0, !PT ;  /* 0x0000000200ff7812 */ /* 0x040fe2000780c0ff */
[C---:B------:R-:W-:Y:S01]  /*36e0*/  IMAD R206, R205.reuse, 0x30, RZ ;  /* 0x00000030cdce7824 */ /* 0x040fe200078e02ff */
[----:B------:R-:W-:Y:S01]  /*36f0*/  LOP3.LUT P2, RZ, R0, 0x4, RZ, 0xc0, !PT ;  /* 0x0000000400ff7812 */ /* 0x000fe2000784c0ff */
[----:B------:R-:W-:Y:S01]  /*3700*/  IMAD R205, R205, 0x38, RZ ;  /* 0x00000038cdcd7824 */ /* 0x000fe200078e02ff */
[----:B------:R-:W-:Y:S01]  /*3710*/  SEL R165, R165, 0xffffffe0, !P0 ;  /* 0xffffffe0a5a57807 */ /* 0x000fe20004000000 */
[----:B------:R-:W-:Y:S01]  /*3720*/  IMAD.MOV.U32 R213, RZ, RZ, c[0x0][0x2e4] ;  /* 0x0000b900ffd57624 */ /* 0x000fe200078e00ff */
[----:B------:R-:W-:Y:S01]  /*3730*/  CS2R R94, SRZ ;  /* 0x00000000005e7805 */ /* 0x000fe2000001ff00 */
[----:B------:R-:W-:Y:S01]  /*3740*/  IMAD.MOV.U32 R212, RZ, RZ, R218 ;  /* 0x000000ffffd47224 */ /* 0x000fe200078e00da */
        /* <DEDUP_REMOVED lines=33> */
[----:B------:R-:W-:Y:S01]  /*3960*/  IMAD.IADD R0, R170, 0x1, R165 ;  /* 0x00000001aa007824 */ /* 0x000fe200078e02a5 */
[----:B------:R-:W-:Y:S01]  /*3970*/  IADD3 R194, R194, -c[0x0][0x2e8], RZ ;  /* 0x8000ba00c2c27a10 */ /* 0x000fe20007ffe0ff */
[----:B------:R-:W-:Y:S01]  /*3980*/  IMAD.IADD R225, R211, 0x1, R226 ;  /* 0x00000001d3e17824 */ /* 0x000fe200078e02e2 */
[----:B------:R-:W-:-:S02]  /*3990*/  SEL R174, R174, 0xffffffc0, !P2 ;  /* 0xffffffc0aeae7807 */ /* 0x000fc40005000000 */
[----:B--2---:R-:W-:Y:S02]  /*39a0*/  IADD3 R202, P4, P3, R4, R6, R202 ;  /* 0x0000000604ca7210 */ /* 0x004fe40007b9e0ca */
[----:B------:R-:W-:-:S04]  /*39b0*/  SHF.R.S32.HI R4, RZ, 0x1f, R4 ;  /* 0x0000001fff047819 */ /* 0x000fc80000011404 */
[----:B------:R-:W-:-:S04]  /*39c0*/  IADD3.X R230, R4, R7, R230, P4, P3 ;  /* 0x0000000704e67210 */ /* 0x000fc800027e64e6 */
[----:B-1-34-:R-:W-:Y:S02]  /*39d0*/  LOP3.LUT R230, R230, R176, RZ, 0x3c, !PT ;  /* 0x000000b0e6e67212 */ /* 0x01afe400078e3cff */
.L_x_1098:
[----:B------:R-:W0:Y:S01]  /*39e0*/  LDGDEPBAR ;  /* 0x00000000000079af */ /* 0x000e220000000000 */
[----:B------:R-:W-:Y:S01]  /*39f0*/  IMAD.MOV.U32 R201, RZ, RZ, R199 ;  /* 0x000000ffffc97224 */ /* 0x000fe200078e00c7 */
[C---:B------:R-:W-:Y:S01]  /*3a00*/  LEA R4, P0, R184.reuse, R200, 0x2 ;  /* 0x000000c8b8047211 */ /* 0x040fe200078010ff */
[C---:B------:R-:W-:Y:S01]  /*3a10*/  IMAD.IADD R175, R167.reuse, 0x1, R165 ;  /* 0x00000001a7af7824 */ /* 0x040fe200078e02a5 */
[----:B------:R-:W-:Y:S02]  /*3a20*/  IADD3 R124, R167, R174, RZ ;  /* 0x000000aea77c7210 */ /* 0x000fe40007ffe0ff */
[----:B------:R-:W-:Y:S01]  /*3a30*/  LEA.HI.X.SX32 R5, R184, R201, 0x2, P0 ;  /* 0x000000c9b8057211 */ /* 0x000fe200000f16ff */
        /* <DEDUP_REMOVED lines=41> */
[----:B------:R-:W-:Y:S01]  /*3cd0*/  IMAD.MOV.U32 R121, RZ, RZ, R238 ;  /* 0x000000ffff797224 */ /* 0x000fe200078e00ee */
[-C--:B------:R-:W-:Y:S04]  /*3ce0*/  HMMA.16816.F32.BF16 R12, R124, R122.reuse, R12 ;  /* 0x0000007a7c0c723c */ /* 0x080fe8000004180c */
[----:B------:R-:W-:Y:S04]  /*3cf0*/  MOV R120, R231 ;  /* 0x000000e700787202 */ /* 0x000fe80000000f00 */
        /* <DEDUP_REMOVED lines=27> */
.L_x_1094:
[--C-:B------:R-:W-:Y:S01]  /*3eb0*/  IADD3 R108, R220, 0x1, -R222.reuse ;  /* 0x00000001dc6c7810 */ /* 0x100fe20007ffe8de */
[----:B------:R-:W1:Y:S01]  /*3ec0*/  S2R R101, SR_TID.X ;  /* 0x0000000000657919 */ /* 0x000e620000002100 */
[----:B------:R-:W-:Y:S01]  /*3ed0*/  IADD3 R102, -R100, R220, -R222 ;  /* 0x000000dc64667210 */ /* 0x000fe20007ffe9de */
[----:B------:R-:W-:Y:S01]  /*3ee0*/  IMAD.IADD R114, R184, 0x1, R114 ;  /* 0x00000001b8727824 */ /* 0x000fe200078e0272 */
[----:B------:R-:W-:Y:S01]  /*3ef0*/  IADD3 R108, R108, c[0x0][0x2e8], RZ ;  /* 0x0000ba006c6c7a10 */ /* 0x000fe20007ffe0ff */
[----:B------:R-:W-:Y:S02]  /*3f00*/  IMAD.SHL.U32 R107, R179, 0x20, RZ ;  /* 0x00000020b36b7824 */ /* 0x000fe400078e00ff */
[C---:B------:R-:W-:Y:S01]  /*3f10*/  IMAD.IADD R115, R114.reuse, 0x1, R102 ;  /* 0x0000000172737824 */ /* 0x040fe200078e0266 */
[C---:B------:R-:W-:Y:S01]  /*3f20*/  IADD3 R105, R114.reuse, 0x8, RZ ;  /* 0x0000000872697810 */ /* 0x040fe20007ffe0ff */
[----:B------:R-:W-:Y:S01]  /*3f30*/  IMAD.MOV.U32 R213, RZ, RZ, R100 ;  /* 0x000000ffffd57224 */ /* 0x000fe200078e0064 */
[----:B------:R-:W-:Y:S02]  /*3f40*/  IADD3 R103, R114, 0x20, RZ ;  /* 0x0000002072677810 */ /* 0x000fe40007ffe0ff */
[----:B------:R-:W-:Y:S01]  /*3f50*/  IMNMX R115, RZ, R115, !PT ;  /* 0x00000073ff737217 */ /* 0x000fe20007800200 */
[--C-:B------:R-:W-:Y:S02]  /*3f60*/  IMAD.IADD R106, R102, 0x1, R105.reuse ;  /* 0x00000001666a7824 */ /* 0x100fe400078e0269 */
[----:B------:R-:W-:Y:S02]  /*3f70*/  IMAD.IADD R105, R108, 0x1, R105 ;  /* 0x000000016c697824 */ /* 0x000fe400078e0269 */
[--C-:B------:R-:W-:Y:S01]  /*3f80*/  IMAD.IADD R104, R102, 0x1, R103.reuse ;  /* 0x0000000166687824 */ /* 0x100fe200078e0267 */
[----:B------:R-:W-:Y:S01]  /*3f90*/  IMNMX R106, RZ, R106, !PT ;  /* 0x0000006aff6a7217 */ /* 0x000fe20007800200 */
[----:B------:R-:W-:Y:S01]  /*3fa0*/  IMAD.IADD R103, R108, 0x1, R103 ;  /* 0x000000016c677824 */ /* 0x000fe200078e0267 */
[----:B------:R-:W-:Y:S02]  /*3fb0*/  IMNMX R105, R105, R220, PT ;  /* 0x000000dc69697217 */ /* 0x000fe40003800200 */
[----:B------:R-:W-:Y:S02]  /*3fc0*/  IMNMX R104, RZ, R104, !PT ;  /* 0x00000068ff687217 */ /* 0x000fe40007800200 */
[-C--:B------:R-:W-:Y:S01]  /*3fd0*/  IMNMX R103, R103, R220.reuse, PT ;  /* 0x000000dc67677217 */ /* 0x080fe20003800200 */
[----:B-1----:R-:W-:Y:S05]  /*3fe0*/  IMAD.SHL.U32 R101, R101, 0x2, RZ ;  /* 0x0000000265657824 */ /* 0x002fea00078e00ff */
[----:B------:R-:W-:Y:S02]  /*3ff0*/  LOP3.LUT R107, R107, 0x6, R101, 0xf8, !PT ;  /* 0x000000066b6b7812 */ /* 0x000fe400078ef865 */
[C---:B------:R-:W-:Y:S01]  /*4000*/  IADD3 R101, R114.reuse, 0x28, RZ ;  /* 0x0000002872657810 */ /* 0x040fe20007ffe0ff */
[----:B------:R-:W-:Y:S02]  /*4010*/  IMAD.IADD R114, R114, 0x1, R108 ;  /* 0x0000000172727824 */ /* 0x000fe400078e026c */
[----:B------:R-:W-:Y:S02]  /*4020*/  IMAD R107, R186, 0x80, R107 ;  /* 0x00000080ba6b7824 */ /* 0x000fe400078e026b */
[--C-:B------:R-:W-:Y:S01]  /*4030*/  IMAD.IADD R102, R102, 0x1, R101.reuse ;  /* 0x0000000166667824 */ /* 0x100fe200078e0265 */
[----:B------:R-:W-:Y:S01]  /*4040*/  IMNMX R114, R114, R220, PT ;  /* 0x000000dc72727217 */ /* 0x000fe20003800200 */
[----:B------:R-:W-:Y:S01]  /*4050*/  IMAD.IADD R101, R108, 0x1, R101 ;  /* 0x000000016c657824 */ /* 0x000fe200078e0265 */
[C---:B------:R-:W-:Y:S02]  /*4060*/  ISETP.GE.AND P1, PT, R107.reuse, R115, PT ;  /* 0x000000736b00720c */ /* 0x040fe40003f26270 */
[C---:B------:R-:W-:Y:S02]  /*4070*/  ISETP.GE.AND P0, PT, R107.reuse, R106, PT ;  /* 0x0000006a6b00720c */ /* 0x040fe40003f06270 */
[----:B------:R-:W-:Y:S02]  /*4080*/  IMNMX R102, RZ, R102, !PT ;  /* 0x00000066ff667217 */ /* 0x000fe40007800200 */
[C---:B------:R-:W-:Y:S02]  /*4090*/  IADD3 R113, R107.reuse, 0x1, RZ ;  /* 0x000000016b717810 */ /* 0x040fe40007ffe0ff */
[C---:B------:R-:W-:Y:S02]  /*40a0*/  IADD3 R112, R107.reuse, 0x8, RZ ;  /* 0x000000086b707810 */ /* 0x040fe40007ffe0ff */
[C---:B------:R-:W-:Y:S02]  /*40b0*/  IADD3 R111, R107.reuse, 0x9, RZ ;  /* 0x000000096b6f7810 */ /* 0x040fe40007ffe0ff */
[C---:B------:R-:W-:Y:S02]  /*40c0*/  IADD3 R110, R107.reuse, 0x10, RZ ;  /* 0x000000106b6e7810 */ /* 0x040fe40007ffe0ff */
[C---:B------:R-:W-:Y:S02]  /*40d0*/  ISETP.GE.OR P1, PT, R107.reuse, R114, !P1 ;  /* 0x000000726b00720c */ /* 0x040fe40004f26670 */
[----:B------:R-:W-:Y:S02]  /*40e0*/  ISETP.GE.OR P0, PT, R107, R105, !P0 ;  /* 0x000000696b00720c */ /* 0x000fe40004706670 */
[----:B------:R-:W-:Y:S02]  /*40f0*/  IMNMX R101, R101, R220, PT ;  /* 0x000000dc65657217 */ /* 0x000fe40003800200 */
[C---:B------:R-:W-:Y:S02]  /*4100*/  ISETP.GE.AND P6, PT, R107.reuse, R104, PT ;  /* 0x000000686b00720c */ /* 0x040fe40003fc6270 */
[----:B------:R-:W-:Y:S02]  /*4110*/  ISETP.GE.AND P5, PT, R107, R102, PT ;  /* 0x000000666b00720c */ /* 0x000fe40003fa6270 */
[-C--:B------:R-:W-:Y:S02]  /*4120*/  ISETP.GE.AND P4, PT, R113, R115.reuse, PT ;  /* 0x000000737100720c */ /* 0x080fe40003f86270 */
[-C--:B------:R-:W-:Y:S02]  /*4130*/  ISETP.GE.AND P3, PT, R112, R115.reuse, PT ;  /* 0x000000737000720c */ /* 0x080fe40003f66270 */
[----:B------:R-:W-:Y:S02]  /*4140*/  FSEL R4, R4, -INF , !P1 ;  /* 0xff80000004047808 */ /* 0x000fe40004800000 */
[-C--:B------:R-:W-:Y:S02]  /*4150*/  ISETP.GE.AND P1, PT, R111, R115.reuse, PT ;  /* 0x000000736f00720c */ /* 0x080fe40003f26270 */
[----:B------:R-:W-:Y:S02]  /*4160*/  FSEL R6, R6, -INF , !P0 ;  /* 0xff80000006067808 */ /* 0x000fe40004000000 */
[----:B------:R-:W-:Y:S02]  /*4170*/  ISETP.GE.AND P0, PT, R110, R115, PT ;  /* 0x000000736e00720c */ /* 0x000fe40003f06270 */
[C---:B------:R-:W-:Y:S02]  /*4180*/  IADD3 R109, R107.reuse, 0x11, RZ ;  /* 0x000000116b6d7810 */ /* 0x040fe40007ffe0ff */
[C---:B------:R-:W-:Y:S02]  /*4190*/  IADD3 R108, R107.reuse, 0x18, RZ ;  /* 0x000000186b6c7810 */ /* 0x040fe40007ffe0ff */
[C---:B------:R-:W-:Y:S02]  /*41a0*/  ISETP.GE.OR P6, PT, R107.reuse, R103, !P6 ;  /* 0x000000676b00720c */ /* 0x040fe400077c6670 */
[C---:B------:R-:W-:Y:S02]  /*41b0*/  ISETP.GE.OR P5, PT, R107.reuse, R101, !P5 ;  /* 0x000000656b00720c */ /* 0x040fe40006fa6670 */
[----:B------:R-:W-:Y:S02]  /*41c0*/  IADD3 R107, R107, 0x19, RZ ;  /* 0x000000196b6b7810 */ /* 0x000fe40007ffe0ff */
        /* <DEDUP_REMOVED lines=18> */
[----:B------:R-:W-:Y:S02]  /*42f0*/  ISETP.GE.OR P4, PT, R107, R114, !P4 ;  /* 0x000000726b00720c */ /* 0x000fe40006786670 */
        /* <DEDUP_REMOVED lines=33> */
[-C--:B------:R-:W-:Y:S02]  /*4510*/  ISETP.GE.OR P6, PT, R111, R103.reuse, !P6 ;  /* 0x000000676f00720c */ /* 0x080fe400077c6670 */
[-C--:B------:R-:W-:Y:S02]  /*4520*/  ISETP.GE.OR P5, PT, R110, R103.reuse, !P5 ;  /* 0x000000676e00720c */ /* 0x080fe40006fa6670 */
[-C--:B------:R-:W-:Y:S02]  /*4530*/  ISETP.GE.OR P4, PT, R109, R103.reuse, !P4 ;  /* 0x000000676d00720c */ /* 0x080fe40006786670 */
[-C--:B------:R-:W-:Y:S02]  /*4540*/  ISETP.GE.OR P3, PT, R108, R103.reuse, !P3 ;  /* 0x000000676c00720c */ /* 0x080fe40005f66670 */
[----:B------:R-:W-:Y:S02]  /*4550*/  ISETP.GE.OR P1, PT, R107, R103, !P1 ;  /* 0x000000676b00720c */ /* 0x000fe40004f26670 */
        /* <DEDUP_REMOVED lines=25> */
.L_x_1095:
[C---:B------:R-:W-:Y:S01]  /*46f0*/  FSETP.NEU.FTZ.AND P0, PT, R216.reuse, -INF , PT ;  /* 0xff800000d800780b */ /* 0x040fe20003f1d000 */
[----:B------:R-:W-:Y:S01]  /*4700*/  FMUL.FTZ R100, R216, 1.4426950216293334961 ;  /* 0x3fb8aa3bd8647820 */ /* 0x000fe20000410000 */
[----:B------:R-:W-:Y:S01]  /*4710*/  IADD3 R104, R177, 0x76cf5d0a, RZ ;  /* 0x76cf5d0ab1687810 */ /* 0x000fe20007ffe0ff */
[C---:B------:R-:W-:Y:S01]  /*4720*/  FMUL.FTZ R101, R217.reuse, 1.4426950216293334961 ;  /* 0x3fb8aa3bd9657820 */ /* 0x040fe20000410000 */
[----:B------:R-:W-:Y:S01]  /*4730*/  ULDC.U8 UR4, c[0x0][0x2d8] ;  /* 0x0000b60000047ab9 */ /* 0x000fe20000000000 */
[----:B------:R-:W-:Y:S01]  /*4740*/  IMAD.MOV.U32 R174, RZ, RZ, 0x40 ;  /* 0x00000040ffae7424 */ /* 0x000fe200078e00ff */
[----:B------:R-:W-:Y:S02]  /*4750*/  FSEL R100, R100, RZ, P0 ;  /* 0x000000ff64647208 */ /* 0x000fe40000000000 */
[----:B------:R-:W-:Y:S02]  /*4760*/  FSETP.NEU.FTZ.AND P0, PT, R217, -INF , PT ;  /* 0xff800000d900780b */ /* 0x000fe40003f1d000 */
[----:B------:R-:W-:Y:S01]  /*4770*/  SEL R174, R174, 0xffffffc0, !P2 ;  /* 0xffffffc0aeae7807 */ /* 0x000fe20005000000 */
[--C-:B------:R-:W-:Y:S01]  /*4780*/  FFMA.FTZ R32, R32, c[0x0][0x23c], -R100.reuse ;  /* 0x00008f0020207a23 */ /* 0x100fe20000010864 */
[----:B------:R-:W-:Y:S01]  /*4790*/  FSEL R101, R101, RZ, P0 ;  /* 0x000000ff65657208 */ /* 0x000fe20000000000 */
[--C-:B------:R-:W-:Y:S01]  /*47a0*/  FFMA.FTZ R33, R33, c[0x0][0x23c], -R100.reuse ;  /* 0x00008f0021217a23 */ /* 0x100fe20000010864 */
[----:B------:R-:W-:Y:S01]  /*47b0*/  FSETP.NEU.FTZ.AND P0, PT, R214, -INF , PT ;  /* 0xff800000d600780b */ /* 0x000fe20003f1d000 */
[----:B------:R1:W-:Y:S01]  /*47c0*/  MUFU.EX2 R110, R32 ;  /* 0x00000020006e7308 */ /* 0x0003e20000000800 */
[--C-:B------:R-:W-:Y:S02]  /*47d0*/  FFMA.FTZ R16, R16, c[0x0][0x23c], -R100.reuse ;  /* 0x00008f0010107a23 */ /* 0x100fe40000010864 */
[--C-:B------:R-:W-:Y:S02]  /*47e0*/  FFMA.FTZ R35, R35, c[0x0][0x23c], -R101.reuse ;  /* 0x00008f0023237a23 */ /* 0x100fe40000010865 */
[--C-:B------:R-:W-:Y:S02]  /*47f0*/  FFMA.FTZ R34, R34, c[0x0][0x23c], -R101.reuse ;  /* 0x00008f0022227a23 */ /* 0x100fe40000010865 */
[--C-:B------:R-:W-:Y:S02]  /*4800*/  FFMA.FTZ R7, R7, c[0x0][0x23c], -R101.reuse ;  /* 0x00008f0007077a23 */ /* 0x100fe40000010865 */
[--C-:B------:R-:W-:Y:S01]  /*4810*/  FFMA.FTZ R19, R19, c[0x0][0x23c], -R101.reuse ;  /* 0x00008f0013137a23 */ /* 0x100fe20000010865 */
[----:B------:R2:W3:Y:S01]  /*4820*/  MUFU.EX2 R111, R35 ;  /* 0x00000023006f7308 */ /* 0x0004e20000000800 */
[--C-:B------:R-:W-:Y:S02]  /*4830*/  FFMA.FTZ R18, R18, c[0x0][0x23c], -R101.reuse ;  /* 0x00008f0012127a23 */ /* 0x100fe40000010865 */
[--C-:B------:R-:W-:Y:S02]  /*4840*/  FFMA.FTZ R23, R23, c[0x0][0x23c], -R101.reuse ;  /* 0x00008f0017177a23 */ /* 0x100fe40000010865 */
[--C-:B------:R-:W-:Y:S02]  /*4850*/  FFMA.FTZ R22, R22, c[0x0][0x23c], -R101.reuse ;  /* 0x00008f0016167a23 */ /* 0x100fe40000010865 */
[--C-:B------:R-:W-:Y:S02]  /*4860*/  FFMA.FTZ R20, R20, c[0x0][0x23c], -R100.reuse ;  /* 0x00008f0014147a23 */ /* 0x100fe40000010864 */
[--C-:B------:R-:W-:Y:S01]  /*4870*/  FFMA.FTZ R125, R4, c[0x0][0x23c], -R100.reuse ;  /* 0x00008f00047d7a23 */ /* 0x100fe20000010864 */
[----:B------:R-:W-:Y:S01]  /*4880*/  IADD3 R4, R177, -0x4498517b, RZ ;  /* 0xbb67ae85b1047810 */ /* 0x000fe20007ffe0ff */
[----:B------:R-:W-:Y:S01]  /*4890*/  MUFU.EX2 R116, R34 ;  /* 0x0000002200747308 */ /* 0x000fe20000000800 */
[--C-:B------:R-:W-:Y:S02]  /*48a0*/  FFMA.FTZ R17, R17, c[0x0][0x23c], -R100.reuse ;  /* 0x00008f0011117a23 */ /* 0x100fe40000010864 */
[----:B-1----:R-:W-:Y:S02]  /*48b0*/  FMUL.FTZ R32, R214, 1.4426950216293334961 ;  /* 0x3fb8aa3bd6207820 */ /* 0x002fe40000410000 */
[----:B------:R-:W-:Y:S01]  /*48c0*/  FFMA.FTZ R101, R6, c[0x0][0x23c], -R101 ;  /* 0x00008f0006657a23 */ /* 0x000fe20000010865 */
[----:B------:R-:W-:Y:S01]  /*48d0*/  IADD3 R6, R176, -0x61c88647, RZ ;  /* 0x9e3779b9b0067810 */ /* 0x000fe20007ffe0ff */
[--C-:B------:R-:W-:Y:S01]  /*48e0*/  FFMA.FTZ R21, R21, c[0x0][0x23c], -R100.reuse ;  /* 0x00008f0015157a23 */ /* 0x100fe20000010864 */
[----:B------:R-:W-:Y:S01]  /*48f0*/  FSEL R32, R32, RZ, P0 ;  /* 0x000000ff20207208 */ /* 0x000fe20000000000 */
[----:B------:R-:W-:Y:S01]  /*4900*/  FFMA.FTZ R100, R5, c[0x0][0x23c], -R100 ;  /* 0x00008f0005647a23 */ /* 0x000fe20000010864 */
[----:B------:R-:W-:Y:S01]  /*4910*/  FSETP.NEU.FTZ.AND P0, PT, R215, -INF , PT ;  /* 0xff800000d700780b */ /* 0x000fe20003f1d000 */
[----:B------:R1:W-:Y:S01]  /*4920*/  MUFU.EX2 R122, R7 ;  /* 0x00000007007a7308 */ /* 0x0003e20000000800 */
[----:B------:R-:W-:Y:S02]  /*4930*/  IMAD R5, R219, 0x4, R178 ;  /* 0x00000004db057824 */ /* 0x000fe400078e02b2 */
[--C-:B------:R-:W-:Y:S02]  /*4940*/  FFMA.FTZ R28, R28, c[0x0][0x23c], -R32.reuse ;  /* 0x00008f001c1c7a23 */ /* 0x100fe40000010820 */
[--C-:B------:R-:W-:Y:S02]  /*4950*/  FFMA.FTZ R12, R12, c[0x0][0x23c], -R32.reuse ;  /* 0x00008f000c0c7a23 */ /* 0x100fe40000010820 */
[----:B--2---:R-:W-:Y:S02]  /*4960*/  FMUL.FTZ R35, R215, 1.4426950216293334961 ;  /* 0x3fb8aa3bd7237820 */ /* 0x004fe40000410000 */
[--C-:B------:R-:W-:Y:S01]  /*4970*/  FFMA.FTZ R8, R8, c[0x0][0x23c], -R32.reuse ;  /* 0x00008f0008087a23 */ /* 0x100fe20000010820 */
[----:B------:R2:W4:Y:S01]  /*4980*/  MUFU.EX2 R112, R28 ;  /* 0x0000001c00707308 */ /* 0x0005220000000800 */
[--C-:B------:R-:W-:Y:S02]  /*4990*/  FFMA.FTZ R13, R13, c[0x0][0x23c], -R32.reuse ;  /* 0x00008f000d0d7a23 */ /* 0x100fe40000010820 */
[--C-:B------:R-:W-:Y:S02]  /*49a0*/  FFMA.FTZ R9, R9, c[0x0][0x23c], -R32.reuse ;  /* 0x00008f0009097a23 */ /* 0x100fe40000010820 */
[--C-:B------:R-:W-:Y:S02]  /*49b0*/  FFMA.FTZ R24, R24, c[0x0][0x23c], -R32.reuse ;  /* 0x00008f0018187a23 */ /* 0x100fe40000010820 */
[--C-:B------:R-:W-:Y:S02]  /*49c0*/  FFMA.FTZ R25, R25, c[0x0][0x23c], -R32.reuse ;  /* 0x00008f0019197a23 */ /* 0x100fe40000010820 */
[----:B------:R-:W-:Y:S01]  /*49d0*/  FFMA.FTZ R32, R29, c[0x0][0x23c], -R32 ;  /* 0x00008f001d207a23 */ /* 0x000fe20000010820 */
[----:B------:R-:W-:Y:S01]  /*49e0*/  MUFU.EX2 R118, R19 ;  /* 0x0000001300767308 */ /* 0x000fe20000000800 */
[----:B-1----:R-:W-:Y:S09]  /*49f0*/  IMAD R7, R186, 0x4, R179 ;  /* 0x00000004ba077824 */ /* 0x002ff200078e02b3 */
[----:B------:R1:W-:Y:S01]  /*4a00*/  MUFU.EX2 R119, R18 ;  /* 0x0000001200777308 */ /* 0x0003e20000000800 */
[----:B--2---:R-:W-:Y:S01]  /*4a10*/  FSEL R28, R35, RZ, P0 ;  /* 0x000000ff231c7208 */ /* 0x004fe20000000000 */
[----:B------:R-:W-:Y:S04]  /*4a20*/  IMAD.WIDE.U32 R34, R202, -0x2daee0ad, RZ ;  /* 0xd2511f53ca227825 */ /* 0x000fe800078e00ff */
[--C-:B------:R-:W-:Y:S01]  /*4a30*/  FFMA.FTZ R31, R31, c[0x0][0x23c], -R28.reuse ;  /* 0x00008f001f1f7a23 */ /* 0x100fe2000001081c */
[----:B------:R-:W-:Y:S03]  /*4a40*/  LOP3.LUT R7, R35, R177, R7, 0x96, !PT ;  /* 0x000000b123077212 */ /* 0x000fe600078e9607 */
[----:B------:R2:W-:Y:S01]  /*4a50*/  MUFU.EX2 R231, R12 ;  /* 0x0000000c00e77308 */ /* 0x0005e20000000800 */
[----:B------:R-:W-:Y:S01]  /*4a60*/  LOP3.LUT R4, R34, R4, RZ, 0x3c, !PT ;  /* 0x0000000422047212 */ /* 0x000fe200078e3cff */
[--C-:B------:R-:W-:Y:S02]  /*4a70*/  FFMA.FTZ R14, R14, c[0x0][0x23c], -R28.reuse ;  /* 0x00008f000e0e7a23 */ /* 0x100fe4000001081c */
[----:B------:R-:W-:Y:S04]  /*4a80*/  IMAD.WIDE.U32 R34, R7, -0x326172a9, RZ ;  /* 0xcd9e8d5707227825 */ /* 0x000fe800078e00ff */
[--C-:B------:R-:W-:Y:S02]  /*4a90*/  FFMA.FTZ R15, R15, c[0x0][0x23c], -R28.reuse ;  /* 0x00008f000f0f7a23 */ /* 0x100fe4000001081c */
[----:B------:R-:W-:Y:S01]  /*4aa0*/  MUFU.EX2 R115, R23 ;  /* 0x0000001700737308 */ /* 0x000fe20000000800 */
[--C-:B------:R-:W-:Y:S02]  /*4ab0*/  FFMA.FTZ R11, R11, c[0x0][0x23c], -R28.reuse ;  /* 0x00008f000b0b7a23 */ /* 0x100fe4000001081c */
[--C-:B------:R-:W-:Y:S02]  /*4ac0*/  FFMA.FTZ R10, R10, c[0x0][0x23c], -R28.reuse ;  /* 0x00008f000a0a7a23 */ /* 0x100fe4000001081c */
[--C-:B------:R-:W-:Y:S02]  /*4ad0*/  FFMA.FTZ R27, R27, c[0x0][0x23c], -R28.reuse ;  /* 0x00008f001b1b7a23 */ /* 0x100fe4000001081c */
[--C-:B------:R-:W-:Y:S02]  /*4ae0*/  FFMA.FTZ R26, R26, c[0x0][0x23c], -R28.reuse ;  /* 0x00008f001a1a7a23 */ /* 0x100fe4000001081c */
[----:B------:R-:W-:Y:S01]  /*4af0*/  FFMA.FTZ R28, R30, c[0x0][0x23c], -R28 ;  /* 0x00008f001e1c7a23 */ /* 0x000fe2000001081c */
[----:B------:R3:W-:Y:S01]  /*4b00*/  MUFU.EX2 R123, R22 ;  /* 0x00000016007b7308 */ /* 0x0007e20000000800 */
[C---:B-1----:R-:W-:Y:S01]  /*4b10*/  IMAD.WIDE.U32 R18, R5.reuse, -0x326172a9, RZ ;  /* 0xcd9e8d5705127825 */ /* 0x042fe200078e00ff */
[----:B--2---:R-:W-:Y:S04]  /*4b20*/  IADD3 R12, R5, 0x2, RZ ;  /* 0x00000002050c7810 */ /* 0x004fe80007ffe0ff */
[--C-:B------:R-:W-:Y:S02]  /*4b30*/  LOP3.LUT R18, R35, R18, R6.reuse, 0x96, !PT ;  /* 0x0000001223127212 */ /* 0x100fe400078e9606 */
[----:B------:R-:W-:Y:S01]  /*4b40*/  IADD3 R5, R176, 0x3c6ef372, RZ ;  /* 0x3c6ef372b0057810 */ /* 0x000fe20007ffe0ff */
[----:B------:R-:W-:Y:S01]  /*4b50*/  IMAD.WIDE.U32 R102, R12, -0x326172a9, RZ ;  /* 0xcd9e8d570c667825 */ /* 0x000fe200078e00ff */
[----:B------:R-:W-:Y:S01]  /*4b60*/  LOP3.LUT R12, R19, R230, RZ, 0x3c, !PT ;  /* 0x000000e6130c7212 */ /* 0x000fe200078e3cff */
[----:B------:R-:W-:Y:S01]  /*4b70*/  MUFU.EX2 R124, R33 ;  /* 0x00000021007c7308 */ /* 0x000fe20000000800 */
[----:B------:R-:W-:Y:S01]  /*4b80*/  LOP3.LUT R5, R34, R5, RZ, 0x3c, !PT ;  /* 0x0000000522057212 */ /* 0x000fe200078e3cff */
[----:B------:R-:W-:Y:S01]  /*4b90*/  IMAD.WIDE.U32 R18, R18, -0x2daee0ad, RZ ;  /* 0xd2511f5312127825 */ /* 0x000fe200078e00ff */
[----:B------:R-:W-:Y:S02]  /*4ba0*/  LOP3.LUT R6, R35, R102, R6, 0x96, !PT ;  /* 0x0000006623067212 */ /* 0x000fe400078e9606 */
[----:B------:R-:W-:Y:S01]  /*4bb0*/  LOP3.LUT R7, R103, R230, RZ, 0x3c, !PT ;  /* 0x000000e667077212 */ /* 0x000fe200078e3cff */
[----:B------:R-:W-:Y:S01]  /*4bc0*/  IMAD.WIDE.U32 R106, R12, -0x2daee0ad, RZ ;  /* 0xd2511f530c6a7825 */ /* 0x000fe200078e00ff */
[----:B------:R-:W-:Y:S03]  /*4bd0*/  IADD3 R34, R176, -0x255992d5, RZ ;  /* 0xdaa66d2bb0227810 */ /* 0x000fe60007ffe0ff */
[----:B------:R1:W2:Y:S01]  /*4be0*/  MUFU.EX2 R113, R31 ;  /* 0x0000001f00717308 */ /* 0x0002a20000000800 */
[----:B------:R-:W-:Y:S02]  /*4bf0*/  LOP3.LUT R12, R4, R107, RZ, 0x3c, !PT ;  /* 0x0000006b040c7212 */ /* 0x000fe400078e3cff */
[--C-:B------:R-:W-:Y:S01]  /*4c00*/  LOP3.LUT R106, R19, R106, R104.reuse, 0x96, !PT ;  /* 0x0000006a136a7212 */ /* 0x100fe200078e9668 */
[----:B---3--:R-:W-:Y:S04]  /*4c10*/  IMAD.WIDE.U32 R22, R7, -0x2daee0ad, RZ ;  /* 0xd2511f5307167825 */ /* 0x008fe800078e00ff */
[----:B------:R-:W-:Y:S01]  /*4c20*/  IMAD.WIDE.U32 R6, R6, -0x2daee0ad, RZ ;  /* 0xd2511f5306067825 */ /* 0x000fe200078e00ff */
[----:B------:R-:W-:Y:S01]  /*4c30*/  LOP3.LUT R4, R4, R23, RZ, 0x3c, !PT ;  /* 0x0000001704047212 */ /* 0x000fe200078e3cff */
[----:B------:R-:W-:Y:S02]  /*4c40*/  MUFU.EX2 R249, R101 ;  /* 0x0000006500f97308 */ /* 0x000fe40000000800 */
[----:B------:R-:W-:Y:S01]  /*4c50*/  IMAD.WIDE.U32 R102, R12, -0x326172a9, RZ ;  /* 0xcd9e8d570c667825 */ /* 0x000fe200078e00ff */
[----:B------:R-:W-:Y:S03]  /*4c60*/  LOP3.LUT R104, R7, R22, R104, 0x96, !PT ;  /* 0x0000001607687212 */ /* 0x000fe600078e9668 */
[----:B------:R-:W-:Y:S01]  /*4c70*/  IMAD.WIDE.U32 R106, R106, -0x326172a9, RZ ;  /* 0xcd9e8d576a6a7825 */ /* 0x000fe200078e00ff */
[----:B------:R-:W-:Y:S03]  /*4c80*/  LOP3.LUT R7, R5, R103, RZ, 0x3c, !PT ;  /* 0x0000006705077212 */ /* 0x000fe600078e3cff */
[----:B------:R-:W3:Y:S01]  /*4c90*/  MUFU.EX2 R117, R16 ;  /* 0x0000001000757308 */ /* 0x000ee20000000800 */
[--C-:B------:R-:W-:Y:S01]  /*4ca0*/  LOP3.LUT R102, R107, R102, R34.reuse, 0x96, !PT ;  /* 0x000000666b667212 */ /* 0x100fe200078e9622 */
[----:B------:R-:W-:Y:S04]  /*4cb0*/  IMAD.WIDE.U32 R104, R104, -0x326172a9, RZ ;  /* 0xcd9e8d5768687825 */ /* 0x000fe800078e00ff */
[----:B------:R-:W-:Y:S01]  /*4cc0*/  IMAD.WIDE.U32 R22, R4, -0x326172a9, RZ ;  /* 0xcd9e8d5704167825 */ /* 0x000fe200078e00ff */
[----:B------:R-:W-:Y:S03]  /*4cd0*/  IADD3 R4, R177, 0x32370b8f, RZ ;  /* 0x32370b8fb1047810 */ /* 0x000fe60007ffe0ff */
[----:B------:R2:W-:Y:S01]  /*4ce0*/  MUFU.EX2 R238, R17 ;  /* 0x0000001100ee7308 */ /* 0x0005e20000000800 */
[----:B------:R-:W-:Y:S01]  /*4cf0*/  LOP3.LUT R5, R5, R23, RZ, 0x3c, !PT ;  /* 0x0000001705057212 */ /* 0x000fe200078e3cff */
[----:B------:R-:W-:Y:S01]  /*4d00*/  IMAD.WIDE.U32 R102, R102, -0x2daee0ad, RZ ;  /* 0xd2511f5366667825 */ /* 0x000fe200078e00ff */
[----:B------:R-:W-:Y:S02]  /*4d10*/  LOP3.LUT R34, R105, R22, R34, 0x96, !PT ;  /* 0x0000001669227212 */ /* 0x000fe400078e9622 */
[----:B------:R-:W-:Y:S01]  /*4d20*/  IADD3 R22, R177, -0x126145ec, RZ ;  /* 0xed9eba14b1167810 */ /* 0x000fe20007ffe0ff */
[----:B------:R-:W-:Y:S04]  /*4d30*/  IMAD.WIDE.U32 R108, R7, -0x2daee0ad, RZ ;  /* 0xd2511f53076c7825 */ /* 0x000fe800078e00ff */
[----:B------:R3:W3:Y:S01]  /*4d40*/  MUFU.EX2 R114, R20 ;  /* 0x0000001400727308 */ /* 0x0006e20000000800 */
[----:B------:R-:W-:Y:S04]  /*4d50*/  IMAD.WIDE.U32 R34, R34, -0x2daee0ad, RZ ;  /* 0xd2511f5322227825 */ /* 0x000fe800078e00ff */
[----:B-1----:R-:W-:Y:S01]  /*4d60*/  IMAD.WIDE.U32 R30, R5, -0x2daee0ad, RZ ;  /* 0xd2511f53051e7825 */ /* 0x002fe200078e00ff */
[----:B------:R-:W-:Y:S02]  /*4d70*/  LOP3.LUT R5, R109, R18, R4, 0x96, !PT ;  /* 0x000000126d057212 */ /* 0x000fe400078e9604 */
[----:B------:R-:W-:Y:S02]  /*4d80*/  LOP3.LUT R18, R103, R108, R22, 0x96, !PT ;  /* 0x0000006c67127212 */ /* 0x000fe400078e9616 */
[----:B------:R-:W-:Y:S01]  /*4d90*/  LOP3.LUT R4, R31, R6, R4, 0x96, !PT ;  /* 0x000000061f047212 */ /* 0x000fe200078e9604 */
[----:B------:R1:W-:Y:S01]  /*4da0*/  MUFU.EX2 R248, R8 ;  /* 0x0000000800f87308 */ /* 0x0003e20000000800 */
[----:B------:R-:W-:Y:S01]  /*4db0*/  LOP3.LUT R22, R35, R30, R22, 0x96, !PT ;  /* 0x0000001e23167212 */ /* 0x000fe200078e9616 */
[----:B------:R-:W-:Y:S01]  /*4dc0*/  IMAD.WIDE.U32 R108, R5, -0x326172a9, RZ ;  /* 0xcd9e8d57056c7825 */ /* 0x000fe200078e00ff */
[C---:B------:R-:W-:Y:S02]  /*4dd0*/  IADD3 R6, R176.reuse, 0x78dde6e4, RZ ;  /* 0x78dde6e4b0067810 */ /* 0x040fe40007ffe0ff */
[----:B------:R-:W-:Y:S01]  /*4de0*/  IADD3 R30, R176, 0x1715609d, RZ ;  /* 0x1715609db01e7810 */ /* 0x000fe20007ffe0ff */
[----:B------:R-:W-:Y:S01]  /*4df0*/  IMAD.WIDE.U32 R18, R18, -0x326172a9, RZ ;  /* 0xcd9e8d5712127825 */ /* 0x000fe200078e00ff */
[----:B------:R-:W-:Y:S03]  /*4e00*/  IADD3 R5, R177, 0x646e171e, RZ ;  /* 0x646e171eb1057810 */ /* 0x000fe60007ffe0ff */
[----:B------:R4:W-:Y:S01]  /*4e10*/  MUFU.EX2 R243, R14 ;  /* 0x0000000e00f37308 */ /* 0x0009e20000000800 */
[----:B------:R-:W-:Y:S01]  /*4e20*/  LOP3.LUT R7, R19, R108, R30, 0x96, !PT ;  /* 0x0000006c13077212 */ /* 0x000fe200078e961e */
[----:B--2---:R-:W-:Y:S01]  /*4e30*/  IMAD.WIDE.U32 R16, R4, -0x326172a9, RZ ;  /* 0xcd9e8d5704107825 */ /* 0x004fe200078e00ff */
[--C-:B------:R-:W-:Y:S02]  /*4e40*/  LOP3.LUT R4, R109, R106, R6.reuse, 0x96, !PT ;  /* 0x0000006a6d047212 */ /* 0x100fe400078e9606 */
[----:B---3--:R-:W-:Y:S01]  /*4e50*/  IADD3 R20, R177, -0x56f99767, RZ ;  /* 0xa9066899b1147810 */ /* 0x008fe20007ffe0ff */
[----:B------:R-:W-:Y:S01]  /*4e60*/  IMAD.WIDE.U32 R22, R22, -0x326172a9, RZ ;  /* 0xcd9e8d5716167825 */ /* 0x000fe200078e00ff */
[----:B------:R-:W-:Y:S03]  /*4e70*/  LOP3.LUT R6, R17, R104, R6, 0x96, !PT ;  /* 0x0000006811067212 */ /* 0x000fe600078e9606 */
[----:B------:R2:W-:Y:S01]  /*4e80*/  MUFU.EX2 R242, R15 ;  /* 0x0000000f00f27308 */ /* 0x0005e20000000800 */
[----:B------:R-:W-:Y:S01]  /*4e90*/  LOP3.LUT R30, R23, R16, R30, 0x96, !PT ;  /* 0x00000010171e7212 */ /* 0x000fe200078e961e */
[----:B------:R-:W-:Y:S04]  /*4ea0*/  IMAD.WIDE.U32 R16, R4, -0x2daee0ad, RZ ;  /* 0xd2511f5304107825 */ /* 0x000fe800078e00ff */
[----:B------:R-:W-:Y:S01]  /*4eb0*/  IMAD.WIDE.U32 R104, R7, -0x2daee0ad, RZ ;  /* 0xd2511f5307687825 */ /* 0x000fe200078e00ff */
[----:B------:R-:W-:Y:S03]  /*4ec0*/  LOP3.LUT R17, R17, R102, R20, 0x96, !PT ;  /* 0x0000006611117212 */ /* 0x000fe600078e9614 */
[----:B------:R-:W-:Y:S01]  /*4ed0*/  IMAD.WIDE.U32 R106, R6, -0x2daee0ad, RZ ;  /* 0xd2511f53066a7825 */ /* 0x000fe200078e00ff */
[----:B------:R-:W-:Y:S01]  /*4ee0*/  SHF.R.U32.HI R12, RZ, 0x18, R104 ;  /* 0x00000018ff0c7819 */ /* 0x000fe20000011668 */
[----:B------:R-:W-:Y:S01]  /*4ef0*/  MUFU.EX2 R250, R100 ;  /* 0x0000006400fa7308 */ /* 0x000fe20000000800 */
[----:B-1----:R-:W-:Y:S01]  /*4f00*/  LOP3.LUT R8, R104, 0xff, RZ, 0xc0, !PT ;  /* 0x000000ff68087812 */ /* 0x002fe200078ec0ff */
[----:B------:R-:W-:Y:S01]  /*4f10*/  IMAD.WIDE.U32 R30, R30, -0x2daee0ad, RZ ;  /* 0xd2511f531e1e7825 */ /* 0x000fe200078e00ff */
[----:B------:R-:W-:Y:S02]  /*4f20*/  LOP3.LUT R7, R105, R16, R5, 0x96, !PT ;  /* 0x0000001069077212 */ /* 0x000fe400078e9605 */
[----:B------:R-:W-:Y:S01]  /*4f30*/  ISETP.LE.U32.AND P3, PT, R12, UR4, PT ;  /* 0x000000040c007c0c */ /* 0x000fe2000bf63070 */
[----:B------:R-:W-:Y:S01]  /*4f40*/  IMAD.IADD R108, R169, 0x1, R165 ;  /* 0x00000001a96c7824 */ /* 0x000fe200078e02a5 */
[----:B------:R-:W-:Y:S01]  /*4f50*/  LOP3.LUT R5, R31, R106, R5, 0x96, !PT ;  /* 0x0000006a1f057212 */ /* 0x000fe200078e9605 */
[----:B------:R-:W-:Y:S01]  /*4f60*/  IMAD.IADD R109, R169, 0x1, R174 ;  /* 0x00000001a96d7824 */ /* 0x000fe200078e02ae */
[C---:B------:R-:W-:Y:S01]  /*4f70*/  LOP3.LUT R16, R30.reuse, 0xff, RZ, 0xc0, !PT ;  /* 0x000000ff1e107812 */ /* 0x040fe200078ec0ff */
[----:B------:R-:W-:Y:S01]  /*4f80*/  MUFU.EX2 R175, R21 ;  /* 0x0000001500af7308 */ /* 0x000fe20000000800 */
[--C-:B----4-:R-:W-:Y:S02]  /*4f90*/  SHF.R.U32.HI R14, RZ, 0x18, R30.reuse ;  /* 0x00000018ff0e7819 */ /* 0x110fe4000001161e */
[----:B------:R-:W-:Y:S02]  /*4fa0*/  SHF.R.U32.HI R6, RZ, 0x10, R30 ;  /* 0x00000010ff067819 */ /* 0x000fe4000001161e */
[----:B------:R-:W-:Y:S01]  /*4fb0*/  LOP3.LUT R4, R30, 0xffff, RZ, 0xc0, !PT ;  /* 0x0000ffff1e047812 */ /* 0x000fe200078ec0ff */
[----:B------:R-:W-:Y:S01]  /*4fc0*/  IMAD.WIDE.U32 R30, R17, -0x326172a9, RZ ;  /* 0xcd9e8d57111e7825 */ /* 0x000fe200078e00ff */
[----:B------:R-:W-:Y:S02]  /*4fd0*/  ISETP.LE.U32.AND P4, PT, R8, UR4, PT ;  /* 0x0000000408007c0c */ /* 0x000fe4000bf83070 */
[----:B------:R-:W-:Y:S01]  /*4fe0*/  IADD3 R8, R176, -0x4ab325aa, RZ ;  /* 0xb54cda56b0087810 */ /* 0x000fe20007ffe0ff */
[----:B------:R1:W-:Y:S01]  /*4ff0*/  MUFU.EX2 R244, R13 ;  /* 0x0000000d00f47308 */ /* 0x0003e20000000800 */
[----:B------:R-:W-:Y:S02]  /*5000*/  ISETP.LE.U32.AND P1, PT, R16, UR4, PT ;  /* 0x0000000410007c0c */ /* 0x000fe4000bf23070 */
[----:B------:R-:W-:Y:S02]  /*5010*/  ISETP.LE.U32.AND P0, PT, R14, UR4, PT ;  /* 0x000000040e007c0c */ /* 0x000fe4000bf03070 */
[----:B------:R-:W-:Y:S02]  /*5020*/  SHF.R.U32.HI R17, RZ, 0x18, R30 ;  /* 0x00000018ff117819 */ /* 0x000fe4000001161e */
[----:B------:R-:W-:Y:S02]  /*5030*/  LOP3.LUT R12, R31, R18, R8, 0x96, !PT ;  /* 0x000000121f0c7212 */ /* 0x000fe400078e9608 */
[----:B------:R-:W-:Y:S01]  /*5040*/  LOP3.LUT R18, R30, 0xff, RZ, 0xc0, !PT ;  /* 0x000000ff1e127812 */ /* 0x000fe200078ec0ff */
[----:B------:R3:W-:Y:S01]  /*5050*/  MUFU.EX2 R245, R11 ;  /* 0x0000000b00f57308 */ /* 0x0007e20000000800 */
[----:B------:R-:W-:Y:S02]  /*5060*/  ISETP.LE.U32.AND P5, PT, R17, UR4, PT ;  /* 0x0000000411007c0c */ /* 0x000fe4000bfa3070 */
[----:B------:R-:W-:Y:S02]  /*5070*/  SHF.R.U32.HI R17, RZ, 0x18, R7 ;  /* 0x00000018ff117819 */ /* 0x000fe40000011607 */
[----:B--2---:R-:W-:Y:S02]  /*5080*/  SHF.R.U32.HI R15, RZ, 0x10, R104 ;  /* 0x00000010ff0f7819 */ /* 0x004fe40000011668 */
[----:B------:R-:W-:Y:S02]  /*5090*/  ISETP.LE.U32.AND P6, PT, R18, UR4, PT ;  /* 0x0000000412007c0c */ /* 0x000fe4000bfc3070 */
[----:B------:R-:W-:Y:S01]  /*50a0*/  LOP3.LUT R18, R7, 0xff, RZ, 0xc0, !PT ;  /* 0x000000ff07127812 */ /* 0x000fe200078ec0ff */
[----:B------:R2:W-:Y:S01]  /*50b0*/  MUFU.EX2 R246, R10 ;  /* 0x0000000a00f67308 */ /* 0x0005e20000000800 */
[----:B------:R-:W-:Y:S02]  /*50c0*/  LOP3.LUT R15, R15, 0xff, RZ, 0xc0, !PT ;  /* 0x000000ff0f0f7812 */ /* 0x000fe400078ec0ff */
[----:B------:R-:W-:Y:S02]  /*50d0*/  LOP3.LUT R19, R5, 0xff, RZ, 0xc0, !PT ;  /* 0x000000ff05137812 */ /* 0x000fe400078ec0ff */
[----:B------:R-:W-:Y:S02]  /*50e0*/  LOP3.LUT R20, R107, R34, R20, 0x96, !PT ;  /* 0x000000226b147212 */ /* 0x000fe400078e9614 */
[----:B------:R-:W-:Y:S02]  /*50f0*/  SHF.R.U32.HI R16, RZ, 0x10, R30 ;  /* 0x00000010ff107819 */ /* 0x000fe4000001161e */
[----:B-1----:R-:W-:Y:S01]  /*5100*/  SHF.R.U32.HI R13, RZ, 0x18, R5 ;  /* 0x00000018ff0d7819 */ /* 0x002fe20000011605 */
[----:B------:R-:W-:Y:S01]  /*5110*/  MUFU.EX2 R125, R125 ;  /* 0x0000007d007d7308 */ /* 0x000fe20000000800 */
[----:B------:R-:W-:Y:S01]  /*5120*/  LOP3.LUT R16, R16, 0xff, RZ, 0xc0, !PT ;  /* 0x000000ff10107812 */ /* 0x000fe200078ec0ff */
[----:B------:R-:W-:Y:S01]  /*5130*/  IMAD.WIDE.U32 R20, R20, -0x326172a9, RZ ;  /* 0xcd9e8d5714147825 */ /* 0x000fe200078e00ff */
[----:B------:R-:W-:Y:S02]  /*5140*/  LOP3.LUT R14, R30, 0xffff, RZ, 0xc0, !PT ;  /* 0x0000ffff1e0e7812 */ /* 0x000fe400078ec0ff */
[----:B---3--:R-:W-:Y:S02]  /*5150*/  LOP3.LUT R11, R104, 0xffff, RZ, 0xc0, !PT ;  /* 0x0000ffff680b7812 */ /* 0x008fe400078ec0ff */
[----:B------:R-:W-:Y:S02]  /*5160*/  LOP3.LUT R8, R21, R22, R8, 0x96, !PT ;  /* 0x0000001615087212 */ /* 0x000fe400078e9608 */
[----:B------:R-:W-:Y:S01]  /*5170*/  SHF.R.U32.HI R11, RZ, 0x8, R11 ;  /* 0x00000008ff0b7819 */ /* 0x000fe2000001160b */
[----:B------:R1:W-:Y:S01]  /*5180*/  MUFU.EX2 R247, R9 ;  /* 0x0000000900f77308 */ /* 0x0003e20000000800 */
[----:B------:R-:W-:Y:S02]  /*5190*/  SHF.R.U32.HI R14, RZ, 0x8, R14 ;  /* 0x00000008ff0e7819 */ /* 0x000fe4000001160e */
[----:B------:R-:W-:Y:S02]  /*51a0*/  LOP3.LUT R11, R11, 0xffff, RZ, 0xc0, !PT ;  /* 0x0000ffff0b0b7812 */ /* 0x000fe400078ec0ff */
[----:B--2---:R-:W-:Y:S02]  /*51b0*/  LOP3.LUT R10, R20, 0xffff, RZ, 0xc0, !PT ;  /* 0x0000ffff140a7812 */ /* 0x004fe400078ec0ff */
[----:B------:R-:W-:Y:S02]  /*51c0*/  LOP3.LUT R14, R14, 0xffff, RZ, 0xc0, !PT ;  /* 0x0000ffff0e0e7812 */ /* 0x000fe400078ec0ff */
[----:B------:R-:W-:Y:S01]  /*51d0*/  LOP3.LUT R6, R6, 0xff, RZ, 0xc0, !PT ;  /* 0x000000ff06067812 */ /* 0x000fe200078ec0ff */
[----:B------:R-:W-:Y:S01]  /*51e0*/  MUFU.EX2 R129, R32 ;  /* 0x0000002000817308 */ /* 0x000fe20000000800 */
[----:B------:R-:W-:Y:S02]  /*51f0*/  SHF.R.U32.HI R10, RZ, 0x8, R10 ;  /* 0x00000008ff0a7819 */ /* 0x000fe4000001160a */
[----:B------:R-:W-:Y:S02]  /*5200*/  SHF.R.U32.HI R4, RZ, 0x8, R4 ;  /* 0x00000008ff047819 */ /* 0x000fe40000011604 */
[----:B------:R-:W-:Y:S02]  /*5210*/  LOP3.LUT R10, R10, 0xffff, RZ, 0xc0, !PT ;  /* 0x0000ffff0a0a7812 */ /* 0x000fe400078ec0ff */
[----:B------:R-:W-:Y:S03]  /*5220*/  LOP3.LUT R4, R4, 0xffff, RZ, 0xc0, !PT ;  /* 0x0000ffff04047812 */ /* 0x000fe600078ec0ff */
[----:B------:R-:W-:Y:S01]  /*5230*/  MUFU.EX2 R126, R28 ;  /* 0x0000001c007e7308 */ /* 0x000fe20000000800 */
[----:B-1----:R-:W-:Y:S04]  /*5240*/  SHF.R.U32.HI R9, RZ, 0x10, R12 ;  /* 0x00000010ff097819 */ /* 0x002fe8000001160c */
[----:B------:R-:W-:Y:S05]  /*5250*/  LOP3.LUT R9, R9, 0xff, RZ, 0xc0, !PT ;  /* 0x000000ff09097812 */ /* 0x000fea00078ec0ff */
[----:B------:R-:W1:Y:S10]  /*5260*/  MUFU.EX2 R131, R24 ;  /* 0x0000001800837308 */ /* 0x000e740000000800 */
[----:B------:R-:W2:Y:S10]  /*5270*/  MUFU.EX2 R127, R27 ;  /* 0x0000001b007f7308 */ /* 0x000eb40000000800 */
[----:B------:R-:W-:Y:S10]  /*5280*/  MUFU.EX2 R130, R25 ;  /* 0x0000001900827308 */ /* 0x000ff40000000800 */
[----:B------:R-:W3:Y:S01]  /*5290*/  MUFU.EX2 R128, R26 ;  /* 0x0000001a00807308 */ /* 0x000ee20000000800 */
[----:B------:R-:W-:Y:S01]  /*52a0*/  @!P3 FADD.FTZ R111, -R111, -RZ ;  /* 0x800000ff6f6fb221 */ /* 0x000fe20000010100 */
[----:B------:R-:W-:Y:S01]  /*52b0*/  ISETP.LE.U32.AND P3, PT, R17, UR4, PT ;  /* 0x0000000411007c0c */ /* 0x000fe2000bf63070 */
[----:B------:R-:W-:Y:S01]  /*52c0*/  @!P4 FADD.FTZ R110, -R110, -RZ ;  /* 0x800000ff6e6ec221 */ /* 0x000fe20000010100 */
[----:B------:R-:W-:Y:S01]  /*52d0*/  ISETP.LE.U32.AND P4, PT, R18, UR4, PT ;  /* 0x0000000412007c0c */ /* 0x000fe2000bf83070 */
[----:B------:R-:W-:Y:S01]  /*52e0*/  @!P1 FADD.FTZ R112, -R112, -RZ ;  /* 0x800000ff70709221 */ /* 0x000fe20000010100 */
[----:B------:R-:W-:Y:S01]  /*52f0*/  ISETP.LE.U32.AND P1, PT, R15, UR4, PT ;  /* 0x000000040f007c0c */ /* 0x000fe2000bf23070 */
[----:B------:R-:W-:Y:S01]  /*5300*/  @!P0 FADD.FTZ R113, -R113, -RZ ;  /* 0x800000ff71718221 */ /* 0x000fe20000010100 */
[----:B------:R-:W-:Y:S01]  /*5310*/  ISETP.LE.U32.AND P0, PT, R19, UR4, PT ;  /* 0x0000000413007c0c */ /* 0x000fe2000bf03070 */
[----:B------:R-:W-:Y:S01]  /*5320*/  @!P5 FADD.FTZ R118, -R118, -RZ ;  /* 0x800000ff7676d221 */ /* 0x000fe20000010100 */
[----:B------:R-:W-:Y:S01]  /*5330*/  LOP3.LUT R19, R12, 0xff, RZ, 0xc0, !PT ;  /* 0x000000ff0c137812 */ /* 0x000fe200078ec0ff */
[----:B------:R-:W-:Y:S01]  /*5340*/  @!P6 FADD.FTZ R117, -R117, -RZ ;  /* 0x800000ff7575e221 */ /* 0x000fe20000010100 */
[----:B------:R-:W-:Y:S02]  /*5350*/  LOP3.LUT R18, R20, 0xff, RZ, 0xc0, !PT ;  /* 0x000000ff14127812 */ /* 0x000fe400078ec0ff */
[----:B------:R-:W-:Y:S01]  /*5360*/  ISETP.LE.U32.AND P5, PT, R19, UR4, PT ;  /* 0x0000000413007c0c */ /* 0x000fe2000bfa3070 */
[----:B------:R-:W-:Y:S01]  /*5370*/  @!P3 FADD.FTZ R115, -R115, -RZ ;  /* 0x800000ff7373b221 */ /* 0x000fe20000010100 */
[----:B------:R-:W-:Y:S01]  /*5380*/  ISETP.LE.U32.AND P3, PT, R16, UR4, PT ;  /* 0x0000000410007c0c */ /* 0x000fe2000bf63070 */
[----:B------:R-:W-:Y:S01]  /*5390*/  @!P4 FADD.FTZ R114, -R114, -RZ ;  /* 0x800000ff7272c221 */ /* 0x000fe20000010100 */
[----:B------:R-:W-:Y:S01]  /*53a0*/  ISETP.LE.U32.AND P4, PT, R13, UR4, PT ;  /* 0x000000040d007c0c */ /* 0x000fe2000bf83070 */
[----:B------:R-:W-:Y:S01]  /*53b0*/  @!P1 FADD.FTZ R116, -R116, -RZ ;  /* 0x800000ff74749221 */ /* 0x000fe20000010100 */
[----:B------:R-:W-:Y:S01]  /*53c0*/  SHF.R.U32.HI R13, RZ, 0x10, R7 ;  /* 0x00000010ff0d7819 */ /* 0x000fe20000011607 */
[----:B-1----:R-:W-:Y:S01]  /*53d0*/  @!P0 FADD.FTZ R131, -R131, -RZ ;  /* 0x800000ff83838221 */ /* 0x002fe20000010100 */
[--C-:B------:R-:W-:Y:S02]  /*53e0*/  SHF.R.U32.HI R17, RZ, 0x18, R20.reuse ;  /* 0x00000018ff117819 */ /* 0x100fe40000011614 */
[----:B------:R-:W-:Y:S02]  /*53f0*/  ISETP.LE.U32.AND P1, PT, R18, UR4, PT ;  /* 0x0000000412007c0c */ /* 0x000fe4000bf23070 */
[----:B------:R-:W-:Y:S01]  /*5400*/  LOP3.LUT R13, R13, 0xff, RZ, 0xc0, !PT ;  /* 0x000000ff0d0d7812 */ /* 0x000fe200078ec0ff */
[----:B------:R-:W-:Y:S01]  /*5410*/  @!P5 FADD.FTZ R125, -R125, -RZ ;  /* 0x800000ff7d7dd221 */ /* 0x000fe20000010100 */
[----:B------:R-:W-:Y:S01]  /*5420*/  SHF.R.U32.HI R15, RZ, 0x10, R20 ;  /* 0x00000010ff0f7819 */ /* 0x000fe20000011614 */
[----:B------:R-:W-:Y:S01]  /*5430*/  @!P3 FADD.FTZ R119, -R119, -RZ ;  /* 0x800000ff7777b221 */ /* 0x000fe20000010100 */
[----:B------:R-:W-:Y:S01]  /*5440*/  SHF.R.U32.HI R20, RZ, 0x18, R12 ;  /* 0x00000018ff147819 */ /* 0x000fe2000001160c */
[----:B--2---:R-:W-:Y:S01]  /*5450*/  @!P4 FADD.FTZ R127, -R127, -RZ ;  /* 0x800000ff7f7fc221 */ /* 0x004fe20000010100 */
[----:B------:R-:W-:Y:S02]  /*5460*/  ISETP.LE.U32.AND P5, PT, R13, UR4, PT ;  /* 0x000000040d007c0c */ /* 0x000fe4000bfa3070 */
[----:B------:R-:W-:Y:S02]  /*5470*/  ISETP.LE.U32.AND P6, PT, R20, UR4, PT ;  /* 0x0000000414007c0c */ /* 0x000fe4000bfc3070 */
[----:B------:R-:W-:Y:S01]  /*5480*/  ISETP.LE.U32.AND P3, PT, R11, UR4, PT ;  /* 0x000000040b007c0c */ /* 0x000fe2000bf63070 */
[----:B------:R-:W-:Y:S01]  /*5490*/  @!P1 FADD.FTZ R231, -R231, -RZ ;  /* 0x800000ffe7e79221 */ /* 0x000fe20000010100 */
[----:B------:R-:W-:Y:S02]  /*54a0*/  ISETP.LE.U32.AND P1, PT, R9, UR4, PT ;  /* 0x0000000409007c0c */ /* 0x000fe4000bf23070 */
[----:B------:R-:W-:Y:S02]  /*54b0*/  LOP3.LUT R9, R8, 0xff, RZ, 0xc0, !PT ;  /* 0x000000ff08097812 */ /* 0x000fe400078ec0ff */
[----:B------:R-:W-:Y:S02]  /*54c0*/  LOP3.LUT R15, R15, 0xff, RZ, 0xc0, !PT ;  /* 0x000000ff0f0f7812 */ /* 0x000fe400078ec0ff */
[----:B------:R-:W-:Y:S01]  /*54d0*/  LOP3.LUT R12, R12, 0xffff, RZ, 0xc0, !PT ;  /* 0x0000ffff0c0c7812 */ /* 0x000fe200078ec0ff */
[----:B------:R-:W-:Y:S01]  /*54e0*/  @!P5 FADD.FTZ R123, -R123, -RZ ;  /* 0x800000ff7b7bd221 */ /* 0x000fe20000010100 */
[----:B------:R-:W-:Y:S01]  /*54f0*/  ISETP.LE.U32.AND P5, PT, R9, UR4, PT ;  /* 0x0000000409007c0c */ /* 0x000fe2000bfa3070 */
[----:B------:R-:W-:Y:S01]  /*5500*/  @!P6 FADD.FTZ R122, -R122, -RZ ;  /* 0x800000ff7a7ae221 */ /* 0x000fe20000010100 */
[----:B------:R-:W-:Y:S01]  /*5510*/  ISETP.LE.U32.AND P6, PT, R17, UR4, PT ;  /* 0x0000000411007c0c */ /* 0x000fe2000bfc3070 */
[----:B------:R-:W-:Y:S01]  /*5520*/  @!P3 FADD.FTZ R124, -R124, -RZ ;  /* 0x800000ff7c7cb221 */ /* 0x000fe20000010100 */
[--C-:B------:R-:W-:Y:S01]  /*5530*/  SHF.R.U32.HI R9, RZ, 0x18, R8.reuse ;  /* 0x00000018ff097819 */ /* 0x100fe20000011608 */
[----:B------:R-:W-:Y:S01]  /*5540*/  @!P1 FADD.FTZ R249, -R249, -RZ ;  /* 0x800000fff9f99221 */ /* 0x000fe20000010100 */
[----:B------:R-:W-:Y:S02]  /*5550*/  ISETP.LE.U32.AND P1, PT, R15, UR4, PT ;  /* 0x000000040f007c0c */ /* 0x000fe4000bf23070 */
[----:B------:R-:W-:Y:S02]  /*5560*/  ISETP.LE.U32.AND P3, PT, R9, UR4, PT ;  /* 0x0000000409007c0c */ /* 0x000fe4000bf63070 */
[----:B------:R-:W-:Y:S02]  /*5570*/  SHF.R.U32.HI R9, RZ, 0x10, R8 ;  /* 0x00000010ff097819 */ /* 0x000fe40000011608 */
[----:B------:R-:W-:Y:S01]  /*5580*/  LOP3.LUT R7, R7, 0xffff, RZ, 0xc0, !PT ;  /* 0x0000ffff07077812 */ /* 0x000fe200078ec0ff */
[----:B------:R-:W-:Y:S01]  /*5590*/  @!P5 FADD.FTZ R248, -R248, -RZ ;  /* 0x800000fff8f8d221 */ /* 0x000fe20000010100 */
[----:B------:R-:W-:Y:S01]  /*55a0*/  LOP3.LUT R9, R9, 0xff, RZ, 0xc0, !PT ;  /* 0x000000ff09097812 */ /* 0x000fe200078ec0ff */
[----:B------:R-:W-:Y:S01]  /*55b0*/  @!P6 FADD.FTZ R242, -R242, -RZ ;  /* 0x800000fff2f2e221 */ /* 0x000fe20000010100 */
[----:B------:R-:W-:Y:S02]  /*55c0*/  ISETP.LE.U32.AND P6, PT, R14, UR4, PT ;  /* 0x000000040e007c0c */ /* 0x000fe4000bfc3070 */
[----:B------:R-:W-:Y:S01]  /*55d0*/  SHF.R.U32.HI R12, RZ, 0x8, R12 ;  /* 0x00000008ff0c7819 */ /* 0x000fe2000001160c */
[----:B------:R-:W-:Y:S01]  /*55e0*/  @!P1 FADD.FTZ R243, -R243, -RZ ;  /* 0x800000fff3f39221 */ /* 0x000fe20000010100 */
[----:B------:R-:W-:Y:S01]  /*55f0*/  SHF.R.U32.HI R7, RZ, 0x8, R7 ;  /* 0x00000008ff077819 */ /* 0x000fe20000011607 */
[----:B------:R-:W-:Y:S01]  /*5600*/  @!P3 FADD.FTZ R245, -R245, -RZ ;  /* 0x800000fff5f5b221 */ /* 0x000fe20000010100 */
[----:B------:R-:W-:Y:S02]  /*5610*/  ISETP.LE.U32.AND P3, PT, R9, UR4, PT ;  /* 0x0000000409007c0c */ /* 0x000fe4000bf63070 */
[----:B------:R-:W-:Y:S02]  /*5620*/  LOP3.LUT R12, R12, 0xffff, RZ, 0xc0, !PT ;  /* 0x0000ffff0c0c7812 */ /* 0x000fe400078ec0ff */
[----:B------:R-:W-:Y:S02]  /*5630*/  LOP3.LUT R7, R7, 0xffff, RZ, 0xc0, !PT ;  /* 0x0000ffff07077812 */ /* 0x000fe400078ec0ff */
[----:B------:R-:W-:Y:S01]  /*5640*/  ISETP.LE.U32.AND P1, PT, R6, UR4, PT ;  /* 0x0000000406007c0c */ /* 0x000fe2000bf23070 */
[----:B------:R-:W-:Y:S01]  /*5650*/  @!P6 FADD.FTZ R238, -R238, -RZ ;  /* 0x800000ffeeeee221 */ /* 0x000fe20000010100 */
[----:B------:R-:W-:Y:S02]  /*5660*/  SHF.R.U32.HI R6, RZ, 0x10, R5 ;  /* 0x00000010ff067819 */ /* 0x000fe40000011605 */
[----:B------:R-:W-:Y:S02]  /*5670*/  ISETP.LE.U32.AND P5, PT, R12, UR4, PT ;  /* 0x000000040c007c0c */ /* 0x000fe4000bfa3070 */
[----:B------:R-:W-:Y:S01]  /*5680*/  ISETP.LE.U32.AND P6, PT, R7, UR4, PT ;  /* 0x0000000407007c0c */ /* 0x000fe2000bfc3070 */
[----:B------:R-:W-:Y:S01]  /*5690*/  @!P3 FADD.FTZ R246, -R246, -RZ ;  /* 0x800000fff6f6b221 */ /* 0x000fe20000010100 */
[----:B------:R-:W-:Y:S02]  /*56a0*/  LOP3.LUT R6, R6, 0xff, RZ, 0xc0, !PT ;  /* 0x000000ff06067812 */ /* 0x000fe400078ec0ff */
[----:B------:R-:W-:Y:S02]  /*56b0*/  LOP3.LUT R8, R8, 0xffff, RZ, 0xc0, !PT ;  /* 0x0000ffff08087812 */ /* 0x000fe400078ec0ff */
[----:B------:R-:W-:Y:S01]  /*56c0*/  ISETP.LE.U32.AND P3, PT, R6, UR4, PT ;  /* 0x0000000406007c0c */ /* 0x000fe2000bf63070 */
[----:B------:R-:W-:Y:S01]  /*56d0*/  @!P1 FADD.FTZ R126, -R126, -RZ ;  /* 0x800000ff7e7e9221 */ /* 0x000fe20000010100 */
[----:B------:R-:W-:Y:S02]  /*56e0*/  F2FP.RELU.BF16.PACK_AB R6, R122, R249 ;  /* 0x000000f97a06723e */ /* 0x000fe400000018ff */
[----:B------:R-:W-:Y:S01]  /*56f0*/  SHF.R.U32.HI R8, RZ, 0x8, R8 ;  /* 0x00000008ff087819 */ /* 0x000fe20000011608 */
[----:B------:R-:W-:Y:S01]  /*5700*/  @!P5 FADD.FTZ R250, -R250, -RZ ;  /* 0x800000fffafad221 */ /* 0x000fe20000010100 */
[----:B------:R-:W-:Y:S01]  /*5710*/  LOP3.LUT R5, R5, 0xffff, RZ, 0xc0, !PT ;  /* 0x0000ffff05057812 */ /* 0x000fe200078ec0ff */
[----:B------:R1:W-:Y:S01]  /*5720*/  STS [R188+0xe400], R6 ;  /* 0x00e40006bc007388 */ /* 0x0003e20000000800 */
[----:B------:R-:W-:Y:S01]  /*5730*/  LOP3.LUT R8, R8, 0xffff, RZ, 0xc0, !PT ;  /* 0x0000ffff08087812 */ /* 0x000fe200078ec0ff */
[----:B------:R-:W-:Y:S01]  /*5740*/  @!P6 FADD.FTZ R175, -R175, -RZ ;  /* 0x800000ffafafe221 */ /* 0x000fe20000010100 */
[----:B------:R-:W-:Y:S02]  /*5750*/  ISETP.LE.U32.AND P6, PT, R10, UR4, PT ;  /* 0x000000040a007c0c */ /* 0x000fe4000bfc3070 */
[----:B------:R-:W-:Y:S01]  /*5760*/  ISETP.LE.U32.AND P5, PT, R8, UR4, PT ;  /* 0x0000000408007c0c */ /* 0x000fe2000bfa3070 */
[----:B---3--:R-:W-:Y:S01]  /*5770*/  @!P3 FADD.FTZ R128, -R128, -RZ ;  /* 0x800000ff8080b221 */ /* 0x008fe20000010100 */
[----:B------:R-:W-:Y:S02]  /*5780*/  SHF.R.U32.HI R5, RZ, 0x8, R5 ;  /* 0x00000008ff057819 */ /* 0x000fe40000011605 */
[----:B------:R-:W-:Y:S02]  /*5790*/  F2FP.RELU.BF16.PACK_AB R8, R250, R125 ;  /* 0x0000007dfa08723e */ /* 0x000fe400000018ff */
[----:B------:R-:W-:Y:S02]  /*57a0*/  LOP3.LUT R5, R5, 0xffff, RZ, 0xc0, !PT ;  /* 0x0000ffff05057812 */ /* 0x000fe400078ec0ff */
[----:B------:R-:W-:Y:S01]  /*57b0*/  FSETP.GE.FTZ.AND P1, PT, R249, RZ, PT ;  /* 0x000000fff900720b */ /* 0x000fe20003f36000 */
[----:B------:R2:W-:Y:S01]  /*57c0*/  STS [R188+0xe000], R8 ;  /* 0x00e00008bc007388 */ /* 0x0005e20000000800 */
[----:B------:R-:W-:Y:S01]  /*57d0*/  FSETP.GE.FTZ.AND P0, PT, R122, RZ, PT ;  /* 0x000000ff7a00720b */ /* 0x000fe20003f16000 */
[----:B------:R-:W-:Y:S01]  /*57e0*/  @!P6 FADD.FTZ R244, -R244, -RZ ;  /* 0x800000fff4f4e221 */ /* 0x000fe20000010100 */
[----:B------:R-:W-:Y:S01]  /*57f0*/  ISETP.LE.U32.AND P6, PT, R4, UR4, PT ;  /* 0x0000000404007c0c */ /* 0x000fe2000bfc3070 */
[----:B------:R-:W-:Y:S01]  /*5800*/  @!P5 FADD.FTZ R247, -R247, -RZ ;  /* 0x800000fff7f7d221 */ /* 0x000fe20000010100 */
[----:B------:R-:W-:Y:S02]  /*5810*/  F2FP.RELU.BF16.PACK_AB R4, R118, R119 ;  /* 0x000000777604723e */ /* 0x000fe400000018ff */
[----:B------:R-:W-:Y:S02]  /*5820*/  ISETP.LE.U32.AND P5, PT, R5, UR4, PT ;  /* 0x0000000405007c0c */ /* 0x000fe4000bfa3070 */
[----:B------:R-:W-:Y:S01]  /*5830*/  F2FP.RELU.BF16.PACK_AB R5, R238, R117 ;  /* 0x00000075ee05723e */ /* 0x000fe200000018ff */
[----:B------:R3:W-:Y:S01]  /*5840*/  STS [R193+0xe400], R4 ;  /* 0x00e40004c1007388 */ /* 0x0007e20000000800 */
[----:B------:R-:W-:Y:S02]  /*5850*/  F2FP.RELU.BF16.PACK_AB R7, R247, R248 ;  /* 0x000000f8f707723e */ /* 0x000fe400000018ff */
[----:B-1----:R-:W-:Y:S01]  /*5860*/  F2FP.RELU.BF16.PACK_AB R6, R245, R246 ;  /* 0x000000f6f506723e */ /* 0x002fe200000018ff */
[----:B------:R1:W-:Y:S01]  /*5870*/  STS [R193+0xe000], R5 ;  /* 0x00e00005c1007388 */ /* 0x0003e20000000800 */
[----:B------:R-:W-:Y:S01]  /*5880*/  FSETP.GE.FTZ.AND P3, PT, R250, RZ, PT ;  /* 0x000000fffa00720b */ /* 0x000fe20003f76000 */
[----:B------:R-:W-:Y:S01]  /*5890*/  @!P6 FADD.FTZ R129, -R129, -RZ ;  /* 0x800000ff8181e221 */ /* 0x000fe20000010100 */
[----:B------:R-:W-:Y:S01]  /*58a0*/  FSETP.GE.FTZ.AND P4, PT, R125, RZ, PT ;  /* 0x000000ff7d00720b */ /* 0x000fe20003f96000 */
[----:B------:R4:W-:Y:S01]  /*58b0*/  STS [R188+0xf000], R7 ;  /* 0x00f00007bc007388 */ /* 0x0009e20000000800 */
[----:B------:R-:W-:Y:S01]  /*58c0*/  FSETP.GE.FTZ.AND P6, PT, R124, RZ, PT ;  /* 0x000000ff7c00720b */ /* 0x000fe20003fd6000 */
[----:B------:R-:W-:Y:S01]  /*58d0*/  @!P5 FADD.FTZ R130, -R130, -RZ ;  /* 0x800000ff8282d221 */ /* 0x000fe20000010100 */
[----:B------:R-:W-:Y:S01]  /*58e0*/  FSETP.GE.FTZ.AND P5, PT, R111, RZ, PT ;  /* 0x000000ff6f00720b */ /* 0x000fe20003fb6000 */
[----:B------:R4:W-:Y:S01]  /*58f0*/  STS [R188+0xf400], R6 ;  /* 0x00f40006bc007388 */ /* 0x0009e20000000800 */
[----:B--2---:R-:W-:Y:S05]  /*5900*/  F2FP.RELU.BF16.PACK_AB R8, R244, R231 ;  /* 0x000000e7f408723e */ /* 0x004fea00000018ff */
[----:B------:R2:W-:Y:S01]  /*5910*/  STS [R193+0xf000], R8 ;  /* 0x00f00008c1007388 */ /* 0x0005e20000000800 */
[----:B---3--:R-:W-:Y:S02]  /*5920*/  F2FP.RELU.BF16.PACK_AB R4, R124, R110 ;  /* 0x0000006e7c04723e */ /* 0x008fe400000018ff */
[----:B-1----:R-:W-:Y:S02]  /*5930*/  F2FP.RELU.BF16.PACK_AB R5, R115, R123 ;  /* 0x0000007b7305723e */ /* 0x002fe400000018ff */
[----:B----4-:R-:W-:Y:S02]  /*5940*/  F2FP.RELU.BF16.PACK_AB R7, R242, R243 ;  /* 0x000000f3f207723e */ /* 0x010fe400000018ff */
[----:B------:R-:W-:Y:S03]  /*5950*/  F2FP.RELU.BF16.PACK_AB R6, R175, R114 ;  /* 0x00000072af06723e */ /* 0x000fe600000018ff */
[----:B------:R1:W-:Y:S04]  /*5960*/  STS [R193+0xf400], R7 ;  /* 0x00f40007c1007388 */ /* 0x0003e80000000800 */
[----:B------:R3:W-:Y:S01]  /*5970*/  STS [R192+0xe000], R6 ;  /* 0x00e00006c0007388 */ /* 0x0007e20000000800 */
[----:B--2---:R-:W-:Y:S03]  /*5980*/  F2FP.RELU.BF16.PACK_AB R8, R130, R131 ;  /* 0x000000838208723e */ /* 0x004fe600000018ff */
[----:B------:R2:W-:Y:S04]  /*5990*/  STS [R192+0xe400], R5 ;  /* 0x00e40005c0007388 */ /* 0x0005e80000000800 */
[----:B------:R4:W-:Y:S01]  /*59a0*/  STS [R224+0xe000], R4 ;  /* 0x00e00004e0007388 */ /* 0x0009e20000000800 */
[----:B-1----:R-:W-:Y:S02]  /*59b0*/  F2FP.RELU.BF16.PACK_AB R7, R127, R128 ;  /* 0x000000807f07723e */ /* 0x002fe400000018ff */
[----:B---3--:R-:W-:Y:S02]  /*59c0*/  F2FP.RELU.BF16.PACK_AB R6, R111, R116 ;  /* 0x000000746f06723e */ /* 0x008fe400000018ff */
[----:B--2---:R-:W-:Y:S03]  /*59d0*/  F2FP.RELU.BF16.PACK_AB R5, R129, R112 ;  /* 0x000000708105723e */ /* 0x004fe600000018ff */
[----:B------:R-:W-:Y:S01]  /*59e0*/  STS [R224+0xe400], R6 ;  /* 0x00e40006e0007388 */ /* 0x000fe20000000800 */
[----:B----4-:R-:W-:Y:S03]  /*59f0*/  F2FP.RELU.BF16.PACK_AB R4, R113, R126 ;  /* 0x0000007e7104723e */ /* 0x010fe600000018ff */
[----:B------:R-:W-:Y:S04]  /*5a00*/  STS [R192+0xf000], R8 ;  /* 0x00f00008c0007388 */ /* 0x000fe80000000800 */
[----:B------:R-:W-:Y:S04]  /*5a10*/  STS [R192+0xf400], R7 ;  /* 0x00f40007c0007388 */ /* 0x000fe80000000800 */
[----:B------:R-:W-:Y:S04]  /*5a20*/  STS [R224+0xf000], R5 ;  /* 0x00f00005e0007388 */ /* 0x000fe80000000800 */
[----:B------:R-:W-:Y:S04]  /*5a30*/  STS [R224+0xf400], R4 ;  /* 0x00f40004e0007388 */ /* 0x000fe80000000800 */
[----:B------:R-:W1:Y:S08]  /*5a40*/  LDSM.16.M88.4 R32, [R169+0x4000] ;  /* 0x00400000a920783b */ /* 0x000e700000000200 */
[----:B------:R-:W2:Y:S08]  /*5a50*/  LDSM.16.M88.4 R28, [R169+0x5000] ;  /* 0x00500000a91c783b */ /* 0x000eb00000000200 */
[----:B------:R-:W3:Y:S08]  /*5a60*/  LDSM.16.M88.4 R100, [R108+0x4000] ;  /* 0x004000006c64783b */ /* 0x000ef00000000200 */
[----:B------:R4:W3:Y:S01]  /*5a70*/  LDSM.16.M88.4 R104, [R108+0x5000] ;  /* 0x005000006c68783b */ /* 0x0008e20000000200 */
[-C--:B-1----:R-:W-:Y:S01]  /*5a80*/  HMMA.16816.F32.BF16 R4, R32, R132.reuse, RZ ;  /* 0x000000842004723c */ /* 0x082fe200000418ff */
[----:B----4-:R-:W-:Y:S07]  /*5a90*/  IMAD.IADD R108, R174, 0x1, R108 ;  /* 0x00000001ae6c7824 */ /* 0x010fee00078e026c */
[C---:B--2---:R-:W-:Y:S08]  /*5aa0*/  HMMA.16816.F32.BF16 R8, R28.reuse, R132, RZ ;  /* 0x000000841c08723c */ /* 0x044ff000000418ff */
[-C--:B------:R-:W-:Y:S08]  /*5ab0*/  HMMA.16816.F32.BF16 R12, R28, R134.reuse, RZ ;  /* 0x000000861c0c723c */ /* 0x080ff000000418ff */
[C---:B------:R-:W-:Y:S08]  /*5ac0*/  HMMA.16816.F32.BF16 R16, R32.reuse, R134, RZ ;  /* 0x000000862010723c */ /* 0x040ff000000418ff */
[-C--:B------:R-:W-:Y:S08]  /*5ad0*/  HMMA.16816.F32.BF16 R20, R32, R136.reuse, RZ ;  /* 0x000000882014723c */ /* 0x080ff000000418ff */
[C---:B------:R-:W-:Y:S08]  /*5ae0*/  HMMA.16816.F32.BF16 R24, R28.reuse, R136, RZ ;  /* 0x000000881c18723c */ /* 0x040ff000000418ff */
[-C--:B------:R-:W-:Y:S08]  /*5af0*/  HMMA.16816.F32.BF16 R28, R28, R138.reuse, RZ ;  /* 0x0000008a1c1c723c */ /* 0x080ff000000418ff */
[----:B------:R-:W-:Y:S08]  /*5b00*/  HMMA.16816.F32.BF16 R32, R32, R138, RZ ;  /* 0x0000008a2020723c */ /* 0x000ff000000418ff */
[-C--:B---3--:R-:W-:Y:S08]  /*5b10*/  HMMA.16816.F32.BF16 R4, R100, R140.reuse, R4 ;  /* 0x0000008c6404723c */ /* 0x088ff00000041804 */
        /* <DEDUP_REMOVED lines=23> */
[C---:B------:R-:W-:Y:S03]  /*5c90*/  HMMA.16816.F32.BF16 R16, R100.reuse, R158, R16 ;  /* 0x0000009e6410723c */ /* 0x040fe60000041810 */
[----:B------:R-:W-:Y:S01]  /*5ca0*/  FADD.FTZ R5, -R240, R6 ;  /* 0x00000006f0057221 */ /* 0x000fe20000010100 */
[----:B------:R-:W-:Y:S01]  /*5cb0*/  FSEL R6, R108, R241, P3 ;  /* 0x000000f16c067208 */ /* 0x000fe20001800000 */
[----:B------:R-:W-:Y:S01]  /*5cc0*/  FADD.FTZ R109, -R241, R4 ;  /* 0x00000004f16d7221 */ /* 0x000fe20000010100 */
[----:B------:R-:W-:Y:S01]  /*5cd0*/  FSETP.GE.FTZ.AND P3, PT, R247, RZ, PT ;  /* 0x000000fff700720b */ /* 0x000fe20003f76000 */
[----:B------:R-:W-:Y:S01]  /*5ce0*/  FADD.FTZ R4, -R240, R7 ;  /* 0x00000007f0047221 */ /* 0x000fe20000010100 */
[-C--:B------:R-:W-:Y:S01]  /*5cf0*/  HMMA.16816.F32.BF16 R20, R100, R160.reuse, R20 ;  /* 0x000000a06414723c */ /* 0x080fe20000041814 */
[C---:B------:R-:W-:Y:S03]  /*5d00*/  FADD.FTZ R10, -R201.reuse, R10 ;  /* 0x0000000ac90a7221 */ /* 0x040fe60000010100 */
[----:B------:R-:W-:Y:S01]  /*5d10*/  FADD.FTZ R11, -R201, R11 ;  /* 0x0000000bc90b7221 */ /* 0x000fe20000010100 */
[-C--:B------:R-:W-:Y:S01]  /*5d20*/  FSEL R5, R5, R240.reuse, P1 ;  /* 0x000000f005057208 */ /* 0x080fe20000800000 */
[----:B------:R-:W-:Y:S01]  /*5d30*/  FADD.FTZ R9, -R239, R9 ;  /* 0x00000009ef097221 */ /* 0x000fe20000010100 */
[----:B------:R-:W-:Y:S01]  /*5d40*/  FSETP.GE.FTZ.AND P1, PT, R246, RZ, PT ;  /* 0x000000fff600720b */ /* 0x000fe20003f36000 */
[C---:B------:R-:W-:Y:S01]  /*5d50*/  FADD.FTZ R14, -R201.reuse, R14 ;  /* 0x0000000ec90e7221 */ /* 0x040fe20000010100 */
[C---:B------:R-:W-:Y:S03]  /*5d60*/  HMMA.16816.F32.BF16 R24, R104.reuse, R160, R24 ;  /* 0x000000a06818723c */ /* 0x040fe60000041818 */
[----:B------:R-:W-:Y:S01]  /*5d70*/  FADD.FTZ R15, -R201, R15 ;  /* 0x0000000fc90f7221 */ /* 0x000fe20000010100 */
[-C--:B------:R-:W-:Y:S01]  /*5d80*/  FSEL R4, R4, R240.reuse, P0 ;  /* 0x000000f004047208 */ /* 0x080fe20000000000 */
[----:B------:R-:W-:Y:S01]  /*5d90*/  FADD.FTZ R13, -R239, R13 ;  /* 0x0000000def0d7221 */ /* 0x000fe20000010100 */
[----:B------:R-:W-:Y:S01]  /*5da0*/  FSETP.GE.FTZ.AND P0, PT, R245, RZ, PT ;  /* 0x000000fff500720b */ /* 0x000fe20003f16000 */
[C---:B------:R-:W-:Y:S01]  /*5db0*/  FADD.FTZ R18, -R240.reuse, R18 ;  /* 0x00000012f0127221 */ /* 0x040fe20000010100 */
[-C--:B------:R-:W-:Y:S01]  /*5dc0*/  HMMA.16816.F32.BF16 R28, R104, R162.reuse, R28 ;  /* 0x000000a2681c723c */ /* 0x080fe2000004181c */
[----:B------:R-:W-:Y:S03]  /*5dd0*/  FADD.FTZ R19, -R240, R19 ;  /* 0x00000013f0137221 */ /* 0x000fe60000010100 */
[----:B------:R-:W-:Y:S01]  /*5de0*/  FADD.FTZ R8, -R239, R8 ;  /* 0x00000008ef087221 */ /* 0x000fe20000010100 */
[-C--:B------:R-:W-:Y:S01]  /*5df0*/  FSEL R10, R10, R201.reuse, P1 ;  /* 0x000000c90a0a7208 */ /* 0x080fe20000800000 */
[----:B------:R-:W-:Y:S01]  /*5e00*/  FADD.FTZ R17, -R241, R17 ;  /* 0x00000011f1117221 */ /* 0x000fe20000010100 */
[----:B------:R-:W-:Y:S01]  /*5e10*/  FSETP.GE.FTZ.AND P1, PT, R243, RZ, PT ;  /* 0x000000fff300720b */ /* 0x000fe20003f36000 */
[C---:B------:R-:W-:Y:S01]  /*5e20*/  FADD.FTZ R22, -R240.reuse, R22 ;  /* 0x00000016f0167221 */ /* 0x040fe20000010100 */
[----:B------:R-:W-:Y:S03]  /*5e30*/  HMMA.16816.F32.BF16 R32, R100, R162, R32 ;  /* 0x000000a26420723c */ /* 0x000fe60000041820 */
[----:B------:R-:W-:Y:S01]  /*5e40*/  FADD.FTZ R23, -R240, R23 ;  /* 0x00000017f0177221 */ /* 0x000fe20000010100 */
[-C--:B------:R-:W-:Y:S01]  /*5e50*/  FSEL R11, R11, R201.reuse, P0 ;  /* 0x000000c90b0b7208 */ /* 0x080fe20000000000 */
[----:B------:R-:W-:Y:S01]  /*5e60*/  FADD.FTZ R12, -R239, R12 ;  /* 0x0000000cef0c7221 */ /* 0x000fe20000010100 */
[----:B------:R-:W-:Y:S01]  /*5e70*/  FSETP.GE.FTZ.AND P0, PT, R242, RZ, PT ;  /* 0x000000fff200720b */ /* 0x000fe20003f16000 */
[C---:B------:R-:W-:Y:S01]  /*5e80*/  FADD.FTZ R26, -R201.reuse, R26 ;  /* 0x0000001ac91a7221 */ /* 0x040fe20000010100 */
[-C--:B------:R-:W-:Y:S01]  /*5e90*/  FSEL R14, R14, R201.reuse, P1 ;  /* 0x000000c90e0e7208 */ /* 0x080fe20000800000 */
[----:B------:R-:W-:Y:S01]  /*5ea0*/  FADD.FTZ R27, -R201, R27 ;  /* 0x0000001bc91b7221 */ /* 0x000fe20000010100 */
[----:B------:R-:W-:Y:S02]  /*5eb0*/  FSETP.GE.FTZ.AND P1, PT, R119, RZ, PT ;  /* 0x000000ff7700720b */ /* 0x000fe40003f36000 */
[----:B------:R-:W-:Y:S01]  /*5ec0*/  FADD.FTZ R21, -R241, R21 ;  /* 0x00000015f1157221 */ /* 0x000fe20000010100 */
[----:B------:R-:W-:Y:S01]  /*5ed0*/  FSEL R15, R15, R201, P0 ;  /* 0x000000c90f0f7208 */ /* 0x000fe20000000000 */
[----:B------:R-:W-:Y:S01]  /*5ee0*/  FADD.FTZ R16, -R241, R16 ;  /* 0x00000010f1107221 */ /* 0x000fe20000010100 */
[----:B------:R-:W-:Y:S01]  /*5ef0*/  FSETP.GE.FTZ.AND P0, PT, R118, RZ, PT ;  /* 0x000000ff7600720b */ /* 0x000fe20003f16000 */
        /* <DEDUP_REMOVED lines=9> */
[-C--:B------:R-:W-:Y:S01]  /*5f90*/  FSEL R18, R18, R240.reuse, P1 ;  /* 0x000000f012127208 */ /* 0x080fe20000800000 */
[----:B------:R-:W-:Y:S01]  /*5fa0*/  FADD.FTZ R28, -R239, R28 ;  /* 0x0000001cef1c7221 */ /* 0x000fe20000010100 */
        /* <DEDUP_REMOVED lines=30> */
[-C--:B------:R-:W-:Y:S01]  /*6190*/  FSEL R26, R26, R201.reuse, P1 ;  /* 0x000000c91a1a7208 */ /* 0x080fe20000800000 */
        /* <DEDUP_REMOVED lines=9> */
[----:B------:R-:W-:Y:S02]  /*6230*/  FSETP.GE.FTZ.AND P3, PT, R131, RZ, PT ;  /* 0x000000ff8300720b */ /* 0x000fe40003f76000 */
[----:B------:R-:W-:Y:S01]  /*6240*/  FSEL R16, R16, R241, P4 ;  /* 0x000000f110107208 */ /* 0x000fe20002000000 */
[----:B------:R-:W-:Y:S01]  /*6250*/  FMUL.FTZ R21, R175, R21 ;  /* 0x00000015af157220 */ /* 0x000fe20000410000 */
[----:B------:R-:W-:Y:S02]  /*6260*/  FSETP.GE.FTZ.AND P4, PT, R114, RZ, PT ;  /* 0x000000ff7200720b */ /* 0x000fe40003f96000 */
[----:B------:R-:W-:Y:S01]  /*6270*/  FSEL R30, R30, R201, P1 ;  /* 0x000000c91e1e7208 */ /* 0x000fe20000800000 */
[----:B------:R-:W-:Y:S01]  /*6280*/  FMUL.FTZ R16, R117, R16 ;  /* 0x0000001075107220 */ /* 0x000fe20000410000 */
[----:B------:R-:W-:Y:S01]  /*6290*/  FSETP.GE.FTZ.AND P1, PT, R110, RZ, PT ;  /* 0x000000ff6e00720b */ /* 0x000fe20003f36000 */
[----:B------:R-:W-:Y:S01]  /*62a0*/  @P0 FADD.FTZ R201, -R201, R31 ;  /* 0x0000001fc9c90221 */ /* 0x000fe20000010100 */
[----:B------:R-:W-:Y:S01]  /*62b0*/  FSEL R24, R24, R239, P3 ;  /* 0x000000ef18187208 */ /* 0x000fe20001800000 */
[----:B------:R-:W-:Y:S01]  /*62c0*/  FMUL.FTZ R30, R126, R30 ;  /* 0x0000001e7e1e7220 */ /* 0x000fe20000410000 */
[----:B------:R-:W-:Y:S01]  /*62d0*/  FSETP.GE.FTZ.AND P3, PT, R129, RZ, PT ;  /* 0x000000ff8100720b */ /* 0x000fe20003f76000 */
[----:B------:R-:W-:Y:S01]  /*62e0*/  FMUL.FTZ R113, R113, R201 ;  /* 0x000000c971717220 */ /* 0x000fe20000410000 */
[-C--:B------:R-:W-:Y:S01]  /*62f0*/  FSEL R20, R20, R241.reuse, P4 ;  /* 0x000000f114147208 */ /* 0x080fe20002000000 */
[----:B------:R-:W-:Y:S01]  /*6300*/  FMUL.FTZ R24, R131, R24 ;  /* 0x0000001883187220 */ /* 0x000fe20000410000 */
[----:B------:R-:W-:Y:S01]  /*6310*/  FSEL R32, R32, R241, P1 ;  /* 0x000000f120207208 */ /* 0x000fe20000800000 */
[----:B------:R-:W-:Y:S01]  /*6320*/  @P6 FADD.FTZ R241, -R241, R33 ;  /* 0x00000021f1f16221 */ /* 0x000fe20000010100 */
[----:B------:R-:W-:Y:S01]  /*6330*/  ISETP.GT.AND P6, PT, R219, R195, PT ;  /* 0x000000c3db00720c */ /* 0x000fe20003fc4270 */
[----:B------:R-:W-:Y:S01]  /*6340*/  FMUL.FTZ R20, R114, R20 ;  /* 0x0000001472147220 */ /* 0x000fe20000410000 */
[----:B------:R-:W-:Y:S01]  /*6350*/  FSETP.GE.FTZ.AND P4, PT, R130, RZ, PT ;  /* 0x000000ff8200720b */ /* 0x000fe20003f96000 */
[----:B------:R-:W-:Y:S01]  /*6360*/  FMUL.FTZ R32, R110, R32 ;  /* 0x000000206e207220 */ /* 0x000fe20000410000 */
[----:B------:R-:W-:Y:S01]  /*6370*/  FSETP.GE.FTZ.AND P0, PT, R116, RZ, PT ;  /* 0x000000ff7400720b */ /* 0x000fe20003f16000 */
[----:B------:R-:W-:Y:S01]  /*6380*/  FMUL.FTZ R124, R124, R241 ;  /* 0x000000f17c7c7220 */ /* 0x000fe20000410000 */
[-C--:B------:R-:W-:Y:S02]  /*6390*/  FSEL R25, R25, R239.reuse, P4 ;  /* 0x000000ef19197208 */ /* 0x080fe40002000000 */
[----:B------:R-:W-:Y:S02]  /*63a0*/  FSETP.GE.FTZ.AND P4, PT, R112, RZ, PT ;  /* 0x000000ff7000720b */ /* 0x000fe40003f96000 */
[----:B------:R-:W-:Y:S01]  /*63b0*/  FSEL R34, R34, R240, P0 ;  /* 0x000000f022227208 */ /* 0x000fe20000000000 */
[----:B------:R-:W-:Y:S01]  /*63c0*/  @P5 FADD.FTZ R240, -R240, R35 ;  /* 0x00000023f0f05221 */ /* 0x000fe20000010100 */
[----:B------:R-:W-:Y:S01]  /*63d0*/  FSEL R28, R28, R239, P4 ;  /* 0x000000ef1c1c7208 */ /* 0x000fe20002000000 */
[----:B------:R-:W-:Y:S02]  /*63e0*/  @P3 FADD.FTZ R239, -R239, R29 ;  /* 0x0000001defef3221 */ /* 0x000fe40000010100 */
        /* <DEDUP_REMOVED lines=38> */
.L_x_1096:
[----:B------:R-:W-:Y:S01]  /*6650*/  F2FP.BF16.PACK_AB R125, R250, R125 ;  /* 0x0000007dfa7d723e */ /* 0x000fe200000010ff */
[----:B------:R-:W-:Y:S01]  /*6660*/  IMAD.SHL.U32 R116, R172, 0x2, RZ ;  /* 0x00000002ac747824 */ /* 0x000fe200078e00ff */
[----:B------:R-:W-:Y:S02]  /*6670*/  F2FP.BF16.PACK_AB R122, R122, R249 ;  /* 0x000000f97a7a723e */ /* 0x000fe400000010ff */
[----:B------:R-:W-:Y:S01]  /*6680*/  F2FP.BF16.PACK_AB R16, R17, R16 ;  /* 0x000000101110723e */ /* 0x000fe200000010ff */
[----:B------:R-:W-:Y:S01]  /*6690*/  STS [R188+0xa000], R125 ;  /* 0x00a0007dbc007388 */ /* 0x000fe20000000800 */
[----:B------:R-:W-:Y:S02]  /*66a0*/  F2FP.BF16.PACK_AB R18, R19, R18 ;  /* 0x000000121312723e */ /* 0x000fe400000010ff */
[----:B------:R-:W-:Y:S01]  /*66b0*/  F2FP.BF16.PACK_AB R9, R9, R248 ;  /* 0x000000f80909723e */ /* 0x000fe200000010ff */
[----:B------:R2:W-:Y:S01]  /*66c0*/  STS [R188+0xa400], R122 ;  /* 0x00a4007abc007388 */ /* 0x0005e20000000800 */
        /* <DEDUP_REMOVED lines=18> */
[----:B-1----:R-:W-:Y:S01]  /*67f0*/  IADD3 R100, R116, 0x4040, RZ ;  /* 0x0000404074647810 */ /* 0x002fe20007ffe0ff */
[----:B--2---:R-:W-:Y:S01]  /*6800*/  IMAD.SHL.U32 R122, R185, 0x2, RZ ;  /* 0x00000002b97a7824 */ /* 0x004fe200078e00ff */
        /* <DEDUP_REMOVED lines=79> */
.L_x_1097:
[----:B------:R-:W-:Y:S01]  /*6d00*/  LDSM.16.M88.4 R16, [R170] ;  /* 0x00000000aa10783b */ /* 0x000fe20000000200 */
[--C-:B------:R-:W-:Y:S01]  /*6d10*/  IMAD.IADD R117, R116, 0x1, R174.reuse ;  /* 0x0000000174757824 */ /* 0x100fe200078e02ae */
[----:B------:R-:W-:Y:S01]  /*6d20*/  LEA R231, P0, R198, R120, 0x2 ;  /* 0x00000078c6e77211 */ /* 0x000fe200078010ff */
[----:B------:R-:W-:Y:S01]  /*6d30*/  IMAD.IADD R119, R170, 0x1, R174 ;  /* 0x00000001aa777824 */ /* 0x000fe200078e02ae */
[----:B------:R-:W2:Y:S01]  /*6d40*/  LDSM.16.MT88.4 R8, [R116+0x6000] ;  /* 0x006000007408783b */ /* 0x000ea20000004200 */
[----:B------:R-:W-:Y:S01]  /*6d50*/  IMAD.IADD R118, R174, 0x1, R0 ;  /* 0x00000001ae767824 */ /* 0x000fe200078e0200 */
        /* <DEDUP_REMOVED lines=52> */
[----:B------:R-:W-:Y:S01]  /*70a0*/  @P6 IADD3 R20, R184, -0x40, RZ ;  /* 0xffffffc0b8146810 */ /* 0x000fe20007ffe0ff */
[----:B------:R-:W-:Y:S04]  /*70b0*/  HMMA.16816.F32.BF16 R16, R108, R22, R16 ;  /* 0x000000166c10723c */ /* 0x000fe80000041810 */
[----:B------:R-:W-:Y:S04]  /*70c0*/  @P6 IMAD.WIDE R20, R20, 0x4, R236 ;  /* 0x0000000414146825 */ /* 0x000fe800078e02ec */
[C---:B---3--:R-:W-:Y:S01]  /*70d0*/  HMMA.16816.F32.BF16 R4, R28.reuse, R32, R4 ;  /* 0x000000201c04723c */ /* 0x048fe20000041804 */
[----:B------:R1:W5:Y:S04]  /*70e0*/  @P6 LDG.E R216, [R20.64] ;  /* 0x0000000614d86981 */ /* 0x000368000c1e1900 */
[----:B------:R1:W5:Y:S03]  /*70f0*/  @P6 LDG.E R217, [R20.64+0x20] ;  /* 0x0000200614d96981 */ /* 0x000366000c1e1900 */
[C---:B------:R-:W-:Y:S01]  /*7100*/  HMMA.16816.F32.BF16 R8, R28.reuse, R34, R8 ;  /* 0x000000221c08723c */ /* 0x040fe20000041808 */
[----:B------:R-:W-:Y:S04]  /*7110*/  LDSM.16.MT88.4 R32, [R168+0xc800] ;  /* 0x00c80000a820783b */ /* 0x000fe80000004200 */
[----:B------:R1:W5:Y:S03]  /*7120*/  @P6 LDG.E R214, [R20.64+0x80] ;  /* 0x0000800614d66981 */ /* 0x000366000c1e1900 */
[C---:B--2---:R-:W-:Y:S01]  /*7130*/  HMMA.16816.F32.BF16 R12, R28.reuse, R24, R12 ;  /* 0x000000181c0c723c */ /* 0x044fe2000004180c */
[----:B------:R1:W5:Y:S06]  /*7140*/  @P6 LDG.E R215, [R20.64+0xa0] ;  /* 0x0000a00614d76981 */ /* 0x00036c000c1e1900 */
[----:B------:R-:W-:Y:S01]  /*7150*/  IMAD.MOV.U32 R24, RZ, RZ, R231 ;  /* 0x000000ffff187224 */ /* 0x000fe200078e00e7 */
[----:B------:R-:W-:Y:S01]  /*7160*/  HMMA.16816.F32.BF16 R16, R28, R26, R16 ;  /* 0x0000001a1c10723c */ /* 0x000fe20000041810 */
[----:B------:R-:W-:Y:S03]  /*7170*/  LDSM.16.MT88.4 R28, [R168+0xa800] ;  /* 0x00a80000a81c783b */ /* 0x000fe60000004200 */
[----:B------:R-:W-:Y:S01]  /*7180*/  IMAD.MOV.U32 R25, RZ, RZ, R238 ;  /* 0x000000ffff197224 */ /* 0x000fe200078e00ee */
[CC--:B------:R-:W-:Y:S04]  /*7190*/  LEA R22, P1, R211.reuse, R24.reuse, 0x2 ;  /* 0x00000018d3167211 */ /* 0x0c0fe800078210ff */
[-C--:B------:R-:W-:Y:S01]  /*71a0*/  LEA.HI.X.SX32 R23, R211, R25.reuse, 0x2, P1 ;  /* 0x00000019d3177211 */ /* 0x080fe200008f16ff */
[----:B------:R2:W-:Y:S04]  /*71b0*/  RED.E.ADD.F32.FTZ.RN.STRONG.GPU [R24.64], R4 ;  /* 0x000000041800798e */ /* 0x0005e8000c10e786 */
[----:B------:R3:W-:Y:S01]  /*71c0*/  RED.E.ADD.F32.FTZ.RN.STRONG.GPU [R22.64], R5 ;  /* 0x000000051600798e */ /* 0x0007e2000c10e786 */
        /* <DEDUP_REMOVED lines=21> */
[----:B------:R-:W-:Y:S01]  /*7320*/  RED.E.ADD.F32.FTZ.RN.STRONG.GPU [R24.64+0x80], R12 ;  /* 0x0000800c1800798e */ /* 0x000fe2000c10e786 */
[-C--:B-1----:R-:W-:Y:S03]  /*7330*/  LEA R20, P4, R228, R24.reuse, 0x2 ;  /* 0x00000018e4147211 */ /* 0x082fe600078810ff */
[----:B------:R-:W-:Y:S01]  /*7340*/  RED.E.ADD.F32.FTZ.RN.STRONG.GPU [R22.64+0x80], R13 ;  /* 0x0000800d1600798e */ /* 0x000fe2000c10e786 */
[-C--:B------:R-:W-:Y:S02]  /*7350*/  LEA.HI.X.SX32 R9, R226, R25.reuse, 0x2, P1 ;  /* 0x00000019e2097211 */ /* 0x080fe400008f16ff */
[----:B------:R-:W-:Y:S02]  /*7360*/  LEA.HI.X.SX32 R21, R228, R25, 0x2, P4 ;  /* 0x00000019e4157211 */ /* 0x000fe400020f16ff */
[----:B------:R-:W-:Y:S02]  /*7370*/  ISETP.GT.AND P4, PT, R219, R195, PT ;  /* 0x000000c3db00720c */ /* 0x000fe40003f84270 */
[----:B------:R-:W-:Y:S04]  /*7380*/  @P6 IADD3 R200, P1, R200, -0x100, RZ ;  /* 0xffffff00c8c86810 */ /* 0x000fe80007f3e0ff */
[----:B------:R-:W-:Y:S02]  /*7390*/  @P6 IADD3.X R199, R199, -0x1, RZ, P1, !PT ;  /* 0xffffffffc7c76810 */ /* 0x000fe40000ffe4ff */
[CC--:B--2---:R-:W-:Y:S02]  /*73a0*/  LEA R6, P0, R204.reuse, R24.reuse, 0x2 ;  /* 0x00000018cc067211 */ /* 0x0c4fe400078010ff */
[CC--:B------:R-:W-:Y:S02]  /*73b0*/  LEA R10, P3, R227.reuse, R24.reuse, 0x2 ;  /* 0x00000018e30a7211 */ /* 0x0c0fe400078610ff */
[-C--:B------:R-:W-:Y:S02]  /*73c0*/  LEA.HI.X.SX32 R7, R204, R25.reuse, 0x2, P0 ;  /* 0x00000019cc077211 */ /* 0x080fe400000f16ff */
[-C--:B---3--:R-:W-:Y:S02]  /*73d0*/  LEA.HI.X.SX32 R11, R227, R25.reuse, 0x2, P3 ;  /* 0x00000019e30b7211 */ /* 0x088fe400018f16ff */
[C---:B------:R-:W-:Y:S01]  /*73e0*/  LEA R4, P0, R225.reuse, R24, 0x2 ;  /* 0x00000018e1047211 */ /* 0x040fe200078010ff */
[----:B------:R-:W-:Y:S03]  /*73f0*/  RED.E.ADD.F32.FTZ.RN.STRONG.GPU [R6.64], R14 ;  /* 0x0000000e0600798e */ /* 0x000fe6000c10e786 */
[----:B------:R-:W-:Y:S01]  /*7400*/  LEA.HI.X.SX32 R5, R225, R25, 0x2, P0 ;  /* 0x00000019e1057211 */ /* 0x000fe200000f16ff */
[----:B------:R-:W-:Y:S04]  /*7410*/  RED.E.ADD.F32.FTZ.RN.STRONG.GPU [R26.64], R15 ;  /* 0x0000000f1a00798e */ /* 0x000fe8000c10e786 */
        /* <DEDUP_REMOVED lines=63> */
[----:B------:R-:W-:-:S02]  /*7810*/  FMUL.FTZ R69, R69, c[0x0][0x2e0] ;  /* 0x0000b80045457a20 */ /* 0x000fc40000410000 */
[----:B------:R-:W-:Y:S02]  /*7820*/  FMUL.FTZ R70, R70, c[0x0][0x2e0] ;  /* 0x0000b80046467a20 */ /* 0x000fe40000410000 */
        /* <DEDUP_REMOVED lines=119> */
[----:B------:R-:W-:Y:S01]  /*7fa0*/  @P0 IMAD.WIDE.U32 R4, R35, c[0x0][0x3a0], RZ ;  /* 0x0000e80023040a25 */ /* 0x000fe200078e00ff */
[----:B------:R1:W-:Y:S02]  /*7fb0*/  STS [R197+0x4000], R64 ;  /* 0x00400040c5007388 */ /* 0x0003e40000000800 */
[----:B------:R-:W-:Y:S01]  /*7fc0*/  F2FP.BF16.PACK_AB R62, R63, R62 ;  /* 0x0000003e3f3e723e */ /* 0x000fe200000010ff */
[----:B------:R-:W-:Y:S01]  /*7fd0*/  @P0 IMAD R35, R35, c[0x0][0x3a4], R5 ;  /* 0x0000e90023230a24 */ /* 0x000fe200078e0205 */
[----:B------:R1:W-:Y:S01]  /*7fe0*/  STS [R197+0x4400], R66 ;  /* 0x00440042c5007388 */ /* 0x0003e20000000800 */
[----:B------:R-:W-:-:S02]  /*7ff0*/  @P0 MOV R33, R4 ;  /* 0x0000000400210202 */ /* 0x000fc40000000f00 */
[----:B------:R-:W-:Y:S01]  /*8000*/  SHF.R.S32.HI R4, RZ, 0x1f, R181 ;  /* 0x0000001fff047819 */ /* 0x000fe200000114b5 */
        /* <DEDUP_REMOVED lines=15> */
.L_x_1099:
        /* <DEDUP_REMOVED lines=15> */
.L_x_1100:
[----:B------:R-:W-:Y:S01]  /*81f0*/  BAR.SYNC.DEFER_BLOCKING 0x0 ;  /* 0x0000000000007b1d */ /* 0x000fe20000010000 */
[--C-:B------:R-:W-:Y:S01]  /*8200*/  SHF.R.S32.HI R41, RZ, 0x1f, R182.reuse ;  /* 0x0000001fff297819 */ /* 0x100fe200000114b6 */
[----:B-1----:R-:W-:Y:S01]  /*8210*/  IMAD.MOV.U32 R40, RZ, RZ, R182 ;  /* 0x000000ffff287224 */ /* 0x002fe200078e00b6 */
[----:B------:R-:W-:Y:S01]  /*8220*/  SHF.R.S32.HI R34, RZ, 0x1f, R196 ;  /* 0x0000001fff227819 */ /* 0x000fe200000114c4 */
[----:B------:R-:W-:Y:S01]  /*8230*/  IMAD R220, R186, -0x80, R220 ;  /* 0xffffff80badc7824 */ /* 0x000fe200078e02dc */
[----:B------:R-:W-:Y:S01]  /*8240*/  ISETP.GE.AND P1, PT, R182, c[0x0][0x220], PT ;  /* 0x00008800b6007a0c */ /* 0x000fe20003f26270 */
[----:B------:R-:W-:Y:S01]  /*8250*/  IMAD.WIDE.U32 R38, R196, c[0x0][0x3a0], R40 ;  /* 0x0000e800c4267a25 */ /* 0x000fe200078e0028 */
[----:B------:R-:W-:Y:S02]  /*8260*/  BSSY B0, `(.L_x_1101) ;  /* 0x000001e000007945 */ /* 0x000fe40003800000 */
[----:B------:R-:W-:Y:S01]  /*8270*/  ISETP.GE.OR P4, PT, R180, R220, P1 ;  /* 0x000000dcb400720c */ /* 0x000fe20000f86670 */
[----:B------:R-:W-:Y:S01]  /*8280*/  IMAD R36, R34, c[0x0][0x3a0], RZ ;  /* 0x0000e80022247a24 */ /* 0x000fe200078e02ff */
[----:B------:R-:W-:-:S02]  /*8290*/  IADD3 R42, P0, R33, R38, RZ ;  /* 0x00000026212a7210 */ /* 0x000fc40007f1e0ff */
[----:B------:R-:W-:Y:S01]  /*82a0*/  SHF.R.S32.HI R33, RZ, 0x1f, R203 ;  /* 0x0000001fff217819 */ /* 0x000fe200000114cb */
[----:B------:R-:W-:-:S05]  /*82b0*/  IMAD R36, R196, c[0x0][0x3a4], R36 ;  /* 0x0000e900c4247a24 */ /* 0x000fca00078e0224 */
[----:B------:R-:W-:Y:S01]  /*82c0*/  IADD3.X R43, R35, R39, R36, P0, !PT ;  /* 0x00000027232b7210 */ /* 0x000fe200007fe424 */
[----:B------:R-:W-:Y:S01]  /*82d0*/  IMAD R36, R33, c[0x0][0x3b8], RZ ;  /* 0x0000ee0021247a24 */ /* 0x000fe200078e02ff */
[----:B------:R-:W-:Y:S01]  /*82e0*/  SHF.R.S32.HI R35, RZ, 0x1f, R180 ;  /* 0x0000001fff237819 */ /* 0x000fe200000114b4 */
[----:B------:R1:W2:Y:S02]  /*82f0*/  LDS.128 R28, [R122+0x7000] ;  /* 0x007000007a1c7984 */ /* 0x0002a40000000c00 */
        /* <DEDUP_REMOVED lines=10> */
[----:B-1----:R-:W1:Y:S01]  /*83a0*/  LDS.128 R120, [R122+0x6000] ;  /* 0x006000007a787984 */ /* 0x002e620000000c00 */
        /* <DEDUP_REMOVED lines=9> */
.L_x_1102:
[----:B------:R-:W-:Y:S05]  /*8440*/  BSYNC B0 ;  /* 0x0000000000007941 */ /* 0x000fea0003800000 */
.L_x_1101:
[----:B------:R-:W-:Y:S01]  /*8450*/  IADD3 R37, R180, 0x20, RZ ;  /* 0x00000020b4257810 */ /* 0x000fe20007ffe0ff */
[----:B------:R-:W-:Y:S03]  /*8460*/  BSSY B0, `(.L_x_1103) ;  /* 0x000000e000007945 */ /* 0x000fe60003800000 */
[----:B------:R-:W-:-:S13]  /*8470*/  ISETP.GE.OR P3, PT, R37, R220, P1 ;  /* 0x000000dc2500720c */ /* 0x000fda0000f66670 */
[----:B------:R-:W-:Y:S05]  /*8480*/  @P3 BRA `(.L_x_1104) ;  /* 0x000000b000003947 */ /* 0x000fea0003800000 */
[----:B------:R-:W-:Y:S01]  /*8490*/  IADD3 R38, P0, R180, 0x20, RZ ;  /* 0x00000020b4267810 */ /* 0x000fe20007f1e0ff */
[----:B-1----:R-:W-:Y:S01]  /*84a0*/  IMAD.MOV.U32 R44, RZ, RZ, R42 ;  /* 0x000000ffff2c7224 */ /* 0x002fe200078e002a */
        /* <DEDUP_REMOVED lines=8> */
[----:B--2---:R1:W-:Y:S02]  /*8530*/  STG.E.128 [R38.64], R28 ;  /* 0x0000001c26007986 */ /* 0x0043e4000c101d06 */
.L_x_1104:
[----:B------:R-:W-:Y:S05]  /*8540*/  BSYNC B0 ;  /* 0x0000000000007941 */ /* 0x000fea0003800000 */
.L_x_1103:
[----:B-12---:R-:W-:Y:S01]  /*8550*/  IADD3 R28, R180, 0x40, RZ ;  /* 0x00000040b41c7810 */ /* 0x006fe20007ffe0ff */
        /* <DEDUP_REMOVED lines=14> */
.L_x_1106:
[----:B------:R-:W-:Y:S05]  /*8640*/  BSYNC B0 ;  /* 0x0000000000007941 */ /* 0x000fea0003800000 */
.L_x_1105:
[----:B-1-3--:R-:W-:Y:S01]  /*8650*/  IADD3 R24, R180, 0x60, RZ ;  /* 0x00000060b4187810 */ /* 0x00afe20007ffe0ff */
        /* <DEDUP_REMOVED lines=13> */
[----:B----4-:R1:W-:Y:S02]  /*8730*/  STG.E.128 [R28.64], R20 ;  /* 0x000000141c007986 */ /* 0x0103e4000c101d06 */
.L_x_1108:
[----:B------:R-:W-:Y:S05]  /*8740*/  BSYNC B0 ;  /* 0x0000000000007941 */ /* 0x000fea0003800000 */
.L_x_1107:
[----:B------:R-:W-:Y:S01]  /*8750*/  IMAD.WIDE.U32 R40, R196, c[0x0][0x3a8], R40 ;  /* 0x0000ea00c4287a25 */ /* 0x000fe200078e0028 */
[----:B------:R-:W-:Y:S03]  /*8760*/  BSSY B0, `(.L_x_1109) ;  /* 0x0000013000007945 */ /* 0x000fe60003800000 */
[----:B------:R-:W-:Y:S01]  /*8770*/  IMAD R34, R34, c[0x0][0x3a8], RZ ;  /* 0x0000ea0022227a24 */ /* 0x000fe200078e02ff */
[----:B-1--4-:R-:W-:Y:S01]  /*8780*/  IADD3 R22, P0, R32, R40, RZ ;  /* 0x0000002820167210 */ /* 0x012fe20007f1e0ff */
        /* <DEDUP_REMOVED lines=16> */
.L_x_1110:
[----:B------:R-:W-:Y:S05]  /*8890*/  BSYNC B0 ;  /* 0x0000000000007941 */ /* 0x000fea0003800000 */
.L_x_1109:
        /* <DEDUP_REMOVED lines=13> */
.L_x_1112:
[----:B------:R-:W-:Y:S05]  /*8970*/  BSYNC B0 ;  /* 0x0000000000007941 */ /* 0x000fea0003800000 */
.L_x_1111:
        /* <DEDUP_REMOVED lines=13> */
.L_x_1114:
[----:B------:R-:W-:Y:S05]  /*8a50*/  BSYNC B0 ;  /* 0x0000000000007941 */ /* 0x000fea0003800000 */
.L_x_1113:
        /* <DEDUP_REMOVED lines=12> */
.L_x_1069:
[----:B------:R-:W-:Y:S05]  /*8b20*/  BSYNC B1 ;  /* 0x0000000000017941 */ /* 0x000fea0003800000 */
.L_x_1047:
        /* <DEDUP_REMOVED lines=9> */
.L_x_1115:
[----:B------:R-:W-:Y:S05]  /*8bc0*/  EXIT ;  /* 0x000000000000794d */ /* 0x000fea0003800000 */
.L_x_1117:
        /* <DEDUP_REMOVED lines=11> */
.L_x_2470:


//--------------------- .text._ZN5flash44flash_bwd_dq_dk_dv_loop_seqk_parallel_kernelI23Flash_bwd_kernel_traitsILi64ELi64ELi128ELi8ELi2ELi4ELi4ELb1ELb0EN7cutlass10bfloat16_tE19Flash_kernel_traitsILi64ELi64ELi128ELi8ES3_EELb0ELb0ELb1ELb0ELb0ELb0ELb1EEEvNS_16Flash_bwd_paramsE --------------------------
	.section	.text._ZN5flash44flash_bwd_dq_dk_dv_loop_seqk_parallel_kernelI23Flash_bwd_kernel_traitsILi64ELi64ELi128ELi8ELi2ELi4ELi4ELb1ELb0EN7cutlass10bfloat16_tE19Flash_kernel_traitsILi64ELi64ELi128ELi8ES3_EELb0ELb0ELb1ELb0ELb0ELb0ELb1EEEvNS_16Flash_bwd_paramsE,"ax",@progbits
	.sectioninfo	@"SHI_REGISTERS=255"
	.align	128
        .global         _ZN5flash44flash_bwd_dq_dk_dv_loop_seqk_parallel_kernelI23Flash_bwd_kernel_traitsILi64ELi64ELi128ELi8ELi2ELi4ELi4ELb1ELb0EN7cutlass10bfloat16_tE19Flash_kernel_traitsILi64ELi64ELi128ELi8ES3_EELb0ELb0ELb1ELb0ELb0ELb0ELb1EEEvNS_16Flash_bwd_paramsE
        .type           _ZN5flash44flash_bwd_dq_dk_dv_loop_seqk_parallel_kernelI23Flash_bwd_kernel_traitsILi64ELi64ELi128ELi8ELi2ELi4ELi4ELb1ELb0EN7cutlass10bfloat16_tE19Flash_kernel_traitsILi64ELi64ELi128ELi8ES3_EELb0ELb0ELb1ELb0ELb0ELb0ELb1EEEvNS_16Flash_bwd_paramsE,@function
        .size           _ZN5flash44flash_bwd_dq_dk_dv_loop_seqk_parallel_kernelI23Flash_bwd_kernel_traitsILi64ELi64ELi128ELi8ELi2ELi4ELi4ELb1ELb0EN7cutlass10bfloat16_tE19Flash_kernel_traitsILi64ELi64ELi128ELi8ES3_EELb0ELb0ELb1ELb0ELb0ELb0ELb1EEEvNS_16Flash_bwd_paramsE,(.L_x_2471 - _ZN5flash44flash_bwd_dq_dk_dv_loop_seqk_parallel_kernelI23Flash_bwd_kernel_traitsILi64ELi64ELi128ELi8ELi2ELi4ELi4ELb1ELb0EN7cutlass10bfloat16_tE19Flash_kernel_traitsILi64ELi64ELi128ELi8ES3_EELb0ELb0ELb1ELb0ELb0ELb0ELb1EEEvNS_16Flash_bwd_paramsE)
        .other          _ZN5flash44flash_bwd_dq_dk_dv_loop_seqk_parallel_kernelI23Flash_bwd_kernel_traitsILi64ELi64ELi128ELi8ELi2ELi4ELi4ELb1ELb0EN7cutlass10bfloat16_tE19Flash_kernel_traitsILi64ELi64ELi128ELi8ES3_EELb0ELb0ELb1ELb0ELb0ELb0ELb1EEEvNS_16Flash_bwd_paramsE,@"STO_CUDA_ENTRY STV_DEFAULT"
_ZN5flash44flash_bwd_dq_dk_dv_loop_seqk_parallel_kernelI23Flash_bwd_kernel_traitsILi64ELi64ELi128ELi8ELi2ELi4ELi4ELb1ELb0EN7cutlass10bfloat16_tE19Flash_kernel_traitsILi64ELi64ELi128ELi8ES3_EELb0ELb0ELb1ELb0ELb0ELb0ELb1EEEvNS_16Flash_bwd_paramsE:
.text._ZN5flash44flash_bwd_dq_dk_dv_loop_seqk_parallel_kernelI23Flash_bwd_kernel_traitsILi64ELi64ELi128ELi8ELi2ELi4ELi4ELb1ELb0EN7cutlass10bfloat16_tE19Flash_kernel_traitsILi64ELi64ELi128ELi8ES3_EELb0ELb0ELb1ELb0ELb0ELb0ELb1EEEvNS_16Flash_bwd_paramsE:
        /* <DEDUP_REMOVED lines=12> */
[----:B------:R-:W-:Y:S01]  /*00c0*/  UMOV UR6, 0x80 ;  /* 0x0000008000067882 */ /* 0x000fe20000000000 */
[----:B------:R-:W2:Y:S01]  /*00d0*/  S2UR UR51, SR_CTAID.Z ;  /* 0x00000000003379c3 */ /* 0x000ea20000002700 */
[----:B------:R-:W-:Y:S01]  /*00e0*/  ULDC UR5, c[0x0][0x210] ;  /* 0x0000840000057ab9 */ /* 0x000fe20000000800 */
[----:B------:R-:W-:Y:S01]  /*00f0*/  IMAD.MOV.U32 R194, RZ, RZ, -0x10 ;  /* 0xfffffff0ffc27424 */ /* 0x000fe200078e00ff */
[----:B------:R-:W-:Y:S02]  /*0100*/  ULDC UR4, c[0x0][0x234] ;  /* 0x00008d0000047ab9 */ /* 0x000fe40000000800 */
[----:B------:R-:W-:Y:S02]  /*0110*/  UIMAD UR4, UR6, UR5, UR4 ;  /* 0x00000005060472a4 */ /* 0x000fe4000f8e0204 */
[----:B------:R-:W-:Y:S01]  /*0120*/  ULDC UR61, c[0x0][0x22c] ;  /* 0x00008b00003d7ab9 */ /* 0x000fe20000000800 */
[----:B------:R-:W3:Y:S01]  /*0130*/  S2UR UR48, SR_CTAID.Y ;  /* 0x00000000003079c3 */ /* 0x000ee20000002600 */
[----:B------:R-:W-:-:S02]  /*0140*/  ULDC UR14, c[0x0][0x1c8] ;  /* 0x00007200000e7ab9 */ /* 0x000fc40000000800 */
[----:B------:R-:W-:Y:S02]  /*0150*/  ULDC.U8 UR10, c[0x0][0x328] ;  /* 0x0000ca00000a7ab9 */ /* 0x000fe40000000000 */
[----:B------:R-:W-:Y:S02]  /*0160*/  UISETP.NE.AND UP5, UPT, UR10, URZ, UPT ;  /* 0x0000003f0a00728c */ /* 0x000fe4000bfa5270 */
[----:B------:R-:W-:Y:S02]  /*0170*/  ULDC UR7, c[0x0][0x1c0] ;  /* 0x0000700000077ab9 */ /* 0x000fe40000000800 */
[----:B------:R-:W-:Y:S02]  /*0180*/  ULDC UR52, c[0x0][0x1c0] ;  /* 0x0000700000347ab9 */ /* 0x000fe40000000800 */
[----:B------:R-:W-:Y:S02]  /*0190*/  ULDC UR13, c[0x0][0x1c0] ;  /* 0x00007000000d7ab9 */ /* 0x000fe40000000800 */
[----:B------:R-:W-:Y:S01]  /*01a0*/  ULDC UR12, c[0x0][0x214] ;  /* 0x00008500000c7ab9 */ /* 0x000fe20000000800 */
[----:B-1----:R-:W-:Y:S01]  /*01b0*/  SHF.R.S32.HI R7, RZ, 0x1f, R9 ;  /* 0x0000001fff077819 */ /* 0x002fe20000011409 */
[----:B------:R-:W-:Y:S01]  /*01c0*/  UIMAD.WIDE UR52, UR61, UR52, URZ ;  /* 0x000000343d3472a5 */ /* 0x000fe2000f8e023f */
[----:B------:R-:W-:Y:S01]  /*01d0*/  IMAD.SHL.U32 R245, R9, 0x2, RZ ;  /* 0x0000000209f57824 */ /* 0x000fe200078e00ff */
[----:B--2---:R-:W-:Y:S01]  /*01e0*/  UIMAD UR17, UR51, UR61, URZ ;  /* 0x0000003d331172a4 */ /* 0x004fe2000f8e023f */
[CC--:B------:R-:W-:Y:S01]  /*01f0*/  LEA.HI R4, R7.reuse, R9.reuse, RZ, 0x5 ;  /* 0x0000000907047211 */ /* 0x0c0fe200078f28ff */
[----:B------:R-:W-:Y:S01]  /*0200*/  ULOP3.LUT UR6, UR51, UR14, URZ, 0x3c, !UPT ;  /* 0x0000000e33067292 */ /* 0x000fe2000f8e3c3f */
[C---:B------:R-:W-:Y:S01]  /*0210*/  LEA.HI R6, R7.reuse, R9, RZ, 0x4 ;  /* 0x0000000907067211 */ /* 0x040fe200078f20ff */
[----:B------:R-:W-:Y:S01]  /*0220*/  UIMAD UR61, UR61, UR13, URZ ;  /* 0x0000000d3d3d72a4 */ /* 0x000fe2000f8e023f */
[--C-:B------:R-:W-:Y:S01]  /*0230*/  SHF.R.S32.HI R3, RZ, 0x5, R4.reuse ;  /* 0x00000005ff037819 */ /* 0x100fe20000011404 */
[----:B------:R-:W-:Y:S01]  /*0240*/  ULDC UR18, c[0x0][0x224] ;  /* 0x0000890000127ab9 */ /* 0x000fe20000000800 */
[----:B------:R-:W-:Y:S01]  /*0250*/  SHF.R.S32.HI R0, RZ, 0x1f, R4 ;  /* 0x0000001fff007819 */ /* 0x000fe20000011404 */
[----:B---3--:R-:W-:Y:S01]  /*0260*/  @UP5 UIMAD UR13, UR48, UR12, URZ ;  /* 0x0000000c300d52a4 */ /* 0x008fe2000f8e023f */
[-C--:B------:R-:W-:Y:S01]  /*0270*/  LEA.HI R2, R4, R3.reuse, RZ, 0x1 ;  /* 0x0000000304027211 */ /* 0x080fe200078f08ff */
[----:B------:R-:W-:Y:S01]  /*0280*/  USHF.R.S32.HI UR5, URZ, 0x1f, UR18 ;  /* 0x0000001f3f057899 */ /* 0x000fe20008011412 */
[----:B------:R-:W-:Y:S01]  /*0290*/  LEA.HI R0, R0, R3, RZ, 0x2 ;  /* 0x0000000300007211 */ /* 0x000fe200078f10ff */
[----:B------:R-:W-:Y:S01]  /*02a0*/  ULDC UR16, c[0x0][0x224] ;  /* 0x0000890000107ab9 */ /* 0x000fe20000000800 */
[----:B------:R-:W-:Y:S01]  /*02b0*/  LOP3.LUT R2, R2, 0xfffffffe, RZ, 0xc0, !PT ;  /* 0xfffffffe02027812 */ /* 0x000fe200078ec0ff */
[----:B------:R-:W-:Y:S01]  /*02c0*/  ULDC.U8 UR11, c[0x0][0x3d0] ;  /* 0x0000f400000b7ab9 */ /* 0x000fe20000000000 */
[----:B------:R-:W-:Y:S01]  /*02d0*/  LOP3.LUT R0, R0, 0xfffffffc, RZ, 0xc0, !PT ;  /* 0xfffffffc00007812 */ /* 0x000fe200078ec0ff */
[----:B------:R-:W-:Y:S01]  /*02e0*/  UISETP.NE.AND UP6, UPT, UR11, URZ, UPT ;  /* 0x0000003f0b00728c */ /* 0x000fe2000bfc5270 */
[-C--:B------:R-:W-:Y:S01]  /*02f0*/  LEA.HI R15, R7, R9.reuse, RZ, 0x2 ;  /* 0x00000009070f7211 */ /* 0x080fe200078f10ff */
[C---:B------:R-:W-:Y:S01]  /*0300*/  IMAD.IADD R12, R3.reuse, 0x1, -R2 ;  /* 0x00000001030c7824 */ /* 0x040fe200078e0a02 */
[----:B------:R-:W-:Y:S01]  /*0310*/  SHF.R.S32.HI R2, RZ, 0x4, R6 ;  /* 0x00000004ff027819 */ /* 0x000fe20000011406 */
[----:B------:R-:W-:Y:S01]  /*0320*/  IMAD.IADD R174, R3, 0x1, -R0 ;  /* 0x0000000103ae7824 */ /* 0x000fe200078e0a00 */
[--C-:B------:R-:W-:Y:S01]  /*0330*/  SHF.R.S32.HI R5, RZ, 0x2, R15.reuse ;  /* 0x00000002ff057819 */ /* 0x100fe2000001140f */
[----:B------:R-:W-:Y:S01]  /*0340*/  UIMAD.WIDE.U32 UR10, UR48, UR18, URZ ;  /* 0x00000012300a72a5 */ /* 0x000fe2000f8e003f */
[----:B------:R-:W-:Y:S01]  /*0350*/  LEA.HI R0, R6, R2, RZ, 0x1 ;  /* 0x0000000206007211 */ /* 0x000fe200078f08ff */
[----:B------:R-:W-:Y:S01]  /*0360*/  ULDC UR15, c[0x0][0x1c0] ;  /* 0x00007000000f7ab9 */ /* 0x000fe20000000800 */
[----:B------:R-:W-:Y:S01]  /*0370*/  SHF.R.S32.HI R3, RZ, 0x1f, R15 ;  /* 0x0000001fff037819 */ /* 0x000fe2000001140f */
[----:B------:R-:W-:Y:S01]  /*0380*/  USHF.L.U32 UR25, UR61, 0x4, URZ ;  /* 0x000000043d197899 */ /* 0x000fe2000800063f */
[----:B------:R-:W-:Y:S01]  /*0390*/  LOP3.LUT R0, R0, 0xfffffffe, RZ, 0xc0, !PT ;  /* 0xfffffffe00007812 */ /* 0x000fe200078ec0ff */
[----:B------:R-:W-:Y:S01]  /*03a0*/  USHF.L.U32 UR19, UR61, 0x3, URZ ;  /* 0x000000033d137899 */ /* 0x000fe2000800063f */
[----:B------:R-:W-:Y:S01]  /*03b0*/  LEA.HI R14, R7, R9, RZ, 0x3 ;  /* 0x00000009070e7211 */ /* 0x000fe200078f18ff */
[----:B------:R-:W-:Y:S01]  /*03c0*/  UIADD3 UR24, UR25, 0x20, URZ ;  /* 0x0000002019187890 */ /* 0x000fe2000fffe03f */
[----:B------:R-:W-:Y:S01]  /*03d0*/  IMAD.U32 R18, RZ, RZ, UR10 ;  /* 0x0000000aff127e24 */ /* 0x000fe2000f8e00ff */
[----:B------:R-:W-:Y:S01]  /*03e0*/  USHF.L.U32 UR60, UR61, 0x6, URZ ;  /* 0x000000063d3c7899 */ /* 0x000fe2000800063f */
[----:B------:R-:W-:Y:S01]  /*03f0*/  IMAD.IADD R10, R2, 0x1, -R0 ;  /* 0x00000001020a7824 */ /* 0x000fe200078e0a00 */
[----:B------:R-:W-:Y:S01]  /*0400*/  LEA.HI R0, R3, R5, RZ, 0x3 ;  /* 0x0000000503007211 */ /* 0x000fe200078f18ff */
[----:B------:R-:W-:Y:S01]  /*0410*/  UIADD3 UR23, UR19, UR24, URZ ;  /* 0x0000001813177290 */ /* 0x000fe2000fffe03f */
[----:B------:R-:W-:Y:S01]  /*0420*/  LOP3.LUT R3, R4, 0xffffffe0, RZ, 0xc0, !PT ;  /* 0xffffffe004037812 */ /* 0x000fe200078ec0ff */
[----:B------:R-:W-:Y:S01]  /*0430*/  IMAD.U32 R19, RZ, RZ, UR11 ;  /* 0x0000000bff137e24 */ /* 0x000fe2000f8e00ff */
[----:B------:R-:W-:Y:S01]  /*0440*/  LOP3.LUT R2, R0, 0xfffffff8, RZ, 0xc0, !PT ;  /* 0xfffffff800027812 */ /* 0x000fe200078ec0ff */
[----:B------:R-:W-:Y:S01]  /*0450*/  UIADD3 UR22, UR19, UR23, URZ ;  /* 0x0000001713167290 */ /* 0x000fe2000fffe03f */
[----:B------:R-:W-:Y:S01]  /*0460*/  SHF.R.S32.HI R238, RZ, 0x3, R14 ;  /* 0x00000003ffee7819 */ /* 0x000fe2000001140e */
[----:B------:R-:W-:Y:S01]  /*0470*/  IMAD.IADD R0, R9, 0x1, -R3 ;  /* 0x0000000109007824 */ /* 0x000fe200078e0a03 */
[----:B------:R-:W-:Y:S01]  /*0480*/  ULDC.64 UR8, c[0x0][0x118] ;  /* 0x0000460000087ab9 */ /* 0x000fe20000000a00 */
[----:B------:R-:W-:Y:S01]  /*0490*/  IMAD.IADD R8, R5, 0x1, -R2 ;  /* 0x0000000105087824 */ /* 0x000fe200078e0a02 */
[----:B------:R-:W-:Y:S01]  /*04a0*/  UIADD3 UR21, UR19, UR22, URZ ;  /* 0x0000001613157290 */ /* 0x000fe2000fffe03f */
[----:B------:R-:W-:Y:S01]  /*04b0*/  IMAD.U32 R3, RZ, RZ, UR4 ;  /* 0x00000004ff037e24 */ /* 0x000fe2000f8e00ff */
[----:B------:R-:W-:Y:S01]  /*04c0*/  SHF.R.S32.HI R2, RZ, 0x1f, R0 ;  /* 0x0000001fff027819 */ /* 0x000fe20000011400 */
[----:B------:R-:W-:-:S02]  /*04d0*/  UIMAD UR4, UR48, UR7, UR51 ;  /* 0x00000007300472a4 */ /* 0x000fc4000f8e0233 */
[----:B------:R-:W-:Y:S01]  /*04e0*/  USHF.R.S32.HI UR7, URZ, 0x1f, UR51 ;  /* 0x0000001f3f077899 */ /* 0x000fe20008011433 */
[----:B------:R-:W-:Y:S01]  /*04f0*/  LEA.HI R16, R2, R0, RZ, 0x2 ;  /* 0x0000000002107211 */ /* 0x000fe200078f10ff */
[----:B------:R1:W-:Y:S01]  /*0500*/  STL [R1+0x20], R3 ;  /* 0x0000200301007387 */ /* 0x0003e20000100800 */
[----:B------:R-:W-:Y:S01]  /*0510*/  LOP3.LUT R0, R14, 0xfffffff8, RZ, 0xc0, !PT ;  /* 0xfffffff80e007812 */ /* 0x000fe200078ec0ff */
[----:B------:R-:W-:Y:S01]  /*0520*/  UIADD3 UR20, UR19, UR21, URZ ;  /* 0x0000001513147290 */ /* 0x000fe2000fffe03f */
[----:B------:R-:W-:Y:S01]  /*0530*/  LOP3.LUT R2, R6, 0xfffffff0, RZ, 0xc0, !PT ;  /* 0xfffffff006027812 */ /* 0x000fe200078ec0ff */
[----:B------:R-:W-:Y:S01]  /*0540*/  IMAD.U32 R6, RZ, RZ, UR17 ;  /* 0x00000011ff067e24 */ /* 0x000fe2000f8e00ff */
[----:B------:R-:W-:Y:S01]  /*0550*/  ULDC UR57, c[0x0][0x2e8] ;  /* 0x0000ba0000397ab9 */ /* 0x000fe20000000800 */
[C---:B------:R-:W-:Y:S01]  /*0560*/  IMAD.IADD R0, R9.reuse, 0x1, -R0 ;  /* 0x0000000109007824 */ /* 0x040fe200078e0a00 */
[----:B------:R-:W-:Y:S01]  /*0570*/  UIMAD.WIDE.U32 UR58, UR52, UR10, URZ ;  /* 0x0000000a343a72a5 */ /* 0x000fe2000f8e003f */
[----:B------:R-:W-:Y:S01]  /*0580*/  IMAD.IADD R2, R9, 0x1, -R2 ;  /* 0x0000000109027824 */ /* 0x000fe200078e0a02 */
[----:B------:R2:W-:Y:S01]  /*0590*/  STL [R1+0x1c], R6 ;  /* 0x00001c0601007387 */ /* 0x0005e20000100800 */
[C---:B------:R-:W-:Y:S01]  /*05a0*/  IMAD.SHL.U32 R232, R0.reuse, 0x8, RZ ;  /* 0x0000000800e87824 */ /* 0x040fe200078e00ff */
[C---:B------:R-:W-:Y:S01]  /*05b0*/  LOP3.LUT P4, RZ, R0.reuse, 0x2, RZ, 0xc0, !PT ;  /* 0x0000000200ff7812 */ /* 0x040fe2000788c0ff */
[----:B------:R-:W-:Y:S01]  /*05c0*/  UIMAD UR31, UR61, 0x18, URZ ;  /* 0x000000183d1f78a4 */ /* 0x000fe2000f8e023f */
[----:B------:R-:W-:Y:S01]  /*05d0*/  SHF.R.S32.HI R5, RZ, 0x1f, R2 ;  /* 0x0000001fff057819 */ /* 0x000fe20000011402 */
[----:B------:R-:W-:Y:S01]  /*05e0*/  USHF.L.U32 UR30, UR61, 0x5, URZ ;  /* 0x000000053d1e7899 */ /* 0x000fe2000800063f */
[C---:B------:R-:W-:Y:S01]  /*05f0*/  LOP3.LUT P3, RZ, R0.reuse, 0x4, RZ, 0xc0, !PT ;  /* 0x0000000400ff7812 */ /* 0x040fe2000786c0ff */
[----:B------:R-:W-:Y:S01]  /*0600*/  IMAD.SHL.U32 R0, R0, 0x40, RZ ;  /* 0x0000004000007824 */ /* 0x000fe200078e00ff */
[----:B------:R-:W-:Y:S01]  /*0610*/  LEA.HI R11, R5, R2, RZ, 0x3 ;  /* 0x00000002050b7211 */ /* 0x000fe200078f18ff */
[----:B------:R-:W-:Y:S01]  /*0620*/  IMAD.SHL.U32 R5, R10, 0x200, RZ ;  /* 0x000002000a057824 */ /* 0x000fe200078e00ff */
[----:B------:R-:W-:-:S02]  /*0630*/  UIMAD UR29, UR61, 0x28, URZ ;  /* 0x000000283d1d78a4 */ /* 0x000fc4000f8e023f */
[----:B------:R-:W-:Y:S01]  /*0640*/  LOP3.LUT R0, R0, 0x1c0, RZ, 0xc0, !PT ;  /* 0x000001c000007812 */ /* 0x000fe200078ec0ff */
[----:B------:R-:W-:Y:S02]  /*0650*/  UIMAD UR28, UR61, 0x30, URZ ;  /* 0x000000303d1c78a4 */ /* 0x000fe4000f8e023f */
[----:B------:R-:W-:Y:S01]  /*0660*/  UIMAD UR27, UR61, 0x38, URZ ;  /* 0x000000383d1b78a4 */ /* 0x000fe2000f8e023f */
[----:B-1----:R-:W-:Y:S01]  /*0670*/  IMAD.SHL.U32 R3, R238, 0x40, RZ ;  /* 0x00000040ee037824 */ /* 0x002fe200078e00ff */
[----:B------:R-:W-:Y:S01]  /*0680*/  LOP3.LUT R176, R0, 0x8, R14, 0xf8, !PT ;  /* 0x0000000800b07812 */ /* 0x000fe200078ef80e */
[----:B------:R-:W-:Y:S02]  /*0690*/  UIADD3 UR26, UR19, UR20, URZ ;  /* 0x00000014131a7290 */ /* 0x000fe4000fffe03f */
[----:B------:R-:W-:Y:S01]  /*06a0*/  UMOV UR56, 0xffffe000 ;  /* 0xffffe00000387882 */ /* 0x000fe20000000000 */
[----:B------:R-:W-:-:S04]  /*06b0*/  LOP3.LUT R3, R3, 0x1c0, RZ, 0xc0, !PT ;  /* 0x000001c003037812 */ /* 0x000fc800078ec0ff */
[----:B------:R-:W-:Y:S02]  /*06c0*/  SHF.R.U32.HI R4, RZ, 0x3, R3 ;  /* 0x00000003ff047819 */ /* 0x000fe40000011603 */
[----:B------:R-:W-:-:S04]  /*06d0*/  LOP3.LUT R3, R3, 0x38, R232, 0xf8, !PT ;  /* 0x0000003803037812 */ /* 0x000fc800078ef8e8 */
[----:B------:R-:W-:Y:S01]  /*06e0*/  LOP3.LUT R242, R3, R4, RZ, 0x3c, !PT ;  /* 0x0000000403f27212 */ /* 0x000fe200078e3cff */
[----:B------:R-:W-:Y:S01]  /*06f0*/  IMAD.U32 R4, RZ, RZ, UR6 ;  /* 0x00000006ff047e24 */ /* 0x000fe2000f8e00ff */
[----:B------:R-:W-:Y:S01]  /*0700*/  LOP3.LUT R3, R11, 0xfffffff8, RZ, 0xc0, !PT ;  /* 0xfffffff80b037812 */ /* 0x000fe200078ec0ff */
[----:B------:R-:W-:-:S03]  /*0710*/  USHF.R.S32.HI UR6, URZ, 0x1f, UR51 ;  /* 0x0000001f3f067899 */ /* 0x000fc60008011433 */
[----:B------:R1:W-:Y:S01]  /*0720*/  STL [R1+0x18], R4 ;  /* 0x0000180401007387 */ /* 0x0003e20000100800 */
[----:B------:R-:W-:Y:S01]  /*0730*/  IMAD.IADD R13, R2, 0x1, -R3 ;  /* 0x00000001020d7824 */ /* 0x000fe200078e0a03 */
[----:B------:R-:W-:Y:S01]  /*0740*/  LEA.HI R2, R7, R9, RZ, 0x6 ;  /* 0x0000000907027211 */ /* 0x000fe200078f30ff */
[----:B------:R-:W-:-:S03]  /*0750*/  IMAD.SHL.U32 R3, R174, 0x10, RZ ;  /* 0x00000010ae037824 */ /* 0x000fc600078e00ff */
[----:B------:R-:W-:Y:S02]  /*0760*/  SHF.R.S32.HI R2, RZ, 0x6, R2 ;  /* 0x00000006ff027819 */ /* 0x000fe40000011402 */
[----:B--2---:R-:W-:Y:S02]  /*0770*/  LOP3.LUT R6, R0, 0x30, R3, 0xf8, !PT ;  /* 0x0000003000067812 */ /* 0x004fe400078ef803 */
[----:B------:R-:W-:Y:S01]  /*0780*/  SHF.R.U32.HI R0, RZ, 0x3, R0 ;  /* 0x00000003ff007819 */ /* 0x000fe20000011600 */
[C---:B------:R-:W-:Y:S02]  /*0790*/  IMAD R3, R2.reuse, 0x800, R5 ;  /* 0x0000080002037824 */ /* 0x040fe400078e0205 */
[----:B------:R-:W-:Y:S01]  /*07a0*/  IMAD R242, R2, 0x200, R242 ;  /* 0x0000020002f27824 */ /* 0x000fe200078e02f2 */
[----:B------:R-:W-:-:S05]  /*07b0*/  LOP3.LUT R176, R176, R0, RZ, 0x3c, !PT ;  /* 0x00000000b0b07212 */ /* 0x000fca00078e3cff */
[----:B------:R-:W-:Y:S02]  /*07c0*/  IMAD.IADD R176, R3, 0x1, R176 ;  /* 0x0000000103b07824 */ /* 0x000fe400078e02b0 */
[----:B------:R-:W-:Y:S01]  /*07d0*/  IMAD.U32 R3, RZ, RZ, UR7 ;  /* 0x00000007ff037e24 */ /* 0x000fe2000f8e00ff */
[----:B------:R-:W-:Y:S01]  /*07e0*/  UIMAD UR7, UR4, UR16, URZ ;  /* 0x00000010040772a4 */ /* 0x000fe2000f8e023f */
[----:B------:R-:W-:Y:S01]  /*07f0*/  IMAD.U32 R3, RZ, RZ, UR13 ;  /* 0x0000000dff037e24 */ /* 0x000fe2000f8e00ff */
[----:B------:R-:W-:Y:S01]  /*0800*/  UIMAD UR4, UR5, UR48, URZ ;  /* 0x00000030050472a4 */ /* 0x000fe2000f8e023f */
[----:B-1----:R-:W-:Y:S01]  /*0810*/  IMAD.U32 R4, RZ, RZ, UR6 ;  /* 0x00000006ff047e24 */ /* 0x002fe2000f8e00ff */
[----:B------:R-:W-:Y:S01]  /*0820*/  LOP3.LUT R4, R8, 0x1, RZ, 0xc0, !PT ;  /* 0x0000000108047812 */ /* 0x000fe200078ec0ff */
[----:B------:R-:W-:Y:S01]  /*0830*/  USHF.L.U32 UR6, UR48, 0x7, URZ ;  /* 0x0000000730067899 */ /* 0x000fe2000800063f */
[----:B------:R1:W-:Y:S01]  /*0840*/  STL [R1+0x14], R3 ;  /* 0x0000140301007387 */ /* 0x0003e20000100800 */
[----:B------:R-:W-:Y:S01]  /*0850*/  IMAD.SHL.U32 R176, R176, 0x2, RZ ;  /* 0x00000002b0b07824 */ /* 0x000fe200078e00ff */
[----:B------:R-:W-:-:S02]  /*0860*/  ISETP.NE.U32.AND P0, PT, R4, 0x1, PT ;  /* 0x000000010400780c */ /* 0x000fc40003f05070 */
[----:B------:R-:W-:Y:S01]  /*0870*/  LOP3.LUT R4, R6, 0x8, R14, 0xf8, !PT ;  /* 0x0000000806047812 */ /* 0x000fe200078ef80e */
[----:B------:R-:W-:Y:S01]  /*0880*/  IMAD.U32 R17, RZ, RZ, UR6 ;  /* 0x00000006ff117e24 */ /* 0x000fe2000f8e00ff */
[----:B------:R-:W-:Y:S01]  /*0890*/  USHF.R.S32.HI UR6, URZ, 0x1f, UR48 ;  /* 0x0000001f3f067899 */ /* 0x000fe20008011430 */
[----:B------:R-:W-:Y:S02]  /*08a0*/  R2P PR, R8, 0x6 ;  /* 0x0000000608007804 */ /* 0x000fe40000000000 */
[----:B------:R-:W-:Y:S02]  /*08b0*/  LOP3.LUT R5, R5, R4, R0, 0xf6, !PT ;  /* 0x0000000405057212 */ /* 0x000fe400078ef600 */
[----:B------:R-:W-:Y:S01]  /*08c0*/  LOP3.LUT R0, R15, 0x7ffffffc, RZ, 0xc0, !PT ;  /* 0x7ffffffc0f007812 */ /* 0x000fe200078ec0ff */
[----:B------:R-:W-:Y:S01]  /*08d0*/  IMAD.U32 R6, RZ, RZ, UR6 ;  /* 0x00000006ff067e24 */ /* 0x000fe2000f8e00ff */
[----:B------:R-:W-:Y:S01]  /*08e0*/  LEA.HI R4, R7, R9, RZ, 0x7 ;  /* 0x0000000907047211 */ /* 0x000fe200078f38ff */
[----:B------:R-:W-:Y:S01]  /*08f0*/  @!UP5 UIMAD UR6, UR48, UR15, UR51 ;  /* 0x0000000f3006d2a4 */ /* 0x000fe2000f8e0233 */
[----:B------:R-:W-:Y:S01]  /*0900*/  SEL R194, R194, 0x10, !P0 ;  /* 0x00000010c2c27807 */ /* 0x000fe20004000000 */
[----:B------:R-:W-:Y:S01]  /*0910*/  IMAD.IADD R7, R9, 0x1, -R0 ;  /* 0x0000000109077824 */ /* 0x000fe200078e0a00 */
[----:B------:R-:W-:Y:S01]  /*0920*/  SHF.R.S32.HI R4, RZ, 0x7, R4 ;  /* 0x00000007ff047819 */ /* 0x000fe20000011404 */
[----:B------:R-:W-:Y:S01]  /*0930*/  IMAD.U32 R0, RZ, RZ, UR4 ;  /* 0x00000004ff007e24 */ /* 0x000fe2000f8e00ff */
[----:B------:R-:W-:Y:S01]  /*0940*/  USHF.R.S32.HI UR4, URZ, 0x1f, UR17 ;  /* 0x0000001f3f047899 */ /* 0x000fe20008011411 */
[----:B------:R-:W-:-:S02]  /*0950*/  IMAD.SHL.U32 R7, R7, 0x2, RZ ;  /* 0x0000000207077824 */ /* 0x000fc400078e00ff */
[----:B------:R-:W-:Y:S02]  /*0960*/  IMAD.SHL.U32 R6, R4, 0x8, RZ ;  /* 0x0000000804067824 */ /* 0x000fe400078e00ff */
[----:B-1----:R-:W-:-:S05]  /*0970*/  IMAD.U32 R3, RZ, RZ, UR7 ;  /* 0x00000007ff037e24 */ /* 0x002fca000f8e00ff */
[----:B------:R1:W-:Y:S04]  /*0980*/  STL [R1+0x10], R3 ;  /* 0x0000100301007387 */ /* 0x0003e80000100800 */
[----:B------:R2:W-:Y:S01]  /*0990*/  STL [R1+0xc], R0 ;  /* 0x00000c0001007387 */ /* 0x0005e20000100800 */
[----:B-1----:R-:W-:Y:S01]  /*09a0*/  IMAD.U32 R3, RZ, RZ, UR4 ;  /* 0x00000004ff037e24 */ /* 0x002fe2000f8e00ff */
[----:B------:R-:W-:Y:S01]  /*09b0*/  UIMAD UR4, UR53, UR10, URZ ;  /* 0x0000000a350472a4 */ /* 0x000fe2000f8e023f */
[----:B--2---:R-:W-:-:S03]  /*09c0*/  IMAD.SHL.U32 R0, R8, 0x40, RZ ;  /* 0x0000004008007824 */ /* 0x004fc600078e00ff */
[----:B------:R1:W-:Y:S01]  /*09d0*/  STL [R1], R3 ;  /* 0x0000000301007387 */ /* 0x0003e20000100800 */
[----:B------:R-:W-:Y:S01]  /*09e0*/  IMAD.SHL.U32 R8, R10, 0x10, RZ ;  /* 0x000000100a087824 */ /* 0x000fe200078e00ff */
[----:B------:R-:W-:Y:S01]  /*09f0*/  LOP3.LUT R0, R0, 0x1c0, RZ, 0xc0, !PT ;  /* 0x000001c000007812 */ /* 0x000fe200078ec0ff */
[----:B-1----:R-:W-:Y:S01]  /*0a00*/  IMAD.SHL.U32 R3, R2, 0x20, RZ ;  /* 0x0000002002037824 */ /* 0x002fe200078e00ff */
[----:B------:R-:W-:Y:S02]  /*0a10*/  LOP3.LUT R2, R6, 0x8, RZ, 0xc0, !PT ;  /* 0x0000000806027812 */ /* 0x000fe400078ec0ff */
[----:B------:R-:W-:Y:S02]  /*0a20*/  SHF.R.U32.HI R6, RZ, 0x3, R0 ;  /* 0x00000003ff067819 */ /* 0x000fe40000011600 */
[----:B------:R-:W-:Y:S02]  /*0a30*/  LOP3.LUT R245, R3, 0x6, R245, 0xf8, !PT ;  /* 0x0000000603f57812 */ /* 0x000fe400078ef8f5 */
[----:B------:R-:W-:-:S02]  /*0a40*/  LOP3.LUT R9, R2, 0x10, R8, 0xf8, !PT ;  /* 0x0000001002097812 */ /* 0x000fc400078ef808 */
[----:B------:R-:W-:Y:S02]  /*0a50*/  LOP3.LUT R3, R0, 0x20, R3, 0xf8, !PT ;  /* 0x0000002000037812 */ /* 0x000fe400078ef803 */
[----:B------:R-:W-:Y:S01]  /*0a60*/  LOP3.LUT R8, R6, R0, R2, 0x1e, !PT ;  /* 0x0000000006087212 */ /* 0x000fe200078e1e02 */
[----:B------:R-:W-:Y:S01]  /*0a70*/  IMAD R0, R4, 0x1000, R7 ;  /* 0x0000100004007824 */ /* 0x000fe200078e0207 */
[----:B------:R-:W-:Y:S01]  /*0a80*/  LOP3.LUT R6, R3, R6, RZ, 0x3c, !PT ;  /* 0x0000000603067212 */ /* 0x000fe200078e3cff */
[----:B------:R-:W-:Y:S01]  /*0a90*/  IMAD.U32 R2, RZ, RZ, UR4 ;  /* 0x00000004ff027e24 */ /* 0x000fe2000f8e00ff */
[----:B------:R-:W-:Y:S01]  /*0aa0*/  SHF.R.S32.HI R4, RZ, 0x2, R16 ;  /* 0x00000002ff047819 */ /* 0x000fe20000011410 */
[----:B------:R-:W-:Y:S01]  /*0ab0*/  IMAD R0, R12, 0x400, R0 ;  /* 0x000004000c007824 */ /* 0x000fe200078e0200 */
[----:B------:R-:W-:Y:S01]  /*0ac0*/  @!UP5 UIMAD UR4, UR6, UR12, URZ ;  /* 0x0000000c0604d2a4 */ /* 0x000fe2000f8e023f */
[----:B------:R-:W-:Y:S01]  /*0ad0*/  IMAD.SHL.U32 R3, R13, 0x40, RZ ;  /* 0x000000400d037824 */ /* 0x000fe200078e00ff */
[----:B------:R1:W-:Y:S01]  /*0ae0*/  STL [R1+0x8], R2 ;  /* 0x0000080201007387 */ /* 0x0003e20000100800 */
[----:B------:R-:W-:-:S02]  /*0af0*/  IMAD.IADD R196, R6, 0x1, R0 ;  /* 0x0000000106c47824 */ /* 0x000fc400078e0200 */
[----:B------:R-:W-:Y:S01]  /*0b00*/  IMAD.SHL.U32 R0, R10, 0x8, RZ ;  /* 0x000000080a007824 */ /* 0x000fe200078e00ff */
[----:B------:R-:W-:Y:S01]  /*0b10*/  LOP3.LUT R3, R3, 0x1c0, RZ, 0xc0, !PT ;  /* 0x000001c003037812 */ /* 0x000fe200078ec0ff */
[----:B------:R-:W-:Y:S02]  /*0b20*/  IMAD.SHL.U32 R6, R11, 0x40, RZ ;  /* 0x000000400b067824 */ /* 0x000fe400078e00ff */
[----:B------:R-:W-:Y:S02]  /*0b30*/  IMAD R239, R12, 0x10, R4 ;  /* 0x000000100cef7824 */ /* 0x000fe400078e0204 */
[----:B------:R-:W-:-:S03]  /*0b40*/  IMAD.SHL.U32 R196, R196, 0x2, RZ ;  /* 0x00000002c4c47824 */ /* 0x000fc600078e00ff */
[----:B------:R-:W-:Y:S01]  /*0b50*/  SHF.R.S32.HI R252, RZ, 0x1f, R239 ;  /* 0x0000001ffffc7819 */ /* 0x000fe200000114ef */
[----:B------:R-:W-:Y:S02]  /*0b60*/  IMAD.IADD R197, R196, 0x1, R194 ;  /* 0x00000001c4c57824 */ /* 0x000fe400078e02c2 */
[----:B-1----:R-:W-:Y:S01]  /*0b70*/  IMAD R2, R174, 0x400, R7 ;  /* 0x00000400ae027824 */ /* 0x002fe200078e0207 */
[----:B------:R-:W-:Y:S02]  /*0b80*/  LOP3.LUT R7, R3, 0x8, R0, 0xf8, !PT ;  /* 0x0000000803077812 */ /* 0x000fe400078ef800 */
[----:B------:R-:W-:Y:S01]  /*0b90*/  LOP3.LUT R0, R6, 0xfffffe00, RZ, 0xc0, !PT ;  /* 0xfffffe0006007812 */ /* 0x000fe200078ec0ff */
[----:B------:R-:W-:Y:S01]  /*0ba0*/  IMAD.IADD R8, R2, 0x1, R8 ;  /* 0x0000000102087824 */ /* 0x000fe200078e0208 */
[----:B------:R-:W-:-:S03]  /*0bb0*/  SHF.R.U32.HI R2, RZ, 0x3, R3 ;  /* 0x00000003ff027819 */ /* 0x000fc60000011603 */
[--C-:B------:R-:W-:Y:S01]  /*0bc0*/  IMAD R4, R12, 0x400, R0.reuse ;  /* 0x000004000c047824 */ /* 0x100fe200078e0200 */
[----:B------:R-:W-:Y:S01]  /*0bd0*/  LOP3.LUT R3, R2, R9, R3, 0x1e, !PT ;  /* 0x0000000902037212 */ /* 0x000fe200078e1e03 */
[----:B------:R-:W-:Y:S01]  /*0be0*/  IMAD R174, R174, 0x400, R0 ;  /* 0x00000400aeae7824 */ /* 0x000fe200078e0200 */
[----:B------:R-:W-:Y:S02]  /*0bf0*/  LOP3.LUT R2, R7, R2, RZ, 0x3c, !PT ;  /* 0x0000000207027212 */ /* 0x000fe400078e3cff */
[----:B------:R-:W-:Y:S01]  /*0c00*/  LOP3.LUT R182, R3, R0, RZ, 0xfc, !PT ;  /* 0x0000000003b67212 */ /* 0x000fe200078efcff */
[----:B------:R-:W-:Y:S01]  /*0c10*/  IMAD.MOV.U32 R0, RZ, RZ, 0x40 ;  /* 0x00000040ff007424 */ /* 0x000fe200078e00ff */
[----:B------:R-:W-:Y:S01]  /*0c20*/  LEA R246, R8, 0x6000, 0x1 ;  /* 0x0000600008f67811 */ /* 0x000fe200078e08ff */
[----:B------:R-:W-:Y:S02]  /*0c30*/  IMAD.IADD R181, R4, 0x1, R2 ;  /* 0x0000000104b57824 */ /* 0x000fe400078e0202 */
[----:B------:R-:W-:Y:S01]  /*0c40*/  IMAD.IADD R174, R2, 0x1, R174 ;  /* 0x0000000102ae7824 */ /* 0x000fe200078e02ae */
[----:B------:R-:W-:Y:S01]  /*0c50*/  SEL R0, R0, 0xffffffc0, !P3 ;  /* 0xffffffc000007807 */ /* 0x000fe20005800000 */
[----:B------:R-:W-:Y:S01]  /*0c60*/  IMAD.MOV.U32 R4, RZ, RZ, 0x20 ;  /* 0x00000020ff047424 */ /* 0x000fe200078e00ff */
[C---:B------:R-:W-:Y:S01]  /*0c70*/  IADD3 R247, R246.reuse, 0x40, RZ ;  /* 0x00000040f6f77810 */ /* 0x040fe20007ffe0ff */
[----:B------:R-:W-:Y:S01]  /*0c80*/  IMAD.U32 R2, RZ, RZ, UR4 ;  /* 0x00000004ff027e24 */ /* 0x000fe2000f8e00ff */
[----:B------:R-:W-:Y:S01]  /*0c90*/  USHF.R.S32.HI UR4, URZ, 0x1f, UR60 ;  /* 0x0000001f3f047899 */ /* 0x000fe2000801143c */
[----:B------:R-:W-:Y:S01]  /*0ca0*/  @P2 IADD3 R247, R246, -0x40, RZ ;  /* 0xffffffc0f6f72810 */ /* 0x000fe20007ffe0ff */
[----:B------:R-:W-:Y:S01]  /*0cb0*/  IMAD.IADD R177, R176, 0x1, R0 ;  /* 0x00000001b0b17824 */ /* 0x000fe200078e0200 */
[C---:B------:R-:W-:Y:S01]  /*0cc0*/  SEL R178, R4.reuse, 0xffffffe0, !P4 ;  /* 0xffffffe004b27807 */ /* 0x040fe20006000000 */
[----:B------:R1:W-:Y:S01]  /*0cd0*/  STL [R1+0x4], R2 ;  /* 0x0000040201007387 */ /* 0x0003e20000100800 */
[----:B------:R-:W-:Y:S01]  /*0ce0*/  SEL R4, R4, 0xffffffe0, !P1 ;  /* 0xffffffe004047807 */ /* 0x000fe20004800000 */
[----:B------:R-:W-:Y:S01]  /*0cf0*/  IMAD.U32 R3, RZ, RZ, UR4 ;  /* 0x00000004ff037e24 */ /* 0x000fe2000f8e00ff */
[----:B------:R-:W-:Y:S01]  /*0d00*/  IADD3 R251, R246, 0x420, RZ ;  /* 0x00000420f6fb7810 */ /* 0x000fe20007ffe0ff */
[----:B------:R-:W-:Y:S01]  /*0d10*/  IMAD.IADD R179, R176, 0x1, R178 ;  /* 0x00000001b0b37824 */ /* 0x000fe200078e02b2 */
[----:B------:R-:W-:Y:S01]  /*0d20*/  LEA R174, R174, 0xa000, 0x1 ;  /* 0x0000a000aeae7811 */ /* 0x000fe200078e08ff */
[----:B------:R-:W-:Y:S01]  /*0d30*/  IMAD.IADD R195, R196, 0x1, R4 ;  /* 0x00000001c4c37824 */ /* 0x000fe200078e0204 */
[----:B------:R-:W-:Y:S01]  /*0d40*/  @P1 IADD3 R251, R246, 0x3e0, RZ ;  /* 0x000003e0f6fb1810 */ /* 0x000fe20007ffe0ff */
[----:B------:R-:W-:-:S02]  /*0d50*/  IMAD.IADD R178, R178, 0x1, R177 ;  /* 0x00000001b2b27824 */ /* 0x000fc400078e02b1 */
[----:B------:R-:W-:Y:S02]  /*0d60*/  IMAD.IADD R249, R4, 0x1, R246 ;  /* 0x0000000104f97824 */ /* 0x000fe400078e02f6 */
[----:B------:R-:W-:Y:S02]  /*0d70*/  IMAD.IADD R194, R194, 0x1, R195 ;  /* 0x00000001c2c27824 */ /* 0x000fe400078e02c3 */
[----:B------:R-:W-:Y:S01]  /*0d80*/  IMAD.IADD R248, R4, 0x1, R247 ;  /* 0x0000000104f87824 */ /* 0x000fe200078e02f7 */
[----:B-1----:R-:W-:-:S04]  /*0d90*/  IADD3 R2, R239, -0x40, RZ ;  /* 0xffffffc0ef027810 */ /* 0x002fc80007ffe0ff */
[----:B------:R-:W-:Y:S01]  /*0da0*/  SHF.R.S32.HI R3, RZ, 0x1f, R2 ;  /* 0x0000001fff037819 */ /* 0x000fe20000011402 */
[----:B------:R-:W-:-:S03]  /*0db0*/  IMAD.SHL.U32 R243, R2, 0x4, RZ ;  /* 0x0000000402f37824 */ /* 0x000fc600078e00ff */
[----:B------:R-:W-:Y:S01]  /*0dc0*/  SHF.L.U64.HI R244, R2, 0x2, R3 ;  /* 0x0000000202f47819 */ /* 0x000fe20000010203 */
[----:B------:R-:W-:Y:S02]  /*0dd0*/  IMAD.SHL.U32 R3, R5, 0x2, RZ ;  /* 0x0000000205037824 */ /* 0x000fe400078e00ff */
.L_x_1188:
[----:B------:R-:W-:Y:S02]  /*0de0*/  ULDC.64 UR6, c[0x0][0x250] ;  /* 0x0000940000067ab9 */ /* 0x000fe40000000a00 */
[----:B------:R-:W-:Y:S02]  /*0df0*/  UISETP.NE.U32.AND UP3, UPT, URZ, UR6, UPT ;  /* 0x000000063f00728c */ /* 0x000fe4000bf65070 */
[----:B------:R-:W-:Y:S02]  /*0e00*/  USHF.L.U32 UR11, UR48, 0x2, URZ ;  /* 0x00000002300b7899 */ /* 0x000fe4000800063f */
[----:B------:R-:W-:Y:S02]  /*0e10*/  UISETP.NE.AND.EX UP3, UPT, URZ, UR7, UPT, UP3 ;  /* 0x000000073f00728c */ /* 0x000fe4000bf65330 */
[----:B------:R-:W-:Y:S02]  /*0e20*/  USHF.R.S32.HI UR55, URZ, 0x1f, UR48 ;  /* 0x0000001f3f377899 */ /* 0x000fe40008011430 */
[----:B------:R-:W-:-:S02]  /*0e30*/  ULDC.U8 UR4, c[0x0][0x312] ;  /* 0x0000c48000047ab9 */ /* 0x000fc40000000000 */
[----:B------:R-:W-:Y:S01]  /*0e40*/  USHF.L.U64.HI UR5, UR48, 0x2, UR55 ;  /* 0x0000000230057899 */ /* 0x000fe20008010237 */
[----:B------:R-:W-:Y:S01]  /*0e50*/  PLOP3.LUT P0, PT, PT, PT, UP3, 0x80, 0x0 ;  /* 0x000000000000781c */ /* 0x000fe20003f0f038 */
[----:B------:R-:W-:-:S03]  /*0e60*/  UISETP.NE.AND UP4, UPT, UR4, URZ, UPT ;  /* 0x0000003f0400728c */ /* 0x000fc6000bf85270 */
[----:B------:R-:W-:-:S04]  /*0e70*/  @UP3 UIADD3 UR6, UP0, UR11, UR6, URZ ;  /* 0x000000060b063290 */ /* 0x000fc8000ff1e03f */
[----:B------:R-:W-:Y:S02]  /*0e80*/  @UP3 UIADD3.X UR7, UR5, UR7, URZ, UP0, !UPT ;  /* 0x0000000705073290 */ /* 0x000fe400087fe43f */
[----:B-1----:R-:W-:-:S04]  /*0e90*/  IMAD.U32 R8, RZ, RZ, UR6 ;  /* 0x00000006ff087e24 */ /* 0x002fc8000f8e00ff */
[----:B------:R-:W-:Y:S01]  /*0ea0*/  IMAD.U32 R9, RZ, RZ, UR7 ;  /* 0x00000007ff097e24 */ /* 0x000fe2000f8e00ff */
[----:B------:R-:W-:Y:S02]  /*0eb0*/  ULDC.64 UR6, c[0x0][0x240] ;  /* 0x0000900000067ab9 */ /* 0x000fe40000000a00 */
[----:B------:R-:W-:Y:S02]  /*0ec0*/  UISETP.NE.U32.AND UP1, UPT, URZ, UR6, UPT ;  /* 0x000000063f00728c */ /* 0x000fe4000bf25070 */
[----:B------:R-:W-:Y:S01]  /*0ed0*/  UIADD3 UR6, UP0, UR11, UR6, URZ ;  /* 0x000000060b067290 */ /* 0x000fe2000ff1e03f */
[----:B--2---:R-:W2:Y:S01]  /*0ee0*/  @P0 LDG.E R8, [R8.64] ;  /* 0x0000000808080981 */ /* 0x004ea2000c1e1900 */
[----:B------:R-:W-:Y:S02]  /*0ef0*/  UISETP.NE.AND.EX UP1, UPT, URZ, UR7, UPT, UP1 ;  /* 0x000000073f00728c */ /* 0x000fe4000bf25310 */
[----:B------:R-:W-:Y:S02]  /*0f00*/  UIADD3.X UR4, UR5, UR7, URZ, UP0, !UPT ;  /* 0x0000000705047290 */ /* 0x000fe400087fe43f */
[----:B------:R-:W-:Y:S01]  /*0f10*/  IMAD.U32 R6, RZ, RZ, UR6 ;  /* 0x00000006ff067e24 */ /* 0x000fe2000f8e00ff */
[----:B------:R-:W-:Y:S01]  /*0f20*/  ULDC.64 UR6, c[0x0][0x248] ;  /* 0x0000920000067ab9 */ /* 0x000fe20000000a00 */
[----:B------:R-:W-:Y:S01]  /*0f30*/  PLOP3.LUT P2, PT, PT, PT, UP1, 0x80, 0x0 ;  /* 0x000000000000781c */ /* 0x000fe20003f4f018 */
[----:B------:R-:W-:Y:S01]  /*0f40*/  UISETP.EQ.U32.AND UP2, UPT, URZ, UR6, UPT ;  /* 0x000000063f00728c */ /* 0x000fe2000bf42070 */
[----:B------:R-:W-:Y:S01]  /*0f50*/  IMAD.U32 R7, RZ, RZ, UR4 ;  /* 0x00000004ff077e24 */ /* 0x000fe2000f8e00ff */
[----:B------:R-:W-:-:S02]  /*0f60*/  UIADD3 UR6, UP0, UR11, UR6, URZ ;  /* 0x000000060b067290 */ /* 0x000fc4000ff1e03f */
[----:B------:R-:W-:Y:S02]  /*0f70*/  UISETP.EQ.OR.EX UP2, UPT, URZ, UR7, !UP4, UP2 ;  /* 0x000000073f00728c */ /* 0x000fe4000e742720 */
[----:B------:R-:W-:Y:S02]  /*0f80*/  UIADD3.X UR7, UR5, UR7, URZ, UP0, !UPT ;  /* 0x0000000705077290 */ /* 0x000fe400087fe43f */
[----:B----4-:R-:W-:Y:S02]  /*0f90*/  MOV R4, UR6 ;  /* 0x0000000600047c02 */ /* 0x010fe40008000f00 */
[----:B------:R-:W-:Y:S02]  /*0fa0*/  PLOP3.LUT P1, PT, PT, PT, UP2, 0x80, 0x0 ;  /* 0x000000000000781c */ /* 0x000fe40003f2f028 */
[----:B---3--:R1:W3:Y:S01]  /*0fb0*/  @P2 LDG.E R2, [R6.64] ;  /* 0x0000000806022981 */ /* 0x0082e2000c1e1900 */
[----:B------:R-:W-:-:S10]  /*0fc0*/  MOV R5, UR7 ;  /* 0x0000000700057c02 */ /* 0x000fd40008000f00 */
[----:B------:R-:W4:Y:S04]  /*0fd0*/  @!P1 LDG.E R0, [R4.64] ;  /* 0x0000000804009981 */ /* 0x000f28000c1e1900 */
[----:B-1---5:R-:W5:Y:S01]  /*0fe0*/  @P2 LDG.E R6, [R6.64+0x4] ;  /* 0x0000040806062981 */ /* 0x022f62000c1e1900 */
[----:B------:R-:W-:Y:S02]  /*0ff0*/  UMOV UR4, 0xffffffff ;  /* 0xffffffff00047882 */ /* 0x000fe40000000000 */
[----:B------:R-:W-:Y:S02]  /*1000*/  UMOV UR32, URZ ;  /* 0x0000003f00207c82 */ /* 0x000fe40008000000 */
[----:B------:R-:W-:Y:S02]  /*1010*/  UMOV UR37, 0xffffffff ;  /* 0xffffffff00257882 */ /* 0x000fe40000000000 */
[----:B------:R-:W-:Y:S01]  /*1020*/  ULDC UR6, c[0x0][0x218] ;  /* 0x0000860000067ab9 */ /* 0x000fe20000000800 */
[----:B--2---:R1:W2:Y:S01]  /*1030*/  @P0 R2UR UR32, R8 ;  /* 0x00000000082003c2 */ /* 0x0042a200000e0000 */
[----:B------:R-:W-:-:S07]  /*1040*/  ISETP.NE.U32.AND P0, PT, RZ, c[0x0][0x248], PT ;  /* 0x00009200ff007a0c */ /* 0x000fce0003f05070 */
[----:B---3--:R-:W3:Y:S01]  /*1050*/  @P2 R2UR UR4, R2 ;  /* 0x00000000020423c2 */ /* 0x008ee200000e0000 */
[----:B------:R-:W-:-:S07]  /*1060*/  ISETP.NE.AND.EX P0, PT, RZ, c[0x0][0x24c], PT, P0 ;  /* 0x00009300ff007a0c */ /* 0x000fce0003f05300 */
[----:B-----5:R-:W3:Y:S08]  /*1070*/  @P2 R2UR UR10, R6 ;  /* 0x00000000060a23c2 */ /* 0x020ef000000e0000 */
[----:B----4-:R1:W4:Y:S01]  /*1080*/  @!P1 R2UR UR37, R0 ;  /* 0x00000000002593c2 */ /* 0x01032200000e0000 */
[----:B---3--:R-:W-:-:S07]  /*1090*/  @UP1 UIADD3 UR10, UR10, -UR4, URZ ;  /* 0x800000040a0a1290 */ /* 0x008fce000fffe03f */
[----:B------:R-:W-:Y:S01]  /*10a0*/  @!UP1 ULDC UR10, c[0x0][0x214] ;  /* 0x00008500000a9ab9 */ /* 0x000fe20000000800 */
[----:B------:R-:W-:Y:S05]  /*10b0*/  @!P0 BRA `(.L_x_1118) ;  /* 0x0000007000008947 */ /* 0x000fea0003800000 */
[----:B-12-4-:R-:W-:-:S13]  /*10c0*/  PLOP3.LUT P0, PT, PT, PT, UP4, 0x80, 0x0 ;  /* 0x000000000000781c */ /* 0x016fda0003f0f048 */
[----:B------:R-:W2:Y:S04]  /*10d0*/  @P0 LDG.E R0, [R4.64+0x4] ;  /* 0x0000040804000981 */ /* 0x000ea8000c1e1900 */
[----:B------:R-:W3:Y:S01]  /*10e0*/  @!P0 LDG.E R4, [R4.64] ;  /* 0x0000000804048981 */ /* 0x000ee2000c1e1900 */
[----:B--2---:R-:W1:Y:S02]  /*10f0*/  @P0 R2UR UR6, R0 ;  /* 0x00000000000603c2 */ /* 0x004e6400000e0000 */
[----:B-1----:R-:W-:-:S11]  /*1100*/  @UP4 UIADD3 UR6, UR6, -UR37, URZ ;  /* 0x8000002506064290 */ /* 0x002fd6000fffe03f */
[----:B---3--:R1:W2:Y:S01]  /*1110*/  @!P0 R2UR UR6, R4 ;  /* 0x00000000040683c2 */ /* 0x0082a200000e0000 */
[----:B------:R-:W-:-:S07]  /*1120*/  DEPBAR.LE SB1, 0x0, {2} ;  /* 0x000090040000791a */ /* 0x000fce0000000000 */
.L_x_1118:
[----:B-12-4-:R-:W-:Y:S02]  /*1130*/  ULDC.64 UR12, c[0x0][0x258] ;  /* 0x00009600000c7ab9 */ /* 0x016fe40000000a00 */
        /* <DEDUP_REMOVED lines=10> */
[----:B------:R-:W2:Y:S02]  /*11e0*/  @P0 LDG.E R0, [R4.64] ;  /* 0x0000000804000981 */ /* 0x000ea4000c1e1900 */
[----:B------:R-:W-:-:S04]  /*11f0*/  @!UP2 UISETP.NE.AND.EX UP0, UPT, URZ, UR13, UPT, UP0 ;  /* 0x0000000d3f00a28c */ /* 0x000fc8000bf05300 */
[----:B------:R-:W-:Y:S02]  /*1200*/  @!UP2 USEL UR7, URZ, UR7, !UP0 ;  /* 0x000000073f07a287 */ /* 0x000fe4000c000000 */
[----:B------:R-:W-:Y:S01]  /*1210*/  USHF.L.U32 UR17, UR33, 0x7, URZ ;  /* 0x0000000721117899 */ /* 0x000fe2000800063f */
[----:B--2---:R-:W1:Y:S02]  /*1220*/  @P0 R2UR UR5, R0 ;  /* 0x00000000000503c2 */ /* 0x004e6400000e0000 */
[----:B-1----:R-:W-:Y:S02]  /*1230*/  @UP2 UIADD3 UR5, UR5, -UR32, URZ ;  /* 0x8000002005052290 */ /* 0x002fe4000fffe03f */
        /* <DEDUP_REMOVED lines=12> */
[----:B------:R-:W-:Y:S02]  /*1300*/  ULDC UR11, c[0x0][0x2e4] ;  /* 0x0000b900000b7ab9 */ /* 0x000fe40000000800 */
[----:B------:R-:W-:Y:S02]  /*1310*/  USEL UR54, UR12, UR6, !UP3 ;  /* 0x000000060c367287 */ /* 0x000fe4000d800000 */
[----:B------:R-:W-:Y:S02]  /*1320*/  UIMAD UR6, UR4, UR15, URZ ;  /* 0x0000000f040672a4 */ /* 0x000fe4000f8e023f */
[----:B------:R-:W-:-:S02]  /*1330*/  UISETP.NE.AND UP0, UPT, UR37, -0x1, UPT ;  /* 0xffffffff2500788c */ /* 0x000fc4000bf05270 */
[----:B------:R-:W-:Y:S02]  /*1340*/  @UP3 UIADD3 UR50, UR7, UR6, URZ ;  /* 0x0000000607323290 */ /* 0x000fe4000fffe03f */
[----:B------:R-:W-:Y:S02]  /*1350*/  UIADD3 UR6, UR10, 0x3f, URZ ;  /* 0x0000003f0a067890 */ /* 0x000fe4000fffe03f */
[----:B------:R-:W-:Y:S01]  /*1360*/  ULDC.64 UR12, c[0x0][0x198] ;  /* 0x00006600000c7ab9 */ /* 0x000fe20000000a00 */
[----:B------:R-:W-:Y:S01]  /*1370*/  PLOP3.LUT P1, PT, PT, PT, UP0, 0x80, 0x0 ;  /* 0x000000000000781c */ /* 0x000fe20003f2f008 */
[----:B------:R-:W-:-:S04]  /*1380*/  USHF.R.S32.HI UR7, URZ, 0x1f, UR6 ;  /* 0x0000001f3f077899 */ /* 0x000fc80008011406 */
[----:B------:R-:W-:Y:S02]  /*1390*/  ULEA.HI UR15, UR7, UR6, URZ, 0x6 ;  /* 0x00000006070f7291 */ /* 0x000fe4000f8f303f */
[----:B------:R-:W-:-:S04]  /*13a0*/  UIADD3 UR6, UR10, 0x80, UR17 ;  /* 0x000000800a067890 */ /* 0x000fc8000fffe011 */
[----:B------:R-:W-:Y:S02]  /*13b0*/  UIADD3 UR6, UR6, UR11, -UR5 ;  /* 0x0000000b06067290 */ /* 0x000fe4000fffe805 */
[----:B------:R-:W-:Y:S02]  /*13c0*/  @UP0 UIADD3 UR11, UR32, UR37, URZ ;  /* 0x00000025200b0290 */ /* 0x000fe4000fffe03f */
[----:B------:R-:W-:-:S04]  /*13d0*/  UIADD3 UR6, UR6, 0x3f, URZ ;  /* 0x0000003f06067890 */ /* 0x000fc8000fffe03f */
[----:B------:R-:W-:-:S04]  /*13e0*/  USHF.R.S32.HI UR7, URZ, 0x1f, UR6 ;  /* 0x0000001f3f077899 */ /* 0x000fc80008011406 */
[----:B------:R-:W-:Y:S02]  /*13f0*/  ULEA.HI UR14, UR7, UR6, URZ, 0x6 ;  /* 0x00000006070e7291 */ /* 0x000fe4000f8f303f */
[----:B------:R-:W-:-:S04]  /*1400*/  @UP0 UIMAD.WIDE.U32 UR6, UR11, UR12, URZ ;  /* 0x0000000c0b0602a5 */ /* 0x000fc8000f8e003f */
[----:B------:R-:W-:Y:S02]  /*1410*/  @UP0 UIMAD UR42, UR11, UR13, UR7 ;  /* 0x0000000d0b2a02a4 */ /* 0x000fe4000f8e0207 */
[----:B------:R-:W-:Y:S02]  /*1420*/  USHF.R.S32.HI UR11, URZ, 0x6, UR15 ;  /* 0x000000063f0b7899 */ /* 0x000fe4000801140f */
[----:B------:R-:W-:Y:S02]  /*1430*/  USHF.R.S32.HI UR7, URZ, 0x6, UR14 ;  /* 0x000000063f077899 */ /* 0x000fe4000801140e */
[----:B------:R-:W-:Y:S02]  /*1440*/  @UP0 UMOV UR39, UR6 ;  /* 0x0000000600270c82 */ /* 0x000fe40008000000 */
[----:B------:R-:W-:-:S04]  /*1450*/  UISETP.LT.AND UP2, UPT, UR11, UR7, UPT ;  /* 0x000000070b00728c */ /* 0x000fc8000bf41270 */
[----:B------:R-:W-:-:S04]  /*1460*/  USEL UR46, UR11, UR7, UP2 ;  /* 0x000000070b2e7287 */ /* 0x000fc80009000000 */
[----:B------:R-:W-:-:S04]  /*1470*/  ULEA UR6, UR46, 0xffffffc0, 0x6 ;  /* 0xffffffc02e067891 */ /* 0x000fc8000f8e303f */
        /* <DEDUP_REMOVED lines=14> */
.L_x_1120:
        /* <DEDUP_REMOVED lines=18> */
.L_x_1121:
[----:B------:R-:W2:Y:S01]  /*1680*/  LDL R0, [R1+0x8] ;  /* 0x0000080001007983 */ /* 0x000ea20000100800 */
[----:B------:R-:W-:-:S03]  /*1690*/  ULDC.64 UR14, c[0x0][0x370] ;  /* 0x0000dc00000e7ab9 */ /* 0x000fc60000000a00 */
[----:B------:R-:W3:Y:S04]  /*16a0*/  LDL R5, [R1+0xc] ;  /* 0x00000c0001057983 */ /* 0x000ee80000100800 */
[----:B------:R-:W4:Y:S04]  /*16b0*/  LDL R4, [R1+0x18] ;  /* 0x0000180001047983 */ /* 0x000f280000100800 */
[----:B------:R-:W2:Y:S01]  /*16c0*/  LDL R2, [R1+0x14] ;  /* 0x0000140001027983 */ /* 0x000ea20000100800 */
[----:B------:R-:W-:-:S04]  /*16d0*/  @UP3 UIMAD.WIDE.U32 UR12, UR4, UR14, URZ ;  /* 0x0000000e040c32a5 */ /* 0x000fc8000f8e003f */
[----:B------:R-:W-:-:S03]  /*16e0*/  @UP3 UIMAD UR44, UR4, UR15, UR13 ;  /* 0x0000000f042c32a4 */ /* 0x000fc6000f8e020d */
[----:B------:R-:W-:Y:S02]  /*16f0*/  @UP3 UMOV UR41, UR12 ;  /* 0x0000000c00293c82 */ /* 0x000fe40008000000 */
[----:B------:R-:W-:Y:S02]  /*1700*/  ULDC.64 UR12, c[0x0][0x368] ;  /* 0x0000da00000c7ab9 */ /* 0x000fe40000000a00 */
[----:B------:R-:W-:Y:S02]  /*1710*/  @!UP3 UIMAD UR7, UR55, UR12, URZ ;  /* 0x0000000c3707b2a4 */ /* 0x000fe4000f8e023f */
[----:B------:R-:W-:Y:S02]  /*1720*/  ULDC UR16, c[0x0][0x224] ;  /* 0x0000890000107ab9 */ /* 0x000fe40000000800 */
[----:B------:R-:W-:Y:S02]  /*1730*/  @!UP3 UIMAD UR7, UR48, UR13, UR7 ;  /* 0x0000000d3007b2a4 */ /* 0x000fe4000f8e0207 */
[----:B------:R-:W-:-:S02]  /*1740*/  @!UP3 UIMAD.WIDE.U32 UR12, UR48, UR12, URZ ;  /* 0x0000000c300cb2a5 */ /* 0x000fc4000f8e003f */
[----:B------:R-:W-:Y:S02]  /*1750*/  UIMAD.WIDE.U32 UR34, UR48, UR16, URZ ;  /* 0x00000010302272a5 */ /* 0x000fe4000f8e003f */
[----:B------:R-:W-:Y:S01]  /*1760*/  @!UP3 UIADD3 UR44, UR13, UR7, URZ ;  /* 0x000000070d2cb290 */ /* 0x000fe2000fffe03f */
[----:B------:R-:W-:Y:S01]  /*1770*/  IABS R6, c[0x0][0x1c8] ;  /* 0x0000720000067a13 */ /* 0x000fe20000000000 */
[----:B------:R-:W-:Y:S02]  /*1780*/  ULDC.64 UR14, c[0x0][0x3d8] ;  /* 0x0000f600000e7ab9 */ /* 0x000fe40000000a00 */
[----:B------:R-:W-:Y:S02]  /*1790*/  @!UP3 UMOV UR41, UR12 ;  /* 0x0000000c0029bc82 */ /* 0x000fe40008000000 */
[----:B------:R-:W-:-:S04]  /*17a0*/  UIMAD.WIDE.U32 UR12, UR52, UR4, URZ ;  /* 0x00000004340c72a5 */ /* 0x000fc8000f8e003f */
[----:B------:R-:W-:Y:S01]  /*17b0*/  USEL UR34, UR58, UR12, !UP3 ;  /* 0x0000000c3a227287 */ /* 0x000fe2000d800000 */
[----:B--2---:R1:W2:Y:S02]  /*17c0*/  R2UR UR11, R0 ;  /* 0x00000000000b73c2 */ /* 0x0042a400000e0000 */
[----:B-1----:R-:W5:Y:S06]  /*17d0*/  LDL R0, [R1+0x4] ;  /* 0x0000040001007983 */ /* 0x002f6c0000100800 */
[----:B---3--:R-:W1:Y:S02]  /*17e0*/  R2UR UR18, R5 ;  /* 0x00000000051273c2 */ /* 0x008e6400000e0000 */
[----:B-1----:R-:W-:-:S04]  /*17f0*/  UIMAD UR7, UR55, UR16, UR18 ;  /* 0x00000010370772a4 */ /* 0x002fc8000f8e0212 */
[----:B------:R-:W-:-:S04]  /*1800*/  UIADD3 UR7, UR35, UR7, URZ ;  /* 0x0000000723077290 */ /* 0x000fc8000fffe03f */
[----:B--2---:R-:W-:Y:S01]  /*1810*/  UIMAD UR7, UR52, UR7, UR11 ;  /* 0x00000007340772a4 */ /* 0x004fe2000f8e020b */
[----:B------:R-:W1:Y:S03]  /*1820*/  S2UR UR11, SR_CTAID.X ;  /* 0x00000000000b79c3 */ /* 0x000e660000002500 */
[----:B------:R-:W-:Y:S02]  /*1830*/  UIADD3 UR16, UR59, UR7, URZ ;  /* 0x000000073b107290 */ /* 0x000fe4000fffe03f */
[----:B------:R-:W-:-:S04]  /*1840*/  UIMAD UR7, UR53, UR4, URZ ;  /* 0x00000004350772a4 */ /* 0x000fc8000f8e023f */
[----:B------:R-:W-:Y:S02]  /*1850*/  @UP3 UIADD3 UR16, UR13, UR7, URZ ;  /* 0x000000070d103290 */ /* 0x000fe4000fffe03f */
[----:B-1----:R-:W-:Y:S01]  /*1860*/  UIMAD.WIDE.U32 UR12, UR11, UR14, URZ ;  /* 0x0000000e0b0c72a5 */ /* 0x002fe2000f8e003f */
[----:B----4-:R1:W2:Y:S02]  /*1870*/  R2UR UR14, R4 ;  /* 0x00000000040e73c2 */ /* 0x0102a400000e0000 */
[----:B-1----:R-:W1:Y:S08]  /*1880*/  I2F.RP R4, R6 ;  /* 0x0000000600047306 */ /* 0x002e700000209400 */
[----:B-1----:R-:W1:Y:S02]  /*1890*/  MUFU.RCP R4, R4 ;  /* 0x0000000400047308 */ /* 0x002e640000001000 */
[----:B-1----:R-:W-:-:S06]  /*18a0*/  IADD3 R4, R4, 0xffffffe, RZ ;  /* 0x0ffffffe04047810 */ /* 0x002fcc0007ffe0ff */
[----:B------:R1:W3:Y:S01]  /*18b0*/  F2I.FTZ.U32.TRUNC.NTZ R5, R4 ;  /* 0x0000000400057305 */ /* 0x0002e2000021f000 */
[----:B------:R-:W-:Y:S01]  /*18c0*/  UIMAD UR15, UR11, UR15, UR13 ;  /* 0x0000000f0b0f72a4 */ /* 0x000fe2000f8e020d */
[----:B------:R4:W2:Y:S01]  /*18d0*/  R2UR UR35, R2 ;  /* 0x00000000022373c2 */ /* 0x0008a200000e0000 */
[----:B-1----:R-:W-:Y:S01]  /*18e0*/  IMAD.MOV.U32 R4, RZ, RZ, RZ ;  /* 0x000000ffff047224 */ /* 0x002fe200078e00ff */
[----:B----4-:R-:W-:Y:S01]  /*18f0*/  IABS R2, UR51 ;  /* 0x0000003300027c13 */ /* 0x010fe20008000000 */
[----:B------:R-:W-:Y:S02]  /*1900*/  USHF.L.U32 UR11, UR48, 0x7, URZ ;  /* 0x00000007300b7899 */ /* 0x000fe4000800063f */
[----:B------:R-:W-:Y:S02]  /*1910*/  USEL UR18, UR12, URZ, UP6 ;  /* 0x0000003f0c127287 */ /* 0x000fe4000b000000 */
[----:B------:R-:W-:Y:S02]  /*1920*/  USHF.L.U64.HI UR7, UR48, 0x7, UR55 ;  /* 0x0000000730077899 */ /* 0x000fe40008010237 */
[----:B------:R-:W-:-:S02]  /*1930*/  USEL UR12, UR11, URZ, UP1 ;  /* 0x0000003f0b0c7287 */ /* 0x000fc40008800000 */
[----:B------:R-:W-:Y:S02]  /*1940*/  USEL UR7, UR7, URZ, UP1 ;  /* 0x0000003f07077287 */ /* 0x000fe40008800000 */
[----:B------:R-:W-:-:S04]  /*1950*/  UIADD3 UR12, UP1, UR6, UR12, URZ ;  /* 0x0000000c060c7290 */ /* 0x000fc8000ff3e03f */
[----:B------:R-:W-:Y:S02]  /*1960*/  UIADD3.X UR11, UR43, UR7, URZ, UP1, !UPT ;  /* 0x000000072b0b7290 */ /* 0x000fe40008ffe43f */
[----:B------:R-:W-:Y:S01]  /*1970*/  UIMAD UR7, UR53, UR12, URZ ;  /* 0x0000000c350772a4 */ /* 0x000fe2000f8e023f */
[----:B------:R-:W-:-:S03]  /*1980*/  ISETP.NE.AND P2, PT, RZ, c[0x0][0x1c8], PT ;  /* 0x00007200ff007a0c */ /* 0x000fc60003f45270 */
[----:B------:R-:W-:Y:S02]  /*1990*/  UIMAD UR11, UR52, UR11, UR7 ;  /* 0x0000000b340b72a4 */ /* 0x000fe4000f8e0207 */
[----:B--2---:R-:W-:Y:S02]  /*19a0*/  @UP5 USEL UR7, UR35, UR4, !UP3 ;  /* 0x0000000423075287 */ /* 0x004fe4000d800000 */
[----:B------:R-:W-:Y:S02]  /*19b0*/  USEL UR15, UR15, URZ, UP6 ;  /* 0x0000003f0f0f7287 */ /* 0x000fe4000b000000 */
[----:B------:R-:W-:Y:S01]  /*19c0*/  USHF.R.S32.HI UR36, URZ, 0x1f, UR17 ;  /* 0x0000001f3f247899 */ /* 0x000fe20008011411 */
[----:B-----5:R3:W1:Y:S02]  /*19d0*/  R2UR UR13, R0 ;  /* 0x00000000000d73c2 */ /* 0x02066400000e0000 */
[----:B---3--:R-:W-:-:S04]  /*19e0*/  IMAD.MOV R0, RZ, RZ, -R5 ;  /* 0x000000ffff007224 */ /* 0x008fc800078e0a05 */
[----:B------:R-:W-:-:S04]  /*19f0*/  IMAD R0, R0, R6, RZ ;  /* 0x0000000600007224 */ /* 0x000fc800078e02ff */
[----:B------:R-:W-:-:S06]  /*1a00*/  IMAD.HI.U32 R0, R5, R0, R4 ;  /* 0x0000000005007227 */ /* 0x000fcc00078e0004 */
[----:B------:R-:W-:-:S04]  /*1a10*/  IMAD.HI.U32 R0, R0, R2, RZ ;  /* 0x0000000200007227 */ /* 0x000fc800078e00ff */
[----:B------:R-:W-:-:S04]  /*1a20*/  IMAD.MOV R4, RZ, RZ, -R0 ;  /* 0x000000ffff047224 */ /* 0x000fc800078e0a00 */
[----:B------:R-:W-:-:S05]  /*1a30*/  IMAD R2, R6, R4, R2 ;  /* 0x0000000406027224 */ /* 0x000fca00078e0202 */
[----:B------:R-:W-:-:S13]  /*1a40*/  ISETP.GT.U32.AND P0, PT, R6, R2, PT ;  /* 0x000000020600720c */ /* 0x000fda0003f04070 */
[----:B------:R-:W-:-:S05]  /*1a50*/  @!P0 IMAD.IADD R2, R2, 0x1, -R6 ;  /* 0x0000000102028824 */ /* 0x000fca00078e0a06 */
[----:B------:R-:W-:Y:S02]  /*1a60*/  ISETP.GE.U32.AND P3, PT, R2, R6, PT ;  /* 0x000000060200720c */ /* 0x000fe40003f66070 */
[----:B------:R-:W-:Y:S02]  /*1a70*/  @!P0 IADD3 R0, R0, 0x1, RZ ;  /* 0x0000000100008810 */ /* 0x000fe40007ffe0ff */
[----:B------:R-:W-:Y:S01]  /*1a80*/  ISETP.LE.AND P0, PT, RZ, UR14, PT ;  /* 0x0000000eff007c0c */ /* 0x000fe2000bf03270 */
[----:B------:R-:W-:-:S08]  /*1a90*/  ULDC UR14, c[0x0][0x234] ;  /* 0x00008d00000e7ab9 */ /* 0x000fd00000000800 */
[----:B------:R-:W-:-:S05]  /*1aa0*/  @P3 IADD3 R0, R0, 0x1, RZ ;  /* 0x0000000100003810 */ /* 0x000fca0007ffe0ff */
[----:B------:R-:W-:Y:S01]  /*1ab0*/  IMAD.MOV.U32 R11, RZ, RZ, R0 ;  /* 0x000000ffff0b7224 */ /* 0x000fe200078e0000 */
[----:B------:R-:W-:-:S03]  /*1ac0*/  @UP5 UIMAD UR7, UR51, UR14, UR7 ;  /* 0x0000000e330752a4 */ /* 0x000fc6000f8e0207 */
[----:B------:R-:W-:Y:S01]  /*1ad0*/  @!P0 IMAD.MOV R11, RZ, RZ, -R11 ;  /* 0x000000ffff0b8224 */ /* 0x000fe200078e0a0b */
[----:B------:R-:W-:-:S03]  /*1ae0*/  PLOP3.LUT P0, PT, PT, PT, UP5, 0x80, 0x0 ;  /* 0x000000000000781c */ /* 0x000fc60003f0f058 */
[----:B-1----:R-:W-:Y:S02]  /*1af0*/  @!UP5 UMOV UR7, UR13 ;  /* 0x0000000d0007dc82 */ /* 0x002fe40008000000 */
[----:B------:R-:W-:Y:S01]  /*1b00*/  UIMAD.WIDE.U32 UR12, UR52, UR12, URZ ;  /* 0x0000000c340c72a5 */ /* 0x000fe2000f8e003f */
[----:B------:R-:W-:-:S03]  /*1b10*/  @!P2 LOP3.LUT R11, RZ, c[0x0][0x1c8], RZ, 0x33, !PT ;  /* 0x00007200ff0baa12 */ /* 0x000fc600078e33ff */
[----:B------:R-:W-:Y:S01]  /*1b20*/  UIADD3 UR14, UR13, UR11, URZ ;  /* 0x0000000b0d0e7290 */ /* 0x000fe2000fffe03f */
[----:B------:R-:W-:-:S03]  /*1b30*/  SHF.R.S32.HI R12, RZ, 0x1f, R11 ;  /* 0x0000001fff0c7819 */ /* 0x000fc6000001140b */
[----:B------:R-:W-:Y:S05]  /*1b40*/  @!P0 BRA `(.L_x_1122) ;  /* 0x0000007000008947 */ /* 0x000fea0003800000 */
[----:B------:R-:W2:Y:S01]  /*1b50*/  LDL R7, [R1+0x20] ;  /* 0x0000200001077983 */ /* 0x000ea20000100800 */
[----:B------:R-:W-:Y:S02]  /*1b60*/  ULDC UR35, c[0x0][0x224] ;  /* 0x0000890000237ab9 */ /* 0x000fe40000000800 */
[----:B------:R-:W-:-:S04]  /*1b70*/  @!UP3 UIMAD UR4, UR48, UR35, URZ ;  /* 0x000000233004b2a4 */ /* 0x000fc8000f8e023f */
[----:B------:R-:W-:Y:S01]  /*1b80*/  ULEA UR4, UR48, UR4, 0x7 ;  /* 0x0000000430047291 */ /* 0x000fe2000f8e383f */
[----:B--2---:R-:W1:Y:S03]  /*1b90*/  R2UR UR11, R7 ;  /* 0x00000000070b73c2 */ /* 0x004e6600000e0000 */
[----:B-1----:R-:W-:Y:S01]  /*1ba0*/  UIMAD UR11, UR11, UR51, UR4 ;  /* 0x000000330b0b72a4 */ /* 0x002fe2000f8e0204 */
[----:B------:R-:W-:Y:S05]  /*1bb0*/  BRA `(.L_x_1123) ;  /* 0x0000003000007947 */ /* 0x000fea0003800000 */
.L_x_1122:
[----:B------:R-:W2:Y:S02]  /*1bc0*/  LDL R0, [R1+0x10] ;  /* 0x0000100001007983 */ /* 0x000ea40000100800 */
[----:B--2---:R1:W2:Y:S01]  /*1bd0*/  R2UR UR11, R0 ;  /* 0x00000000000b73c2 */ /* 0x0042a200000e0000 */
[----:B------:R-:W-:-:S07]  /*1be0*/  DEPBAR.LE SB1, 0x0, {2} ;  /* 0x000090040000791a */ /* 0x000fce0000000000 */
.L_x_1123:
[----:B------:R-:W2:Y:S04]  /*1bf0*/  LDL R2, [R1+0x1c] ;  /* 0x00001c0001027983 */ /* 0x000ea80000100800 */
[----:B------:R-:W3:Y:S01]  /*1c00*/  LDL R0, [R1] ;  /* 0x0000000001007983 */ /* 0x000ee20000100800 */
[----:B------:R-:W-:Y:S01]  /*1c10*/  USHF.R.S32.HI UR4, URZ, 0x1f, UR60 ;  /* 0x0000001f3f047899 */ /* 0x000fe2000801143c */
[----:B------:R-:W-:Y:S01]  /*1c20*/  SHF.R.S32.HI R14, RZ, 0x1f, R238 ;  /* 0x0000001fff0e7819 */ /* 0x000fe200000114ee */
[----:B------:R-:W-:Y:S01]  /*1c30*/  IMAD.U32 R10, RZ, RZ, UR9 ;  /* 0x00000009ff0a7e24 */ /* 0x000fe2000f8e00ff */
[----:B------:R-:W1:Y:S01]  /*1c40*/  S2R R15, SR_TID.X ;  /* 0x00000000000f7919 */ /* 0x000e620000002100 */
[----:B------:R-:W-:Y:S01]  /*1c50*/  SHF.R.S32.HI R233, RZ, 0x1f, R232 ;  /* 0x0000001fffe97819 */ /* 0x000fe200000114e8 */
[----:B------:R-:W-:Y:S01]  /*1c60*/  IMAD.U32 R9, RZ, RZ, UR8 ;  /* 0x00000008ff097e24 */ /* 0x000fe2000f8e00ff */
[----:B------:R-:W-:Y:S01]  /*1c70*/  ULDC.64 UR8, c[0x0][0x200] ;  /* 0x0000800000087ab9 */ /* 0x000fe20000000a00 */
[----:B------:R-:W-:Y:S01]  /*1c80*/  IMAD.U32 R8, RZ, RZ, UR6 ;  /* 0x00000006ff087e24 */ /* 0x000fe2000f8e00ff */
[----:B------:R-:W-:Y:S01]  /*1c90*/  BSSY B1, `(.L_x_1119) ;  /* 0x0000752000017945 */ /* 0x000fe20003800000 */
[----:B-1----:R-:W-:Y:S01]  /*1ca0*/  SHF.R.S32.HI R16, RZ, 0x1f, R15 ;  /* 0x0000001fff107819 */ /* 0x002fe2000001140f */
[----:B--2---:R-:W1:Y:S08]  /*1cb0*/  R2UR UR35, R2 ;  /* 0x00000000022373c2 */ /* 0x004e7000000e0000 */
[----:B---3--:R2:W3:Y:S01]  /*1cc0*/  R2UR UR38, R0 ;  /* 0x00000000002673c2 */ /* 0x0084e200000e0000 */
[----:B-1----:R-:W-:-:S02]  /*1cd0*/  UIADD3 UR12, UP4, UP3, UR12, UR60, UR35 ;  /* 0x0000003c0c0c7290 */ /* 0x002fc4000fb9e023 */
[----:B------:R-:W-:Y:S02]  /*1ce0*/  USHF.R.S32.HI UR35, URZ, 0x1f, UR51 ;  /* 0x0000001f3f237899 */ /* 0x000fe40008011433 */
[----:B------:R-:W-:-:S03]  /*1cf0*/  UIADD3 UR45, UP2, UP1, UR18, UR12, UR34 ;  /* 0x0000000c122d7290 */ /* 0x000fc6000f95e022 */
[----:B------:R-:W-:Y:S01]  /*1d00*/  ULDC.64 UR12, c[0x0][0x1a8] ;  /* 0x00006a00000c7ab9 */ /* 0x000fe20000000a00 */
[----:B--2---:R-:W-:Y:S01]  /*1d10*/  IADD3 R0, P0, R238, UR6, RZ ;  /* 0x00000006ee007c10 */ /* 0x004fe2000ff1e0ff */
[----:B---3--:R-:W-:Y:S02]  /*1d20*/  UIADD3.X UR4, UR14, UR4, UR38, UP4, UP3 ;  /* 0x000000040e047290 */ /* 0x008fe4000a7e6426 */
[----:B------:R-:W-:Y:S01]  /*1d30*/  UMOV UR18, 0x4 ;  /* 0x0000000400127882 */ /* 0x000fe20000000000 */
[----:B------:R-:W-:Y:S01]  /*1d40*/  IADD3.X R2, R14, UR43, RZ, P0, !PT ;  /* 0x0000002b0e027c10 */ /* 0x000fe200087fe4ff */
[----:B------:R-:W-:Y:S01]  /*1d50*/  UIADD3.X UR40, UR15, UR4, UR16, UP2, UP1 ;  /* 0x000000040f287290 */ /* 0x000fe200097e2410 */
[----:B------:R-:W-:Y:S01]  /*1d60*/  IMAD.WIDE.U32 R4, R0, c[0x0][0x190], R232 ;  /* 0x0000640000047a25 */ /* 0x000fe200078e00e8 */
[----:B------:R-:W-:-:S03]  /*1d70*/  UIMAD UR4, UR35, UR12, URZ ;  /* 0x0000000c230472a4 */ /* 0x000fc6000f8e023f */
[----:B------:R-:W-:Y:S01]  /*1d80*/  IMAD R2, R2, c[0x0][0x190], RZ ;  /* 0x0000640002027a24 */ /* 0x000fe200078e02ff */
[----:B------:R-:W-:Y:S01]  /*1d90*/  UIMAD UR38, UR51, UR13, UR4 ;  /* 0x0000000d332672a4 */ /* 0x000fe2000f8e0204 */
[----:B------:R-:W-:Y:S02]  /*1da0*/  IADD3 R6, P0, R4, UR54, RZ ;  /* 0x0000003604067c10 */ /* 0x000fe4000ff1e0ff */
[----:B------:R-:W-:Y:S01]  /*1db0*/  ULDC.64 UR12, c[0x0][0x378] ;  /* 0x0000de00000c7ab9 */ /* 0x000fe20000000a00 */
[----:B------:R-:W-:Y:S01]  /*1dc0*/  IMAD R0, R0, c[0x0][0x194], R2 ;  /* 0x0000650000007a24 */ /* 0x000fe200078e0202 */
[----:B------:R-:W-:Y:S01]  /*1dd0*/  UIMAD UR4, UR35, UR12, URZ ;  /* 0x0000000c230472a4 */ /* 0x000fe2000f8e023f */
[----:B------:R-:W-:-:S03]  /*1de0*/  LEA.HI R2, R16, R15, RZ, 0x5 ;  /* 0x0000000f10027211 */ /* 0x000fc600078f28ff */
[----:B------:R-:W-:Y:S01]  /*1df0*/  UIMAD UR35, UR51, UR13, UR4 ;  /* 0x0000000d332372a4 */ /* 0x000fe2000f8e0204 */
[----:B------:R-:W-:Y:S02]  /*1e00*/  IADD3.X R7, R5, UR50, R0, P0, !PT ;  /* 0x0000003205077c10 */ /* 0x000fe400087fe400 */
[----:B------:R-:W-:Y:S01]  /*1e10*/  ULDC.64 UR12, c[0x0][0x370] ;  /* 0x0000dc00000c7ab9 */ /* 0x000fe20000000a00 */
[----:B------:R-:W-:Y:S01]  /*1e20*/  LOP3.LUT R0, R2, 0xffffffe0, RZ, 0xc0, !PT ;  /* 0xffffffe002007812 */ /* 0x000fe200078ec0ff */
[----:B------:R-:W-:Y:S01]  /*1e30*/  UIMAD UR4, UR43, UR12, URZ ;  /* 0x0000000c2b0472a4 */ /* 0x000fe2000f8e023f */
[----:B------:R-:W-:Y:S01]  /*1e40*/  IADD3 R4, P0, R232, UR41, RZ ;  /* 0x00000029e8047c10 */ /* 0x000fe2000ff1e0ff */
[----:B------:R-:W-:Y:S01]  /*1e50*/  UIADD3 UR12, UR6, UR7, URZ ;  /* 0x00000007060c7290 */ /* 0x000fe2000fffe03f */
[----:B------:R-:W-:Y:S01]  /*1e60*/  SHF.R.S32.HI R2, RZ, 0x5, R2 ;  /* 0x00000005ff027819 */ /* 0x000fe20000011402 */
[----:B------:R-:W-:Y:S01]  /*1e70*/  UIMAD UR34, UR6, UR13, UR4 ;  /* 0x0000000d062272a4 */ /* 0x000fe2000f8e0204 */
[----:B------:R-:W-:Y:S01]  /*1e80*/  IMAD.IADD R0, R15, 0x1, -R0 ;  /* 0x000000010f007824 */ /* 0x000fe200078e0a00 */
[----:B------:R-:W-:Y:S01]  /*1e90*/  UIADD3 UR7, UR6, UR11, URZ ;  /* 0x0000000b06077290 */ /* 0x000fe2000fffe03f */
[----:B------:R-:W-:Y:S01]  /*1ea0*/  IADD3.X R5, R233, UR44, RZ, P0, !PT ;  /* 0x0000002ce9057c10 */ /* 0x000fe200087fe4ff */
[----:B------:R-:W-:Y:S01]  /*1eb0*/  UIMAD.WIDE UR12, UR12, UR18, UR8 ;  /* 0x000000120c0c72a5 */ /* 0x000fe2000f8e0208 */
[----:B------:R-:W-:Y:S01]  /*1ec0*/  IMAD R0, R2, UR61, R0 ;  /* 0x0000003d02007c24 */ /* 0x000fe2000f8e0200 */
[----:B------:R-:W-:-:S02]  /*1ed0*/  UIADD3 UR4, -UR5, UR10, UR17 ;  /* 0x0000000a05047290 */ /* 0x000fc4000fffe111 */
[----:B------:R-:W-:Y:S01]  /*1ee0*/  ULDC.64 UR8, c[0x0][0x3c8] ;  /* 0x0000f20000087ab9 */ /* 0x000fe20000000a00 */
[----:B------:R-:W-:Y:S01]  /*1ef0*/  IMAD.WIDE.U32 R4, R8, c[0x0][0x370], R4 ;  /* 0x0000dc0008047a25 */ /* 0x000fe200078e0004 */
[----:B------:R-:W-:Y:S01]  /*1f00*/  UIMAD.WIDE UR6, UR7, UR18, UR8 ;  /* 0x00000012070672a5 */ /* 0x000fe2000f8e0208 */
[C---:B------:R-:W-:Y:S01]  /*1f10*/  IADD3 R2, P0, R0.reuse, UR45, RZ ;  /* 0x0000002d00027c10 */ /* 0x040fe2000ff1e0ff */
[----:B------:R-:W-:Y:S01]  /*1f20*/  UMOV UR14, UR12 ;  /* 0x0000000c000e7c82 */ /* 0x000fe20008000000 */
[----:B------:R1:W2:Y:S01]  /*1f30*/  R2UR UR9, R10 ;  /* 0x000000000a0973c2 */ /* 0x0002a200000e0000 */
[----:B------:R-:W-:Y:S01]  /*1f40*/  ULDC UR18, c[0x0][0x2e8] ;  /* 0x0000ba0000127ab9 */ /* 0x000fe20000000800 */
[----:B------:R-:W-:Y:S01]  /*1f50*/  IADD3 R5, R5, UR34, RZ ;  /* 0x0000002205057c10 */ /* 0x000fe2000fffe0ff */
[----:B------:R-:W-:Y:S01]  /*1f60*/  UIADD3 UR4, UR4, -UR18, URZ ;  /* 0x8000001204047290 */ /* 0x000fe2000fffe03f */
[----:B------:R-:W-:Y:S01]  /*1f70*/  LEA.HI.X.SX32 R189, R0, UR40, 0x1, P0 ;  /* 0x0000002800bd7c11 */ /* 0x000fe200080f0eff */
[----:B------:R-:W-:Y:S01]  /*1f80*/  IMAD.U32 R0, RZ, RZ, UR51 ;  /* 0x00000033ff007e24 */ /* 0x000fe2000f8e00ff */
[----:B------:R-:W-:Y:S01]  /*1f90*/  UMOV UR16, UR6 ;  /* 0x0000000600107c82 */ /* 0x000fe20008000000 */
[----:B------:R-:W-:Y:S01]  /*1fa0*/  LEA R190, P2, R2, c[0x0][0x350], 0x2 ;  /* 0x0000d40002be7a11 */ /* 0x000fe200078410ff */
[----:B------:R-:W-:Y:S01]  /*1fb0*/  USHF.R.S32.HI UR18, URZ, 0x1f, UR4 ;  /* 0x0000001f3f127899 */ /* 0x000fe20008011404 */
[----:B------:R-:W-:Y:S01]  /*1fc0*/  IMAD.WIDE.U32 R4, R0, c[0x0][0x378], R4 ;  /* 0x0000de0000047a25 */ /* 0x000fe200078e0004 */
[----:B------:R1:W3:Y:S01]  /*1fd0*/  R2UR UR8, R9 ;  /* 0x00000000090873c2 */ /* 0x0002e200000e0000 */
[----:B------:R-:W-:Y:S01]  /*1fe0*/  UMOV UR15, UR7 ;  /* 0x00000007000f7c82 */ /* 0x000fe20008000000 */
[----:B------:R-:W-:Y:S01]  /*1ff0*/  LEA.HI.X R189, R2, c[0x0][0x354], R189, 0x2, P2 ;  /* 0x0000d50002bd7a11 */ /* 0x000fe200010f14bd */
[----:B------:R-:W-:Y:S01]  /*2000*/  ULEA.HI UR18, UR18, UR4, URZ, 0x6 ;  /* 0x0000000412127291 */ /* 0x000fe2000f8f303f */
[----:B------:R-:W-:Y:S01]  /*2010*/  IADD3 R5, R5, UR35, RZ ;  /* 0x0000002305057c10 */ /* 0x000fe2000fffe0ff */
[----:B------:R-:W-:Y:S01]  /*2020*/  IMAD.WIDE.U32 R6, R0, c[0x0][0x1a8], R6 ;  /* 0x00006a0000067a25 */ /* 0x000fe200078e0006 */
[----:B------:R-:W-:-:S02]  /*2030*/  UIADD3 UR6, UR46, -0x1, URZ ;  /* 0xffffffff2e067890 */ /* 0x000fc4000fffe03f */
[----:B------:R-:W-:Y:S01]  /*2040*/  USHF.R.S32.HI UR18, URZ, 0x6, UR18 ;  /* 0x000000063f127899 */ /* 0x000fe20008011412 */
[----:B------:R-:W-:Y:S01]  /*2050*/  IMAD R0, R14, c[0x0][0x370], RZ ;  /* 0x0000dc000e007a24 */ /* 0x000fe200078e02ff */
[----:B------:R-:W-:Y:S01]  /*2060*/  IADD3 R7, R7, UR38, RZ ;  /* 0x0000002607077c10 */ /* 0x000fe2000fffe0ff */
[----:B------:R-:W-:Y:S01]  /*2070*/  IMAD.WIDE.U32 R4, R238, c[0x0][0x370], R4 ;  /* 0x0000dc00ee047a25 */ /* 0x000fe200078e0004 */
[----:B------:R-:W-:Y:S01]  /*2080*/  UISETP.LT.AND UP1, UPT, URZ, UR18, UPT ;  /* 0x000000123f00728c */ /* 0x000fe2000bf21270 */
[----:B------:R-:W-:Y:S02]  /*2090*/  LEA R200, P4, R6, c[0x0][0x160], 0x1 ;  /* 0x0000580006c87a11 */ /* 0x000fe400078808ff */
[----:B------:R-:W-:Y:S01]  /*20a0*/  IMAD R0, R238, c[0x0][0x374], R0 ;  /* 0x0000dd00ee007a24 */ /* 0x000fe200078e0200 */
[----:B------:R-:W-:Y:S01]  /*20b0*/  USEL UR18, URZ, UR18, !UP1 ;  /* 0x000000123f127287 */ /* 0x000fe2000c800000 */
[----:B------:R-:W-:Y:S02]  /*20c0*/  LEA R198, P3, R4, c[0x0][0x330], 0x1 ;  /* 0x0000cc0004c67a11 */ /* 0x000fe400078608ff */
[----:B------:R-:W-:Y:S01]  /*20d0*/  IMAD.IADD R0, R5, 0x1, R0 ;  /* 0x0000000105007824 */ /* 0x000fe200078e0200 */
[----:B------:R-:W-:Y:S01]  /*20e0*/  UISETP.GT.AND UP1, UPT, UR46, UR18, UPT ;  /* 0x000000122e00728c */ /* 0x000fe2000bf24270 */
[----:B------:R-:W-:-:S03]  /*20f0*/  LEA.HI.X R201, R6, c[0x0][0x164], R7, 0x1, P4 ;  /* 0x0000590006c97a11 */ /* 0x000fc600020f0c07 */
[----:B------:R-:W-:Y:S02]  /*2100*/  LEA.HI.X R199, R4, c[0x0][0x334], R0, 0x1, P3 ;  /* 0x0000cd0004c77a11 */ /* 0x000fe400018f0c00 */
[----:B------:R-:W-:-:S13]  /*2110*/  PLOP3.LUT P0, PT, PT, PT, UP1, 0x80, 0x0 ;  /* 0x000000000000781c */ /* 0x000fda0003f0f018 */
[----:B-123--:R-:W-:Y:S05]  /*2120*/  @P0 BRA `(.L_x_1124) ;  /* 0x00000b2000000947 */ /* 0x00efea0003800000 */
        /* <DEDUP_REMOVED lines=18> */
.L_x_1125:
[----:B------:R-:W-:Y:S02]  /*2250*/  @UP0 UIADD3 UR4, UR32, UR37, URZ ;  /* 0x0000002520040290 */ /* 0x000fe4000fffe03f */
[----:B------:R-:W-:Y:S02]  /*2260*/  ULDC.64 UR10, c[0x0][0x3a8] ;  /* 0x0000ea00000a7ab9 */ /* 0x000fe40000000a00 */
[----:B------:R-:W-:-:S04]  /*2270*/  @UP0 UIMAD.WIDE.U32 UR6, UR4, UR10, URZ ;  /* 0x0000000a040602a5 */ /* 0x000fc8000f8e003f */
[----:B------:R-:W-:Y:S01]  /*2280*/  @UP0 UIMAD UR4, UR4, UR11, UR7 ;  /* 0x0000000b040402a4 */ /* 0x000fe2000f8e0207 */
        /* <DEDUP_REMOVED lines=11> */
[----:B------:R-:W-:Y:S02]  /*2340*/  UIADD3 UR4, UR7, UR4, URZ ;  /* 0x0000000407047290 */ /* 0x000fe4000fffe03f */
.L_x_1126:
        /* <DEDUP_REMOVED lines=8> */
[----:B------:R-:W-:Y:S02]  /*23d0*/  USHF.R.S32.HI UR12, URZ, 0x1f, UR51 ;  /* 0x0000001f3f0c7899 */ /* 0x000fe40008011433 */
        /* <DEDUP_REMOVED lines=20> */
.L_x_1128:
[----:B------:R-:W-:Y:S05]  /*2520*/  BSYNC B0 ;  /* 0x0000000000007941 */ /* 0x000fea0003800000 */
.L_x_1127:
[----:B------:R-:W-:Y:S01]  /*2530*/  IADD3 R0, R238, 0x20, RZ ;  /* 0x00000020ee007810 */ /* 0x000fe20007ffe0ff */
[----:B------:R-:W-:Y:S03]  /*2540*/  BSSY B0, `(.L_x_1129) ;  /* 0x000000e000007945 */ /* 0x000fe60003800000 */
[----:B------:R-:W-:-:S13]  /*2550*/  ISETP.GE.OR P2, PT, R0, UR5, P4 ;  /* 0x0000000500007c0c */ /* 0x000fda000a746670 */
        /* <DEDUP_REMOVED lines=12> */
.L_x_1130:
[----:B------:R-:W-:Y:S05]  /*2620*/  BSYNC B0 ;  /* 0x0000000000007941 */ /* 0x000fea0003800000 */
.L_x_1129:
        /* <DEDUP_REMOVED lines=15> */
.L_x_1132:
[----:B------:R-:W-:Y:S05]  /*2720*/  BSYNC B0 ;  /* 0x0000000000007941 */ /* 0x000fea0003800000 */
.L_x_1131:
[----:B------:R-:W-:Y:S01]  /*2730*/  IADD3 R0, R238, 0x60, RZ ;  /* 0x00000060ee007810 */ /* 0x000fe20007ffe0ff */
[----:B------:R-:W-:Y:S03]  /*2740*/  BSSY B0, `(.L_x_1133) ;  /* 0x000000d000007945 */ /* 0x000fe60003800000 */
[----:B------:R-:W-:-:S13]  /*2750*/  ISETP.GE.OR P0, PT, R0, UR5, P4 ;  /* 0x0000000500007c0c */ /* 0x000fda000a706670 */
        /* <DEDUP_REMOVED lines=11> */
.L_x_1134:
[----:B------:R-:W-:Y:S05]  /*2810*/  BSYNC B0 ;  /* 0x0000000000007941 */ /* 0x000fea0003800000 */
.L_x_1133:
[----:B------:R-:W-:Y:S01]  /*2820*/  ULDC.64 UR10, c[0x0][0x3a8] ;  /* 0x0000ea00000a7ab9 */ /* 0x000fe20000000a00 */
[----:B--2---:R-:W-:Y:S01]  /*2830*/  IMAD.U32 R4, RZ, RZ, UR17 ;  /* 0x00000011ff047e24 */ /* 0x004fe2000f8e00ff */
[----:B------:R-:W-:Y:S01]  /*2840*/  UIMAD UR5, UR36, UR10, URZ ;  /* 0x0000000a240572a4 */ /* 0x000fe2000f8e023f */
[----:B------:R-:W-:Y:S01]  /*2850*/  BSSY B0, `(.L_x_1135) ;  /* 0x0000017000007945 */ /* 0x000fe20003800000 */
[----:B------:R-:W-:Y:S01]  /*2860*/  USHF.R.S32.HI UR12, URZ, 0x1f, UR51 ;  /* 0x0000001f3f0c7899 */ /* 0x000fe20008011433 */
[----:B------:R-:W-:Y:S01]  /*2870*/  IMAD.WIDE.U32 R4, R4, c[0x0][0x3a8], R232 ;  /* 0x0000ea0004047a25 */ /* 0x000fe200078e00e8 */
[----:B------:R-:W-:-:S04]  /*2880*/  UIMAD UR5, UR17, UR11, UR5 ;  /* 0x0000000b110572a4 */ /* 0x000fc8000f8e0205 */
[----:B------:R-:W-:Y:S01]  /*2890*/  IADD3 R4, P4, R4, UR6, RZ ;  /* 0x0000000604047c10 */ /* 0x000fe2000ff9e0ff */
[----:B------:R-:W-:Y:S01]  /*28a0*/  ULDC.64 UR6, c[0x0][0x3c0] ;  /* 0x0000f00000067ab9 */ /* 0x000fe20000000a00 */
[----:B------:R-:W-:Y:S01]  /*28b0*/  MOV R0, UR5 ;  /* 0x0000000500007c02 */ /* 0x000fe20008000f00 */
        /* <DEDUP_REMOVED lines=16> */
.L_x_1136:
[----:B------:R-:W-:Y:S05]  /*29c0*/  BSYNC B0 ;  /* 0x0000000000007941 */ /* 0x000fea0003800000 */
.L_x_1135:
        /* <DEDUP_REMOVED lines=13> */
.L_x_1138:
[----:B------:R-:W-:Y:S05]  /*2aa0*/  BSYNC B0 ;  /* 0x0000000000007941 */ /* 0x000fea0003800000 */
.L_x_1137:
        /* <DEDUP_REMOVED lines=13> */
.L_x_1140:
[----:B------:R-:W-:Y:S05]  /*2b80*/  BSYNC B0 ;  /* 0x0000000000007941 */ /* 0x000fea0003800000 */
.L_x_1139:
        /* <DEDUP_REMOVED lines=12> */
.L_x_1124:
[----:B------:R-:W-:Y:S01]  /*2c50*/  ULDC.64 UR34, c[0x0][0x1a0] ;  /* 0x0000680000227ab9 */ /* 0x000fe20000000a00 */
[----:B------:R-:W-:Y:S01]  /*2c60*/  IMAD.U32 R4, RZ, RZ, UR17 ;  /* 0x00000011ff047e24 */ /* 0x000fe2000f8e00ff */
[----:B------:R-:W-:Y:S01]  /*2c70*/  UIMAD UR4, UR36, UR34, URZ ;  /* 0x00000022240472a4 */ /* 0x000fe2000f8e023f */
[----:B------:R-:W-:Y:S01]  /*2c80*/  IMAD R2, R12, c[0x0][0x1b8], RZ ;  /* 0x00006e000c027a24 */ /* 0x000fe200078e02ff */
[----:B------:R-:W-:Y:S01]  /*2c90*/  BSSY B0, `(.L_x_1142) ;  /* 0x0000023000007945 */ /* 0x000fe20003800000 */
[----:B------:R-:W-:Y:S01]  /*2ca0*/  IMAD.WIDE.U32 R4, R4, c[0x0][0x1a0], R232 ;  /* 0x0000680004047a25 */ /* 0x000fe200078e00e8 */
[----:B------:R-:W-:-:S03]  /*2cb0*/  UIMAD UR4, UR17, UR35, UR4 ;  /* 0x00000023110472a4 */ /* 0x000fc6000f8e0204 */
[----:B------:R-:W-:Y:S01]  /*2cc0*/  IMAD R2, R11, c[0x0][0x1bc], R2 ;  /* 0x00006f000b027a24 */ /* 0x000fe200078e0202 */
[----:B------:R-:W-:Y:S02]  /*2cd0*/  IADD3 R4, P0, R4, UR47, RZ ;  /* 0x0000002f04047c10 */ /* 0x000fe4000ff1e0ff */
[----:B------:R-:W-:Y:S01]  /*2ce0*/  IMAD.U32 R0, RZ, RZ, UR4 ;  /* 0x00000004ff007e24 */ /* 0x000fe2000f8e00ff */
[----:B------:R-:W-:-:S04]  /*2cf0*/  ULEA.HI UR4, UR6, UR6, URZ, 0x1 ;  /* 0x0000000606047291 */ /* 0x000fc8000f8f083f */
[----:B------:R-:W-:Y:S01]  /*2d00*/  IADD3.X R5, R5, UR49, R0, P0, !PT ;  /* 0x0000003105057c10 */ /* 0x000fe200087fe400 */
[----:B------:R-:W-:Y:S01]  /*2d10*/  ULOP3.LUT UR4, UR4, 0xfffffffe, URZ, 0xc0, !UPT ;  /* 0xfffffffe04047892 */ /* 0x000fe2000f8ec03f */
[----:B------:R-:W-:Y:S02]  /*2d20*/  PLOP3.LUT P0, PT, PT, PT, UP6, 0x80, 0x0 ;  /* 0x000000000000781c */ /* 0x000fe40003f0f068 */
[----:B------:R-:W-:Y:S01]  /*2d30*/  SHF.L.U32 R0, R242, 0x1, RZ ;  /* 0x00000001f2007819 */ /* 0x000fe200000006ff */
[----:B------:R-:W-:Y:S01]  /*2d40*/  UIADD3 UR4, UR6, -UR4, URZ ;  /* 0x8000000406047290 */ /* 0x000fe2000fffe03f */
[----:B------:R-:W-:-:S03]  /*2d50*/  IMAD.WIDE.U32 R4, R11, c[0x0][0x1b8], R4 ;  /* 0x00006e000b047a25 */ /* 0x000fc600078e0004 */
[----:B------:R-:W-:Y:S02]  /*2d60*/  UISETP.NE.AND UP0, UPT, UR4, 0x1, UPT ;  /* 0x000000010400788c */ /* 0x000fe4000bf05270 */
[----:B------:R-:W-:Y:S01]  /*2d70*/  UIMAD UR4, UR33, -0x80, UR5 ;  /* 0xffffff80210478a4 */ /* 0x000fe2000f8e0205 */
[----:B------:R-:W-:-:S03]  /*2d80*/  IADD3 R10, R5, R2, RZ ;  /* 0x00000002050a7210 */ /* 0x000fc60007ffe0ff */
[----:B------:R-:W-:Y:S02]  /*2d90*/  @P0 BAR.SYNC.DEFER_BLOCKING 0x0 ;  /* 0x0000000000000b1d */ /* 0x000fe40000010000 */
        /* <DEDUP_REMOVED lines=18> */
.L_x_1143:
[----:B------:R-:W-:Y:S05]  /*2ec0*/  BSYNC B0 ;  /* 0x0000000000007941 */ /* 0x000fea0003800000 */
.L_x_1142:
        /* <DEDUP_REMOVED lines=8> */
[----:B------:R-:W-:Y:S02]  /*2f50*/  IADD3 R2, P0, R238, 0x20, RZ ;  /* 0x00000020ee027810 */ /* 0x000fe40007f1e0ff */
[----:B------:R-:W-:-:S03]  /*2f60*/  MOV R7, R10 ;  /* 0x0000000a00077202 */ /* 0x000fc60000000f00 */
[----:B------:R-:W-:-:S04]  /*2f70*/  IMAD.X R6, RZ, RZ, R14, P0 ;  /* 0x000000ffff067224 */ /* 0x000fc800000e060e */
[----:B---3--:R-:W-:Y:S02]  /*2f80*/  IMAD R8, R6, c[0x0][0x1a0], RZ ;  /* 0x0000680006087a24 */ /* 0x008fe400078e02ff */
[----:B------:R-:W-:-:S04]  /*2f90*/  IMAD.MOV.U32 R6, RZ, RZ, R4 ;  /* 0x000000ffff067224 */ /* 0x000fc800078e0004 */
        /* <DEDUP_REMOVED lines=9> */
.L_x_1145:
[----:B------:R-:W-:Y:S05]  /*3030*/  BSYNC B0 ;  /* 0x0000000000007941 */ /* 0x000fea0003800000 */
.L_x_1144:
        /* <DEDUP_REMOVED lines=22> */
.L_x_1147:
[----:B------:R-:W-:Y:S05]  /*31a0*/  BSYNC B0 ;  /* 0x0000000000007941 */ /* 0x000fea0003800000 */
.L_x_1146:
        /* <DEDUP_REMOVED lines=21> */
.L_x_1149:
[----:B------:R-:W-:Y:S05]  /*3300*/  BSYNC B0 ;  /* 0x0000000000007941 */ /* 0x000fea0003800000 */
.L_x_1148:
        /* <DEDUP_REMOVED lines=13> */
.L_x_1151:
[----:B------:R-:W-:Y:S05]  /*33e0*/  BSYNC B0 ;  /* 0x0000000000007941 */ /* 0x000fea0003800000 */
.L_x_1150:
[----:B------:R-:W-:Y:S01]  /*33f0*/  ISETP.GE.AND P1, PT, R13, UR4, PT ;  /* 0x000000040d007c0c */ /* 0x000fe2000bf26270 */
[----:B------:R-:W-:-:S12]  /*3400*/  BSSY B0, `(.L_x_1152) ;  /* 0x000000e000007945 */ /* 0x000fd80003800000 */
[----:B------:R1:W-:Y:S01]  /*3410*/  @P1 STS.128 [R0+0x5000], RZ ;  /* 0x005000ff00001388 */ /* 0x0003e20000000c00 */
[----:B------:R-:W-:Y:S05]  /*3420*/  @P1 BRA `(.L_x_1153) ;  /* 0x000000b000001947 */ /* 0x000fea0003800000 */
[----:B------:R-:W-:-:S13]  /*3430*/  ISETP.GE.AND P0, PT, R232, c[0x0][0x220], PT ;  /* 0x00008800e8007a0c */ /* 0x000fda0003f06270 */
[----:B------:R1:W-:Y:S01]  /*3440*/  @P0 STS.128 [R0+0x5000], RZ ;  /* 0x005000ff00000388 */ /* 0x0003e20000000c00 */
[----:B------:R-:W-:Y:S05]  /*3450*/  @P0 BRA `(.L_x_1153) ;  /* 0x0000008000000947 */ /* 0x000fea0003800000 */
[----:B------:R-:W-:Y:S02]  /*3460*/  IMAD.MOV.U32 R2, RZ, RZ, c[0x0][0x370] ;  /* 0x0000dc00ff027624 */ /* 0x000fe400078e00ff */
[----:B---3--:R-:W-:-:S03]  /*3470*/  IMAD.MOV.U32 R5, RZ, RZ, c[0x0][0x374] ;  /* 0x0000dd00ff057624 */ /* 0x008fc600078e00ff */
[----:B------:R-:W-:-:S04]  /*3480*/  LEA R4, P0, R2, R198, 0x6 ;  /* 0x000000c602047211 */ /* 0x000fc800078030ff */
[----:B------:R-:W-:-:S05]  /*3490*/  LEA.HI.X R5, R2, R199, R5, 0x6, P0 ;  /* 0x000000c702057211 */ /* 0x000fca00000f3405 */
[----:B------:R-:W-:Y:S01]  /*34a0*/  @!PT LDS RZ, [RZ] ;  /* 0x00000000fffff984 */ /* 0x000fe20000000800 */
[----:B------:R-:W-:Y:S01]  /*34b0*/  @!PT LDS RZ, [RZ] ;  /* 0x00000000fffff984 */ /* 0x000fe20000000800 */
[----:B------:R-:W-:Y:S01]  /*34c0*/  @!PT LDS RZ, [RZ] ;  /* 0x00000000fffff984 */ /* 0x000fe20000000800 */
[----:B------:R3:W-:Y:S04]  /*34d0*/  LDGSTS.E.BYPASS.LTC128B.128 [R0+0x5000], [R4.64] ;  /* 0x0500000004007fae */ /* 0x0007e8000b901d48 */
.L_x_1153:
[----:B------:R-:W-:Y:S05]  /*34e0*/  BSYNC B0 ;  /* 0x0000000000007941 */ /* 0x000fea0003800000 */
.L_x_1152:
[----:B------:R-:W-:Y:S01]  /*34f0*/  PLOP3.LUT P0, PT, PT, PT, UP0, 0x40, 0x0 ;  /* 0x000000000000781c */ /* 0x000fe20003f0e808 */
[----:B------:R-:W-:Y:S01]  /*3500*/  BSSY B0, `(.L_x_1154) ;  /* 0x0000013000007945 */ /* 0x000fe20003800000 */
[----:B------:R-:W-:-:S04]  /*3510*/  IADD3 R2, R242, 0x1000, RZ ;  /* 0x00001000f2027810 */ /* 0x000fc80007ffe0ff */
        /* <DEDUP_REMOVED lines=17> */
.L_x_1155:
[----:B------:R-:W-:Y:S05]  /*3630*/  BSYNC B0 ;  /* 0x0000000000007941 */ /* 0x000fea0003800000 */
.L_x_1154:
        /* <DEDUP_REMOVED lines=20> */
.L_x_1157:
[----:B------:R-:W-:Y:S05]  /*3780*/  BSYNC B0 ;  /* 0x0000000000007941 */ /* 0x000fea0003800000 */
.L_x_1156:
[----:B------:R-:W-:Y:S01]  /*3790*/  ULDC.64 UR34, c[0x0][0x198] ;  /* 0x0000660000227ab9 */ /* 0x000fe20000000a00 */
[----:B---3--:R-:W-:Y:S01]  /*37a0*/  IMAD.U32 R4, RZ, RZ, UR17 ;  /* 0x00000011ff047e24 */ /* 0x008fe2000f8e00ff */
[----:B------:R-:W-:Y:S01]  /*37b0*/  UIMAD UR7, UR36, UR34, URZ ;  /* 0x00000022240772a4 */ /* 0x000fe2000f8e023f */
[C---:B------:R-:W-:Y:S01]  /*37c0*/  SHF.L.U64.HI R8, R239.reuse, 0x2, R252 ;  /* 0x00000002ef087819 */ /* 0x040fe200000102fc */
[----:B------:R-:W-:Y:S01]  /*37d0*/  IMAD.MOV.U32 R237, RZ, RZ, 0x7f800000 ;  /* 0x7f800000ffed7424 */ /* 0x000fe200078e00ff */
[----:B------:R-:W-:Y:S01]  /*37e0*/  ISETP.GE.AND P2, PT, R239, UR4, PT ;  /* 0x00000004ef007c0c */ /* 0x000fe2000bf46270 */
[----:B------:R-:W-:Y:S01]  /*37f0*/  UIMAD UR7, UR17, UR35, UR7 ;  /* 0x00000023110772a4 */ /* 0x000fe2000f8e0207 */
[----:B------:R-:W-:-:S05]  /*3800*/  IMAD.WIDE.U32 R4, R4, c[0x0][0x198], R232 ;  /* 0x0000660004047a25 */ /* 0x000fca00078e00e8 */
[----:B------:R-:W-:Y:S01]  /*3810*/  IMAD.U32 R2, RZ, RZ, UR7 ;  /* 0x00000007ff027e24 */ /* 0x000fe2000f8e00ff */
[----:B------:R-:W-:Y:S01]  /*3820*/  IADD3 R6, P0, R4, UR39, RZ ;  /* 0x0000002704067c10 */ /* 0x000fe2000ff1e0ff */
[----:B------:R-:W-:-:S03]  /*3830*/  IMAD.SHL.U32 R4, R239, 0x4, RZ ;  /* 0x00000004ef047824 */ /* 0x000fc600078e00ff */
[----:B------:R-:W-:Y:S02]  /*3840*/  IADD3.X R7, R5, UR42, R2, P0, !PT ;  /* 0x0000002a05077c10 */ /* 0x000fe400087fe402 */
[C---:B------:R-:W-:Y:S02]  /*3850*/  IADD3 R5, R239.reuse, 0x8, RZ ;  /* 0x00000008ef057810 */ /* 0x040fe40007ffe0ff */
[----:B------:R-:W-:Y:S02]  /*3860*/  IADD3 R4, P1, R4, UR14, RZ ;  /* 0x0000000e04047c10 */ /* 0x000fe4000ff3e0ff */
[----:B------:R-:W-:Y:S02]  /*3870*/  IADD3 R2, R239, 0x28, RZ ;  /* 0x00000028ef027810 */ /* 0x000fe40007ffe0ff */
[----:B------:R-:W-:Y:S02]  /*3880*/  ISETP.GE.AND P0, PT, R5, UR4, PT ;  /* 0x0000000405007c0c */ /* 0x000fe4000bf06270 */
[----:B------:R-:W-:-:S02]  /*3890*/  IADD3.X R5, R8, UR13, RZ, P1, !PT ;  /* 0x0000000d08057c10 */ /* 0x000fc40008ffe4ff */
[----:B------:R-:W-:Y:S01]  /*38a0*/  ISETP.GE.AND P1, PT, R2, UR4, PT ;  /* 0x0000000402007c0c */ /* 0x000fe2000bf26270 */
[----:B------:R-:W-:Y:S01]  /*38b0*/  IMAD.MOV.U32 R236, RZ, RZ, 0x7f800000 ;  /* 0x7f800000ffec7424 */ /* 0x000fe200078e00ff */
[----:B------:R-:W-:Y:S01]  /*38c0*/  IADD3 R8, R239, 0x20, RZ ;  /* 0x00000020ef087810 */ /* 0x000fe20007ffe0ff */
[----:B------:R3:W5:Y:S01]  /*38d0*/  @!P2 LDG.E R237, [R4.64] ;  /* 0x0000000804eda981 */ /* 0x000762000c1e1900 */
[----:B------:R-:W-:Y:S02]  /*38e0*/  SHF.R.S32.HI R9, RZ, 0x1f, R2 ;  /* 0x0000001fff097819 */ /* 0x000fe40000011402 */
[----:B------:R-:W-:-:S03]  /*38f0*/  ISETP.GE.AND P2, PT, R8, UR4, PT ;  /* 0x0000000408007c0c */ /* 0x000fc6000bf46270 */
[----:B------:R3:W5:Y:S01]  /*3900*/  @!P0 LDG.E R236, [R4.64+0x20] ;  /* 0x0000200804ec8981 */ /* 0x000762000c1e1900 */
[----:B------:R-:W-:Y:S02]  /*3910*/  IMAD.MOV.U32 R234, RZ, RZ, 0x7f800000 ;  /* 0x7f800000ffea7424 */ /* 0x000fe400078e00ff */
[----:B------:R-:W-:Y:S01]  /*3920*/  IMAD.MOV.U32 R235, RZ, RZ, 0x7f800000 ;  /* 0x7f800000ffeb7424 */ /* 0x000fe200078e00ff */
[----:B------:R-:W-:-:S04]  /*3930*/  @!P1 LEA R8, P0, R2, UR14, 0x2 ;  /* 0x0000000e02089c11 */ /* 0x000fc8000f8010ff */
[----:B------:R-:W-:Y:S01]  /*3940*/  @!P1 LEA.HI.X R9, R2, UR13, R9, 0x2, P0 ;  /* 0x0000000d02099c11 */ /* 0x000fe200080f1409 */
[----:B------:R1:W-:Y:S04]  /*3950*/  @P6 STS.128 [R0+0x6000], RZ ;  /* 0x006000ff00006388 */ /* 0x0003e80000000c00 */
[----:B------:R1:W5:Y:S01]  /*3960*/  @!P1 LDG.E R234, [R8.64] ;  /* 0x0000000808ea9981 */ /* 0x000362000c1e1900 */
[----:B------:R-:W-:Y:S01]  /*3970*/  IMAD R2, R12, c[0x0][0x1b0], RZ ;  /* 0x00006c000c027a24 */ /* 0x000fe200078e02ff */
[----:B------:R-:W-:Y:S02]  /*3980*/  BSSY B0, `(.L_x_1158) ;  /* 0x0000015000007945 */ /* 0x000fe40003800000 */
[----:B------:R3:W5:Y:S01]  /*3990*/  @!P2 LDG.E R235, [R4.64+0x80] ;  /* 0x0000800804eba981 */ /* 0x000762000c1e1900 */
[----:B------:R-:W-:-:S02]  /*39a0*/  IMAD R2, R11, c[0x0][0x1b4], R2 ;  /* 0x00006d000b027a24 */ /* 0x000fc400078e0202 */
[----:B---3--:R-:W-:-:S04]  /*39b0*/  IMAD.WIDE.U32 R4, R11, c[0x0][0x1b0], R6 ;  /* 0x00006c000b047a25 */ /* 0x008fc800078e0006 */
        /* <DEDUP_REMOVED lines=17> */
.L_x_1159:
[----:B-1----:R-:W-:Y:S05]  /*3ad0*/  BSYNC B0 ;  /* 0x0000000000007941 */ /* 0x002fea0003800000 */
.L_x_1158:
[----:B------:R1:W-:Y:S01]  /*3ae0*/  @P5 STS.128 [R0+0x7000], RZ ;  /* 0x007000ff00005388 */ /* 0x0003e20000000c00 */
[----:B------:R-:W-:Y:S01]  /*3af0*/  BSSY B0, `(.L_x_1160) ;  /* 0x0000013000007945 */ /* 0x000fe20003800000 */
        /* <DEDUP_REMOVED lines=18> */
.L_x_1161:
[----:B------:R-:W-:Y:S05]  /*3c20*/  BSYNC B0 ;  /* 0x0000000000007941 */ /* 0x000fea0003800000 */
.L_x_1160:
        /* <DEDUP_REMOVED lines=20> */
.L_x_1163:
[----:B------:R-:W-:Y:S05]  /*3d70*/  BSYNC B0 ;  /* 0x0000000000007941 */ /* 0x000fea0003800000 */
.L_x_1162:
        /* <DEDUP_REMOVED lines=19> */
.L_x_1165:
[----:B------:R-:W-:Y:S05]  /*3eb0*/  BSYNC B0 ;  /* 0x0000000000007941 */ /* 0x000fea0003800000 */
.L_x_1164:
[----:B------:R-:W0:Y:S01]  /*3ec0*/  LDGDEPBAR ;  /* 0x00000000000079af */ /* 0x000e220000000000 */
[----:B-1234-:R-:W-:Y:S01]  /*3ed0*/  LEA.HI R0, R16, R15, RZ, 0x4 ;  /* 0x0000000f10007211 */ /* 0x01efe200078f20ff */
[----:B------:R-:W-:Y:S01]  /*3ee0*/  IMAD.MOV.U32 R180, RZ, RZ, 0x20 ;  /* 0x00000020ffb47424 */ /* 0x000fe200078e00ff */
[----:B------:R-:W-:Y:S01]  /*3ef0*/  PLOP3.LUT P3, PT, PT, PT, UP0, 0x40, 0x0 ;  /* 0x000000000000781c */ /* 0x000fe20003f6e808 */
[----:B------:R-:W-:Y:S01]  /*3f00*/  IMAD.MOV.U32 R128, RZ, RZ, 0x40 ;  /* 0x00000040ff807424 */ /* 0x000fe200078e00ff */
[----:B------:R-:W-:Y:S01]  /*3f10*/  LOP3.LUT R0, R0, 0xfffffff0, RZ, 0xc0, !PT ;  /* 0xfffffff000007812 */ /* 0x000fe200078ec0ff */
[----:B------:R-:W-:Y:S01]  /*3f20*/  UIADD3 UR4, UR17, UR10, URZ ;  /* 0x0000000a11047290 */ /* 0x000fe2000fffe03f */
[----:B------:R-:W-:Y:S01]  /*3f30*/  PLOP3.LUT P2, PT, PT, PT, UP0, 0x40, 0x0 ;  /* 0x000000000000781c */ /* 0x000fe20003f4e808 */
[----:B------:R-:W-:Y:S01]  /*3f40*/  IMAD.MOV.U32 R219, RZ, RZ, R187 ;  /* 0x000000ffffdb7224 */ /* 0x000fe200078e00bb */
[----:B------:R-:W-:Y:S01]  /*3f50*/  CS2R R94, SRZ ;  /* 0x00000000005e7805 */ /* 0x000fe2000001ff00 */
[----:B------:R-:W-:Y:S01]  /*3f60*/  IMAD.IADD R0, R15, 0x1, -R0 ;  /* 0x000000010f007824 */ /* 0x000fe200078e0a00 */
[----:B------:R-:W-:Y:S01]  /*3f70*/  UIADD3 UR4, -UR5, 0x80, UR4 ;  /* 0x0000008005047890 */ /* 0x000fe2000fffe104 */
        /* <DEDUP_REMOVED lines=12> */
[----:B------:R-:W-:-:S04]  /*4040*/  DEPBAR.LE SB0, 0x1 ;  /* 0x000080400000791a */ /* 0x000fc80000000000 */
[----:B------:R-:W-:Y:S01]  /*4050*/  BAR.SYNC.DEFER_BLOCKING 0x0 ;  /* 0x0000000000007b1d */ /* 0x000fe20000010000 */
        /* <DEDUP_REMOVED lines=42> */
[----:B------:R-:W-:Y:S01]  /*4300*/  ULDC UR7, c[0x0][0x2e8] ;  /* 0x0000ba0000077ab9 */ /* 0x000fe20000000800 */
[----:B------:R1:W1:Y:S01]  /*4310*/  LDSM.16.M88.4 R160, [R177+0xa800] ;  /* 0x00a80000b1a0783b */ /* 0x0002620000000200 */
[----:B------:R-:W-:-:S02]  /*4320*/  UIADD3 UR34, UR4, -UR7, URZ ;  /* 0x8000000704227290 */ /* 0x000fc4000fffe03f */
[----:B------:R-:W-:Y:S01]  /*4330*/  UIADD3 UR35, UR17, 0x80, URZ ;  /* 0x0000008011237890 */ /* 0x000fe2000fffe03f */
[----:B------:R1:W1:Y:S01]  /*4340*/  LDSM.16.M88.4 R164, [R178+0xa000] ;  /* 0x00a00000b2a4783b */ /* 0x0002620000000200 */
[----:B------:R-:W-:-:S03]  /*4350*/  ULDC UR12, c[0x0][0x2e4] ;  /* 0x0000b900000c7ab9 */ /* 0x000fc60000000800 */
[----:B------:R1:W1:Y:S04]  /*4360*/  LDSM.16.M88.4 R168, [R178+0xa800] ;  /* 0x00a80000b2a8783b */ /* 0x0002680000000200 */
.L_x_1170:
[----:B------:R-:W0:Y:S01]  /*4370*/  LDGDEPBAR ;  /* 0x00000000000079af */ /* 0x000e220000000000 */
[----:B------:R-:W-:Y:S01]  /*4380*/  IADD3 R8, P0, R241, UR16, RZ ;  /* 0x00000010f1087c10 */ /* 0x000fe2000ff1e0ff */
[----:B------:R-:W-:Y:S01]  /*4390*/  USHF.L.U32 UR4, UR6, 0x6, URZ ;  /* 0x0000000606047899 */ /* 0x000fe2000800063f */
[C---:B------:R-:W-:Y:S01]  /*43a0*/  IADD3 R0, R173.reuse, R180, RZ ;  /* 0x000000b4ad007210 */ /* 0x040fe20007ffe0ff */
[----:B------:R-:W-:Y:S01]  /*43b0*/  ULDC UR7, c[0x0][0x2e4] ;  /* 0x0000b90000077ab9 */ /* 0x000fe20000000800 */
[----:B------:R-:W-:Y:S01]  /*43c0*/  IADD3.X R9, R240, UR15, RZ, P0, !PT ;  /* 0x0000000ff0097c10 */ /* 0x000fe200087fe4ff */
[----:B------:R-:W-:Y:S01]  /*43d0*/  UISETP.GE.AND UP0, UPT, UR4, UR34, UPT ;  /* 0x000000220400728c */ /* 0x000fe2000bf06270 */
[----:B------:R-:W-:Y:S02]  /*43e0*/  IADD3 R2, R173, R128, RZ ;  /* 0x00000080ad027210 */ /* 0x000fe40007ffe0ff */
[----:B------:R-:W-:Y:S02]  /*43f0*/  MOV R210, R190 ;  /* 0x000000be00d27202 */ /* 0x000fe40000000f00 */
[----:B------:R-:W-:Y:S02]  /*4400*/  MOV R211, R189 ;  /* 0x000000bd00d37202 */ /* 0x000fe40000000f00 */
[----:B------:R-:W-:Y:S01]  /*4410*/  PLOP3.LUT P0, PT, PT, PT, UP0, 0x80, 0x0 ;  /* 0x000000000000781c */ /* 0x000fe20003f0f008 */
[----:B------:R-:W-:Y:S04]  /*4420*/  DEPBAR.LE SB0, 0x0 ;  /* 0x000080000000791a */ /* 0x000fe80000000000 */
[----:B------:R-:W-:Y:S08]  /*4430*/  BAR.SYNC.DEFER_BLOCKING 0x0 ;  /* 0x0000000000007b1d */ /* 0x000ff00000010000 */
[----:B------:R-:W-:Y:S08]  /*4440*/  LDSM.16.M88.4 R32, [R173] ;  /* 0x00000000ad20783b */ /* 0x000ff00000000200 */
[----:B------:R-:W4:Y:S08]  /*4450*/  LDSM.16.M88.4 R16, [R176+0x6000] ;  /* 0x00600000b010783b */ /* 0x000f300000000200 */
[----:B------:R-:W3:Y:S08]  /*4460*/  LDSM.16.M88.4 R28, [R173+0x1000] ;  /* 0x00100000ad1c783b */ /* 0x000ef00000000200 */
[----:B-----5:R3:W5:Y:S04]  /*4470*/  LDG.E R185, [R8.64] ;  /* 0x0000000808b97981 */ /* 0x020768000c1e1900 */
[----:B------:R3:W5:Y:S04]  /*4480*/  LDG.E R186, [R8.64+0x20] ;  /* 0x0000200808ba7981 */ /* 0x000768000c1e1900 */
[----:B------:R3:W5:Y:S04]  /*4490*/  LDG.E R184, [R8.64+0x80] ;  /* 0x0000800808b87981 */ /* 0x000768000c1e1900 */
[----:B------:R3:W5:Y:S04]  /*44a0*/  LDG.E R183, [R8.64+0xa0] ;  /* 0x0000a00808b77981 */ /* 0x000768000c1e1900 */
[----:B------:R-:W2:Y:S01]  /*44b0*/  LDSM.16.M88.4 R100, [R176+0x6800] ;  /* 0x00680000b064783b */ /* 0x000ea20000000200 */
[-C--:B----4-:R-:W-:Y:S07]  /*44c0*/  HMMA.16816.F32.BF16 R4, R32, R16.reuse, RZ ;  /* 0x000000102004723c */ /* 0x090fee00000418ff */
[----:B------:R-:W-:Y:S08]  /*44d0*/  LDSM.16.M88.4 R104, [R0] ;  /* 0x000000000068783b */ /* 0x000ff00000000200 */
[----:B------:R-:W4:Y:S01]  /*44e0*/  LDSM.16.M88.4 R108, [R179+0x6000] ;  /* 0x00600000b36c783b */ /* 0x000f220000000200 */
[C---:B---3--:R-:W-:Y:S07]  /*44f0*/  HMMA.16816.F32.BF16 R8, R28.reuse, R16, RZ ;  /* 0x000000101c08723c */ /* 0x048fee00000418ff */
[----:B------:R3:W1:Y:S01]  /*4500*/  LDSM.16.M88.4 R112, [R0+0x1000] ;  /* 0x001000000070783b */ /* 0x0006620000000200 */
[-C--:B------:R-:W-:Y:S07]  /*4510*/  HMMA.16816.F32.BF16 R12, R28, R18.reuse, RZ ;  /* 0x000000121c0c723c */ /* 0x080fee00000418ff */
[----:B------:R-:W1:Y:S01]  /*4520*/  LDSM.16.M88.4 R116, [R179+0x6800] ;  /* 0x00680000b374783b */ /* 0x000e620000000200 */
[C---:B------:R-:W-:Y:S07]  /*4530*/  HMMA.16816.F32.BF16 R16, R32.reuse, R18, RZ ;  /* 0x000000122010723c */ /* 0x040fee00000418ff */
[----:B------:R-:W-:Y:S01]  /*4540*/  LDSM.16.M88.4 R120, [R2] ;  /* 0x000000000278783b */ /* 0x000fe20000000200 */
[-C--:B--2---:R-:W-:Y:S07]  /*4550*/  HMMA.16816.F32.BF16 R20, R32, R100.reuse, RZ ;  /* 0x000000642014723c */ /* 0x084fee00000418ff */
[----:B------:R-:W2:Y:S01]  /*4560*/  LDSM.16.M88.4 R124, [R177+0x6000] ;  /* 0x00600000b17c783b */ /* 0x000ea20000000200 */
[----:B---3--:R-:W-:Y:S01]  /*4570*/  IADD3 R0, R0, R128, RZ ;  /* 0x0000008000007210 */ /* 0x008fe20007ffe0ff */
[C---:B------:R-:W-:Y:S06]  /*4580*/  HMMA.16816.F32.BF16 R24, R28.reuse, R100, RZ ;  /* 0x000000641c18723c */ /* 0x040fec00000418ff */
[----:B------:R-:W-:Y:S02]  /*4590*/  LDSM.16.M88.4 R128, [R177+0x6800] ;  /* 0x00680000b180783b */ /* 0x000fe40000000200 */
[-C--:B------:R-:W-:Y:S06]  /*45a0*/  HMMA.16816.F32.BF16 R28, R28, R102.reuse, RZ ;  /* 0x000000661c1c723c */ /* 0x080fec00000418ff */
[----:B------:R-:W-:Y:S02]  /*45b0*/  LDSM.16.M88.4 R132, [R0] ;  /* 0x000000000084783b */ /* 0x000fe40000000200 */
[----:B------:R-:W-:Y:S06]  /*45c0*/  HMMA.16816.F32.BF16 R32, R32, R102, RZ ;  /* 0x000000662020723c */ /* 0x000fec00000418ff */
[----:B------:R-:W3:Y:S02]  /*45d0*/  LDSM.16.M88.4 R100, [R2+0x1000] ;  /* 0x001000000264783b */ /* 0x000ee40000000200 */
[-C--:B----4-:R-:W-:Y:S06]  /*45e0*/  HMMA.16816.F32.BF16 R4, R104, R108.reuse, R4 ;  /* 0x0000006c6804723c */ /* 0x090fec0000041804 */
[----:B------:R-:W4:Y:S02]  /*45f0*/  LDSM.16.M88.4 R136, [R178+0x6000] ;  /* 0x00600000b288783b */ /* 0x000f240000000200 */
[C---:B-1----:R-:W-:Y:S08]  /*4600*/  HMMA.16816.F32.BF16 R8, R112.reuse, R108, R8 ;  /* 0x0000006c7008723c */ /* 0x042ff00000041808 */
[-C--:B------:R-:W-:Y:S08]  /*4610*/  HMMA.16816.F32.BF16 R12, R112, R110.reuse, R12 ;  /* 0x0000006e700c723c */ /* 0x080ff0000004180c */
[C---:B------:R-:W-:Y:S08]  /*4620*/  HMMA.16816.F32.BF16 R16, R104.reuse, R110, R16 ;  /* 0x0000006e6810723c */ /* 0x040ff00000041810 */
[-C--:B------:R-:W-:Y:S08]  /*4630*/  HMMA.16816.F32.BF16 R20, R104, R116.reuse, R20 ;  /* 0x000000746814723c */ /* 0x080ff00000041814 */
[C---:B------:R-:W-:Y:S08]  /*4640*/  HMMA.16816.F32.BF16 R24, R112.reuse, R116, R24 ;  /* 0x000000747018723c */ /* 0x040ff00000041818 */
[-C--:B------:R-:W-:Y:S08]  /*4650*/  HMMA.16816.F32.BF16 R28, R112, R118.reuse, R28 ;  /* 0x00000076701c723c */ /* 0x080ff0000004181c */
[----:B------:R-:W-:Y:S01]  /*4660*/  HMMA.16816.F32.BF16 R32, R104, R118, R32 ;  /* 0x000000766820723c */ /* 0x000fe20000041820 */
[----:B------:R-:W1:Y:S07]  /*4670*/  LDSM.16.M88.4 R104, [R0+0x1000] ;  /* 0x001000000068783b */ /* 0x000e6e0000000200 */
[-C--:B--2---:R-:W-:Y:S08]  /*4680*/  HMMA.16816.F32.BF16 R4, R120, R124.reuse, R4 ;  /* 0x0000007c7804723c */ /* 0x084ff00000041804 */
[C---:B---3--:R-:W-:Y:S08]  /*4690*/  HMMA.16816.F32.BF16 R8, R100.reuse, R124, R8 ;  /* 0x0000007c6408723c */ /* 0x048ff00000041808 */
[-C--:B------:R-:W-:Y:S08]  /*46a0*/  HMMA.16816.F32.BF16 R12, R100, R126.reuse, R12 ;  /* 0x0000007e640c723c */ /* 0x080ff0000004180c */
[C---:B------:R-:W-:Y:S08]  /*46b0*/  HMMA.16816.F32.BF16 R16, R120.reuse, R126, R16 ;  /* 0x0000007e7810723c */ /* 0x040ff00000041810 */
[-C--:B------:R-:W-:Y:S08]  /*46c0*/  HMMA.16816.F32.BF16 R20, R120, R128.reuse, R20 ;  /* 0x000000807814723c */ /* 0x080ff00000041814 */
[C---:B------:R-:W-:Y:S08]  /*46d0*/  HMMA.16816.F32.BF16 R24, R100.reuse, R128, R24 ;  /* 0x000000806418723c */ /* 0x040ff00000041818 */
[-C--:B------:R-:W-:Y:S08]  /*46e0*/  HMMA.16816.F32.BF16 R28, R100, R130.reuse, R28 ;  /* 0x00000082641c723c */ /* 0x080ff0000004181c */
[----:B------:R-:W-:Y:S08]  /*46f0*/  HMMA.16816.F32.BF16 R32, R120, R130, R32 ;  /* 0x000000827820723c */ /* 0x000ff00000041820 */
[-C--:B----4-:R-:W-:Y:S08]  /*4700*/  HMMA.16816.F32.BF16 R4, R132, R136.reuse, R4 ;  /* 0x000000888404723c */ /* 0x090ff00000041804 */
        /* <DEDUP_REMOVED lines=9> */
[----:B------:R-:W2:Y:S01]  /*47a0*/  MUFU.TANH R110, R5 ;  /* 0x00000005006e7308 */ /* 0x000ea20000002400 */
        /* <DEDUP_REMOVED lines=8> */
[----:B------:R-:W-:Y:S02]  /*4830*/  FMUL.FTZ R16, R16, c[0x0][0x2ec] ;  /* 0x0000bb0010107a20 */ /* 0x000fe40000410000 */
[----:B------:R-:W-:Y:S02]  /*4840*/  FMUL.FTZ R17, R17, c[0x0][0x2ec] ;  /* 0x0000bb0011117a20 */ /* 0x000fe40000410000 */
[----:B------:R-:W-:Y:S01]  /*4850*/  FMUL.FTZ R18, R18, c[0x0][0x2ec] ;  /* 0x0000bb0012127a20 */ /* 0x000fe20000410000 */
[----:B------:R4:W1:Y:S01]  /*4860*/  MUFU.TANH R108, R7 ;  /* 0x00000007006c7308 */ /* 0x0008620000002400 */
[----:B------:R-:W-:Y:S09]  /*4870*/  FMUL.FTZ R19, R19, c[0x0][0x2ec] ;  /* 0x0000bb0013137a20 */ /* 0x000ff20000410000 */
[----:B------:R1:W1:Y:S10]  /*4880*/  MUFU.TANH R119, R8 ;  /* 0x0000000800777308 */ /* 0x0002740000002400 */
[----:B------:R1:W1:Y:S01]  /*4890*/  MUFU.TANH R114, R9 ;  /* 0x0000000900727308 */ /* 0x0002620000002400 */
[----:B----4-:R-:W4:Y:S09]  /*48a0*/  LDSM.16.M88.4 R4, [R178+0x6800] ;  /* 0x00680000b204783b */ /* 0x010f320000000200 */
[----:B------:R1:W1:Y:S10]  /*48b0*/  MUFU.TANH R113, R10 ;  /* 0x0000000a00717308 */ /* 0x0002740000002400 */
[----:B------:R1:W1:Y:S10]  /*48c0*/  MUFU.TANH R112, R11 ;  /* 0x0000000b00707308 */ /* 0x0002740000002400 */
[----:B------:R1:W1:Y:S10]  /*48d0*/  MUFU.TANH R118, R12 ;  /* 0x0000000c00767308 */ /* 0x0002740000002400 */
[----:B------:R1:W1:Y:S01]  /*48e0*/  MUFU.TANH R117, R13 ;  /* 0x0000000d00757308 */ /* 0x0002620000002400 */
[-C--:B----4-:R-:W-:Y:S09]  /*48f0*/  HMMA.16816.F32.BF16 R20, R132, R4.reuse, R20 ;  /* 0x000000048414723c */ /* 0x090ff20000041814 */
[----:B------:R4:W1:Y:S01]  /*4900*/  MUFU.TANH R116, R14 ;  /* 0x0000000e00747308 */ /* 0x0008620000002400 */
[C---:B------:R-:W-:Y:S09]  /*4910*/  HMMA.16816.F32.BF16 R24, R104.reuse, R4, R24 ;  /* 0x000000046818723c */ /* 0x040ff20000041818 */
[----:B------:R4:W1:Y:S01]  /*4920*/  MUFU.TANH R115, R15 ;  /* 0x0000000f00737308 */ /* 0x0008620000002400 */
[-C--:B------:R-:W-:Y:S04]  /*4930*/  HMMA.16816.F32.BF16 R28, R104, R6.reuse, R28 ;  /* 0x00000006681c723c */ /* 0x080fe8000004181c */
[----:B------:R-:W-:Y:S04]  /*4940*/  FMUL.FTZ R20, R20, c[0x0][0x2ec] ;  /* 0x0000bb0014147a20 */ /* 0x000fe80000410000 */
[----:B------:R-:W-:Y:S01]  /*4950*/  HMMA.16816.F32.BF16 R32, R132, R6, R32 ;  /* 0x000000068420723c */ /* 0x000fe20000041820 */
[----:B------:R4:W1:Y:S03]  /*4960*/  MUFU.TANH R123, R16 ;  /* 0x00000010007b7308 */ /* 0x0008660000002400 */
[----:B------:R-:W-:Y:S02]  /*4970*/  FMUL.FTZ R21, R21, c[0x0][0x2ec] ;  /* 0x0000bb0015157a20 */ /* 0x000fe40000410000 */
[----:B------:R-:W-:Y:S02]  /*4980*/  FMUL.FTZ R22, R22, c[0x0][0x2ec] ;  /* 0x0000bb0016167a20 */ /* 0x000fe40000410000 */
[----:B------:R-:W-:Y:S03]  /*4990*/  FMUL.FTZ R23, R23, c[0x0][0x2ec] ;  /* 0x0000bb0017177a20 */ /* 0x000fe60000410000 */
[----:B------:R4:W1:Y:S01]  /*49a0*/  MUFU.TANH R122, R17 ;  /* 0x00000011007a7308 */ /* 0x0008620000002400 */
[----:B------:R-:W-:Y:S02]  /*49b0*/  FMUL.FTZ R24, R24, c[0x0][0x2ec] ;  /* 0x0000bb0018187a20 */ /* 0x000fe40000410000 */
[----:B------:R-:W-:Y:S02]  /*49c0*/  FMUL.FTZ R25, R25, c[0x0][0x2ec] ;  /* 0x0000bb0019197a20 */ /* 0x000fe40000410000 */
[----:B------:R-:W-:Y:S02]  /*49d0*/  FMUL.FTZ R26, R26, c[0x0][0x2ec] ;  /* 0x0000bb001a1a7a20 */ /* 0x000fe40000410000 */
[----:B------:R-:W-:Y:S02]  /*49e0*/  FMUL.FTZ R27, R27, c[0x0][0x2ec] ;  /* 0x0000bb001b1b7a20 */ /* 0x000fe40000410000 */
[----:B------:R-:W-:Y:S01]  /*49f0*/  FMUL.FTZ R28, R28, c[0x0][0x2ec] ;  /* 0x0000bb001c1c7a20 */ /* 0x000fe20000410000 */
        /* <DEDUP_REMOVED lines=8> */
[----:B------:R-:W-:Y:S07]  /*4a80*/  FMUL.FTZ R35, R35, c[0x0][0x2ec] ;  /* 0x0000bb0023237a20 */ /* 0x000fee0000410000 */
[----:B------:R4:W1:Y:S10]  /*4a90*/  MUFU.TANH R127, R20 ;  /* 0x00000014007f7308 */ /* 0x0008740000002400 */
        /* <DEDUP_REMOVED lines=14> */
[----:B------:R4:W1:Y:S01]  /*4b80*/  MUFU.TANH R133, R35 ;  /* 0x0000002300857308 */ /* 0x0008620000002400 */
[----:B------:R-:W-:-:S05]  /*4b90*/  @!P0 BRA `(.L_x_1166) ;  /* 0x000002a000008947 */ /* 0x000fca0003800000 */
[----:B-123--:R-:W-:Y:S01]  /*4ba0*/  MOV R11, R129 ;  /* 0x00000081000b7202 */ /* 0x00efe20000000f00 */
[----:B------:R-:W-:Y:S01]  /*4bb0*/  UIADD3 UR7, UR17, UR10, URZ ;  /* 0x0000000a11077290 */ /* 0x000fe2000fffe03f */
[----:B----4-:R-:W-:Y:S01]  /*4bc0*/  MOV R17, R131 ;  /* 0x0000008300117202 */ /* 0x010fe20000000f00 */
[----:B------:R-:W-:Y:S01]  /*4bd0*/  IMAD.U32 R0, RZ, RZ, UR35 ;  /* 0x00000023ff007e24 */ /* 0x000fe2000f8e00ff */
[----:B------:R-:W-:Y:S01]  /*4be0*/  MOV R31, R133 ;  /* 0x00000085001f7202 */ /* 0x000fe20000000f00 */
[----:B------:R-:W-:Y:S01]  /*4bf0*/  IMAD.MOV.U32 R10, RZ, RZ, R130 ;  /* 0x000000ffff0a7224 */ /* 0x000fe200078e0082 */
[----:B------:R-:W-:Y:S01]  /*4c00*/  MOV R101, R135 ;  /* 0x0000008700657202 */ /* 0x000fe20000000f00 */
[----:B------:R-:W-:Y:S01]  /*4c10*/  IMAD.MOV.U32 R16, RZ, RZ, R132 ;  /* 0x000000ffff107224 */ /* 0x000fe200078e0084 */
[----:B------:R-:W-:Y:S01]  /*4c20*/  ISETP.LT.AND P0, PT, R0, UR5, PT ;  /* 0x0000000500007c0c */ /* 0x000fe2000bf01270 */
[----:B------:R-:W-:Y:S01]  /*4c30*/  IMAD.MOV.U32 R30, RZ, RZ, R134 ;  /* 0x000000ffff1e7224 */ /* 0x000fe200078e0086 */
[----:B------:R-:W-:Y:S01]  /*4c40*/  MOV R9, R136 ;  /* 0x0000008800097202 */ /* 0x000fe20000000f00 */
        /* <DEDUP_REMOVED lines=17> */
[----:B------:R-:W-:Y:S01]  /*4d60*/  UIADD3 UR11, UR12, UR7, -UR5 ;  /* 0x000000070c0b7290 */ /* 0x000fe2000fffe805 */
[----:B------:R-:W-:Y:S01]  /*4d70*/  MOV R21, R114 ;  /* 0x0000007200157202 */ /* 0x000fe20000000f00 */
[----:B------:R-:W-:Y:S01]  /*4d80*/  IMAD.MOV.U32 R12, RZ, RZ, R113 ;  /* 0x000000ffff0c7224 */ /* 0x000fe200078e0071 */
[----:B------:R-:W-:Y:S01]  /*4d90*/  UIADD3 UR7, UR4, 0x40, URZ ;  /* 0x0000004004077890 */ /* 0x000fe2000fffe03f */
[----:B------:R-:W-:Y:S01]  /*4da0*/  MOV R25, R108 ;  /* 0x0000006c00197202 */ /* 0x000fe20000000f00 */
[----:B------:R-:W-:Y:S01]  /*4db0*/  IMAD.MOV.U32 R20, RZ, RZ, R119 ;  /* 0x000000ffff147224 */ /* 0x000fe200078e0077 */
[----:B------:R-:W-:Y:S01]  /*4dc0*/  MOV R33, R110 ;  /* 0x0000006e00217202 */ /* 0x000fe20000000f00 */
[----:B------:R-:W-:Y:S01]  /*4dd0*/  UISETP.GE.AND UP0, UPT, UR7, UR11, UPT ;  /* 0x0000000b0700728c */ /* 0x000fe2000bf06270 */
[----:B------:R-:W-:Y:S02]  /*4de0*/  IMAD.MOV.U32 R24, RZ, RZ, R109 ;  /* 0x000000ffff187224 */ /* 0x000fe400078e006d */
[----:B------:R-:W-:Y:S01]  /*4df0*/  UMOV UR7, UR12 ;  /* 0x0000000c00077c82 */ /* 0x000fe20008000000 */
[----:B------:R-:W-:Y:S02]  /*4e00*/  IMAD.MOV.U32 R32, RZ, RZ, R111 ;  /* 0x000000ffff207224 */ /* 0x000fe400078e006f */
[----:B------:R-:W-:Y:S11]  /*4e10*/  PLOP3.LUT P2, PT, PT, PT, UP0, 0x80, 0x0 ;  /* 0x000000000000781c */ /* 0x000ff60003f4f008 */
[----:B------:R-:W-:Y:S02]  /*4e20*/  @!UPT UIADD3 URZ, URZ, URZ, URZ ;  /* 0x0000003f3f3ff290 */ /* 0x000fe4000fffe03f */
[----:B------:R-:W-:-:S05]  /*4e30*/  @!P2 BRA P0, `(.L_x_1167) ;  /* 0x000008100000a947 */ /* 0x000fca0000000000 */
.L_x_1166:
[----:B--23--:R-:W-:Y:S01]  /*4e40*/  IADD3 R0, R239, UR4, RZ ;  /* 0x00000004ef007c10 */ /* 0x00cfe2000fffe0ff */
[----:B------:R-:W-:Y:S02]  /*4e50*/  UIADD3 UR4, -UR7, UR5, -UR10 ;  /* 0x0000000507047290 */ /* 0x000fe4000fffe90a */
[----:B------:R-:W-:Y:S01]  /*4e60*/  UMOV UR12, UR7 ;  /* 0x00000007000c7c82 */ /* 0x000fe20008000000 */
[C---:B------:R-:W-:Y:S02]  /*4e70*/  IADD3 R5, R0.reuse, 0x8, RZ ;  /* 0x0000000800057810 */ /* 0x040fe40007ffe0ff */
[C---:B------:R-:W-:Y:S02]  /*4e80*/  IADD3 R4, R0.reuse, 0x20, RZ ;  /* 0x0000002000047810 */ /* 0x040fe40007ffe0ff */
[C---:B------:R-:W-:Y:S02]  /*4e90*/  IADD3 R2, R0.reuse, 0x28, RZ ;  /* 0x0000002800027810 */ /* 0x040fe40007ffe0ff */
[----:B------:R-:W-:Y:S02]  /*4ea0*/  IADD3 R6, R0, UR4, RZ ;  /* 0x0000000400067c10 */ /* 0x000fe4000fffe0ff */
[----:B----4-:R-:W-:Y:S02]  /*4eb0*/  IADD3 R14, R5, UR4, RZ ;  /* 0x00000004050e7c10 */ /* 0x010fe4000fffe0ff */
[----:B------:R-:W-:Y:S02]  /*4ec0*/  IADD3 R16, R4, UR4, RZ ;  /* 0x0000000404107c10 */ /* 0x000fe4000fffe0ff */
[----:B------:R-:W-:Y:S01]  /*4ed0*/  IADD3 R22, R2, UR4, RZ ;  /* 0x0000000402167c10 */ /* 0x000fe2000fffe0ff */
[----:B------:R-:W-:Y:S04]  /*4ee0*/  UIADD3 UR4, UR5, 0x1, -UR10 ;  /* 0x0000000105047890 */ /* 0x000fe8000fffe80a */
[----:B------:R-:W-:Y:S06]  /*4ef0*/  UIADD3 UR4, UR4, UR57, URZ ;  /* 0x0000003904047290 */ /* 0x000fec000fffe03f */
[----:B-1----:R-:W-:Y:S01]  /*4f00*/  IADD3 R13, R0, UR4, RZ ;  /* 0x00000004000d7c10 */ /* 0x002fe2000fffe0ff */
[----:B------:R-:W-:Y:S01]  /*4f10*/  IMAD.U32 R0, RZ, RZ, UR33 ;  /* 0x00000021ff007e24 */ /* 0x000fe2000f8e00ff */
[----:B------:R-:W-:Y:S02]  /*4f20*/  IADD3 R17, R2, UR4, RZ ;  /* 0x0000000402117c10 */ /* 0x000fe4000fffe0ff */
[----:B------:R-:W-:Y:S01]  /*4f30*/  IMNMX R2, RZ, R6, !PT ;  /* 0x00000006ff027217 */ /* 0x000fe20007800200 */
[----:B------:R-:W-:Y:S01]  /*4f40*/  IMAD R0, R0, 0x80, R245 ;  /* 0x0000008000007824 */ /* 0x000fe200078e02f5 */
[----:B------:R-:W-:Y:S02]  /*4f50*/  IADD3 R15, R4, UR4, RZ ;  /* 0x00000004040f7c10 */ /* 0x000fe4000fffe0ff */
[----:B------:R-:W-:Y:S02]  /*4f60*/  IMNMX R4, R13, UR5, PT ;  /* 0x000000050d047c17 */ /* 0x000fe4000b800200 */
        /* <DEDUP_REMOVED lines=13> */
[----:B------:R-:W-:Y:S02]  /*5040*/  IADD3 R5, R5, UR4, RZ ;  /* 0x0000000405057c10 */ /* 0x000fe4000fffe0ff */
        /* <DEDUP_REMOVED lines=96> */
.L_x_1167:
[C---:B------:R-:W-:Y:S01]  /*5650*/  FMUL.FTZ R5, R237.reuse, 1.4426950216293334961 ;  /* 0x3fb8aa3bed057820 */ /* 0x040fe20000410000 */
[----:B------:R-:W-:Y:S01]  /*5660*/  FSETP.NEU.FTZ.AND P0, PT, R237, -INF , PT ;  /* 0xff800000ed00780b */ /* 0x000fe20003f1d000 */
[----:B------:R-:W-:Y:S01]  /*5670*/  FMUL.FTZ R4, R236, 1.4426950216293334961 ;  /* 0x3fb8aa3bec047820 */ /* 0x000fe20000410000 */
[----:B------:R-:W-:Y:S01]  /*5680*/  MOV R128, 0x40 ;  /* 0x0000004000807802 */ /* 0x000fe20000000f00 */
[----:B------:R-:W-:Y:S01]  /*5690*/  FMUL.FTZ R2, R235, 1.4426950216293334961 ;  /* 0x3fb8aa3beb027820 */ /* 0x000fe20000410000 */
[----:B------:R-:W-:Y:S01]  /*56a0*/  FSEL R5, R5, RZ, P0 ;  /* 0x000000ff05057208 */ /* 0x000fe20000000000 */
[----:B------:R-:W-:Y:S01]  /*56b0*/  UISETP.GT.AND UP3, UPT, UR6, UR18, UPT ;  /* 0x000000120600728c */ /* 0x000fe2000bf64270 */
[----:B------:R-:W-:Y:S02]  /*56c0*/  SEL R128, R128, 0xffffffc0, !P1 ;  /* 0xffffffc080807807 */ /* 0x000fe40004800000 */
[----:B------:R-:W-:Y:S01]  /*56d0*/  FSETP.NEU.FTZ.AND P0, PT, R236, -INF , PT ;  /* 0xff800000ec00780b */ /* 0x000fe20003f1d000 */
[--C-:B------:R-:W-:Y:S02]  /*56e0*/  FFMA.FTZ R0, R32, c[0x0][0x23c], -R5.reuse ;  /* 0x00008f0020007a23 */ /* 0x100fe40000010805 */
[----:B------:R-:W-:Y:S02]  /*56f0*/  PLOP3.LUT P2, PT, PT, PT, UP3, 0x80, 0x0 ;  /* 0x000000000000781c */ /* 0x000fe40003f4f038 */
[----:B------:R1:W-:Y:S01]  /*5700*/  MUFU.EX2 R189, R0 ;  /* 0x0000000000bd7308 */ /* 0x0003e20000000800 */
[----:B------:R-:W-:Y:S02]  /*5710*/  FSEL R4, R4, RZ, P0 ;  /* 0x000000ff04047208 */ /* 0x000fe40000000000 */
[----:B------:R-:W-:Y:S04]  /*5720*/  FSETP.NEU.FTZ.AND P0, PT, R235, -INF , PT ;  /* 0xff800000eb00780b */ /* 0x000fe80003f1d000 */
[----:B------:R-:W-:Y:S02]  /*5730*/  FSEL R2, R2, RZ, P0 ;  /* 0x000000ff02027208 */ /* 0x000fe40000000000 */
[----:B------:R-:W-:Y:S01]  /*5740*/  FSETP.NEU.FTZ.AND P0, PT, R234, -INF , PT ;  /* 0xff800000ea00780b */ /* 0x000fe20003f1d000 */
[--C-:B-1----:R-:W-:Y:S04]  /*5750*/  FFMA.FTZ R0, R33, c[0x0][0x23c], -R5.reuse ;  /* 0x00008f0021007a23 */ /* 0x102fe80000010805 */
[----:B------:R1:W-:Y:S02]  /*5760*/  MUFU.EX2 R202, R0 ;  /* 0x0000000000ca7308 */ /* 0x0003e40000000800 */
[--C-:B-1----:R-:W-:Y:S08]  /*5770*/  FFMA.FTZ R0, R24, c[0x0][0x23c], -R4.reuse ;  /* 0x00008f0018007a23 */ /* 0x102ff00000010804 */
[----:B------:R1:W-:Y:S02]  /*5780*/  MUFU.EX2 R204, R0 ;  /* 0x0000000000cc7308 */ /* 0x0003e40000000800 */
[--C-:B-1----:R-:W-:Y:S08]  /*5790*/  FFMA.FTZ R0, R25, c[0x0][0x23c], -R4.reuse ;  /* 0x00008f0019007a23 */ /* 0x102ff00000010804 */
[----:B------:R1:W-:Y:S02]  /*57a0*/  MUFU.EX2 R203, R0 ;  /* 0x0000000000cb7308 */ /* 0x0003e40000000800 */
[--C-:B-1----:R-:W-:Y:S08]  /*57b0*/  FFMA.FTZ R0, R26, c[0x0][0x23c], -R5.reuse ;  /* 0x00008f001a007a23 */ /* 0x102ff00000010805 */
[----:B------:R1:W-:Y:S02]  /*57c0*/  MUFU.EX2 R216, R0 ;  /* 0x0000000000d87308 */ /* 0x0003e40000000800 */
[--C-:B-1----:R-:W-:Y:S08]  /*57d0*/  FFMA.FTZ R0, R27, c[0x0][0x23c], -R5.reuse ;  /* 0x00008f001b007a23 */ /* 0x102ff00000010805 */
[----:B------:R1:W-:Y:S02]  /*57e0*/  MUFU.EX2 R214, R0 ;  /* 0x0000000000d67308 */ /* 0x0003e40000000800 */
[--C-:B-1----:R-:W-:Y:S02]  /*57f0*/  FFMA.FTZ R0, R18, c[0x0][0x23c], -R4.reuse ;  /* 0x00008f0012007a23 */ /* 0x102fe40000010804 */
[----:B------:R-:W-:Y:S06]  /*5800*/  FMUL.FTZ R18, R234, 1.4426950216293334961 ;  /* 0x3fb8aa3bea127820 */ /* 0x000fec0000410000 */
[----:B------:R1:W-:Y:S02]  /*5810*/  MUFU.EX2 R212, R0 ;  /* 0x0000000000d47308 */ /* 0x0003e40000000800 */
[----:B-1----:R-:W-:Y:S08]  /*5820*/  FFMA.FTZ R0, R19, c[0x0][0x23c], -R4 ;  /* 0x00008f0013007a23 */ /* 0x002ff00000010804 */
[----:B------:R1:W-:Y:S02]  /*5830*/  MUFU.EX2 R209, R0 ;  /* 0x0000000000d17308 */ /* 0x0003e40000000800 */
[--C-:B-1----:R-:W-:Y:S08]  /*5840*/  FFMA.FTZ R0, R20, c[0x0][0x23c], -R2.reuse ;  /* 0x00008f0014007a23 */ /* 0x102ff00000010802 */
[----:B------:R1:W-:Y:S02]  /*5850*/  MUFU.EX2 R192, R0 ;  /* 0x0000000000c07308 */ /* 0x0003e40000000800 */
[----:B-1----:R-:W-:Y:S08]  /*5860*/  FFMA.FTZ R0, R21, c[0x0][0x23c], -R2 ;  /* 0x00008f0015007a23 */ /* 0x002ff00000010802 */
[----:B------:R1:W2:Y:S02]  /*5870*/  MUFU.EX2 R193, R0 ;  /* 0x0000000000c17308 */ /* 0x0002a40000000800 */
[----:B-1----:R-:W-:Y:S05]  /*5880*/  FSEL R0, R18, RZ, P0 ;  /* 0x000000ff12007208 */ /* 0x002fea0000000000 */
[--C-:B------:R-:W-:Y:S02]  /*5890*/  FFMA.FTZ R6, R6, c[0x0][0x23c], -R0.reuse ;  /* 0x00008f0006067a23 */ /* 0x100fe40000010800 */
[--C-:B------:R-:W-:Y:S02]  /*58a0*/  FFMA.FTZ R12, R12, c[0x0][0x23c], -R0.reuse ;  /* 0x00008f000c0c7a23 */ /* 0x100fe40000010800 */
[----:B------:R1:W-:Y:S10]  /*58b0*/  MUFU.EX2 R206, R6 ;  /* 0x0000000600ce7308 */ /* 0x0003f40000000800 */
[----:B------:R3:W-:Y:S01]  /*58c0*/  MUFU.EX2 R191, R12 ;  /* 0x0000000c00bf7308 */ /* 0x0007e20000000800 */
[--C-:B-1----:R-:W-:Y:S09]  /*58d0*/  FFMA.FTZ R6, R7, c[0x0][0x23c], -R0.reuse ;  /* 0x00008f0007067a23 */ /* 0x102ff20000010800 */
[----:B------:R1:W-:Y:S01]  /*58e0*/  MUFU.EX2 R205, R6 ;  /* 0x0000000600cd7308 */ /* 0x0003e20000000800 */
[----:B---3--:R-:W-:Y:S09]  /*58f0*/  FFMA.FTZ R12, R13, c[0x0][0x23c], -R0 ;  /* 0x00008f000d0c7a23 */ /* 0x008ff20000010800 */
[----:B------:R3:W4:Y:S01]  /*5900*/  MUFU.EX2 R190, R12 ;  /* 0x0000000c00be7308 */ /* 0x0007220000000800 */
[--C-:B-1----:R-:W-:Y:S09]  /*5910*/  FFMA.FTZ R6, R34, c[0x0][0x23c], -R5.reuse ;  /* 0x00008f0022067a23 */ /* 0x102ff20000010805 */
[----:B------:R1:W-:Y:S01]  /*5920*/  MUFU.EX2 R218, R6 ;  /* 0x0000000600da7308 */ /* 0x0003e20000000800 */
[--C-:B---3--:R-:W-:Y:S09]  /*5930*/  FFMA.FTZ R12, R22, c[0x0][0x23c], -R2.reuse ;  /* 0x00008f00160c7a23 */ /* 0x108ff20000010802 */
[----:B------:R3:W-:Y:S01]  /*5940*/  MUFU.EX2 R208, R12 ;  /* 0x0000000c00d07308 */ /* 0x0007e20000000800 */
[--C-:B-1----:R-:W-:Y:S09]  /*5950*/  FFMA.FTZ R6, R35, c[0x0][0x23c], -R5.reuse ;  /* 0x00008f0023067a23 */ /* 0x102ff20000010805 */
[----:B------:R1:W-:Y:S01]  /*5960*/  MUFU.EX2 R217, R6 ;  /* 0x0000000600d97308 */ /* 0x0003e20000000800 */
[----:B---3--:R-:W-:Y:S09]  /*5970*/  FFMA.FTZ R12, R23, c[0x0][0x23c], -R2 ;  /* 0x00008f00170c7a23 */ /* 0x008ff20000010802 */
[----:B------:R-:W3:Y:S01]  /*5980*/  MUFU.EX2 R207, R12 ;  /* 0x0000000c00cf7308 */ /* 0x000ee20000000800 */
[--C-:B-1----:R-:W-:Y:S09]  /*5990*/  FFMA.FTZ R6, R28, c[0x0][0x23c], -R4.reuse ;  /* 0x00008f001c067a23 */ /* 0x102ff20000010804 */
[----:B------:R1:W-:Y:S02]  /*59a0*/  MUFU.EX2 R215, R6 ;  /* 0x0000000600d77308 */ /* 0x0003e40000000800 */
[----:B-1----:R-:W-:Y:S08]  /*59b0*/  FFMA.FTZ R6, R29, c[0x0][0x23c], -R4 ;  /* 0x00008f001d067a23 */ /* 0x002ff00000010804 */
[----:B------:R1:W1:Y:S02]  /*59c0*/  MUFU.EX2 R213, R6 ;  /* 0x0000000600d57308 */ /* 0x0002640000000800 */
[--C-:B-1----:R-:W-:Y:S02]  /*59d0*/  FFMA.FTZ R6, R100, c[0x0][0x23c], -R5.reuse ;  /* 0x00008f0064067a23 */ /* 0x102fe40000010805 */
[----:B------:R-:W-:Y:S06]  /*59e0*/  FFMA.FTZ R5, R101, c[0x0][0x23c], -R5 ;  /* 0x00008f0065057a23 */ /* 0x000fec0000010805 */
[----:B------:R1:W-:Y:S10]  /*59f0*/  MUFU.EX2 R231, R6 ;  /* 0x0000000600e77308 */ /* 0x0003f40000000800 */
[----:B------:R2:W2:Y:S01]  /*5a00*/  MUFU.EX2 R230, R5 ;  /* 0x0000000500e67308 */ /* 0x0004a20000000800 */
[----:B-1----:R-:W-:Y:S09]  /*5a10*/  FFMA.FTZ R6, R14, c[0x0][0x23c], -R2 ;  /* 0x00008f000e067a23 */ /* 0x002ff20000010802 */
[----:B------:R-:W-:Y:S01]  /*5a20*/  MUFU.EX2 R223, R6 ;  /* 0x0000000600df7308 */ /* 0x000fe20000000800 */
[--C-:B--2---:R-:W-:Y:S02]  /*5a30*/  FFMA.FTZ R5, R30, c[0x0][0x23c], -R4.reuse ;  /* 0x00008f001e057a23 */ /* 0x104fe40000010804 */
[----:B------:R-:W-:Y:S07]  /*5a40*/  FFMA.FTZ R4, R31, c[0x0][0x23c], -R4 ;  /* 0x00008f001f047a23 */ /* 0x000fee0000010804 */
[----:B------:R-:W-:Y:S10]  /*5a50*/  MUFU.EX2 R229, R5 ;  /* 0x0000000500e57308 */ /* 0x000ff40000000800 */
[----:B------:R1:W2:Y:S02]  /*5a60*/  MUFU.EX2 R228, R4 ;  /* 0x0000000400e47308 */ /* 0x0002a40000000800 */
[----:B-1----:R-:W-:Y:S01]  /*5a70*/  FFMA.FTZ R4, R15, c[0x0][0x23c], -R2 ;  /* 0x00008f000f047a23 */ /* 0x002fe20000010802 */
[----:B------:R-:W-:Y:S02]  /*5a80*/  F2FP.BF16.PACK_AB R6, R193, R192 ;  /* 0x000000c0c106723e */ /* 0x000fe400000010ff */
[----:B----4-:R-:W-:Y:S05]  /*5a90*/  F2FP.BF16.PACK_AB R5, R190, R191 ;  /* 0x000000bfbe05723e */ /* 0x010fea00000010ff */
[----:B------:R1:W4:Y:S02]  /*5aa0*/  MUFU.EX2 R222, R4 ;  /* 0x0000000400de7308 */ /* 0x0003240000000800 */
[--C-:B-1----:R-:W-:Y:S08]  /*5ab0*/  FFMA.FTZ R4, R8, c[0x0][0x23c], -R0.reuse ;  /* 0x00008f0008047a23 */ /* 0x102ff00000010800 */
[----:B------:R1:W-:Y:S02]  /*5ac0*/  MUFU.EX2 R221, R4 ;  /* 0x0000000400dd7308 */ /* 0x0003e40000000800 */
[----:B-1----:R-:W-:Y:S08]  /*5ad0*/  FFMA.FTZ R4, R9, c[0x0][0x23c], -R0 ;  /* 0x00008f0009047a23 */ /* 0x002ff00000010800 */
[----:B------:R1:W1:Y:S02]  /*5ae0*/  MUFU.EX2 R220, R4 ;  /* 0x0000000400dc7308 */ /* 0x0002640000000800 */
[--C-:B-1----:R-:W-:Y:S02]  /*5af0*/  FFMA.FTZ R4, R16, c[0x0][0x23c], -R2.reuse ;  /* 0x00008f0010047a23 */ /* 0x102fe40000010802 */
[----:B------:R-:W-:Y:S06]  /*5b00*/  FFMA.FTZ R2, R17, c[0x0][0x23c], -R2 ;  /* 0x00008f0011027a23 */ /* 0x000fec0000010802 */
[----:B------:R1:W-:Y:S10]  /*5b10*/  MUFU.EX2 R227, R4 ;  /* 0x0000000400e37308 */ /* 0x0003f40000000800 */
[----:B------:R2:W2:Y:S01]  /*5b20*/  MUFU.EX2 R226, R2 ;  /* 0x0000000200e27308 */ /* 0x0004a20000000800 */
[----:B-1----:R-:W-:Y:S05]  /*5b30*/  F2FP.BF16.PACK_AB R4, R202, R189 ;  /* 0x000000bdca04723e */ /* 0x002fea00000010ff */
[----:B------:R1:W-:Y:S01]  /*5b40*/  STS [R196+0xe000], R4 ;  /* 0x00e00004c4007388 */ /* 0x0003e20000000800 */
[--C-:B--2---:R-:W-:Y:S02]  /*5b50*/  FFMA.FTZ R2, R10, c[0x0][0x23c], -R0.reuse ;  /* 0x00008f000a027a23 */ /* 0x104fe40000010800 */
[----:B------:R-:W-:Y:S02]  /*5b60*/  FFMA.FTZ R0, R11, c[0x0][0x23c], -R0 ;  /* 0x00008f000b007a23 */ /* 0x000fe40000010800 */
[----:B------:R2:W-:Y:S10]  /*5b70*/  MUFU.EX2 R225, R2 ;  /* 0x0000000200e17308 */ /* 0x0005f40000000800 */
[----:B------:R3:W3:Y:S01]  /*5b80*/  MUFU.EX2 R224, R0 ;  /* 0x0000000000e07308 */ /* 0x0006e20000000800 */
[----:B-1----:R-:W-:Y:S02]  /*5b90*/  F2FP.BF16.PACK_AB R4, R214, R216 ;  /* 0x000000d8d604723e */ /* 0x002fe400000010ff */
[----:B--2---:R-:W-:Y:S05]  /*5ba0*/  F2FP.BF16.PACK_AB R2, R203, R204 ;  /* 0x000000cccb02723e */ /* 0x004fea00000010ff */
[----:B------:R1:W-:Y:S04]  /*5bb0*/  STS [R196+0xe400], R2 ;  /* 0x00e40002c4007388 */ /* 0x0003e80000000800 */
[----:B------:R2:W-:Y:S01]  /*5bc0*/  STS [R197+0xe000], R4 ;  /* 0x00e00004c5007388 */ /* 0x0005e20000000800 */
[----:B---3--:R-:W-:Y:S02]  /*5bd0*/  F2FP.BF16.PACK_AB R0, R207, R208 ;  /* 0x000000d0cf00723e */ /* 0x008fe400000010ff */
[----:B-1----:R-:W-:Y:S02]  /*5be0*/  F2FP.BF16.PACK_AB R2, R209, R212 ;  /* 0x000000d4d102723e */ /* 0x002fe400000010ff */
[----:B--2---:R-:W-:Y:S03]  /*5bf0*/  F2FP.BF16.PACK_AB R4, R213, R215 ;  /* 0x000000d7d504723e */ /* 0x004fe600000010ff */
[----:B------:R1:W-:Y:S04]  /*5c00*/  STS [R197+0xe400], R2 ;  /* 0x00e40002c5007388 */ /* 0x0003e80000000800 */
[----:B------:R2:W-:Y:S04]  /*5c10*/  STS [R196+0xf000], R6 ;  /* 0x00f00006c4007388 */ /* 0x0005e80000000800 */
[----:B------:R3:W-:Y:S04]  /*5c20*/  STS [R196+0xf400], R5 ;  /* 0x00f40005c4007388 */ /* 0x0007e80000000800 */
[----:B------:R4:W-:Y:S01]  /*5c30*/  STS [R197+0xf000], R0 ;  /* 0x00f00000c5007388 */ /* 0x0009e20000000800 */
[----:B-1----:R-:W-:Y:S02]  /*5c40*/  F2FP.BF16.PACK_AB R2, R230, R231 ;  /* 0x000000e7e602723e */ /* 0x002fe400000010ff */
[----:B--2---:R-:W-:Y:S02]  /*5c50*/  F2FP.BF16.PACK_AB R6, R205, R206 ;  /* 0x000000cecd06723e */ /* 0x004fe400000010ff */
[----:B---3--:R-:W-:Y:S03]  /*5c60*/  F2FP.BF16.PACK_AB R5, R217, R218 ;  /* 0x000000dad905723e */ /* 0x008fe600000010ff */
[----:B------:R1:W-:Y:S01]  /*5c70*/  STS [R197+0xf400], R6 ;  /* 0x00f40006c5007388 */ /* 0x0003e20000000800 */
[----:B----4-:R-:W-:Y:S03]  /*5c80*/  F2FP.BF16.PACK_AB R0, R228, R229 ;  /* 0x000000e5e400723e */ /* 0x010fe600000010ff */
        /* <DEDUP_REMOVED lines=36> */
[----:B------:R1:W2:Y:S03]  /*5ed0*/  LDSM.16.M88.4 R100, [R0+0x4000] ;  /* 0x004000000064783b */ /* 0x0002a60000000200 */
[----:B-1----:R-:W-:Y:S04]  /*5ee0*/  FFMA.FTZ R0, -R111, R111, 1 ;  /* 0x3f8000006f007423 */ /* 0x002fe8000001016f */
[-C--:B--2---:R-:W-:Y:S08]  /*5ef0*/  HMMA.16816.F32.BF16 R4, R100, R156.reuse, R4 ;  /* 0x0000009c6404723c */ /* 0x084ff00000041804 */
[C---:B------:R-:W-:Y:S08]  /*5f00*/  HMMA.16816.F32.BF16 R8, R104.reuse, R156, R8 ;  /* 0x0000009c6808723c */ /* 0x040ff00000041808 */
[-C--:B------:R-:W-:Y:S08]  /*5f10*/  HMMA.16816.F32.BF16 R12, R104, R158.reuse, R12 ;  /* 0x0000009e680c723c */ /* 0x080ff0000004180c */
[C---:B------:R-:W-:Y:S08]  /*5f20*/  HMMA.16816.F32.BF16 R16, R100.reuse, R158, R16 ;  /* 0x0000009e6410723c */ /* 0x040ff00000041810 */
[-C--:B------:R-:W-:Y:S08]  /*5f30*/  HMMA.16816.F32.BF16 R20, R100, R160.reuse, R20 ;  /* 0x000000a06414723c */ /* 0x080ff00000041814 */
[C---:B------:R-:W-:Y:S08]  /*5f40*/  HMMA.16816.F32.BF16 R24, R104.reuse, R160, R24 ;  /* 0x000000a06818723c */ /* 0x040ff00000041818 */
[-C--:B------:R-:W-:Y:S07]  /*5f50*/  HMMA.16816.F32.BF16 R28, R104, R162.reuse, R28 ;  /* 0x000000a2681c723c */ /* 0x080fee000004181c */
[----:B------:R-:W-:Y:S01]  /*5f60*/  IADD3 R104, R128, R2, RZ ;  /* 0x0000000280687210 */ /* 0x000fe20007ffe0ff */
[----:B------:R-:W-:Y:S01]  /*5f70*/  FFMA.FTZ R2, -R109, R109, 1 ;  /* 0x3f8000006d027423 */ /* 0x000fe2000001016d */
[----:B------:R-:W-:Y:S03]  /*5f80*/  HMMA.16816.F32.BF16 R32, R100, R162, R32 ;  /* 0x000000a26420723c */ /* 0x000fe60000041820 */
[----:B------:R-:W1:Y:S01]  /*5f90*/  LDSM.16.M88.4 R100, [R104+0x4000] ;  /* 0x004000006864783b */ /* 0x000e620000000200 */
[----:B------:R-:W-:Y:S07]  /*5fa0*/  FMUL.FTZ R2, R2, c[0x0][0x2ec] ;  /* 0x0000bb0002027a20 */ /* 0x000fee0000410000 */
[----:B------:R-:W2:Y:S01]  /*5fb0*/  LDSM.16.M88.4 R104, [R104+0x5000] ;  /* 0x005000006868783b */ /* 0x000ea20000000200 */
[-C--:B-1----:R-:W-:Y:S08]  /*5fc0*/  HMMA.16816.F32.BF16 R4, R100, R164.reuse, R4 ;  /* 0x000000a46404723c */ /* 0x082ff00000041804 */
[C---:B--2---:R-:W-:Y:S08]  /*5fd0*/  HMMA.16816.F32.BF16 R8, R104.reuse, R164, R8 ;  /* 0x000000a46808723c */ /* 0x044ff00000041808 */
[-C--:B------:R-:W-:Y:S08]  /*5fe0*/  HMMA.16816.F32.BF16 R12, R104, R166.reuse, R12 ;  /* 0x000000a6680c723c */ /* 0x080ff0000004180c */
[C---:B-----5:R-:W-:Y:S01]  /*5ff0*/  FADD.FTZ R4, -R185.reuse, R4 ;  /* 0x00000004b9047221 */ /* 0x060fe20000010100 */
[C---:B------:R-:W-:Y:S04]  /*6000*/  HMMA.16816.F32.BF16 R16, R100.reuse, R166, R16 ;  /* 0x000000a66410723c */ /* 0x040fe80000041810 */
[----:B------:R-:W-:Y:S02]  /*6010*/  FADD.FTZ R7, -R186, R7 ;  /* 0x00000007ba077221 */ /* 0x000fe40000010100 */
[----:B------:R-:W-:Y:S02]  /*6020*/  FADD.FTZ R5, -R185, R5 ;  /* 0x00000005b9057221 */ /* 0x000fe40000010100 */
[----:B------:R-:W-:Y:S01]  /*6030*/  FADD.FTZ R8, -R184, R8 ;  /* 0x00000008b8087221 */ /* 0x000fe20000010100 */
[-C--:B------:R-:W-:Y:S03]  /*6040*/  HMMA.16816.F32.BF16 R20, R100, R168.reuse, R20 ;  /* 0x000000a86414723c */ /* 0x080fe60000041814 */
[----:B------:R-:W-:Y:S02]  /*6050*/  FMUL.FTZ R192, R192, R8 ;  /* 0x00000008c0c07220 */ /* 0x000fe40000410000 */
[----:B------:R-:W-:Y:S02]  /*6060*/  FMUL.FTZ R8, R0, c[0x0][0x2ec] ;  /* 0x0000bb0000087a20 */ /* 0x000fe40000410000 */
[----:B------:R-:W-:Y:S01]  /*6070*/  FFMA.FTZ R0, -R108, R108, 1 ;  /* 0x3f8000006c007423 */ /* 0x000fe2000001016c */
[C---:B------:R-:W-:Y:S04]  /*6080*/  HMMA.16816.F32.BF16 R24, R104.reuse, R168, R24 ;  /* 0x000000a86818723c */ /* 0x040fe80000041818 */
[----:B------:R-:W-:Y:S02]  /*6090*/  FADD.FTZ R6, -R186, R6 ;  /* 0x00000006ba067221 */ /* 0x000fe40000010100 */
[----:B------:R-:W-:Y:S02]  /*60a0*/  FMUL.FTZ R189, R189, R4 ;  /* 0x00000004bdbd7220 */ /* 0x000fe40000410000 */
[----:B------:R-:W-:Y:S01]  /*60b0*/  FMUL.FTZ R7, R203, R7 ;  /* 0x00000007cb077220 */ /* 0x000fe20000410000 */
[-C--:B------:R-:W-:Y:S03]  /*60c0*/  HMMA.16816.F32.BF16 R28, R104, R170.reuse, R28 ;  /* 0x000000aa681c723c */ /* 0x080fe6000004181c */
[----:B------:R-:W-:Y:S02]  /*60d0*/  FADD.FTZ R9, -R184, R9 ;  /* 0x00000009b8097221 */ /* 0x000fe40000010100 */
[----:B------:R-:W-:Y:S02]  /*60e0*/  FFMA.FTZ R4, -R110, R110, 1 ;  /* 0x3f8000006e047423 */ /* 0x000fe4000001016e */
[----:B------:R-:W-:Y:S01]  /*60f0*/  FMUL.FTZ R0, R0, c[0x0][0x2ec] ;  /* 0x0000bb0000007a20 */ /* 0x000fe20000410000 */
[----:B------:R-:W-:Y:S04]  /*6100*/  HMMA.16816.F32.BF16 R32, R100, R170, R32 ;  /* 0x000000aa6420723c */ /* 0x000fe80000041820 */
[----:B------:R-:W-:Y:S02]  /*6110*/  FMUL.FTZ R5, R202, R5 ;  /* 0x00000005ca057220 */ /* 0x000fe40000410000 */
[----:B------:R-:W-:Y:S02]  /*6120*/  FMUL.FTZ R6, R204, R6 ;  /* 0x00000006cc067220 */ /* 0x000fe40000410000 */
[C---:B------:R-:W-:Y:S04]  /*6130*/  FADD.FTZ R10, -R183.reuse, R10 ;  /* 0x0000000ab70a7221 */ /* 0x040fe80000010100 */
[----:B------:R-:W-:Y:S02]  /*6140*/  FADD.FTZ R11, -R183, R11 ;  /* 0x0000000bb70b7221 */ /* 0x000fe40000010100 */
[----:B------:R-:W-:Y:S02]  /*6150*/  FMUL.FTZ R9, R193, R9 ;  /* 0x00000009c1097220 */ /* 0x000fe40000410000 */
[----:B------:R-:W-:Y:S02]  /*6160*/  FMUL.FTZ R4, R4, c[0x0][0x2ec] ;  /* 0x0000bb0004047a20 */ /* 0x000fe40000410000 */
[----:B------:R-:W-:Y:S02]  /*6170*/  FMUL.FTZ R193, R189, R8 ;  /* 0x00000008bdc17220 */ /* 0x000fe40000410000 */
[----:B------:R-:W-:Y:S02]  /*6180*/  FMUL.FTZ R189, R7, R0 ;  /* 0x0000000007bd7220 */ /* 0x000fe40000410000 */
[----:B------:R-:W-:Y:S02]  /*6190*/  FFMA.FTZ R0, -R119, R119, 1 ;  /* 0x3f80000077007423 */ /* 0x000fe40000010177 */
[----:B------:R-:W-:Y:S02]  /*61a0*/  FMUL.FTZ R10, R191, R10 ;  /* 0x0000000abf0a7220 */ /* 0x000fe40000410000 */
[----:B------:R-:W-:Y:S02]  /*61b0*/  FMUL.FTZ R11, R190, R11 ;  /* 0x0000000bbe0b7220 */ /* 0x000fe40000410000 */
[----:B------:R-:W-:Y:S02]  /*61c0*/  FMUL.FTZ R191, R5, R4 ;  /* 0x0000000405bf7220 */ /* 0x000fe40000410000 */
[----:B------:R-:W-:Y:S02]  /*61d0*/  FMUL.FTZ R190, R6, R2 ;  /* 0x0000000206be7220 */ /* 0x000fe40000410000 */
[----:B------:R-:W-:Y:S02]  /*61e0*/  FFMA.FTZ R4, -R114, R114, 1 ;  /* 0x3f80000072047423 */ /* 0x000fe40000010172 */
[----:B------:R-:W-:Y:S02]  /*61f0*/  FFMA.FTZ R2, -R113, R113, 1 ;  /* 0x3f80000071027423 */ /* 0x000fe40000010171 */
[----:B------:R-:W-:Y:S02]  /*6200*/  FMUL.FTZ R119, R0, c[0x0][0x2ec] ;  /* 0x0000bb0000777a20 */ /* 0x000fe40000410000 */
[----:B------:R-:W-:Y:S02]  /*6210*/  FFMA.FTZ R0, -R112, R112, 1 ;  /* 0x3f80000070007423 */ /* 0x000fe40000010170 */
[----:B------:R-:W-:Y:S02]  /*6220*/  FMUL.FTZ R4, R4, c[0x0][0x2ec] ;  /* 0x0000bb0004047a20 */ /* 0x000fe40000410000 */
[----:B------:R-:W-:Y:S02]  /*6230*/  FMUL.FTZ R2, R2, c[0x0][0x2ec] ;  /* 0x0000bb0002027a20 */ /* 0x000fe40000410000 */
[----:B------:R-:W-:Y:S02]  /*6240*/  FMUL.FTZ R0, R0, c[0x0][0x2ec] ;  /* 0x0000bb0000007a20 */ /* 0x000fe40000410000 */
[C---:B------:R-:W-:Y:S02]  /*6250*/  FADD.FTZ R12, -R184.reuse, R12 ;  /* 0x0000000cb80c7221 */ /* 0x040fe40000010100 */
[----:B------:R-:W-:Y:S02]  /*6260*/  FADD.FTZ R13, -R184, R13 ;  /* 0x0000000db80d7221 */ /* 0x000fe40000010100 */
[C---:B------:R-:W-:Y:S02]  /*6270*/  FADD.FTZ R14, -R183.reuse, R14 ;  /* 0x0000000eb70e7221 */ /* 0x040fe40000010100 */
[----:B------:R-:W-:Y:S02]  /*6280*/  FADD.FTZ R15, -R183, R15 ;  /* 0x0000000fb70f7221 */ /* 0x000fe40000010100 */
[----:B------:R-:W-:Y:S02]  /*6290*/  FMUL.FTZ R113, R9, R4 ;  /* 0x0000000409717220 */ /* 0x000fe40000410000 */
[----:B------:R-:W-:Y:S02]  /*62a0*/  FMUL.FTZ R114, R10, R2 ;  /* 0x000000020a727220 */ /* 0x000fe40000410000 */
[----:B------:R-:W-:Y:S02]  /*62b0*/  FMUL.FTZ R112, R11, R0 ;  /* 0x000000000b707220 */ /* 0x000fe40000410000 */
        /* <DEDUP_REMOVED lines=151> */
.L_x_1168:
        /* <DEDUP_REMOVED lines=109> */
.L_x_1169:
        /* <DEDUP_REMOVED lines=8> */
[----:B------:R-:W3:Y:S01]  /*7380*/  LDSM.16.MT88.4 R20, [R2+0x6000] ;  /* 0x006000000214783b */ /* 0x000ee20000004200 */
[----:B------:R-:W-:Y:S02]  /*7390*/  UISETP.GT.AND UP2, UPT, UR6, UR18, UPT ;  /* 0x000000120600728c */ /* 0x000fe4000bf44270 */
[----:B------:R-:W-:Y:S01]  /*73a0*/  UISETP.NE.U32.AND UP0, UPT, UR4, 0x1, UPT ;  /* 0x000000010400788c */ /* 0x000fe2000bf05070 */
[----:B------:R-:W-:Y:S01]  /*73b0*/  LDSM.16.M88.4 R24, [R175] ;  /* 0x00000000af18783b */ /* 0x000fe20000000200 */
[----:B------:R-:W-:Y:S03]  /*73c0*/  UIADD3 UR6, UR6, -0x1, URZ ;  /* 0xffffffff06067890 */ /* 0x000fe6000fffe03f */
        /* <DEDUP_REMOVED lines=133> */
[----:B------:R-:W-:Y:S02]  /*7c20*/  PLOP3.LUT P0, PT, PT, PT, UP2, 0x80, 0x0 ;  /* 0x000000000000781c */ /* 0x000fe40003f0f028 */
[----:B------:R-:W-:Y:S01]  /*7c30*/  @UP3 UIADD3.X UR15, UR15, -0x1, URZ, UP0, !UPT ;  /* 0xffffffff0f0f3890 */ /* 0x000fe200087fe43f */
        /* <DEDUP_REMOVED lines=170> */
.L_x_1171:
        /* <DEDUP_REMOVED lines=12> */
[----:B------:R-:W-:Y:S02]  /*87a0*/  UIMAD UR4, UR15, UR10, URZ ;  /* 0x0000000a0f0472a4 */ /* 0x000fe4000f8e023f */
[----:B------:R-:W-:Y:S02]  /*87b0*/  UIADD3 UR7, UR7, UR12, URZ ;  /* 0x0000000c07077290 */ /* 0x000fe4000fffe03f */
[----:B------:R-:W-:Y:S02]  /*87c0*/  UIMAD UR4, UR48, UR11, UR4 ;  /* 0x0000000b300472a4 */ /* 0x000fe4000f8e0204 */
[----:B------:R-:W-:-:S04]  /*87d0*/  UIMAD.WIDE.U32 UR6, UR48, UR10, UR6 ;  /* 0x0000000a300672a5 */ /* 0x000fc8000f8e0006 */
[----:B------:R-:W-:Y:S02]  /*87e0*/  UIADD3 UR7, UR7, UR4, URZ ;  /* 0x0000000407077290 */ /* 0x000fe4000fffe03f */
.L_x_1172:
[----:B------:R-:W-:Y:S01]  /*87f0*/  BAR.SYNC.DEFER_BLOCKING 0x0 ;  /* 0x0000000000007b1d */ /* 0x000fe20000010000 */
[----:B------:R-:W-:Y:S01]  /*8800*/  USHF.R.S32.HI UR4, URZ, 0x1f, UR17 ;  /* 0x0000001f3f047899 */ /* 0x000fe20008011411 */
[--C-:B-1----:R-:W-:Y:S01]  /*8810*/  SHF.R.S32.HI R7, RZ, 0x1f, R232.reuse ;  /* 0x0000001fff077819 */ /* 0x102fe200000114e8 */
[----:B------:R-:W-:Y:S01]  /*8820*/  IMAD.U32 R4, RZ, RZ, UR17 ;  /* 0x00000011ff047e24 */ /* 0x000fe2000f8e00ff */
[----:B------:R-:W-:Y:S01]  /*8830*/  UIMAD UR5, UR33, -0x80, UR5 ;  /* 0xffffff80210578a4 */ /* 0x000fe2000f8e0205 */
[----:B------:R-:W-:Y:S01]  /*8840*/  IMAD.MOV.U32 R6, RZ, RZ, R232 ;  /* 0x000000ffff067224 */ /* 0x000fe200078e00e8 */
[----:B------:R-:W-:Y:S01]  /*8850*/  ULDC.64 UR10, c[0x0][0x3a0] ;  /* 0x0000e800000a7ab9 */ /* 0x000fe20000000a00 */
[----:B------:R-:W-:Y:S01]  /*8860*/  ISETP.GE.AND P1, PT, R232, c[0x0][0x220], PT ;  /* 0x00008800e8007a0c */ /* 0x000fe20003f26270 */
[----:B------:R-:W-:Y:S01]  /*8870*/  UIMAD UR10, UR4, UR10, URZ ;  /* 0x0000000a040a72a4 */ /* 0x000fe2000f8e023f */
[----:B------:R-:W-:Y:S01]  /*8880*/  IMAD.WIDE.U32 R4, R4, c[0x0][0x3a0], R6 ;  /* 0x0000e80004047a25 */ /* 0x000fe200078e0006 */
[----:B------:R-:W-:Y:S01]  /*8890*/  USHF.R.S32.HI UR12, URZ, 0x1f, UR51 ;  /* 0x0000001f3f0c7899 */ /* 0x000fe20008011433 */
[----:B------:R-:W-:Y:S01]  /*88a0*/  ISETP.GE.OR P4, PT, R238, UR5, P1 ;  /* 0x00000005ee007c0c */ /* 0x000fe20008f86670 */
[----:B------:R-:W-:Y:S01]  /*88b0*/  UIMAD UR10, UR17, UR11, UR10 ;  /* 0x0000000b110a72a4 */ /* 0x000fe2000f8e020a */
[----:B------:R-:W-:Y:S01]  /*88c0*/  BSSY B0, `(.L_x_1173) ;  /* 0x000001d000007945 */ /* 0x000fe20003800000 */
[----:B------:R-:W-:-:S02]  /*88d0*/  IADD3 R4, P0, R4, UR13, RZ ;  /* 0x0000000d04047c10 */ /* 0x000fc4000ff1e0ff */
[----:B------:R-:W-:Y:S02]  /*88e0*/  SHF.R.S32.HI R13, RZ, 0x1f, R238 ;  /* 0x0000001fff0d7819 */ /* 0x000fe400000114ee */
[----:B------:R-:W-:Y:S01]  /*88f0*/  IMAD.U32 R0, RZ, RZ, UR10 ;  /* 0x0000000aff007e24 */ /* 0x000fe2000f8e00ff */
[----:B------:R-:W-:Y:S02]  /*8900*/  ULDC.64 UR10, c[0x0][0x3b8] ;  /* 0x0000ee00000a7ab9 */ /* 0x000fe40000000a00 */
[----:B------:R-:W-:Y:S02]  /*8910*/  UIMAD UR10, UR12, UR10, URZ ;  /* 0x0000000a0c0a72a4 */ /* 0x000fe4000f8e023f */
[----:B------:R-:W-:Y:S01]  /*8920*/  IADD3.X R5, R5, UR14, R0, P0, !PT ;  /* 0x0000000e05057c10 */ /* 0x000fe200087fe400 */
[----:B------:R1:W2:Y:S01]  /*8930*/  LDS.128 R16, [R114+0x7000] ;  /* 0x0070000072107984 */ /* 0x0002a20000000c00 */
[----:B------:R-:W-:Y:S01]  /*8940*/  IMAD.U32 R0, RZ, RZ, UR51 ;  /* 0x00000033ff007e24 */ /* 0x000fe2000f8e00ff */
[----:B------:R-:W-:-:S02]  /*8950*/  UIMAD UR10, UR51, UR11, UR10 ;  /* 0x0000000b330a72a4 */ /* 0x000fc4000f8e020a */
[----:B------:R1:W3:Y:S01]  /*8960*/  LDS.128 R20, [R114+0x8000] ;  /* 0x0080000072147984 */ /* 0x0002e20000000c00 */
[----:B------:R-:W-:-:S03]  /*8970*/  IMAD.WIDE.U32 R4, R0, c[0x0][0x3b8], R4 ;  /* 0x0000ee0000047a25 */ /* 0x000fc600078e0004 */
[----:B------:R1:W4:Y:S02]  /*8980*/  LDS.128 R24, [R114+0x9000] ;  /* 0x0090000072187984 */ /* 0x0003240000000c00 */
[----:B------:R-:W-:Y:S02]  /*8990*/  IADD3 R12, R5, UR10, RZ ;  /* 0x0000000a050c7c10 */ /* 0x000fe4000fffe0ff */
        /* <DEDUP_REMOVED lines=15> */
.L_x_1174:
[----:B------:R-:W-:Y:S05]  /*8a90*/  BSYNC B0 ;  /* 0x0000000000007941 */ /* 0x000fea0003800000 */
.L_x_1173:
        /* <DEDUP_REMOVED lines=14> */
[----:B--2---:R1:W-:Y:S02]  /*8b80*/  STG.E.128 [R10.64], R16 ;  /* 0x000000100a007986 */ /* 0x0043e4000c101d08 */
.L_x_1176:
[----:B------:R-:W-:Y:S05]  /*8b90*/  BSYNC B0 ;  /* 0x0000000000007941 */ /* 0x000fea0003800000 */
.L_x_1175:
        /* <DEDUP_REMOVED lines=14> */
[----:B---3--:R1:W-:Y:S02]  /*8c80*/  STG.E.128 [R10.64], R20 ;  /* 0x000000140a007986 */ /* 0x0083e4000c101d08 */
.L_x_1178:
[----:B------:R-:W-:Y:S05]  /*8c90*/  BSYNC B0 ;  /* 0x0000000000007941 */ /* 0x000fea0003800000 */
.L_x_1177:
        /* <DEDUP_REMOVED lines=13> */
[----:B----4-:R4:W-:Y:S02]  /*8d70*/  STG.E.128 [R4.64], R24 ;  /* 0x0000001804007986 */ /* 0x0109e4000c101d08 */
.L_x_1180:
[----:B------:R-:W-:Y:S05]  /*8d80*/  BSYNC B0 ;  /* 0x0000000000007941 */ /* 0x000fea0003800000 */
.L_x_1179:
[----:B------:R-:W-:Y:S01]  /*8d90*/  ULDC.64 UR10, c[0x0][0x3a8] ;  /* 0x0000ea00000a7ab9 */ /* 0x000fe20000000a00 */
[----:B------:R-:W-:Y:S01]  /*8da0*/  IMAD.U32 R0, RZ, RZ, UR17 ;  /* 0x00000011ff007e24 */ /* 0x000fe2000f8e00ff */
[----:B------:R-:W-:Y:S01]  /*8db0*/  UIMAD UR4, UR4, UR10, URZ ;  /* 0x0000000a040472a4 */ /* 0x000fe2000f8e023f */
[----:B------:R-:W-:Y:S01]  /*8dc0*/  BSSY B0, `(.L_x_1181) ;  /* 0x0000017000007945 */ /* 0x000fe20003800000 */
[----:B------:R-:W-:Y:S01]  /*8dd0*/  USHF.R.S32.HI UR12, URZ, 0x1f, UR51 ;  /* 0x0000001f3f0c7899 */ /* 0x000fe20008011433 */
[----:B------:R-:W-:Y:S01]  /*8de0*/  IMAD.WIDE.U32 R6, R0, c[0x0][0x3a8], R6 ;  /* 0x0000ea0000067a25 */ /* 0x000fe200078e0006 */
[----:B------:R-:W-:-:S04]  /*8df0*/  UIMAD UR4, UR17, UR11, UR4 ;  /* 0x0000000b110472a4 */ /* 0x000fc8000f8e0204 */
[----:B----4-:R-:W-:Y:S02]  /*8e00*/  IADD3 R4, P0, R6, UR6, RZ ;  /* 0x0000000606047c10 */ /* 0x010fe4000ff1e0ff */
[----:B------:R-:W-:Y:S01]  /*8e10*/  MOV R0, UR4 ;  /* 0x0000000400007c02 */ /* 0x000fe20008000f00 */
[----:B------:R-:W-:Y:S02]  /*8e20*/  ULDC.64 UR4, c[0x0][0x3c0] ;  /* 0x0000f00000047ab9 */ /* 0x000fe40000000a00 */
[----:B------:R-:W-:Y:S01]  /*8e30*/  UIMAD UR4, UR12, UR4, URZ ;  /* 0x000000040c0472a4 */ /* 0x000fe2000f8e023f */
[----:B------:R-:W-:Y:S01]  /*8e40*/  IADD3.X R5, R7, UR7, R0, P0, !PT ;  /* 0x0000000707057c10 */ /* 0x000fe200087fe400 */
[----:B------:R-:W-:Y:S02]  /*8e50*/  IMAD.U32 R0, RZ, RZ, UR51 ;  /* 0x00000033ff007e24 */ /* 0x000fe4000f8e00ff */
[----:B------:R-:W-:Y:S02]  /*8e60*/  UIMAD UR4, UR51, UR5, UR4 ;  /* 0x00000005330472a4 */ /* 0x000fe4000f8e0204 */
        /* <DEDUP_REMOVED lines=12> */
.L_x_1182:
[----:B------:R-:W-:Y:S05]  /*8f30*/  BSYNC B0 ;  /* 0x0000000000007941 */ /* 0x000fea0003800000 */
.L_x_1181:
        /* <DEDUP_REMOVED lines=13> */
.L_x_1184:
[----:B------:R-:W-:Y:S05]  /*9010*/  BSYNC B0 ;  /* 0x0000000000007941 */ /* 0x000fea0003800000 */
.L_x_1183:
        /* <DEDUP_REMOVED lines=13> */
.L_x_1186:
[----:B------:R-:W-:Y:S05]  /*90f0*/  BSYNC B0 ;  /* 0x0000000000007941 */ /* 0x000fea0003800000 */
.L_x_1185:
        /* <DEDUP_REMOVED lines=11> */
.L_x_1141:
[----:B------:R-:W-:Y:S05]  /*91b0*/  BSYNC B1 ;  /* 0x0000000000017941 */ /* 0x000fea0003800000 */
.L_x_1119:
        /* <DEDUP_REMOVED lines=11> */
.L_x_1187:
[----:B------:R-:W-:Y:S05]  /*9270*/  EXIT ;  /* 0x000000000000794d */ /* 0x000fea0003800000 */
.L_x_1189:
        /* <DEDUP_REMOVED lines=16> */
.L_x_2471:


//--------------------- .text._ZN5flash44flash_bwd_dq_dk_dv_loop_seqk_parallel_kernelI23Flash_bwd_kernel_traitsILi64ELi64ELi128ELi8ELi2ELi4ELi4ELb1ELb0EN7cutlass10bfloat16_tE19Flash_kernel_traitsILi64ELi64ELi128ELi8ES3_EELb1ELb0ELb0ELb0ELb1ELb1ELb0EEEvNS_16Flash_bwd_paramsE --------------------------
	.section	.text._ZN5flash44flash_bwd_dq_dk_dv_loop_seqk_parallel_kernelI23Flash_bwd_kernel_traitsILi64ELi64ELi128ELi8ELi2ELi4ELi4ELb1ELb0EN7cutlass10bfloat16_tE19Flash_kernel_traitsILi64ELi64ELi128ELi8ES3_EELb1ELb0ELb0ELb0ELb1ELb1ELb0EEEvNS_16Flash_bwd_paramsE,"ax",@progbits
	.sectioninfo	@"SHI_REGISTERS=255"
	.align	128
        .global         _ZN5flash44flash_bwd_dq_dk_dv_loop_seqk_parallel_kernelI23Flash_bwd_kernel_traitsILi64ELi64ELi128ELi8ELi2ELi4ELi4ELb1ELb0EN7cutlass10bfloat16_tE19Flash_kernel_traitsILi64ELi64ELi128ELi8ES3_EELb1ELb0ELb0ELb0ELb1ELb1ELb0EEEvNS_16Flash_bwd_paramsE
        .type           _ZN5flash44flash_bwd_dq_dk_dv_loop_seqk_parallel_kernelI23Flash_bwd_kernel_traitsILi64ELi64ELi128ELi8ELi2ELi4ELi4ELb1ELb0EN7cutlass10bfloat16_tE19Flash_kernel_traitsILi64ELi64ELi128ELi8ES3_EELb1ELb0ELb0ELb0ELb1ELb1ELb0EEEvNS_16Flash_bwd_paramsE,@function
        .size           _ZN5flash44flash_bwd_dq_dk_dv_loop_seqk_parallel_kernelI23Flash_bwd_kernel_traitsILi64ELi64ELi128ELi8ELi2ELi4ELi4ELb1ELb0EN7cutlass10bfloat16_tE19Flash_kernel_traitsILi64ELi64ELi128ELi8ES3_EELb1ELb0ELb0ELb0ELb1ELb1ELb0EEEvNS_16Flash_bwd_paramsE,(.L_x_2472 - _ZN5flash44flash_bwd_dq_dk_dv_loop_seqk_parallel_kernelI23Flash_bwd_kernel_traitsILi64ELi64ELi128ELi8ELi2ELi4ELi4ELb1ELb0EN7cutlass10bfloat16_tE19Flash_kernel_traitsILi64ELi64ELi128ELi8ES3_EELb1ELb0ELb0ELb0ELb1ELb1ELb0EEEvNS_16Flash_bwd_paramsE)
        .other          _ZN5flash44flash_bwd_dq_dk_dv_loop_seqk_parallel_kernelI23Flash_bwd_kernel_traitsILi64ELi64ELi128ELi8ELi2ELi4ELi4ELb1ELb0EN7cutlass10bfloat16_tE19Flash_kernel_traitsILi64ELi64ELi128ELi8ES3_EELb1ELb0ELb0ELb0ELb1ELb1ELb0EEEvNS_16Flash_bwd_paramsE,@"STO_CUDA_ENTRY STV_DEFAULT"
_ZN5flash44flash_bwd_dq_dk_dv_loop_seqk_parallel_kernelI23Flash_bwd_kernel_traitsILi64ELi64ELi128ELi8ELi2ELi4ELi4ELb1ELb0EN7cutlass10bfloat16_tE19Flash_kernel_traitsILi64ELi64ELi128ELi8ES3_EELb1ELb0ELb0ELb0ELb1ELb1ELb0EEEvNS_16Flash_bwd_paramsE:
.text._ZN5flash44flash_bwd_dq_dk_dv_loop_seqk_parallel_kernelI23Flash_bwd_kernel_traitsILi64ELi64ELi128ELi8ELi2ELi4ELi4ELb1ELb0EN7cutlass10bfloat16_tE19Flash_kernel_traitsILi64ELi64ELi128ELi8ES3_EELb1ELb0ELb0ELb0ELb1ELb1ELb0EEEvNS_16Flash_bwd_paramsE:
        /* <DEDUP_REMOVED lines=11> */
[----:B------:R-:W-:Y:S01]  /*00b0*/  ULDC UR4, c[0x0][0x22c] ;  /* 0x00008b0000047ab9 */ /* 0x000fe20000000800 */
[----:B------:R-:W-:Y:S01]  /*00c0*/  IMAD.MOV.U32 R200, RZ, RZ, 0x20 ;  /* 0x00000020ffc87424 */ /* 0x000fe200078e00ff */
[----:B------:R-:W-:Y:S01]  /*00d0*/  ULDC UR5, c[0x0][0x1c0] ;  /* 0x0000700000057ab9 */ /* 0x000fe20000000800 */
[----:B------:R-:W-:Y:S01]  /*00e0*/  IMAD.MOV.U32 R211, RZ, RZ, -0x10 ;  /* 0xfffffff0ffd37424 */ /* 0x000fe200078e00ff */
[----:B------:R-:W-:Y:S02]  /*00f0*/  UIMAD UR25, UR4, UR5, URZ ;  /* 0x00000005041972a4 */ /* 0x000fe4000f8e023f */
[----:B------:R-:W-:Y:S02]  /*0100*/  UMOV UR9, 0x80 ;  /* 0x0000008000097882 */ /* 0x000fe40000000000 */
[----:B------:R-:W-:Y:S02]  /*0110*/  USHF.L.U32 UR22, UR25, 0x4, URZ ;  /* 0x0000000419167899 */ /* 0x000fe4000800063f */
[----:B------:R-:W-:-:S02]  /*0120*/  USHF.L.U32 UR23, UR25, 0x3, URZ ;  /* 0x0000000319177899 */ /* 0x000fc4000800063f */
[----:B------:R-:W-:Y:S02]  /*0130*/  UIADD3 UR16, UR22, 0x20, URZ ;  /* 0x0000002016107890 */ /* 0x000fe4000fffe03f */
[----:B------:R-:W-:Y:S02]  /*0140*/  ULDC UR10, c[0x0][0x210] ;  /* 0x00008400000a7ab9 */ /* 0x000fe40000000800 */
[----:B------:R-:W-:Y:S02]  /*0150*/  UIADD3 UR15, UR23, UR16, URZ ;  /* 0x00000010170f7290 */ /* 0x000fe4000fffe03f */
[----:B------:R-:W-:Y:S02]  /*0160*/  ULDC UR27, c[0x0][0x234] ;  /* 0x00008d00001b7ab9 */ /* 0x000fe40000000800 */
[----:B------:R-:W-:Y:S02]  /*0170*/  ULDC UR26, c[0x0][0x224] ;  /* 0x00008900001a7ab9 */ /* 0x000fe40000000800 */
[----:B------:R-:W-:Y:S01]  /*0180*/  UIMAD UR27, UR9, UR10, UR27 ;  /* 0x0000000a091b72a4 */ /* 0x000fe2000f8e021b */
[----:B-1----:R-:W-:Y:S01]  /*0190*/  SHF.R.S32.HI R8, RZ, 0x1f, R3 ;  /* 0x0000001fff087819 */ /* 0x002fe20000011403 */
[----:B------:R-:W-:-:S02]  /*01a0*/  UIADD3 UR26, UR9, UR26, URZ ;  /* 0x0000001a091a7290 */ /* 0x000fc4000fffe03f */
[----:B------:R-:W-:Y:S01]  /*01b0*/  USHF.R.S32.HI UR9, URZ, 0x1f, UR4 ;  /* 0x0000001f3f097899 */ /* 0x000fe20008011404 */
[CC--:B------:R-:W-:Y:S01]  /*01c0*/  LEA.HI R6, R8.reuse, R3.reuse, RZ, 0x5 ;  /* 0x0000000308067211 */ /* 0x0c0fe200078f28ff */
[----:B------:R-:W-:Y:S01]  /*01d0*/  UIADD3 UR14, UR23, UR15, URZ ;  /* 0x0000000f170e7290 */ /* 0x000fe2000fffe03f */
[CC--:B------:R-:W-:Y:S01]  /*01e0*/  LEA.HI R14, R8.reuse, R3.reuse, RZ, 0x2 ;  /* 0x00000003080e7211 */ /* 0x0c0fe200078f10ff */
[----:B------:R-:W-:Y:S01]  /*01f0*/  ULDC UR6, c[0x0][0x1c0] ;  /* 0x0000700000067ab9 */ /* 0x000fe20000000800 */
[CC--:B------:R-:W-:Y:S01]  /*0200*/  LEA.HI R11, R8.reuse, R3.reuse, RZ, 0x3 ;  /* 0x00000003080b7211 */ /* 0x0c0fe200078f18ff */
[----:B------:R-:W-:Y:S01]  /*0210*/  UIMAD.WIDE.U32 UR30, UR4, UR5, URZ ;  /* 0x00000005041e72a5 */ /* 0x000fe2000f8e003f */
[----:B------:R-:W-:Y:S01]  /*0220*/  LEA.HI R0, R8, R3, RZ, 0x4 ;  /* 0x0000000308007211 */ /* 0x000fe200078f20ff */
[----:B------:R-:W-:Y:S01]  /*0230*/  USHF.R.S32.HI UR6, URZ, 0x1f, UR6 ;  /* 0x0000001f3f067899 */ /* 0x000fe20008011406 */
[--C-:B------:R-:W-:Y:S01]  /*0240*/  SHF.R.S32.HI R5, RZ, 0x5, R6.reuse ;  /* 0x00000005ff057819 */ /* 0x100fe20000011406 */
[----:B------:R-:W-:Y:S01]  /*0250*/  UIMAD UR5, UR9, UR5, URZ ;  /* 0x00000005090572a4 */ /* 0x000fe2000f8e023f */
[----:B------:R-:W-:Y:S01]  /*0260*/  SHF.R.S32.HI R4, RZ, 0x1f, R6 ;  /* 0x0000001fff047819 */ /* 0x000fe20000011406 */
[----:B------:R-:W-:Y:S01]  /*0270*/  UIADD3 UR13, UR23, UR14, URZ ;  /* 0x0000000e170d7290 */ /* 0x000fe2000fffe03f */
[--C-:B------:R-:W-:Y:S01]  /*0280*/  SHF.R.S32.HI R189, RZ, 0x2, R14.reuse ;  /* 0x00000002ffbd7819 */ /* 0x100fe2000001140e */
[----:B------:R-:W-:Y:S01]  /*0290*/  USHF.L.U32 UR24, UR25, 0x6, URZ ;  /* 0x0000000619187899 */ /* 0x000fe2000800063f */
[----:B------:R-:W-:Y:S01]  /*02a0*/  SHF.R.S32.HI R2, RZ, 0x1f, R14 ;  /* 0x0000001fff027819 */ /* 0x000fe2000001140e */
[----:B------:R-:W-:Y:S01]  /*02b0*/  UIMAD UR5, UR6, UR4, UR5 ;  /* 0x00000004060572a4 */ /* 0x000fe2000f8e0205 */
[----:B------:R-:W-:Y:S01]  /*02c0*/  LOP3.LUT R14, R14, 0x7ffffffc, RZ, 0xc0, !PT ;  /* 0x7ffffffc0e0e7812 */ /* 0x000fe200078ec0ff */
[----:B------:R-:W-:Y:S01]  /*02d0*/  UIADD3 UR12, UR23, UR13, URZ ;  /* 0x0000000d170c7290 */ /* 0x000fe2000fffe03f */
[----:B------:R-:W-:Y:S01]  /*02e0*/  LOP3.LUT R16, R6, 0xffffffe0, RZ, 0xc0, !PT ;  /* 0xffffffe006107812 */ /* 0x000fe200078ec0ff */
[----:B------:R-:W-:Y:S01]  /*02f0*/  ULDC.64 UR32, c[0x0][0x118] ;  /* 0x0000460000207ab9 */ /* 0x000fe20000000a00 */
[----:B------:R-:W-:Y:S01]  /*0300*/  LOP3.LUT R10, R11, 0xfffffff8, RZ, 0xc0, !PT ;  /* 0xfffffff80b0a7812 */ /* 0x000fe200078ec0ff */
[C---:B------:R-:W-:Y:S01]  /*0310*/  IMAD.IADD R9, R3.reuse, 0x1, -R14 ;  /* 0x0000000103097824 */ /* 0x040fe200078e0a0e */
[----:B------:R-:W-:Y:S01]  /*0320*/  LOP3.LUT R12, R0, 0xfffffff0, RZ, 0xc0, !PT ;  /* 0xfffffff0000c7812 */ /* 0x000fe200078ec0ff */
[C---:B------:R-:W-:Y:S01]  /*0330*/  IMAD.IADD R13, R3.reuse, 0x1, -R16 ;  /* 0x00000001030d7824 */ /* 0x040fe200078e0a10 */
[-C--:B------:R-:W-:Y:S01]  /*0340*/  LEA.HI R6, R6, R5.reuse, RZ, 0x1 ;  /* 0x0000000506067211 */ /* 0x080fe200078f08ff */
[----:B------:R-:W-:Y:S01]  /*0350*/  IMAD.IADD R10, R3, 0x1, -R10 ;  /* 0x00000001030a7824 */ /* 0x000fe200078e0a0a */
[----:B------:R-:W-:Y:S01]  /*0360*/  LEA.HI R4, R4, R5, RZ, 0x2 ;  /* 0x0000000504047211 */ /* 0x000fe200078f10ff */
[----:B------:R-:W-:Y:S01]  /*0370*/  IMAD.SHL.U32 R9, R9, 0x2, RZ ;  /* 0x0000000209097824 */ /* 0x000fe200078e00ff */
[-C--:B------:R-:W-:Y:S01]  /*0380*/  LEA.HI R187, R8, R3.reuse, RZ, 0x6 ;  /* 0x0000000308bb7211 */ /* 0x080fe200078f30ff */
[----:B------:R-:W-:Y:S01]  /*0390*/  IMAD.SHL.U32 R190, R10, 0x8, RZ ;  /* 0x000000080abe7824 */ /* 0x000fe200078e00ff */
[----:B------:R-:W-:Y:S01]  /*03a0*/  LEA.HI R8, R8, R3, RZ, 0x7 ;  /* 0x0000000308087211 */ /* 0x000fe200078f38ff */
[----:B------:R-:W-:Y:S01]  /*03b0*/  IMAD.IADD R3, R3, 0x1, -R12 ;  /* 0x0000000103037824 */ /* 0x000fe200078e0a0c */
[----:B------:R-:W-:Y:S01]  /*03c0*/  LOP3.LUT R6, R6, 0xfffffffe, RZ, 0xc0, !PT ;  /* 0xfffffffe06067812 */ /* 0x000fe200078ec0ff */
[----:B------:R-:W-:Y:S01]  /*03d0*/  ULDC.U8 UR8, c[0x0][0x3d0] ;  /* 0x0000f40000087ab9 */ /* 0x000fe20000000000 */
[----:B------:R-:W-:Y:S01]  /*03e0*/  LOP3.LUT R4, R4, 0xfffffffc, RZ, 0xc0, !PT ;  /* 0xfffffffc04047812 */ /* 0x000fe200078ec0ff */
[----:B------:R-:W-:Y:S01]  /*03f0*/  UMOV UR7, 0x6 ;  /* 0x0000000600077882 */ /* 0x000fe20000000000 */
[----:B------:R-:W-:Y:S01]  /*0400*/  LEA.HI R2, R2, R189, RZ, 0x3 ;  /* 0x000000bd02027211 */ /* 0x000fe200078f18ff */
[C---:B------:R-:W-:Y:S01]  /*0410*/  IMAD.IADD R185, R5.reuse, 0x1, -R6 ;  /* 0x0000000105b97824 */ /* 0x040fe200078e0a06 */
[----:B------:R-:W-:Y:S01]  /*0420*/  SHF.R.S32.HI R6, RZ, 0x1f, R3 ;  /* 0x0000001fff067819 */ /* 0x000fe20000011403 */
[----:B------:R-:W-:Y:S01]  /*0430*/  IMAD.IADD R4, R5, 0x1, -R4 ;  /* 0x0000000105047824 */ /* 0x000fe200078e0a04 */
[----:B------:R-:W-:Y:S01]  /*0440*/  SHF.R.S32.HI R5, RZ, 0x4, R0 ;  /* 0x00000004ff057819 */ /* 0x000fe20000011400 */
[----:B------:R-:W-:Y:S01]  /*0450*/  UIMAD UR21, UR25, 0x18, URZ ;  /* 0x00000018191578a4 */ /* 0x000fe2000f8e023f */
[----:B------:R-:W-:Y:S01]  /*0460*/  LEA.HI R6, R6, R3, RZ, 0x3 ;  /* 0x0000000306067211 */ /* 0x000fe200078f18ff */
[----:B------:R-:W-:Y:S01]  /*0470*/  USHF.L.U32 UR20, UR25, 0x5, URZ ;  /* 0x0000000519147899 */ /* 0x000fe2000800063f */
[----:B------:R-:W-:Y:S01]  /*0480*/  LOP3.LUT R2, R2, 0xfffffff8, RZ, 0xc0, !PT ;  /* 0xfffffff802027812 */ /* 0x000fe200078ec0ff */
[----:B------:R-:W-:Y:S01]  /*0490*/  UIMAD UR19, UR25, 0x28, URZ ;  /* 0x00000028191378a4 */ /* 0x000fe2000f8e023f */
[----:B------:R-:W-:Y:S01]  /*04a0*/  LEA.HI R0, R0, R5, RZ, 0x1 ;  /* 0x0000000500007211 */ /* 0x000fe200078f08ff */
[----:B------:R-:W-:Y:S01]  /*04b0*/  UIMAD UR18, UR25, 0x30, URZ ;  /* 0x00000030191278a4 */ /* 0x000fe2000f8e023f */
[----:B------:R-:W-:Y:S01]  /*04c0*/  SHF.R.S32.HI R188, RZ, 0x3, R11 ;  /* 0x00000003ffbc7819 */ /* 0x000fe2000001140b */
[----:B------:R-:W-:Y:S01]  /*04d0*/  IMAD.IADD R189, R189, 0x1, -R2 ;  /* 0x00000001bdbd7824 */ /* 0x000fe200078e0a02 */
[C---:B------:R-:W-:Y:S01]  /*04e0*/  LOP3.LUT R184, R6.reuse, 0xfffffff8, RZ, 0xc0, !PT ;  /* 0xfffffff806b87812 */ /* 0x040fe200078ec0ff */
[----:B------:R-:W-:Y:S01]  /*04f0*/  IMAD.SHL.U32 R6, R6, 0x40, RZ ;  /* 0x0000004006067824 */ /* 0x000fe200078e00ff */
[----:B------:R-:W-:Y:S01]  /*0500*/  LOP3.LUT R0, R0, 0xfffffffe, RZ, 0xc0, !PT ;  /* 0xfffffffe00007812 */ /* 0x000fe200078ec0ff */
[----:B------:R-:W-:Y:S01]  /*0510*/  IMAD.SHL.U32 R7, R188, 0x40, RZ ;  /* 0x00000040bc077824 */ /* 0x000fe200078e00ff */
[C---:B------:R-:W-:Y:S01]  /*0520*/  LOP3.LUT P4, RZ, R10.reuse, 0x2, RZ, 0xc0, !PT ;  /* 0x000000020aff7812 */ /* 0x040fe2000788c0ff */
[----:B------:R-:W-:Y:S01]  /*0530*/  IMAD.IADD R184, R3, 0x1, -R184 ;  /* 0x0000000103b87824 */ /* 0x000fe200078e0ab8 */
[C---:B------:R-:W-:Y:S01]  /*0540*/  LOP3.LUT P3, RZ, R10.reuse, 0x4, RZ, 0xc0, !PT ;  /* 0x000000040aff7812 */ /* 0x040fe2000786c0ff */
[----:B------:R-:W-:Y:S01]  /*0550*/  IMAD.SHL.U32 R10, R10, 0x40, RZ ;  /* 0x000000400a0a7824 */ /* 0x000fe200078e00ff */
[----:B------:R-:W-:Y:S01]  /*0560*/  LOP3.LUT R7, R7, 0x1c0, RZ, 0xc0, !PT ;  /* 0x000001c007077812 */ /* 0x000fe200078ec0ff */
[----:B------:R-:W-:Y:S01]  /*0570*/  IMAD.IADD R5, R5, 0x1, -R0 ;  /* 0x0000000105057824 */ /* 0x000fe200078e0a00 */
[----:B------:R-:W-:Y:S01]  /*0580*/  LOP3.LUT R0, R189, 0x1, RZ, 0xc0, !PT ;  /* 0x00000001bd007812 */ /* 0x000fe200078ec0ff */
[----:B------:R-:W-:Y:S01]  /*0590*/  IMAD.SHL.U32 R3, R4, 0x10, RZ ;  /* 0x0000001004037824 */ /* 0x000fe200078e00ff */
[----:B------:R-:W-:Y:S01]  /*05a0*/  LOP3.LUT R10, R10, 0x1c0, RZ, 0xc0, !PT ;  /* 0x000001c00a0a7812 */ /* 0x000fe200078ec0ff */
[----:B------:R-:W-:Y:S01]  /*05b0*/  UIMAD UR17, UR25, 0x38, URZ ;  /* 0x00000038191178a4 */ /* 0x000fe2000f8e023f */
[----:B------:R-:W-:Y:S01]  /*05c0*/  ISETP.NE.U32.AND P0, PT, R0, 0x1, PT ;  /* 0x000000010000780c */ /* 0x000fe20003f05070 */
[----:B------:R-:W-:Y:S01]  /*05d0*/  USHF.R.S32.HI UR10, URZ, 0x1f, UR24 ;  /* 0x0000001f3f0a7899 */ /* 0x000fe20008011418 */
[C---:B------:R-:W-:Y:S01]  /*05e0*/  LOP3.LUT R176, R10.reuse, 0x30, R3, 0xf8, !PT ;  /* 0x000000300ab07812 */ /* 0x040fe200078ef803 */
[----:B------:R-:W-:Y:S01]  /*05f0*/  UIADD3 UR9, UR31, UR5, URZ ;  /* 0x000000051f097290 */ /* 0x000fe2000fffe03f */
[----:B------:R-:W-:Y:S01]  /*0600*/  SHF.R.U32.HI R186, RZ, 0x3, R7 ;  /* 0x00000003ffba7819 */ /* 0x000fe20000011607 */
[----:B------:R-:W-:Y:S01]  /*0610*/  UIADD3 UR11, UR23, UR12, URZ ;  /* 0x0000000c170b7290 */ /* 0x000fe2000fffe03f */
[----:B------:R-:W-:Y:S01]  /*0620*/  LOP3.LUT R12, R10, 0x8, R11, 0xf8, !PT ;  /* 0x000000080a0c7812 */ /* 0x000fe200078ef80b */
[----:B------:R-:W-:Y:S01]  /*0630*/  UMOV UR6, 0x6 ;  /* 0x0000000600067882 */ /* 0x000fe20000000000 */
[----:B------:R-:W-:Y:S01]  /*0640*/  SHF.R.U32.HI R3, RZ, 0x3, R10 ;  /* 0x00000003ff037819 */ /* 0x000fe2000001160a */
[----:B------:R-:W-:Y:S01]  /*0650*/  IMAD.SHL.U32 R10, R5, 0x200, RZ ;  /* 0x00000200050a7824 */ /* 0x000fe200078e00ff */
[----:B------:R-:W-:-:S02]  /*0660*/  LOP3.LUT R7, R7, 0x38, R190, 0xf8, !PT ;  /* 0x0000003807077812 */ /* 0x000fc400078ef8be */
[----:B------:R-:W-:Y:S02]  /*0670*/  SHF.R.S32.HI R187, RZ, 0x6, R187 ;  /* 0x00000006ffbb7819 */ /* 0x000fe400000114bb */
[----:B------:R-:W-:Y:S02]  /*0680*/  LOP3.LUT R176, R176, 0x8, R11, 0xf8, !PT ;  /* 0x00000008b0b07812 */ /* 0x000fe400078ef80b */
[----:B------:R-:W-:Y:S02]  /*0690*/  SHF.R.S32.HI R8, RZ, 0x7, R8 ;  /* 0x00000007ff087819 */ /* 0x000fe40000011408 */
[C---:B------:R-:W-:Y:S01]  /*06a0*/  R2P PR, R189.reuse, 0x6 ;  /* 0x00000006bd007804 */ /* 0x040fe20000000000 */
[----:B------:R-:W-:Y:S01]  /*06b0*/  IMAD.SHL.U32 R189, R189, 0x40, RZ ;  /* 0x00000040bdbd7824 */ /* 0x000fe200078e00ff */
[----:B------:R-:W-:Y:S01]  /*06c0*/  LOP3.LUT R186, R7, R186, RZ, 0x3c, !PT ;  /* 0x000000ba07ba7212 */ /* 0x000fe200078e3cff */
[C---:B------:R-:W-:Y:S01]  /*06d0*/  IMAD R7, R187.reuse, 0x800, R10 ;  /* 0x00000800bb077824 */ /* 0x040fe200078e020a */
[----:B------:R-:W-:Y:S01]  /*06e0*/  LOP3.LUT R0, R12, R3, RZ, 0x3c, !PT ;  /* 0x000000030c007212 */ /* 0x000fe200078e3cff */
[----:B------:R-:W-:Y:S01]  /*06f0*/  IMAD.SHL.U32 R12, R8, 0x8, RZ ;  /* 0x00000008080c7824 */ /* 0x000fe200078e00ff */
[----:B------:R-:W-:Y:S01]  /*0700*/  LOP3.LUT R176, R10, R176, R3, 0xf6, !PT ;  /* 0x000000b00ab07212 */ /* 0x000fe200078ef603 */
[----:B------:R-:W-:Y:S01]  /*0710*/  IMAD.SHL.U32 R10, R187, 0x20, RZ ;  /* 0x00000020bb0a7824 */ /* 0x000fe200078e00ff */
[----:B------:R-:W-:Y:S01]  /*0720*/  LOP3.LUT R189, R189, 0x1c0, RZ, 0xc0, !PT ;  /* 0x000001c0bdbd7812 */ /* 0x000fe200078ec0ff */
[----:B------:R-:W-:Y:S01]  /*0730*/  IMAD.IADD R0, R7, 0x1, R0 ;  /* 0x0000000107007824 */ /* 0x000fe200078e0200 */
[----:B------:R-:W-:Y:S01]  /*0740*/  LOP3.LUT R12, R12, 0x8, RZ, 0xc0, !PT ;  /* 0x000000080c0c7812 */ /* 0x000fe200078ec0ff */
[----:B------:R-:W-:Y:S01]  /*0750*/  IMAD.SHL.U32 R3, R5, 0x10, RZ ;  /* 0x0000001005037824 */ /* 0x000fe200078e00ff */
[----:B------:R-:W-:Y:S01]  /*0760*/  SHF.R.U32.HI R7, RZ, 0x3, R189 ;  /* 0x00000003ff077819 */ /* 0x000fe200000116bd */
[--C-:B------:R-:W-:Y:S01]  /*0770*/  IMAD R192, R8, 0x1000, R9.reuse ;  /* 0x0000100008c07824 */ /* 0x100fe200078e0209 */
[----:B------:R-:W-:Y:S01]  /*0780*/  LOP3.LUT R10, R189, 0x20, R10, 0xf8, !PT ;  /* 0x00000020bd0a7812 */ /* 0x000fe200078ef80a */
[----:B------:R-:W-:Y:S01]  /*0790*/  IMAD R8, R4, 0x400, R9 ;  /* 0x0000040004087824 */ /* 0x000fe200078e0209 */
[----:B------:R-:W-:Y:S01]  /*07a0*/  LOP3.LUT R189, R7, R189, R12, 0x1e, !PT ;  /* 0x000000bd07bd7212 */ /* 0x000fe200078e1e0c */
[----:B------:R-:W-:Y:S01]  /*07b0*/  IMAD R192, R185, 0x400, R192 ;  /* 0x00000400b9c07824 */ /* 0x000fe200078e02c0 */
[----:B------:R-:W-:Y:S01]  /*07c0*/  LOP3.LUT R11, R10, R7, RZ, 0x3c, !PT ;  /* 0x000000070a0b7212 */ /* 0x000fe200078e3cff */
[----:B------:R-:W-:Y:S01]  /*07d0*/  IMAD.SHL.U32 R7, R184, 0x40, RZ ;  /* 0x00000040b8077824 */ /* 0x000fe200078e00ff */
[----:B------:R-:W-:Y:S01]  /*07e0*/  LOP3.LUT R3, R12, 0x10, R3, 0xf8, !PT ;  /* 0x000000100c037812 */ /* 0x000fe200078ef803 */
[----:B------:R-:W-:Y:S01]  /*07f0*/  IMAD.IADD R189, R8, 0x1, R189 ;  /* 0x0000000108bd7824 */ /* 0x000fe200078e02bd */
[----:B------:R-:W-:Y:S01]  /*0800*/  LOP3.LUT R6, R6, 0xfffffe00, RZ, 0xc0, !PT ;  /* 0xfffffe0006067812 */ /* 0x000fe200078ec0ff */
[----:B------:R-:W-:Y:S01]  /*0810*/  IMAD.IADD R192, R11, 0x1, R192 ;  /* 0x000000010bc07824 */ /* 0x000fe200078e02c0 */
[----:B------:R-:W-:Y:S01]  /*0820*/  LOP3.LUT R10, R7, 0x1c0, RZ, 0xc0, !PT ;  /* 0x000001c0070a7812 */ /* 0x000fe200078ec0ff */
[----:B------:R-:W-:Y:S01]  /*0830*/  IMAD.SHL.U32 R7, R5, 0x8, RZ ;  /* 0x0000000805077824 */ /* 0x000fe200078e00ff */
[----:B------:R-:W-:Y:S01]  /*0840*/  SHF.R.S32.HI R2, RZ, 0x1f, R13 ;  /* 0x0000001fff027819 */ /* 0x000fe2000001140d */
[----:B------:R-:W-:Y:S01]  /*0850*/  IMAD R4, R4, 0x400, R6 ;  /* 0x0000040004047824 */ /* 0x000fe200078e0206 */
[----:B------:R-:W-:Y:S01]  /*0860*/  SHF.R.U32.HI R5, RZ, 0x3, R10 ;  /* 0x00000003ff057819 */ /* 0x000fe2000001160a */
[----:B------:R-:W-:Y:S01]  /*0870*/  IMAD.SHL.U32 R192, R192, 0x2, RZ ;  /* 0x00000002c0c07824 */ /* 0x000fe200078e00ff */
[----:B------:R-:W-:Y:S01]  /*0880*/  LOP3.LUT R8, R10, 0x8, R7, 0xf8, !PT ;  /* 0x000000080a087812 */ /* 0x000fe200078ef807 */
[----:B------:R-:W-:Y:S01]  /*0890*/  IMAD R180, R185, 0x400, R6 ;  /* 0x00000400b9b47824 */ /* 0x000fe200078e0206 */
[----:B------:R-:W-:Y:S01]  /*08a0*/  LOP3.LUT R3, R5, R3, R10, 0x1e, !PT ;  /* 0x0000000305037212 */ /* 0x000fe200078e1e0a */
[----:B------:R-:W-:Y:S01]  /*08b0*/  IMAD R186, R187, 0x200, R186 ;  /* 0x00000200bbba7824 */ /* 0x000fe200078e02ba */
[----:B------:R-:W-:Y:S01]  /*08c0*/  LOP3.LUT R5, R8, R5, RZ, 0x3c, !PT ;  /* 0x0000000508057212 */ /* 0x000fe200078e3cff */
[----:B------:R-:W-:Y:S01]  /*08d0*/  IMAD.SHL.U32 R178, R0, 0x2, RZ ;  /* 0x0000000200b27824 */ /* 0x000fe200078e00ff */
[----:B------:R-:W-:Y:S01]  /*08e0*/  LOP3.LUT R179, R3, R6, RZ, 0xfc, !PT ;  /* 0x0000000603b37212 */ /* 0x000fe200078efcff */
[----:B------:R-:W-:Y:S01]  /*08f0*/  IMAD.MOV.U32 R3, RZ, RZ, 0x40 ;  /* 0x00000040ff037424 */ /* 0x000fe200078e00ff */
[----:B------:R-:W-:Y:S01]  /*0900*/  SEL R167, R200, 0xffffffe0, !P4 ;  /* 0xffffffe0c8a77807 */ /* 0x000fe20006000000 */
[----:B------:R-:W-:Y:S01]  /*0910*/  IMAD.IADD R177, R5, 0x1, R4 ;  /* 0x0000000105b17824 */ /* 0x000fe200078e0204 */
[----:B------:R-:W-:Y:S01]  /*0920*/  LEA R189, R189, 0x6000, 0x1 ;  /* 0x00006000bdbd7811 */ /* 0x000fe200078e08ff */
[----:B------:R-:W-:Y:S01]  /*0930*/  IMAD.IADD R180, R180, 0x1, R5 ;  /* 0x00000001b4b47824 */ /* 0x000fe200078e0205 */
[----:B------:R-:W-:Y:S01]  /*0940*/  LEA.HI R2, R2, R13, RZ, 0x2 ;  /* 0x0000000d02027211 */ /* 0x000fe200078f10ff */
[----:B------:R-:W-:Y:S01]  /*0950*/  IMAD R169, R0, 0x2, R167 ;  /* 0x0000000200a97824 */ /* 0x000fe200078e02a7 */
[----:B------:R-:W-:Y:S01]  /*0960*/  SEL R3, R3, 0xffffffc0, !P3 ;  /* 0xffffffc003037807 */ /* 0x000fe20005800000 */
[----:B------:R-:W-:Y:S01]  /*0970*/  IMAD.SHL.U32 R176, R176, 0x2, RZ ;  /* 0x00000002b0b07824 */ /* 0x000fe200078e00ff */
[----:B------:R-:W-:Y:S01]  /*0980*/  SEL R200, R200, 0xffffffe0, !P1 ;  /* 0xffffffe0c8c87807 */ /* 0x000fe20004800000 */
[----:B------:R-:W-:Y:S01]  /*0990*/  IMAD.SHL.U32 R175, R179, 0x2, RZ ;  /* 0x00000002b3af7824 */ /* 0x000fe200078e00ff */
[----:B------:R-:W-:Y:S01]  /*09a0*/  SEL R211, R211, 0x10, !P0 ;  /* 0x00000010d3d37807 */ /* 0x000fe20004000000 */
[----:B------:R-:W-:Y:S01]  /*09b0*/  IMAD R168, R0, 0x2, R3 ;  /* 0x0000000200a87824 */ /* 0x000fe200078e0203 */
[C---:B------:R-:W-:Y:S01]  /*09c0*/  IADD3 R193, R189.reuse, 0x40, RZ ;  /* 0x00000040bdc17810 */ /* 0x040fe20007ffe0ff */
[C---:B------:R-:W-:Y:S01]  /*09d0*/  IMAD.IADD R196, R192.reuse, 0x1, R200 ;  /* 0x00000001c0c47824 */ /* 0x040fe200078e02c8 */
[----:B------:R-:W-:Y:S01]  /*09e0*/  SHF.R.S32.HI R2, RZ, 0x2, R2 ;  /* 0x00000002ff027819 */ /* 0x000fe20000011402 */
[----:B------:R-:W-:Y:S01]  /*09f0*/  IMAD.IADD R197, R192, 0x1, R211 ;  /* 0x00000001c0c57824 */ /* 0x000fe200078e02d3 */
[C---:B------:R-:W-:Y:S01]  /*0a00*/  @P2 IADD3 R193, R189.reuse, -0x40, RZ ;  /* 0xffffffc0bdc12810 */ /* 0x040fe20007ffe0ff */
        /* <DEDUP_REMOVED lines=8> */
.L_x_1198:
        /* <DEDUP_REMOVED lines=11> */
[----:B------:R-:W2:Y:S04]  /*0b40*/  @P0 LDG.E R199, [R4.64] ;  /* 0x0000002004c70981 */ /* 0x000ea8000c1e1900 */
        /* <DEDUP_REMOVED lines=14> */
[----:B------:R-:W-:Y:S02]  /*0c30*/  SHF.R.S32.HI R198, RZ, 0x1f, R199 ;  /* 0x0000001fffc67819 */ /* 0x000fe400000114c7 */
[----:B------:R-:W-:-:S05]  /*0c40*/  ISETP.NE.AND.EX P1, PT, RZ, c[0x0][0x244], PT, P1 ;  /* 0x00009100ff007a0c */ /* 0x000fca0003f25310 */
[----:B--2---:R-:W2:Y:S01]  /*0c50*/  MUFU.RCP R6, R5 ;  /* 0x0000000500067308 */ /* 0x004ea20000001000 */
[----:B-1----:R-:W-:Y:S02]  /*0c60*/  IABS R4, R0 ;  /* 0x0000000000047213 */ /* 0x002fe40000000000 */
[----:B------:R-:W-:Y:S02]  /*0c70*/  SHF.R.S32.HI R12, RZ, 0x1f, R0 ;  /* 0x0000001fff0c7819 */ /* 0x000fe40000011400 */
[----:B--2---:R-:W-:Y:S01]  /*0c80*/  IADD3 R6, R6, 0xffffffe, RZ ;  /* 0x0ffffffe06067810 */ /* 0x004fe20007ffe0ff */
[----:B------:R-:W1:Y:S03]  /*0c90*/  S2R R5, SR_CTAID.Y ;  /* 0x0000000000057919 */ /* 0x000e660000002600 */
[----:B------:R-:W2:Y:S02]  /*0ca0*/  F2I.FTZ.U32.TRUNC.NTZ R7, R6 ;  /* 0x0000000600077305 */ /* 0x000ea4000021f000 */
[----:B--2---:R-:W-:-:S02]  /*0cb0*/  IMAD.MOV R3, RZ, RZ, -R7 ;  /* 0x000000ffff037224 */ /* 0x004fc400078e0a07 */
[----:B------:R-:W-:Y:S02]  /*0cc0*/  IMAD.MOV.U32 R6, RZ, RZ, RZ ;  /* 0x000000ffff067224 */ /* 0x000fe400078e00ff */
[----:B------:R-:W-:Y:S01]  /*0cd0*/  IMAD R3, R3, R2, RZ ;  /* 0x0000000203037224 */ /* 0x000fe200078e02ff */
[----:B-1----:R-:W-:Y:S01]  /*0ce0*/  SHF.R.S32.HI R14, RZ, 0x1f, R5 ;  /* 0x0000001fff0e7819 */ /* 0x002fe20000011405 */
[----:B------:R-:W-:-:S04]  /*0cf0*/  IMAD.WIDE R8, R5, 0x80, RZ ;  /* 0x0000008005087825 */ /* 0x000fc800078e02ff */
[----:B------:R-:W-:Y:S02]  /*0d00*/  IMAD.HI.U32 R3, R7, R3, R6 ;  /* 0x0000000307037227 */ /* 0x000fe400078e0006 */
[----:B------:R-:W1:Y:S04]  /*0d10*/  S2R R6, SR_CTAID.X ;  /* 0x0000000000067919 */ /* 0x000e680000002500 */
[----:B------:R-:W-:Y:S02]  /*0d20*/  IMAD.HI.U32 R16, R3, R4, RZ ;  /* 0x0000000403107227 */ /* 0x000fe400078e00ff */
[----:B------:R-:W2:Y:S02]  /*0d30*/  LDC.U8 R3, c[0x0][0x328] ;  /* 0x0000ca00ff037b82 */ /* 0x000ea40000000000 */
[----:B------:R-:W-:-:S04]  /*0d40*/  IMAD.MOV R7, RZ, RZ, -R16 ;  /* 0x000000ffff077224 */ /* 0x000fc800078e0a10 */
[----:B------:R-:W-:Y:S01]  /*0d50*/  IMAD R7, R2, R7, R4 ;  /* 0x0000000702077224 */ /* 0x000fe200078e0204 */
[----:B------:R-:W-:-:S04]  /*0d60*/  SEL R4, R8, RZ, P1 ;  /* 0x000000ff08047207 */ /* 0x000fc80000800000 */
[----:B------:R-:W-:Y:S01]  /*0d70*/  ISETP.GT.U32.AND P3, PT, R2, R7, PT ;  /* 0x000000070200720c */ /* 0x000fe20003f64070 */
[----:B-1----:R-:W-:-:S04]  /*0d80*/  IMAD.WIDE.U32 R10, R6, c[0x0][0x3d8], RZ ;  /* 0x0000f600060a7a25 */ /* 0x002fc800078e00ff */
[----:B------:R-:W-:-:S08]  /*0d90*/  IMAD R6, R6, c[0x0][0x3dc], R11 ;  /* 0x0000f70006067a24 */ /* 0x000fd000078e020b */
[----:B------:R-:W-:Y:S01]  /*0da0*/  @!P3 IMAD.IADD R7, R7, 0x1, -R2 ;  /* 0x000000010707b824 */ /* 0x000fe200078e0a02 */
[----:B--2---:R-:W-:Y:S02]  /*0db0*/  ISETP.NE.AND P0, PT, R3, RZ, PT ;  /* 0x000000ff0300720c */ /* 0x004fe40003f05270 */
[----:B------:R-:W-:Y:S02]  /*0dc0*/  SEL R3, R9, RZ, P1 ;  /* 0x000000ff09037207 */ /* 0x000fe40000800000 */
[----:B------:R-:W-:Y:S01]  /*0dd0*/  ISETP.GE.U32.AND P4, PT, R7, R2, PT ;  /* 0x000000020700720c */ /* 0x000fe20003f86070 */
[----:B------:R-:W-:Y:S01]  /*0de0*/  IMAD.MOV.U32 R2, RZ, RZ, c[0x0][0x214] ;  /* 0x00008500ff027624 */ /* 0x000fe200078e00ff */
[----:B------:R-:W-:Y:S02]  /*0df0*/  LOP3.LUT R7, R0, c[0x0][0x1c8], RZ, 0x3c, !PT ;  /* 0x0000720000077a12 */ /* 0x000fe400078e3cff */
[----:B------:R-:W-:Y:S02]  /*0e00*/  @!P3 IADD3 R16, R16, 0x1, RZ ;  /* 0x000000011010b810 */ /* 0x000fe40007ffe0ff */
[----:B------:R-:W-:-:S02]  /*0e10*/  IADD3 R9, R2, 0x3f, RZ ;  /* 0x0000003f02097810 */ /* 0x000fc40007ffe0ff */
[----:B------:R-:W-:Y:S01]  /*0e20*/  ISETP.GE.AND P2, PT, R7, RZ, PT ;  /* 0x000000ff0700720c */ /* 0x000fe20003f46270 */
[C---:B------:R-:W-:Y:S01]  /*0e30*/  @P0 IMAD R13, R5.reuse, c[0x0][0x214], RZ ;  /* 0x00008500050d0a24 */ /* 0x040fe200078e02ff */
[----:B------:R-:W-:Y:S01]  /*0e40*/  ISETP.NE.AND P3, PT, RZ, c[0x0][0x1c8], PT ;  /* 0x00007200ff007a0c */ /* 0x000fe20003f65270 */
[----:B------:R-:W-:Y:S01]  /*0e50*/  @!P0 IMAD R8, R5, c[0x0][0x1c0], R0 ;  /* 0x0000700005088a24 */ /* 0x000fe200078e0200 */
[----:B------:R-:W-:Y:S01]  /*0e60*/  SHF.R.S32.HI R212, RZ, 0x1f, R9 ;  /* 0x0000001fffd47819 */ /* 0x000fe20000011409 */
[----:B------:R-:W-:Y:S01]  /*0e70*/  @P0 IMAD R13, R0, c[0x0][0x234], R13 ;  /* 0x00008d00000d0a24 */ /* 0x000fe200078e020d */
[----:B------:R-:W-:Y:S01]  /*0e80*/  ISETP.NE.AND P1, PT, RZ, UR8, PT ;  /* 0x00000008ff007c0c */ /* 0x000fe2000bf25270 */
[----:B------:R-:W-:Y:S01]  /*0e90*/  @!P0 IMAD R13, R8, c[0x0][0x214], RZ ;  /* 0x00008500080d8a24 */ /* 0x000fe200078e02ff */
[----:B------:R-:W-:Y:S01]  /*0ea0*/  LEA.HI R212, R212, R9, RZ, 0x6 ;  /* 0x00000009d4d47211 */ /* 0x000fe200078f30ff */
[----:B------:R-:W-:Y:S01]  /*0eb0*/  IMAD R9, R0, c[0x0][0x22c], RZ ;  /* 0x00008b0000097a24 */ /* 0x000fe200078e02ff */
[----:B------:R-:W-:-:S02]  /*0ec0*/  @P4 IADD3 R16, R16, 0x1, RZ ;  /* 0x0000000110104810 */ /* 0x000fc40007ffe0ff */
[----:B------:R-:W-:Y:S02]  /*0ed0*/  SEL R7, R10, RZ, P1 ;  /* 0x000000ff0a077207 */ /* 0x000fe40000800000 */
[----:B------:R-:W-:Y:S01]  /*0ee0*/  LOP3.LUT R10, R212, 0xffffffc0, RZ, 0xc0, !PT ;  /* 0xffffffc0d40a7812 */ /* 0x000fe200078ec0ff */
[----:B------:R-:W-:Y:S01]  /*0ef0*/  @!P2 IMAD.MOV R16, RZ, RZ, -R16 ;  /* 0x000000ffff10a224 */ /* 0x000fe200078e0a10 */
[----:B------:R-:W-:Y:S02]  /*0f00*/  @!P3 LOP3.LUT R16, RZ, c[0x0][0x1c8], RZ, 0x33, !PT ;  /* 0x00007200ff10ba12 */ /* 0x000fe400078e33ff */
[----:B------:R-:W-:Y:S02]  /*0f10*/  IADD3 R10, R10, -0x40, RZ ;  /* 0xffffffc00a0a7810 */ /* 0x000fe40007ffe0ff */
[----:B------:R-:W-:Y:S02]  /*0f20*/  SHF.R.S32.HI R8, RZ, 0x1f, R9 ;  /* 0x0000001fff087819 */ /* 0x000fe40000011409 */
[----:B------:R-:W-:-:S02]  /*0f30*/  SHF.R.S32.HI R11, RZ, 0x1f, R10 ;  /* 0x0000001fff0b7819 */ /* 0x000fc4000001140a */
[----:B------:R-:W-:Y:S02]  /*0f40*/  SEL R6, R6, RZ, P1 ;  /* 0x000000ff06067207 */ /* 0x000fe40000800000 */
[----:B------:R-:W-:Y:S01]  /*0f50*/  SHF.R.S32.HI R15, RZ, 0x1f, R16 ;  /* 0x0000001fff0f7819 */ /* 0x000fe20000011410 */
[----:B------:R-:W-:Y:S05]  /*0f60*/  @!P0 BRA `(.L_x_1191) ;  /* 0x0000003000008947 */ /* 0x000fea0003800000 */
[----:B------:R-:W-:-:S04]  /*0f70*/  IMAD R203, R5, UR26, RZ ;  /* 0x0000001a05cb7c24 */ /* 0x000fc8000f8e02ff */
[----:B------:R-:W-:Y:S01]  /*0f80*/  IMAD R203, R0, UR27, R203 ;  /* 0x0000001b00cb7c24 */ /* 0x000fe2000f8e02cb */
[----:B------:R-:W-:Y:S05]  /*0f90*/  BRA `(.L_x_1192) ;  /* 0x0000002000007947 */ /* 0x000fea0003800000 */
.L_x_1191:
[----:B------:R-:W-:-:S04]  /*0fa0*/  IMAD R203, R5, c[0x0][0x1c0], R0 ;  /* 0x0000700005cb7a24 */ /* 0x000fc800078e0200 */
[----:B------:R-:W-:Y:S02]  /*0fb0*/  IMAD R203, R203, c[0x0][0x224], RZ ;  /* 0x00008900cbcb7a24 */ /* 0x000fe400078e02ff */
.L_x_1192:
[----:B------:R-:W-:Y:S01]  /*0fc0*/  SHF.R.S32.HI R191, RZ, 0x1f, R190 ;  /* 0x0000001fffbf7819 */ /* 0x000fe200000114be */
[C---:B------:R-:W-:Y:S01]  /*0fd0*/  IMAD R26, R14.reuse, c[0x0][0x188], RZ ;  /* 0x000062000e1a7a24 */ /* 0x040fe200078e02ff */
[----:B------:R-:W-:Y:S01]  /*0fe0*/  SHF.R.S32.HI R25, RZ, 0x1f, R188 ;  /* 0x0000001fff197819 */ /* 0x000fe200000114bc */
[----:B------:R-:W-:Y:S01]  /*0ff0*/  IMAD R28, R14, c[0x0][0x368], RZ ;  /* 0x0000da000e1c7a24 */ /* 0x000fe200078e02ff */
[----:B------:R-:W-:Y:S01]  /*1000*/  IADD3 R17, P0, R188, R10, RZ ;  /* 0x0000000abc117210 */ /* 0x000fe20007f1e0ff */
[----:B------:R-:W-:Y:S01]  /*1010*/  IMAD R26, R5, c[0x0][0x18c], R26 ;  /* 0x00006300051a7a24 */ /* 0x000fe200078e021a */
[----:B------:R-:W-:Y:S01]  /*1020*/  IADD3 R199, P2, R199, UR5, RZ ;  /* 0x00000005c7c77c10 */ /* 0x000fe2000ff5e0ff */
[C---:B------:R-:W-:Y:S01]  /*1030*/  IMAD.WIDE.U32 R18, R5.reuse, c[0x0][0x188], R190 ;  /* 0x0000620005127a25 */ /* 0x040fe200078e00be */
[----:B------:R-:W-:Y:S01]  /*1040*/  LEA.HI.SX32 R212, R212, 0xffffffff, 0x1a ;  /* 0xffffffffd4d47811 */ /* 0x000fe200078fd2ff */
[----:B------:R-:W-:Y:S01]  /*1050*/  @P1 BAR.SYNC.DEFER_BLOCKING 0x0 ;  /* 0x0000000000001b1d */ /* 0x000fe20000010000 */
[----:B------:R-:W-:Y:S01]  /*1060*/  IADD3.X R198, R198, UR4, RZ, P2, !PT ;  /* 0x00000004c6c67c10 */ /* 0x000fe200097fe4ff */
[----:B------:R-:W-:Y:S01]  /*1070*/  IMAD R28, R5, c[0x0][0x36c], R28 ;  /* 0x0000db00051c7a24 */ /* 0x000fe200078e021c */
[----:B------:R-:W-:Y:S01]  /*1080*/  IADD3 R27, R19, R26, RZ ;  /* 0x0000001a131b7210 */ /* 0x000fe20007ffe0ff */
[----:B------:R-:W-:Y:S01]  /*1090*/  IMAD.WIDE.U32 R20, R5, c[0x0][0x368], R190 ;  /* 0x0000da0005147a25 */ /* 0x000fe200078e00be */
[----:B------:R-:W-:Y:S01]  /*10a0*/  MOV R26, R18 ;  /* 0x00000012001a7202 */ /* 0x000fe20000000f00 */
[----:B------:R-:W-:Y:S01]  /*10b0*/  ULDC.64 UR4, c[0x0][0x1a0] ;  /* 0x0000680000047ab9 */ /* 0x000fe20000000a00 */
[----:B------:R-:W-:Y:S01]  /*10c0*/  LEA.HI R23, R212, R212, RZ, 0x1 ;  /* 0x000000d4d4177211 */ /* 0x000fe200078f08ff */
[----:B------:R-:W-:Y:S01]  /*10d0*/  IMAD R31, R25, c[0x0][0x1a0], RZ ;  /* 0x00006800191f7a24 */ /* 0x000fe200078e02ff */
[----:B------:R-:W-:Y:S01]  /*10e0*/  USHF.L.U32 UR34, UR4, 0x6, URZ ;  /* 0x0000000604227899 */ /* 0x000fe2000800063f */
[----:B------:R-:W-:Y:S01]  /*10f0*/  IMAD.IADD R29, R21, 0x1, R28 ;  /* 0x00000001151d7824 */ /* 0x000fe200078e021c */
[----:B------:R-:W-:Y:S01]  /*1100*/  USHF.L.U64.HI UR29, UR4, UR7, UR5 ;  /* 0x00000007041d7299 */ /* 0x000fe20008010205 */
[----:B------:R-:W-:Y:S01]  /*1110*/  IMAD R18, R14, c[0x0][0x180], RZ ;  /* 0x000060000e127a24 */ /* 0x000fe200078e02ff */
[----:B------:R-:W-:Y:S01]  /*1120*/  LOP3.LUT R23, R23, 0xfffffffe, RZ, 0xc0, !PT ;  /* 0xfffffffe17177812 */ /* 0x000fe200078ec0ff */
[C---:B------:R-:W-:Y:S01]  /*1130*/  IMAD.X R21, R25.reuse, 0x1, R11, P0 ;  /* 0x0000000119157824 */ /* 0x040fe200000e060b */
[----:B------:R-:W-:Y:S01]  /*1140*/  ULDC.64 UR4, c[0x0][0x198] ;  /* 0x0000660000047ab9 */ /* 0x000fe20000000a00 */
[----:B------:R-:W-:Y:S01]  /*1150*/  IMAD.MOV.U32 R28, RZ, RZ, R20 ;  /* 0x000000ffff1c7224 */ /* 0x000fe200078e0014 */
[----:B------:R-:W-:Y:S01]  /*1160*/  IADD3 R13, R10, R13, RZ ;  /* 0x0000000d0a0d7210 */ /* 0x000fe20007ffe0ff */
[----:B------:R-:W-:Y:S01]  /*1170*/  IMAD R25, R25, c[0x0][0x198], RZ ;  /* 0x0000660019197a24 */ /* 0x000fe200078e02ff */
[----:B------:R-:W-:Y:S01]  /*1180*/  USHF.L.U64.HI UR5, UR4, UR7, UR5 ;  /* 0x0000000704057299 */ /* 0x000fe20008010205 */
[----:B------:R-:W-:Y:S01]  /*1190*/  IMAD R20, R188, c[0x0][0x1a4], R31 ;  /* 0x00006900bc147a24 */ /* 0x000fe200078e021f */
[----:B------:R-:W-:Y:S01]  /*11a0*/  SHF.L.U32 R210, R186, 0x1, RZ ;  /* 0x00000001bad27819 */ /* 0x000fe200000006ff */
[----:B------:R-:W-:-:S04]  /*11b0*/  IMAD.WIDE.U32 R34, R188, c[0x0][0x1a0], RZ ;  /* 0x00006800bc227a25 */ /* 0x000fc800078e00ff */
[----:B------:R-:W-:Y:S01]  /*11c0*/  IMAD R19, R5, c[0x0][0x184], R18 ;  /* 0x0000610005137a24 */ /* 0x000fe200078e0212 */
[----:B------:R-:W-:Y:S01]  /*11d0*/  IADD3 R35, R35, R20, RZ ;  /* 0x0000001423237210 */ /* 0x000fe20007ffe0ff */
[----:B------:R-:W-:-:S04]  /*11e0*/  IMAD.WIDE.U32 R30, R5, c[0x0][0x180], R190 ;  /* 0x00006000051e7a25 */ /* 0x000fc800078e00be */
[----:B------:R-:W-:Y:S01]  /*11f0*/  IMAD R22, R21, c[0x0][0x190], RZ ;  /* 0x0000640015167a24 */ /* 0x000fe200078e02ff */
[----:B------:R-:W-:Y:S01]  /*1200*/  IADD3 R31, R31, R19, RZ ;  /* 0x000000131f1f7210 */ /* 0x000fe20007ffe0ff */
[----:B------:R-:W-:-:S04]  /*1210*/  IMAD.WIDE.U32 R32, R188, c[0x0][0x198], RZ ;  /* 0x00006600bc207a25 */ /* 0x000fc800078e00ff */
[----:B------:R-:W-:Y:S02]  /*1220*/  IMAD R18, R188, c[0x0][0x19c], R25 ;  /* 0x00006700bc127a24 */ /* 0x000fe400078e0219 */
[----:B------:R-:W-:-:S04]  /*1230*/  IMAD.WIDE.U32 R36, R17, c[0x0][0x190], R190 ;  /* 0x0000640011247a25 */ /* 0x000fc800078e00be */
[----:B------:R-:W-:Y:S02]  /*1240*/  IMAD R22, R17, c[0x0][0x194], R22 ;  /* 0x0000650011167a24 */ /* 0x000fe400078e0216 */
[----:B------:R-:W-:Y:S02]  /*1250*/  IMAD R19, R15, c[0x0][0x1b8], RZ ;  /* 0x00006e000f137a24 */ /* 0x000fe400078e02ff */
[----:B------:R-:W-:Y:S01]  /*1260*/  IMAD.IADD R33, R33, 0x1, R18 ;  /* 0x0000000121217824 */ /* 0x000fe200078e0212 */
[----:B------:R-:W-:Y:S01]  /*1270*/  IADD3 R37, R37, R22, RZ ;  /* 0x0000001625257210 */ /* 0x000fe20007ffe0ff */
[----:B------:R-:W-:Y:S02]  /*1280*/  IMAD R15, R15, c[0x0][0x1b0], RZ ;  /* 0x00006c000f0f7a24 */ /* 0x000fe400078e02ff */
[----:B------:R-:W-:-:S04]  /*1290*/  IMAD.WIDE.U32 R26, R16, c[0x0][0x1b8], R26 ;  /* 0x00006e00101a7a25 */ /* 0x000fc800078e001a */
[----:B------:R-:W-:-:S04]  /*12a0*/  IMAD.WIDE.U32 R34, R199, c[0x0][0x1a0], R34 ;  /* 0x00006800c7227a25 */ /* 0x000fc800078e0022 */
[C---:B------:R-:W-:Y:S02]  /*12b0*/  IMAD R15, R16.reuse, c[0x0][0x1b4], R15 ;  /* 0x00006d00100f7a24 */ /* 0x040fe400078e020f */
[----:B------:R-:W-:-:S04]  /*12c0*/  IMAD.WIDE.U32 R30, R16, c[0x0][0x1b0], R30 ;  /* 0x00006c00101e7a25 */ /* 0x000fc800078e001e */
[----:B------:R-:W-:Y:S01]  /*12d0*/  IMAD.WIDE.U32 R32, R199, c[0x0][0x198], R32 ;  /* 0x00006600c7207a25 */ /* 0x000fe200078e0020 */
[----:B------:R-:W-:-:S03]  /*12e0*/  IADD3 R15, R31, R15, RZ ;  /* 0x0000000f1f0f7210 */ /* 0x000fc60007ffe0ff */
[----:B------:R-:W-:Y:S01]  /*12f0*/  IMAD R24, R14, c[0x0][0x178], RZ ;  /* 0x00005e000e187a24 */ /* 0x000fe200078e02ff */
[----:B------:R-:W-:Y:S01]  /*1300*/  IADD3 R14, P2, R30, R32, RZ ;  /* 0x000000201e0e7210 */ /* 0x000fe20007f5e0ff */
[----:B------:R-:W-:Y:S02]  /*1310*/  IMAD R20, R198, c[0x0][0x198], RZ ;  /* 0x00006600c6147a24 */ /* 0x000fe400078e02ff */
[----:B------:R-:W-:Y:S01]  /*1320*/  IMAD R19, R16, c[0x0][0x1bc], R19 ;  /* 0x00006f0010137a24 */ /* 0x000fe200078e0213 */
[----:B------:R-:W-:Y:S01]  /*1330*/  IADD3 R16, P3, R26, R34, RZ ;  /* 0x000000221a107210 */ /* 0x000fe20007f7e0ff */
[----:B------:R-:W-:Y:S02]  /*1340*/  IMAD R22, R198, c[0x0][0x1a0], RZ ;  /* 0x00006800c6167a24 */ /* 0x000fe400078e02ff */
[----:B------:R-:W-:Y:S02]  /*1350*/  IMAD R18, R21, c[0x0][0x370], RZ ;  /* 0x0000dc0015127a24 */ /* 0x000fe400078e02ff */
[----:B------:R-:W-:-:S02]  /*1360*/  IMAD R20, R199, c[0x0][0x19c], R20 ;  /* 0x00006700c7147a24 */ /* 0x000fc400078e0214 */
[C---:B------:R-:W-:Y:S02]  /*1370*/  IMAD R24, R5.reuse, c[0x0][0x17c], R24 ;  /* 0x00005f0005187a24 */ /* 0x040fe400078e0218 */
[----:B------:R-:W-:Y:S01]  /*1380*/  IMAD.WIDE.U32 R36, R5, c[0x0][0x178], R36 ;  /* 0x00005e0005247a25 */ /* 0x000fe200078e0024 */
[----:B------:R-:W-:-:S03]  /*1390*/  IADD3.X R15, R15, R33, R20, P2, !PT ;  /* 0x000000210f0f7210 */ /* 0x000fc600017fe414 */
[----:B------:R-:W-:Y:S01]  /*13a0*/  IMAD.IADD R19, R27, 0x1, R19 ;  /* 0x000000011b137824 */ /* 0x000fe200078e0213 */
[----:B------:R-:W-:Y:S01]  /*13b0*/  IADD3 R37, R37, R24, RZ ;  /* 0x0000001825257210 */ /* 0x000fe20007ffe0ff */
[----:B------:R-:W-:Y:S01]  /*13c0*/  IMAD R34, R199, c[0x0][0x1a4], R22 ;  /* 0x00006900c7227a24 */ /* 0x000fe200078e0216 */
[----:B------:R-:W-:Y:S01]  /*13d0*/  LEA R24, P2, R16, c[0x0][0x170], 0x1 ;  /* 0x00005c0010187a11 */ /* 0x000fe200078408ff */
[C---:B------:R-:W-:Y:S02]  /*13e0*/  IMAD R18, R17.reuse, c[0x0][0x374], R18 ;  /* 0x0000dd0011127a24 */ /* 0x040fe400078e0212 */
[----:B------:R-:W-:Y:S01]  /*13f0*/  IMAD.WIDE.U32 R28, R17, c[0x0][0x370], R28 ;  /* 0x0000dc00111c7a25 */ /* 0x000fe200078e001c */
[----:B------:R-:W-:-:S03]  /*1400*/  IADD3.X R19, R19, R35, R34, P3, !PT ;  /* 0x0000002313137210 */ /* 0x000fc60001ffe422 */
[----:B------:R-:W-:Y:S01]  /*1410*/  IMAD.IADD R29, R29, 0x1, R18 ;  /* 0x000000011d1d7824 */ /* 0x000fe200078e0212 */
[----:B------:R-:W-:Y:S01]  /*1420*/  LEA.HI.X R25, R16, c[0x0][0x174], R19, 0x1, P2 ;  /* 0x00005d0010197a11 */ /* 0x000fe200010f0c13 */
[----:B------:R-:W-:Y:S01]  /*1430*/  IMAD R17, R12, c[0x0][0x378], RZ ;  /* 0x0000de000c117a24 */ /* 0x000fe200078e02ff */
[----:B------:R-:W-:Y:S01]  /*1440*/  LEA R16, P2, R14, c[0x0][0x168], 0x1 ;  /* 0x00005a000e107a11 */ /* 0x000fe200078408ff */
[C---:B------:R-:W-:Y:S02]  /*1450*/  IMAD.WIDE.U32 R28, R0.reuse, c[0x0][0x378], R28 ;  /* 0x0000de00001c7a25 */ /* 0x040fe400078e001c */
[----:B------:R-:W-:Y:S01]  /*1460*/  @!PT LDS RZ, [RZ] ;  /* 0x00000000fffff984 */ /* 0x000fe20000000800 */
[----:B------:R-:W-:Y:S01]  /*1470*/  @!PT LDS RZ, [RZ] ;  /* 0x00000000fffff984 */ /* 0x000fe20000000800 */
[----:B------:R-:W-:Y:S01]  /*1480*/  @!PT LDS RZ, [RZ] ;  /* 0x00000000fffff984 */ /* 0x000fe20000000800 */
[----:B------:R1:W-:Y:S02]  /*1490*/  LDGSTS.E.BYPASS.LTC128B.128 [R210+0xa000], [R24.64] ;  /* 0x0a00000018d27fae */ /* 0x0003e4000b901d60 */
[----:B------:R-:W-:Y:S01]  /*14a0*/  IMAD R17, R0, c[0x0][0x37c], R17 ;  /* 0x0000df0000117a24 */ /* 0x000fe200078e0211 */
[----:B------:R-:W-:Y:S01]  /*14b0*/  LEA R218, P3, R28, c[0x0][0x330], 0x1 ;  /* 0x0000cc001cda7a11 */ /* 0x000fe200078608ff */
[----:B------:R-:W-:-:S02]  /*14c0*/  IMAD R19, R12, c[0x0][0x1a8], RZ ;  /* 0x00006a000c137a24 */ /* 0x000fc400078e02ff */
[----:B------:R-:W-:Y:S01]  /*14d0*/  IMAD.IADD R18, R29, 0x1, R17 ;  /* 0x000000011d127824 */ /* 0x000fe200078e0211 */
[----:B------:R-:W-:Y:S01]  /*14e0*/  LEA.HI.X R17, R14, c[0x0][0x16c], R15, 0x1, P2 ;  /* 0x00005b000e117a11 */ /* 0x000fe200010f0c0f */
[----:B------:R-:W-:Y:S01]  /*14f0*/  IMAD R19, R0, c[0x0][0x1ac], R19 ;  /* 0x00006b0000137a24 */ /* 0x000fe200078e0213 */
[----:B------:R-:W-:Y:S01]  /*1500*/  IADD3 R30, P2, R24, UR34, RZ ;  /* 0x00000022181e7c10 */ /* 0x000fe2000ff5e0ff */
[----:B------:R-:W-:Y:S01]  /*1510*/  IMAD.WIDE.U32 R36, R0, c[0x0][0x1a8], R36 ;  /* 0x00006a0000247a25 */ /* 0x000fe200078e0024 */
[----:B------:R-:W-:Y:S02]  /*1520*/  LEA.HI.X R219, R28, c[0x0][0x334], R18, 0x1, P3 ;  /* 0x0000cd001cdb7a11 */ /* 0x000fe400018f0c12 */
[----:B------:R-:W-:Y:S01]  /*1530*/  IADD3.X R31, R25, UR29, RZ, P2, !PT ;  /* 0x0000001d191f7c10 */ /* 0x000fe200097fe4ff */
[----:B------:R-:W-:Y:S01]  /*1540*/  IMAD.IADD R19, R37, 0x1, R19 ;  /* 0x0000000125137824 */ /* 0x000fe200078e0213 */
[----:B------:R-:W-:Y:S01]  /*1550*/  IADD3 R26, P1, R30, UR34, RZ ;  /* 0x000000221e1a7c10 */ /* 0x000fe2000ff3e0ff */
[----:B------:R-:W-:Y:S01]  /*1560*/  IMAD.IADD R23, R212, 0x1, -R23 ;  /* 0x00000001d4177824 */ /* 0x000fe200078e0a17 */
[C---:B------:R-:W-:Y:S01]  /*1570*/  LEA R220, P2, R36.reuse, c[0x0][0x160], 0x1 ;  /* 0x0000580024dc7a11 */ /* 0x040fe200078408ff */
[----:B------:R-:W-:Y:S01]  /*1580*/  IMAD.MOV.U32 R202, RZ, RZ, 0x4 ;  /* 0x00000004ffca7424 */ /* 0x000fe200078e00ff */
[----:B------:R-:W-:Y:S01]  /*1590*/  IADD3.X R27, R31, UR29, RZ, P1, !PT ;  /* 0x0000001d1f1b7c10 */ /* 0x000fe20008ffe4ff */
[----:B------:R-:W-:Y:S01]  /*15a0*/  IMAD.MOV.U32 R15, RZ, RZ, c[0x0][0x194] ;  /* 0x00006500ff0f7624 */ /* 0x000fe200078e00ff */
[----:B------:R-:W-:Y:S01]  /*15b0*/  LEA.HI.X R221, R36, c[0x0][0x164], R19, 0x1, P2 ;  /* 0x0000590024dd7a11 */ /* 0x000fe200010f0c13 */
[----:B------:R-:W-:Y:S01]  /*15c0*/  IMAD.WIDE R222, R13, R202, c[0x0][0x200] ;  /* 0x000080000dde7625 */ /* 0x000fe200078e02ca */
[----:B------:R-:W-:Y:S01]  /*15d0*/  IADD3 R28, P1, R26, UR34, RZ ;  /* 0x000000221a1c7c10 */ /* 0x000fe2000ff3e0ff */
[----:B------:R-:W-:Y:S01]  /*15e0*/  USHF.L.U32 UR34, UR4, 0x6, URZ ;  /* 0x0000000604227899 */ /* 0x000fe2000800063f */
[----:B------:R-:W-:Y:S01]  /*15f0*/  MOV R19, c[0x0][0x190] ;  /* 0x0000640000137a02 */ /* 0x000fe20000000f00 */
[----:B------:R-:W-:Y:S01]  /*1600*/  IMAD.MOV.U32 R21, RZ, RZ, c[0x0][0x374] ;  /* 0x0000dd00ff157624 */ /* 0x000fe200078e00ff */
[----:B------:R-:W-:Y:S01]  /*1610*/  ISETP.NE.AND P0, PT, R23, 0x1, PT ;  /* 0x000000011700780c */ /* 0x000fe20003f05270 */
[----:B------:R-:W2:Y:S01]  /*1620*/  S2R R13, SR_TID.X ;  /* 0x00000000000d7919 */ /* 0x000ea20000002100 */
[----:B------:R-:W-:Y:S01]  /*1630*/  IADD3.X R29, R27, UR29, RZ, P1, !PT ;  /* 0x0000001d1b1d7c10 */ /* 0x000fe20008ffe4ff */
[----:B-1----:R-:W-:Y:S01]  /*1640*/  IMAD.WIDE R24, R183, 0x4, R222 ;  /* 0x00000004b7187825 */ /* 0x002fe200078e02de */
[----:B------:R-:W-:Y:S01]  /*1650*/  MOV R23, c[0x0][0x370] ;  /* 0x0000dc0000177a02 */ /* 0x000fe20000000f00 */
[----:B------:R1:W-:Y:S01]  /*1660*/  LDGSTS.E.BYPASS.LTC128B.128 [R210+0xb000], [R30.64] ;  /* 0x0b0000001ed27fae */ /* 0x0003e2000b901d60 */
[----:B------:R-:W-:-:S02]  /*1670*/  LEA R14, P1, R19, R220, 0x6 ;  /* 0x000000dc130e7211 */ /* 0x000fc400078230ff */
[----:B------:R-:W-:Y:S01]  /*1680*/  LEA R20, P2, R23, R218, 0x6 ;  /* 0x000000da17147211 */ /* 0x000fe200078430ff */
[----:B------:R3:W-:Y:S01]  /*1690*/  LDGSTS.E.BYPASS.LTC128B.128 [R210+0xc000], [R26.64] ;  /* 0x0c0000001ad27fae */ /* 0x0007e2000b901d60 */
[----:B------:R-:W-:Y:S02]  /*16a0*/  LEA.HI.X R15, R19, R221, R15, 0x6, P1 ;  /* 0x000000dd130f7211 */ /* 0x000fe400008f340f */
[----:B------:R-:W-:Y:S01]  /*16b0*/  IADD3 R19, R186, 0x1000, RZ ;  /* 0x00001000ba137810 */ /* 0x000fe20007ffe0ff */
[----:B------:R1:W-:Y:S01]  /*16c0*/  LDGSTS.E.BYPASS.LTC128B.128 [R210+0xd000], [R28.64] ;  /* 0x0d0000001cd27fae */ /* 0x0003e2000b901d60 */
[----:B------:R-:W-:Y:S02]  /*16d0*/  IADD3 R22, P1, R16, UR34, RZ ;  /* 0x0000002210167c10 */ /* 0x000fe4000ff3e0ff */
[----:B------:R-:W-:Y:S01]  /*16e0*/  LEA.HI.X R21, R23, R219, R21, 0x6, P2 ;  /* 0x000000db17157211 */ /* 0x000fe200010f3415 */
[----:B------:R-:W0:Y:S01]  /*16f0*/  LDGDEPBAR ;  /* 0x00000000000079af */ /* 0x000e220000000000 */
[----:B------:R-:W-:-:S02]  /*1700*/  SEL R19, R19, R186, !P0 ;  /* 0x000000ba13137207 */ /* 0x000fc40004000000 */
[----:B------:R-:W-:Y:S01]  /*1710*/  IADD3.X R23, R17, UR5, RZ, P1, !PT ;  /* 0x0000000511177c10 */ /* 0x000fe20008ffe4ff */
[----:B------:R1:W-:Y:S01]  /*1720*/  LDGSTS.E.BYPASS.LTC128B.128 [R210+0x4000], [R218.64] ;  /* 0x04000000dad27fae */ /* 0x0003e2000b901d60 */
[----:B------:R-:W-:Y:S02]  /*1730*/  IADD3 R18, P1, R22, UR34, RZ ;  /* 0x0000002216127c10 */ /* 0x000fe4000ff3e0ff */
[----:B------:R-:W-:Y:S01]  /*1740*/  SHF.L.U32 R209, R19, 0x1, RZ ;  /* 0x0000000113d17819 */ /* 0x000fe200000006ff */
[----:B------:R1:W-:Y:S01]  /*1750*/  LDGSTS.E.BYPASS.LTC128B.128 [R210+0x5000], [R20.64] ;  /* 0x0500000014d27fae */ /* 0x0003e2000b901d60 */
[----:B------:R-:W-:-:S03]  /*1760*/  IADD3.X R19, R23, UR5, RZ, P1, !PT ;  /* 0x0000000517137c10 */ /* 0x000fc60008ffe4ff */
[----:B------:R1:W-:Y:S04]  /*1770*/  LDGSTS.E.BYPASS.LTC128B.128 [R209], [R220.64] ;  /* 0x00000000dcd17fae */ /* 0x0003e8000b901d60 */
[----:B------:R4:W-:Y:S01]  /*1780*/  LDGSTS.E.BYPASS.LTC128B.128 [R209+0x1000], [R14.64] ;  /* 0x010000000ed17fae */ /* 0x0009e2000b901d60 */
[----:B---3--:R-:W-:-:S03]  /*1790*/  IADD3 R26, P1, R18, UR34, RZ ;  /* 0x00000022121a7c10 */ /* 0x008fc6000ff3e0ff */
[----:B------:R3:W-:Y:S01]  /*17a0*/  LDGSTS.E.BYPASS.LTC128B.128 [R210+0x6000], [R16.64] ;  /* 0x0600000010d27fae */ /* 0x0007e2000b901d60 */
[----:B------:R-:W-:-:S03]  /*17b0*/  IADD3.X R27, R19, UR5, RZ, P1, !PT ;  /* 0x00000005131b7c10 */ /* 0x000fc60008ffe4ff */
[----:B------:R1:W-:Y:S04]  /*17c0*/  LDGSTS.E.BYPASS.LTC128B.128 [R210+0x7000], [R22.64] ;  /* 0x0700000016d27fae */ /* 0x0003e8000b901d60 */
[----:B------:R1:W-:Y:S04]  /*17d0*/  LDGSTS.E.BYPASS.LTC128B.128 [R210+0x8000], [R18.64] ;  /* 0x0800000012d27fae */ /* 0x0003e8000b901d60 */
[----:B------:R1:W-:Y:S04]  /*17e0*/  LDGSTS.E.BYPASS.LTC128B.128 [R210+0x9000], [R26.64] ;  /* 0x090000001ad27fae */ /* 0x0003e8000b901d60 */
[----:B------:R-:W0:Y:S01]  /*17f0*/  LDGDEPBAR ;  /* 0x00000000000079af */ /* 0x000e220000000000 */
[----:B--2---:R-:W-:-:S03]  /*1800*/  SHF.R.S32.HI R12, RZ, 0x1f, R13 ;  /* 0x0000001fff0c7819 */ /* 0x004fc6000001140d */
[----:B------:R1:W5:Y:S01]  /*1810*/  LDG.E R208, [R24.64] ;  /* 0x0000002018d07981 */ /* 0x000362000c1e1900 */
[----:B------:R-:W-:-:S03]  /*1820*/  LEA.HI R12, R12, R13, RZ, 0x5 ;  /* 0x0000000d0c0c7211 */ /* 0x000fc600078f28ff */
[----:B------:R1:W5:Y:S01]  /*1830*/  LDG.E R207, [R24.64+0x20] ;  /* 0x0000202018cf7981 */ /* 0x000362000c1e1900 */
[----:B------:R-:W-:-:S03]  /*1840*/  LOP3.LUT R214, R12, 0xffffffe0, RZ, 0xc0, !PT ;  /* 0xffffffe00cd67812 */ /* 0x000fc600078ec0ff */
[----:B------:R1:W5:Y:S02]  /*1850*/  LDG.E R206, [R24.64+0x80] ;  /* 0x0000802018ce7981 */ /* 0x000364000c1e1900 */
[----:B------:R-:W-:Y:S01]  /*1860*/  IMAD.IADD R214, R13, 0x1, -R214 ;  /* 0x000000010dd67824 */ /* 0x000fe200078e0ad6 */
[----:B------:R-:W-:Y:S01]  /*1870*/  SHF.R.S32.HI R13, RZ, 0x5, R12 ;  /* 0x00000005ff0d7819 */ /* 0x000fe2000001140c */
[----:B------:R1:W5:Y:S01]  /*1880*/  LDG.E R205, [R24.64+0xa0] ;  /* 0x0000a02018cd7981 */ /* 0x000362000c1e1900 */
[----:B---3--:R-:W-:Y:S01]  /*1890*/  IMAD.WIDE R16, R5, c[0x0][0x224], R10 ;  /* 0x0000890005107a25 */ /* 0x008fe200078e020a */
[----:B------:R-:W-:Y:S01]  /*18a0*/  CS2R R94, SRZ ;  /* 0x00000000005e7805 */ /* 0x000fe2000001ff00 */
[----:B------:R-:W-:Y:S01]  /*18b0*/  CS2R R92, SRZ ;  /* 0x00000000005c7805 */ /* 0x000fe2000001ff00 */
[----:B------:R-:W-:Y:S01]  /*18c0*/  CS2R R98, SRZ ;  /* 0x0000000000627805 */ /* 0x000fe2000001ff00 */
[----:B------:R-:W-:Y:S01]  /*18d0*/  IMAD R12, R13, UR25, R214 ;  /* 0x000000190d0c7c24 */ /* 0x000fe2000f8e02d6 */
[----:B------:R-:W-:Y:S01]  /*18e0*/  CS2R R96, SRZ ;  /* 0x0000000000607805 */ /* 0x000fe2000001ff00 */
[----:B------:R-:W-:Y:S01]  /*18f0*/  IMAD.IADD R203, R10, 0x1, R203 ;  /* 0x000000010acb7824 */ /* 0x000fe200078e02cb */
[----:B------:R-:W-:-:S04]  /*1900*/  DEPBAR.LE SB0, 0x1 ;  /* 0x000080400000791a */ /* 0x000fc80000000000 */
[----:B------:R-:W-:Y:S01]  /*1910*/  BAR.SYNC.DEFER_BLOCKING 0x0 ;  /* 0x0000000000007b1d */ /* 0x000fe20000010000 */
[----:B----4-:R-:W-:Y:S01]  /*1920*/  IADD3 R14, P2, P1, R12, UR24, R9 ;  /* 0x000000180c0e7c10 */ /* 0x010fe2000f95e009 */
[----:B------:R-:W-:Y:S01]  /*1930*/  CS2R R90, SRZ ;  /* 0x00000000005a7805 */ /* 0x000fe2000001ff00 */
[----:B------:R-:W-:Y:S01]  /*1940*/  SHF.R.S32.HI R9, RZ, 0x1f, R12 ;  /* 0x0000001fff097819 */ /* 0x000fe2000001140c */
[----:B------:R-:W-:Y:S01]  /*1950*/  CS2R R88, SRZ ;  /* 0x0000000000587805 */ /* 0x000fe2000001ff00 */
[----:B------:R-:W-:Y:S01]  /*1960*/  CS2R R86, SRZ ;  /* 0x0000000000567805 */ /* 0x000fe2000001ff00 */
[----:B------:R-:W-:Y:S01]  /*1970*/  CS2R R84, SRZ ;  /* 0x0000000000547805 */ /* 0x000fe2000001ff00 */
[----:B------:R-:W-:Y:S01]  /*1980*/  IADD3.X R9, R9, UR10, R8, P2, P1 ;  /* 0x0000000a09097c10 */ /* 0x000fe200097e2408 */
[----:B------:R-:W-:Y:S01]  /*1990*/  CS2R R78, SRZ ;  /* 0x00000000004e7805 */ /* 0x000fe2000001ff00 */
[----:B------:R-:W-:Y:S01]  /*19a0*/  IADD3 R4, P2, R16, R4, RZ ;  /* 0x0000000410047210 */ /* 0x000fe20007f5e0ff */
[----:B------:R-:W-:Y:S01]  /*19b0*/  CS2R R76, SRZ ;  /* 0x00000000004c7805 */ /* 0x000fe2000001ff00 */
[----:B------:R-:W-:Y:S01]  /*19c0*/  IADD3 R14, P1, R14, R7, RZ ;  /* 0x000000070e0e7210 */ /* 0x000fe20007f3e0ff */
[----:B------:R-:W-:Y:S01]  /*19d0*/  CS2R R82, SRZ ;  /* 0x0000000000527805 */ /* 0x000fe2000001ff00 */
[----:B------:R-:W-:Y:S01]  /*19e0*/  IADD3.X R3, R17, R3, RZ, P2, !PT ;  /* 0x0000000311037210 */ /* 0x000fe200017fe4ff */
[----:B------:R-:W-:Y:S01]  /*19f0*/  CS2R R80, SRZ ;  /* 0x0000000000507805 */ /* 0x000fe2000001ff00 */
[----:B------:R-:W-:Y:S01]  /*1a00*/  ISETP.GE.AND P2, PT, R2, 0x1, PT ;  /* 0x000000010200780c */ /* 0x000fe20003f46270 */
[----:B------:R-:W-:Y:S01]  /*1a10*/  IMAD.X R15, R9, 0x1, R6, P1 ;  /* 0x00000001090f7824 */ /* 0x000fe200008e0606 */
[----:B------:R-:W-:Y:S01]  /*1a20*/  CS2R R74, SRZ ;  /* 0x00000000004a7805 */ /* 0x000fe2000001ff00 */
[C---:B------:R-:W-:Y:S01]  /*1a30*/  IMAD R6, R4.reuse, UR9, RZ ;  /* 0x0000000904067c24 */ /* 0x040fe2000f8e02ff */
[----:B------:R-:W-:Y:S01]  /*1a40*/  CS2R R72, SRZ ;  /* 0x0000000000487805 */ /* 0x000fe2000001ff00 */
[----:B------:R-:W-:Y:S01]  /*1a50*/  IMAD.WIDE.U32 R14, R4, UR30, R14 ;  /* 0x0000001e040e7c25 */ /* 0x000fe2000f8e000e */
[----:B------:R-:W-:Y:S01]  /*1a60*/  CS2R R70, SRZ ;  /* 0x0000000000467805 */ /* 0x000fe2000001ff00 */
[----:B------:R-:W-:Y:S01]  /*1a70*/  CS2R R68, SRZ ;  /* 0x0000000000447805 */ /* 0x000fe2000001ff00 */
[----:B------:R-:W-:Y:S01]  /*1a80*/  CS2R R62, SRZ ;  /* 0x00000000003e7805 */ /* 0x000fe2000001ff00 */
[----:B------:R-:W-:Y:S01]  /*1a90*/  IMAD R3, R3, UR30, R6 ;  /* 0x0000001e03037c24 */ /* 0x000fe2000f8e0206 */
[C---:B------:R-:W-:Y:S01]  /*1aa0*/  LEA R216, P1, R14.reuse, c[0x0][0x350], 0x2 ;  /* 0x0000d4000ed87a11 */ /* 0x040fe200078210ff */
[----:B------:R1:W2:Y:S01]  /*1ab0*/  LDSM.16.M88.4 R132, [R178+0xa000] ;  /* 0x00a00000b284783b */ /* 0x0002a20000000200 */
[----:B------:R-:W-:Y:S01]  /*1ac0*/  CS2R R60, SRZ ;  /* 0x00000000003c7805 */ /* 0x000fe2000001ff00 */
[----:B------:R-:W-:Y:S01]  /*1ad0*/  CS2R R66, SRZ ;  /* 0x0000000000427805 */ /* 0x000fe2000001ff00 */
[----:B------:R-:W-:Y:S01]  /*1ae0*/  IADD3 R3, R15, R3, RZ ;  /* 0x000000030f037210 */ /* 0x000fe20007ffe0ff */
[----:B------:R1:W3:Y:S01]  /*1af0*/  LDSM.16.M88.4 R136, [R178+0xa800] ;  /* 0x00a80000b288783b */ /* 0x0002e20000000200 */
[----:B------:R-:W-:Y:S01]  /*1b00*/  CS2R R64, SRZ ;  /* 0x0000000000407805 */ /* 0x000fe2000001ff00 */
[----:B------:R-:W-:Y:S01]  /*1b10*/  CS2R R58, SRZ ;  /* 0x00000000003a7805 */ /* 0x000fe2000001ff00 */
[----:B------:R-:W-:Y:S01]  /*1b20*/  LEA.HI.X R217, R14, c[0x0][0x354], R3, 0x2, P1 ;  /* 0x0000d5000ed97a11 */ /* 0x000fe200008f1403 */
        /* <DEDUP_REMOVED lines=16> */
[----:B------:R1:W1:Y:S04]  /*1c30*/  LDSM.16.M88.4 R156, [R167+0xa000] ;  /* 0x00a00000a79c783b */ /* 0x0002680000000200 */
[----:B------:R1:W1:Y:S01]  /*1c40*/  LDSM.16.M88.4 R160, [R167+0xa800] ;  /* 0x00a80000a7a0783b */ /* 0x0002620000000200 */
[----:B------:R-:W-:Y:S05]  /*1c50*/  @!P2 BRA `(.L_x_1193) ;  /* 0x000036f00000a947 */ /* 0x000fea0003800000 */
[----:B------:R-:W-:Y:S02]  /*1c60*/  IMAD.MOV.U32 R8, RZ, RZ, c[0x0][0x308] ;  /* 0x0000c200ff087624 */ /* 0x000fe400078e00ff */
[----:B------:R-:W-:-:S05]  /*1c70*/  IMAD.MOV.U32 R9, RZ, RZ, c[0x0][0x30c] ;  /* 0x0000c300ff097624 */ /* 0x000fca00078e00ff */
[----:B----4-:R-:W4:Y:S04]  /*1c80*/  LDG.E.64 R2, [R8.64] ;  /* 0x0000002008027981 */ /* 0x010f28000c1e1b00 */
[----:B---3--:R-:W3:Y:S01]  /*1c90*/  LDG.E.64 R6, [R8.64+0x8] ;  /* 0x0000082008067981 */ /* 0x008ee2000c1e1b00 */
[----:B------:R-:W-:Y:S01]  /*1ca0*/  IMAD R5, R5, c[0x0][0x1c0], R0 ;  /* 0x0000700005057a24 */ /* 0x000fe200078e0200 */
[----:B------:R-:W-:Y:S01]  /*1cb0*/  SHF.R.S32.HI R204, RZ, 0x1f, R214 ;  /* 0x0000001fffcc7819 */ /* 0x000fe200000114d6 */
[----:B------:R-:W-:Y:S01]  /*1cc0*/  IMAD.U32 R0, RZ, RZ, UR28 ;  /* 0x0000001cff007e24 */ /* 0x000fe2000f8e00ff */
[----:B------:R-:W-:Y:S01]  /*1cd0*/  IADD3 R174, R179, 0x1000, RZ ;  /* 0x00001000b3ae7810 */ /* 0x000fe20007ffe0ff */
[----:B------:R-:W-:Y:S01]  /*1ce0*/  IMAD.SHL.U32 R5, R5, 0x20, RZ ;  /* 0x0000002005057824 */ /* 0x000fe200078e00ff */
[----:B------:R-:W-:Y:S01]  /*1cf0*/  IADD3 R173, R180, 0x1000, RZ ;  /* 0x00001000b4ad7810 */ /* 0x000fe20007ffe0ff */
[----:B------:R-:W-:Y:S01]  /*1d00*/  IMAD.MOV.U32 R201, RZ, RZ, R203 ;  /* 0x000000ffffc97224 */ /* 0x000fe200078e00cb */
[----:B------:R-:W-:Y:S01]  /*1d10*/  SEL R174, R174, R179, !P0 ;  /* 0x000000b3aeae7207 */ /* 0x000fe20004000000 */
[----:B------:R-:W-:Y:S01]  /*1d20*/  IMAD.MOV.U32 R95, RZ, RZ, RZ ;  /* 0x000000ffff5f7224 */ /* 0x000fe200078e00ff */
[----:B------:R-:W-:-:S03]  /*1d30*/  SEL R173, R173, R180, !P0 ;  /* 0x000000b4adad7207 */ /* 0x000fc60004000000 */
[----:B------:R-:W-:Y:S02]  /*1d40*/  IMAD.SHL.U32 R174, R174, 0x2, RZ ;  /* 0x00000002aeae7824 */ /* 0x000fe400078e00ff */
[----:B------:R-:W-:Y:S01]  /*1d50*/  IMAD.SHL.U32 R173, R173, 0x2, RZ ;  /* 0x00000002adad7824 */ /* 0x000fe200078e00ff */
[----:B----4-:R4:W2:Y:S01]  /*1d60*/  R2UR UR35, R3 ;  /* 0x00000000032373c2 */ /* 0x0108a200000e0000 */
[----:B---3--:R-:W-:Y:S02]  /*1d70*/  IADD3 R214, P2, P1, R5, R6, R214 ;  /* 0x0000000605d67210 */ /* 0x008fe4000795e0d6 */
[----:B------:R-:W-:-:S05]  /*1d80*/  SHF.R.S32.HI R5, RZ, 0x1f, R5 ;  /* 0x0000001fff057819 */ /* 0x000fca0000011405 */
[----:B------:R-:W3:Y:S01]  /*1d90*/  R2UR UR36, R2 ;  /* 0x00000000022473c2 */ /* 0x000ee200000e0000 */
[----:B------:R-:W-:Y:S01]  /*1da0*/  IADD3.X R204, R5, R7, R204, P2, P1 ;  /* 0x0000000705cc7210 */ /* 0x000fe200017e24cc */
[----:B----4-:R-:W-:-:S05]  /*1db0*/  IMAD R3, R0, 0x4, R187 ;  /* 0x0000000400037824 */ /* 0x010fca00078e02bb */
[----:B--2---:R-:W-:Y:S02]  /*1dc0*/  LOP3.LUT R3, R3, UR35, RZ, 0x3c, !PT ;  /* 0x0000002303037c12 */ /* 0x004fe4000f8e3cff */
[----:B---3--:R-:W-:Y:S02]  /*1dd0*/  LOP3.LUT R204, R204, UR36, RZ, 0x3c, !PT ;  /* 0x00000024cccc7c12 */ /* 0x008fe4000f8e3cff */
[----:B------:R-:W-:Y:S01]  /*1de0*/  LOP3.LUT P0, RZ, R184, 0x2, RZ, 0xc0, !PT ;  /* 0x00000002b8ff7812 */ /* 0x000fe2000780c0ff */
[----:B------:R-:W-:Y:S01]  /*1df0*/  IMAD.WIDE.U32 R214, R214, -0x2daee0ad, RZ ;  /* 0xd2511f53d6d67825 */ /* 0x000fe200078e00ff */
[----:B------:R-:W-:Y:S02]  /*1e00*/  MOV R171, 0x20 ;  /* 0x0000002000ab7802 */ /* 0x000fe40000000f00 */
[----:B------:R-:W-:Y:S01]  /*1e10*/  LOP3.LUT P1, RZ, R184, 0x4, RZ, 0xc0, !PT ;  /* 0x00000004b8ff7812 */ /* 0x000fe2000782c0ff */
[----:B------:R-:W-:Y:S01]  /*1e20*/  IMAD.MOV.U32 R170, RZ, RZ, 0x40 ;  /* 0x00000040ffaa7424 */ /* 0x000fe200078e00ff */
[----:B------:R-:W-:Y:S01]  /*1e30*/  SEL R171, R171, 0xffffffe0, !P0 ;  /* 0xffffffe0abab7807 */ /* 0x000fe20004000000 */
[----:B------:R-:W-:Y:S01]  /*1e40*/  IMAD.MOV.U32 R213, RZ, RZ, c[0x0][0x22c] ;  /* 0x00008b00ffd57624 */ /* 0x000fe200078e00ff */
[----:B------:R-:W-:-:S02]  /*1e50*/  SHF.L.U32 R172, R180, 0x1, RZ ;  /* 0x00000001b4ac7819 */ /* 0x000fc400000006ff */
[----:B------:R-:W-:Y:S01]  /*1e60*/  LOP3.LUT R224, R215, R3, RZ, 0x3c, !PT ;  /* 0x00000003d7e07212 */ /* 0x000fe200078e3cff */
[----:B------:R-:W-:Y:S01]  /*1e70*/  IMAD R213, R213, c[0x0][0x1c0], RZ ;  /* 0x00007000d5d57a24 */ /* 0x000fe200078e02ff */
[----:B------:R-:W-:Y:S02]  /*1e80*/  SEL R170, R170, 0xffffffc0, !P1 ;  /* 0xffffffc0aaaa7807 */ /* 0x000fe40004800000 */
[-C--:B------:R-:W-:Y:S01]  /*1e90*/  IADD3 R3, R177, R171.reuse, RZ ;  /* 0x000000abb1037210 */ /* 0x080fe20007ffe0ff */
[----:B------:R-:W-:Y:S01]  /*1ea0*/  IMAD.U32 R213, R213, -0x40, RZ ;  /* 0xffffffc0d5d57824 */ /* 0x000fe200078e00ff */
[C---:B------:R-:W-:Y:S01]  /*1eb0*/  IADD3 R166, R172.reuse, R171, RZ ;  /* 0x000000abaca67210 */ /* 0x040fe20007ffe0ff */
[----:B------:R-:W-:Y:S02]  /*1ec0*/  IMAD.IADD R165, R172, 0x1, R170 ;  /* 0x00000001aca57824 */ /* 0x000fe400078e02aa */
[----:B------:R-:W-:Y:S01]  /*1ed0*/  IMAD.WIDE.U32 R224, R224, -0x326172a9, RZ ;  /* 0xcd9e8d57e0e07825 */ /* 0x000fe200078e00ff */
[----:B------:R-:W-:-:S03]  /*1ee0*/  IADD3 R164, R170, R166, RZ ;  /* 0x000000a6aaa47210 */ /* 0x000fc60007ffe0ff */
[----:B------:R-:W-:Y:S02]  /*1ef0*/  IMAD.IADD R2, R177, 0x1, R170 ;  /* 0x00000001b1027824 */ /* 0x000fe400078e02aa */
[----:B------:R-:W-:Y:S02]  /*1f00*/  IMAD.IADD R0, R170, 0x1, R3 ;  /* 0x00000001aa007824 */ /* 0x000fe400078e0203 */
.L_x_1196:
[----:B------:R-:W0:Y:S01]  /*1f10*/  LDGDEPBAR ;  /* 0x00000000000079af */ /* 0x000e220000000000 */
[C---:B------:R-:W-:Y:S01]  /*1f20*/  IMAD.IADD R181, R173.reuse, 0x1, R171 ;  /* 0x00000001adb57824 */ /* 0x040fe200078e02ab */
[C---:B-----5:R-:W-:Y:S01]  /*1f30*/  FSETP.NEU.FTZ.AND P0, PT, R208.reuse, -INF , PT ;  /* 0xff800000d000780b */ /* 0x060fe20003f1d000 */
[----:B------:R-:W-:Y:S01]  /*1f40*/  IMAD.IADD R182, R173, 0x1, R170 ;  /* 0x00000001adb67824 */ /* 0x000fe200078e02aa */
[----:B------:R-:W-:Y:S01]  /*1f50*/  UIADD3 UR5, UR35, -0x4498517b, URZ ;  /* 0xbb67ae8523057890 */ /* 0x000fe2000fffe03f */
[----:B------:R-:W-:Y:S01]  /*1f60*/  FMUL.FTZ R203, R208, 1.4426950216293334961 ;  /* 0x3fb8aa3bd0cb7820 */ /* 0x000fe20000410000 */
[----:B------:R-:W-:Y:S02]  /*1f70*/  UIADD3 UR4, UR36, -0x61c88647, URZ ;  /* 0x9e3779b924047890 */ /* 0x000fe4000fffe03f */
[----:B------:R-:W-:Y:S02]  /*1f80*/  UIADD3 UR29, UR35, 0x76cf5d0a, URZ ;  /* 0x76cf5d0a231d7890 */ /* 0x000fe4000fffe03f */
[----:B------:R-:W-:Y:S01]  /*1f90*/  UIADD3 UR34, UR35, 0x646e171e, URZ ;  /* 0x646e171e23227890 */ /* 0x000fe2000fffe03f */
[----:B------:R-:W-:Y:S04]  /*1fa0*/  DEPBAR.LE SB0, 0x0 ;  /* 0x000080000000791a */ /* 0x000fe80000000000 */
[----:B------:R-:W-:Y:S08]  /*1fb0*/  BAR.SYNC.DEFER_BLOCKING 0x0 ;  /* 0x0000000000007b1d */ /* 0x000ff00000010000 */
[----:B------:R-:W-:Y:S08]  /*1fc0*/  LDSM.16.M88.4 R100, [R173] ;  /* 0x00000000ad64783b */ /* 0x000ff00000000200 */
[----:B------:R-:W2:Y:S08]  /*1fd0*/  LDSM.16.M88.4 R104, [R178+0x6000] ;  /* 0x00600000b268783b */ /* 0x000eb00000000200 */
[----:B------:R-:W3:Y:S08]  /*1fe0*/  LDSM.16.M88.4 R108, [R173+0x1000] ;  /* 0x00100000ad6c783b */ /* 0x000ef00000000200 */
[----:B------:R-:W4:Y:S08]  /*1ff0*/  LDSM.16.M88.4 R112, [R178+0x6800] ;  /* 0x00680000b270783b */ /* 0x000f300000000200 */
[----:B------:R-:W-:Y:S08]  /*2000*/  LDSM.16.M88.4 R116, [R181] ;  /* 0x00000000b574783b */ /* 0x000ff00000000200 */
[----:B------:R-:W1:Y:S01]  /*2010*/  LDSM.16.M88.4 R120, [R169+0x6000] ;  /* 0x00600000a978783b */ /* 0x000e620000000200 */
[-C--:B--2---:R-:W-:Y:S07]  /*2020*/  HMMA.16816.F32.BF16 R4, R100, R104.reuse, RZ ;  /* 0x000000686404723c */ /* 0x084fee00000418ff */
[----:B------:R-:W2:Y:S01]  /*2030*/  LDSM.16.M88.4 R124, [R181+0x1000] ;  /* 0x00100000b57c783b */ /* 0x000ea20000000200 */
[C---:B---3--:R-:W-:Y:S07]  /*2040*/  HMMA.16816.F32.BF16 R8, R108.reuse, R104, RZ ;  /* 0x000000686c08723c */ /* 0x048fee00000418ff */
[----:B------:R-:W3:Y:S01]  /*2050*/  LDSM.16.M88.4 R128, [R169+0x6800] ;  /* 0x00680000a980783b */ /* 0x000ee20000000200 */
[-C--:B------:R-:W-:Y:S08]  /*2060*/  HMMA.16816.F32.BF16 R12, R108, R106.reuse, RZ ;  /* 0x0000006a6c0c723c */ /* 0x080ff000000418ff */
[C---:B-1----:R-:W-:Y:S01]  /*2070*/  HMMA.16816.F32.BF16 R16, R100.reuse, R106, RZ ;  /* 0x0000006a6410723c */ /* 0x042fe200000418ff */
[----:B------:R-:W-:Y:S07]  /*2080*/  LDSM.16.M88.4 R104, [R168+0x6000] ;  /* 0x00600000a868783b */ /* 0x000fee0000000200 */
[-C--:B----4-:R-:W-:Y:S08]  /*2090*/  HMMA.16816.F32.BF16 R20, R100, R112.reuse, RZ ;  /* 0x000000706414723c */ /* 0x090ff000000418ff */
[C---:B------:R-:W-:Y:S08]  /*20a0*/  HMMA.16816.F32.BF16 R24, R108.reuse, R112, RZ ;  /* 0x000000706c18723c */ /* 0x040ff000000418ff */
[-C--:B------:R-:W-:Y:S01]  /*20b0*/  HMMA.16816.F32.BF16 R28, R108, R114.reuse, RZ ;  /* 0x000000726c1c723c */ /* 0x080fe200000418ff */
[----:B------:R-:W-:Y:S07]  /*20c0*/  LDSM.16.M88.4 R108, [R182+0x1000] ;  /* 0x00100000b66c783b */ /* 0x000fee0000000200 */
[----:B------:R-:W-:Y:S01]  /*20d0*/  HMMA.16816.F32.BF16 R32, R100, R114, RZ ;  /* 0x000000726420723c */ /* 0x000fe200000418ff */
[----:B------:R-:W1:Y:S07]  /*20e0*/  LDSM.16.M88.4 R100, [R182] ;  /* 0x00000000b664783b */ /* 0x000e6e0000000200 */
[-C--:B------:R-:W-:Y:S01]  /*20f0*/  HMMA.16816.F32.BF16 R4, R116, R120.reuse, R4 ;  /* 0x000000787404723c */ /* 0x080fe20000041804 */
[----:B------:R-:W4:Y:S07]  /*2100*/  LDSM.16.M88.4 R112, [R168+0x6800] ;  /* 0x00680000a870783b */ /* 0x000f2e0000000200 */
[C---:B--2---:R-:W-:Y:S08]  /*2110*/  HMMA.16816.F32.BF16 R8, R124.reuse, R120, R8 ;  /* 0x000000787c08723c */ /* 0x044ff00000041808 */
[-C--:B------:R-:W-:Y:S08]  /*2120*/  HMMA.16816.F32.BF16 R12, R124, R122.reuse, R12 ;  /* 0x0000007a7c0c723c */ /* 0x080ff0000004180c */
[C---:B------:R-:W-:Y:S08]  /*2130*/  HMMA.16816.F32.BF16 R16, R116.reuse, R122, R16 ;  /* 0x0000007a7410723c */ /* 0x040ff00000041810 */
[-C--:B---3--:R-:W-:Y:S08]  /*2140*/  HMMA.16816.F32.BF16 R20, R116, R128.reuse, R20 ;  /* 0x000000807414723c */ /* 0x088ff00000041814 */
[C---:B------:R-:W-:Y:S07]  /*2150*/  HMMA.16816.F32.BF16 R24, R124.reuse, R128, R24 ;  /* 0x000000807c18723c */ /* 0x040fee0000041818 */
[----:B------:R-:W-:Y:S01]  /*2160*/  IMAD.IADD R128, R170, 0x1, R181 ;  /* 0x00000001aa807824 */ /* 0x000fe200078e02b5 */
[-C--:B------:R-:W-:Y:S01]  /*2170*/  HMMA.16816.F32.BF16 R28, R124, R130.reuse, R28 ;  /* 0x000000827c1c723c */ /* 0x080fe2000004181c */
[----:B------:R-:W-:Y:S07]  /*2180*/  LDSM.16.M88.4 R124, [R167+0x6000] ;  /* 0x00600000a77c783b */ /* 0x000fee0000000200 */
[----:B------:R-:W-:Y:S01]  /*2190*/  HMMA.16816.F32.BF16 R32, R116, R130, R32 ;  /* 0x000000827420723c */ /* 0x000fe20000041820 */
[----:B------:R-:W2:Y:S07]  /*21a0*/  LDSM.16.M88.4 R120, [R128] ;  /* 0x000000008078783b */ /* 0x000eae0000000200 */
[-C--:B-1----:R-:W-:Y:S08]  /*21b0*/  HMMA.16816.F32.BF16 R4, R100, R104.reuse, R4 ;  /* 0x000000686404723c */ /* 0x082ff00000041804 */
[C---:B------:R-:W-:Y:S08]  /*21c0*/  HMMA.16816.F32.BF16 R8, R108.reuse, R104, R8 ;  /* 0x000000686c08723c */ /* 0x040ff00000041808 */
[-C--:B------:R-:W-:Y:S08]  /*21d0*/  HMMA.16816.F32.BF16 R12, R108, R106.reuse, R12 ;  /* 0x0000006a6c0c723c */ /* 0x080ff0000004180c */
[C---:B------:R-:W-:Y:S01]  /*21e0*/  HMMA.16816.F32.BF16 R16, R100.reuse, R106, R16 ;  /* 0x0000006a6410723c */ /* 0x040fe20000041810 */
[----:B------:R-:W-:Y:S07]  /*21f0*/  LDSM.16.M88.4 R104, [R167+0x6800] ;  /* 0x00680000a768783b */ /* 0x000fee0000000200 */
[-C--:B----4-:R-:W-:Y:S08]  /*2200*/  HMMA.16816.F32.BF16 R20, R100, R112.reuse, R20 ;  /* 0x000000706414723c */ /* 0x090ff00000041814 */
[C---:B------:R-:W-:Y:S07]  /*2210*/  HMMA.16816.F32.BF16 R24, R108.reuse, R112, R24 ;  /* 0x000000706c18723c */ /* 0x040fee0000041818 */
[----:B------:R-:W-:Y:S01]  /*2220*/  FSEL R113, R203, RZ, P0 ;  /* 0x000000ffcb717208 */ /* 0x000fe20000000000 */
[-C--:B------:R-:W-:Y:S01]  /*2230*/  HMMA.16816.F32.BF16 R28, R108, R114.reuse, R28 ;  /* 0x000000726c1c723c */ /* 0x080fe2000004181c */
[C---:B------:R-:W-:Y:S03]  /*2240*/  FSETP.NEU.FTZ.AND P0, PT, R207.reuse, -INF , PT ;  /* 0xff800000cf00780b */ /* 0x040fe60003f1d000 */
[----:B------:R-:W-:Y:S04]  /*2250*/  FMUL.FTZ R203, R207, 1.4426950216293334961 ;  /* 0x3fb8aa3bcfcb7820 */ /* 0x000fe80000410000 */
[----:B------:R-:W-:Y:S01]  /*2260*/  HMMA.16816.F32.BF16 R32, R100, R114, R32 ;  /* 0x000000726420723c */ /* 0x000fe20000041820 */
[----:B------:R-:W1:Y:S07]  /*2270*/  LDSM.16.M88.4 R100, [R128+0x1000] ;  /* 0x001000008064783b */ /* 0x000e6e0000000200 */
[-C--:B--2---:R-:W-:Y:S11]  /*2280*/  HMMA.16816.F32.BF16 R4, R120, R124.reuse, R4 ;  /* 0x0000007c7804723c */ /* 0x084ff60000041804 */
[----:B------:R-:W-:Y:S11]  /*2290*/  @!UPT UIADD3 URZ, URZ, URZ, URZ ;  /* 0x0000003f3f3ff290 */ /* 0x000ff6000fffe03f */
[----:B------:R-:W-:Y:S02]  /*22a0*/  @!UPT UIADD3 URZ, URZ, URZ, URZ ;  /* 0x0000003f3f3ff290 */ /* 0x000fe4000fffe03f */
[--C-:B------:R-:W-:Y:S01]  /*22b0*/  FFMA.FTZ R227, R5, c[0x0][0x23c], -R113.reuse ;  /* 0x00008f0005e37a23 */ /* 0x100fe20000010871 */
[----:B------:R-:W-:Y:S01]  /*22c0*/  FSEL R5, R203, RZ, P0 ;  /* 0x000000ffcb057208 */ /* 0x000fe20000000000 */
[C---:B------:R-:W-:Y:S01]  /*22d0*/  FMUL.FTZ R203, R206.reuse, 1.4426950216293334961 ;  /* 0x3fb8aa3bcecb7820 */ /* 0x040fe20000410000 */
[----:B------:R-:W-:Y:S01]  /*22e0*/  FSETP.NEU.FTZ.AND P0, PT, R206, -INF , PT ;  /* 0xff800000ce00780b */ /* 0x000fe20003f1d000 */
[----:B------:R-:W-:Y:S02]  /*22f0*/  FFMA.FTZ R226, R4, c[0x0][0x23c], -R113 ;  /* 0x00008f0004e27a23 */ /* 0x000fe40000010871 */
[--C-:B------:R-:W-:Y:S01]  /*2300*/  FFMA.FTZ R228, R6, c[0x0][0x23c], -R5.reuse ;  /* 0x00008f0006e47a23 */ /* 0x100fe20000010805 */
[----:B------:R-:W-:Y:S01]  /*2310*/  FSEL R130, R203, RZ, P0 ;  /* 0x000000ffcb827208 */ /* 0x000fe20000000000 */
[C---:B------:R-:W-:Y:S01]  /*2320*/  FMUL.FTZ R203, R205.reuse, 1.4426950216293334961 ;  /* 0x3fb8aa3bcdcb7820 */ /* 0x040fe20000410000 */
[----:B------:R-:W-:Y:S01]  /*2330*/  FSETP.NEU.FTZ.AND P0, PT, R205, -INF , PT ;  /* 0xff800000cd00780b */ /* 0x000fe20003f1d000 */
[C---:B-1----:R-:W-:Y:S01]  /*2340*/  HMMA.16816.F32.BF16 R8, R100.reuse, R124, R8 ;  /* 0x0000007c6408723c */ /* 0x042fe20000041808 */
[----:B------:R-:W-:Y:S01]  /*2350*/  FFMA.FTZ R229, R7, c[0x0][0x23c], -R5 ;  /* 0x00008f0007e57a23 */ /* 0x000fe20000010805 */
[----:B------:R-:W1:Y:S01]  /*2360*/  MUFU.EX2 R226, R226 ;  /* 0x000000e200e27308 */ /* 0x000e620000000800 */
[----:B------:R-:W-:Y:S01]  /*2370*/  FSEL R6, R203, RZ, P0 ;  /* 0x000000ffcb067208 */ /* 0x000fe20000000000 */
[----:B------:R-:W-:Y:S04]  /*2380*/  IMAD R203, R212, 0x4, R185 ;  /* 0x00000004d4cb7824 */ /* 0x000fe800078e02b9 */
[-C--:B------:R-:W-:Y:S01]  /*2390*/  HMMA.16816.F32.BF16 R12, R100, R126.reuse, R12 ;  /* 0x0000007e640c723c */ /* 0x080fe2000004180c */
[C---:B------:R-:W-:Y:S03]  /*23a0*/  IMAD.WIDE.U32 R238, R203.reuse, -0x326172a9, RZ ;  /* 0xcd9e8d57cbee7825 */ /* 0x040fe600078e00ff */
[----:B------:R-:W-:Y:S01]  /*23b0*/  IADD3 R203, R203, 0x2, RZ ;  /* 0x00000002cbcb7810 */ /* 0x000fe20007ffe0ff */
[----:B------:R-:W2:Y:S01]  /*23c0*/  MUFU.EX2 R227, R227 ;  /* 0x000000e300e37308 */ /* 0x000ea20000000800 */
[-C--:B------:R-:W-:Y:S02]  /*23d0*/  LOP3.LUT R234, R239, R204.reuse, RZ, 0x3c, !PT ;  /* 0x000000ccefea7212 */ /* 0x080fe400078e3cff */
[----:B------:R-:W-:Y:S01]  /*23e0*/  LOP3.LUT R238, R225, UR4, R238, 0x96, !PT ;  /* 0x00000004e1ee7c12 */ /* 0x000fe2000f8e96ee */
[----:B------:R-:W-:Y:S01]  /*23f0*/  IMAD.WIDE.U32 R244, R203, -0x326172a9, RZ ;  /* 0xcd9e8d57cbf47825 */ /* 0x000fe200078e00ff */
[C---:B------:R-:W-:Y:S02]  /*2400*/  HMMA.16816.F32.BF16 R16, R120.reuse, R126, R16 ;  /* 0x0000007e7810723c */ /* 0x040fe40000041810 */
[----:B------:R-:W-:Y:S01]  /*2410*/  LOP3.LUT R203, R214, UR5, RZ, 0x3c, !PT ;  /* 0x00000005d6cb7c12 */ /* 0x000fe2000f8e3cff */
[----:B------:R-:W-:Y:S01]  /*2420*/  IMAD.WIDE.U32 R242, R234, -0x2daee0ad, RZ ;  /* 0xd2511f53eaf27825 */ /* 0x000fe200078e00ff */
[----:B------:R-:W-:Y:S01]  /*2430*/  LOP3.LUT R236, R245, R204, RZ, 0x3c, !PT ;  /* 0x000000ccf5ec7212 */ /* 0x000fe200078e3cff */
[----:B------:R-:W-:Y:S01]  /*2440*/  UIADD3 UR5, UR36, 0x3c6ef372, URZ ;  /* 0x3c6ef37224057890 */ /* 0x000fe2000fffe03f */
[----:B------:R-:W-:Y:S01]  /*2450*/  LOP3.LUT R244, R225, UR4, R244, 0x96, !PT ;  /* 0x00000004e1f47c12 */ /* 0x000fe2000f8e96f4 */
[----:B------:R-:W-:Y:S01]  /*2460*/  FFMA.FTZ R230, R8, c[0x0][0x23c], -R130 ;  /* 0x00008f0008e67a23 */ /* 0x000fe20000010882 */
[----:B------:R-:W-:Y:S01]  /*2470*/  LOP3.LUT R235, R203, R243, RZ, 0x3c, !PT ;  /* 0x000000f3cbeb7212 */ /* 0x000fe200078e3cff */
[----:B------:R-:W-:Y:S01]  /*2480*/  IMAD.WIDE.U32 R238, R238, -0x2daee0ad, RZ ;  /* 0xd2511f53eeee7825 */ /* 0x000fe200078e00ff */
[-C--:B------:R-:W-:Y:S01]  /*2490*/  HMMA.16816.F32.BF16 R20, R120, R104.reuse, R20 ;  /* 0x000000687814723c */ /* 0x080fe20000041814 */
[----:B------:R-:W-:Y:S01]  /*24a0*/  UIADD3 UR4, UR36, -0x255992d5, URZ ;  /* 0xdaa66d2b24047890 */ /* 0x000fe2000fffe03f */
[----:B------:R-:W-:Y:S01]  /*24b0*/  LOP3.LUT R237, R224, UR5, RZ, 0x3c, !PT ;  /* 0x00000005e0ed7c12 */ /* 0x000fe2000f8e3cff */
[----:B------:R-:W-:Y:S01]  /*24c0*/  IMAD.WIDE.U32 R250, R235, -0x326172a9, RZ ;  /* 0xcd9e8d57ebfa7825 */ /* 0x000fe200078e00ff */
[----:B------:R-:W-:Y:S01]  /*24d0*/  LOP3.LUT R242, R239, UR29, R242, 0x96, !PT ;  /* 0x0000001deff27c12 */ /* 0x000fe2000f8e96f2 */
[----:B------:R-:W-:Y:S01]  /*24e0*/  UIADD3 UR5, UR35, 0x32370b8f, URZ ;  /* 0x32370b8f23057890 */ /* 0x000fe2000fffe03f */
[----:B------:R-:W3:Y:S01]  /*24f0*/  MUFU.EX2 R229, R229 ;  /* 0x000000e500e57308 */ /* 0x000ee20000000800 */
[----:B------:R-:W-:Y:S01]  /*2500*/  FFMA.FTZ R241, R13, c[0x0][0x23c], -R130 ;  /* 0x00008f000df17a23 */ /* 0x000fe20000010882 */
[----:B------:R-:W-:Y:S01]  /*2510*/  LOP3.LUT R239, R237, R251, RZ, 0x3c, !PT ;  /* 0x000000fbedef7212 */ /* 0x000fe200078e3cff */
[----:B------:R-:W-:Y:S01]  /*2520*/  IMAD.WIDE.U32 R246, R236, -0x2daee0ad, RZ ;  /* 0xd2511f53ecf67825 */ /* 0x000fe200078e00ff */
[C---:B------:R-:W-:Y:S03]  /*2530*/  HMMA.16816.F32.BF16 R24, R100.reuse, R104, R24 ;  /* 0x000000686418723c */ /* 0x040fe60000041818 */
[----:B------:R-:W-:Y:S01]  /*2540*/  IMAD.WIDE.U32 R244, R244, -0x2daee0ad, RZ ;  /* 0xd2511f53f4f47825 */ /* 0x000fe200078e00ff */
[----:B------:R-:W-:Y:S02]  /*2550*/  LOP3.LUT R203, R203, R247, RZ, 0x3c, !PT ;  /* 0x000000f7cbcb7212 */ /* 0x000fe400078e3cff */
[----:B------:R4:W-:Y:S01]  /*2560*/  MUFU.EX2 R235, R241 ;  /* 0x000000f100eb7308 */ /* 0x0009e20000000800 */
[----:B------:R-:W-:Y:S01]  /*2570*/  IMAD.WIDE.U32 R248, R239, -0x2daee0ad, RZ ;  /* 0xd2511f53eff87825 */ /* 0x000fe200078e00ff */
[----:B------:R-:W-:Y:S01]  /*2580*/  LOP3.LUT R240, R245, UR29, R246, 0x96, !PT ;  /* 0x0000001df5f07c12 */ /* 0x000fe2000f8e96f6 */
[----:B------:R-:W-:Y:S01]  /*2590*/  UIADD3 UR29, UR35, -0x126145ec, URZ ;  /* 0xed9eba14231d7890 */ /* 0x000fe2000fffe03f */
[-C--:B------:R-:W-:Y:S02]  /*25a0*/  HMMA.16816.F32.BF16 R28, R100, R106.reuse, R28 ;  /* 0x0000006a641c723c */ /* 0x080fe4000004181c */
[----:B------:R-:W-:Y:S04]  /*25b0*/  IMAD.WIDE.U32 R242, R242, -0x326172a9, RZ ;  /* 0xcd9e8d57f2f27825 */ /* 0x000fe800078e00ff */
[----:B------:R-:W-:Y:S01]  /*25c0*/  IMAD.WIDE.U32 R246, R203, -0x326172a9, RZ ;  /* 0xcd9e8d57cbf67825 */ /* 0x000fe200078e00ff */
[----:B------:R-:W-:Y:S01]  /*25d0*/  LOP3.LUT R250, R243, UR4, R250, 0x96, !PT ;  /* 0x00000004f3fa7c12 */ /* 0x000fe2000f8e96fa */
[----:B------:R-:W-:Y:S01]  /*25e0*/  HMMA.16816.F32.BF16 R32, R120, R106, R32 ;  /* 0x0000006a7820723c */ /* 0x000fe20000041820 */
[----:B------:R-:W1:Y:S03]  /*25f0*/  MUFU.EX2 R228, R228 ;  /* 0x000000e400e47308 */ /* 0x000e660000000800 */
[----:B------:R-:W-:Y:S01]  /*2600*/  LOP3.LUT R237, R237, R247, RZ, 0x3c, !PT ;  /* 0x000000f7eded7212 */ /* 0x000fe200078e3cff */
[----:B------:R-:W-:Y:S04]  /*2610*/  IMAD.WIDE.U32 R128, R240, -0x326172a9, RZ ;  /* 0xcd9e8d57f0807825 */ /* 0x000fe800078e00ff */
[----:B------:R-:W-:Y:S02]  /*2620*/  IMAD.MOV.U32 R203, RZ, RZ, R201 ;  /* 0x000000ffffcb7224 */ /* 0x000fe400078e00c9 */
[----:B------:R-:W1:Y:S01]  /*2630*/  MUFU.EX2 R230, R230 ;  /* 0x000000e600e67308 */ /* 0x000e620000000800 */
[----:B------:R-:W-:Y:S01]  /*2640*/  LOP3.LUT R246, R129, UR4, R246, 0x96, !PT ;  /* 0x0000000481f67c12 */ /* 0x000fe2000f8e96f6 */
[--C-:B------:R-:W-:Y:S01]  /*2650*/  FFMA.FTZ R232, R10, c[0x0][0x23c], -R6.reuse ;  /* 0x00008f000ae87a23 */ /* 0x100fe20000010806 */
[----:B------:R-:W-:Y:S01]  /*2660*/  LEA R10, P0, R183, R202, 0x2 ;  /* 0x000000cab70a7211 */ /* 0x000fe200078010ff */
[----:B------:R-:W-:Y:S01]  /*2670*/  IMAD.WIDE.U32 R250, R250, -0x2daee0ad, RZ ;  /* 0xd2511f53fafa7825 */ /* 0x000fe200078e00ff */
[----:B------:R-:W-:Y:S03]  /*2680*/  UIADD3 UR4, UR36, 0x78dde6e4, URZ ;  /* 0x78dde6e424047890 */ /* 0x000fe6000fffe03f */
[----:B------:R-:W-:Y:S01]  /*2690*/  FFMA.FTZ R233, R11, c[0x0][0x23c], -R6 ;  /* 0x00008f000be97a23 */ /* 0x000fe20000010806 */
[----:B------:R-:W-:Y:S01]  /*26a0*/  LOP3.LUT R248, R251, UR29, R248, 0x96, !PT ;  /* 0x0000001dfbf87c12 */ /* 0x000fe2000f8e96f8 */
[----:B----4-:R-:W-:Y:S01]  /*26b0*/  FFMA.FTZ R241, R15, c[0x0][0x23c], -R6 ;  /* 0x00008f000ff17a23 */ /* 0x010fe20000010806 */
[----:B------:R-:W-:Y:S01]  /*26c0*/  LEA.HI.X.SX32 R11, R183, R203, 0x2, P0 ;  /* 0x000000cbb70b7211 */ /* 0x000fe200000f16ff */
[----:B------:R-:W-:Y:S01]  /*26d0*/  FFMA.FTZ R240, R16, c[0x0][0x23c], -R113 ;  /* 0x00008f0010f07a23 */ /* 0x000fe20000010871 */
[----:B------:R-:W-:Y:S01]  /*26e0*/  LOP3.LUT R203, R249, UR5, R238, 0x96, !PT ;  /* 0x00000005f9cb7c12 */ /* 0x000fe2000f8e96ee */
[----:B------:R-:W-:Y:S01]  /*26f0*/  FFMA.FTZ R236, R14, c[0x0][0x23c], -R6 ;  /* 0x00008f000eec7a23 */ /* 0x000fe20000010806 */
[----:B------:R-:W-:Y:S01]  /*2700*/  MUFU.EX2 R232, R232 ;  /* 0x000000e800e87308 */ /* 0x000fe20000000800 */
[----:B------:R-:W-:Y:S01]  /*2710*/  IMAD.WIDE.U32 R14, R237, -0x2daee0ad, RZ ;  /* 0xd2511f53ed0e7825 */ /* 0x000fe200078e00ff */
[----:B------:R4:W4:Y:S03]  /*2720*/  LDG.E R239, [R10.64] ;  /* 0x000000200aef7981 */ /* 0x000926000c1e1900 */
[----:B------:R-:W-:Y:S01]  /*2730*/  IMAD.WIDE.U32 R246, R246, -0x2daee0ad, RZ ;  /* 0xd2511f53f6f67825 */ /* 0x000fe200078e00ff */
[----:B------:R-:W-:Y:S01]  /*2740*/  LOP3.LUT R243, R15, UR5, R244, 0x96, !PT ;  /* 0x000000050ff37c12 */ /* 0x000fe2000f8e96f4 */
[----:B------:R-:W-:Y:S02]  /*2750*/  UIADD3 UR5, UR36, 0x1715609d, URZ ;  /* 0x1715609d24057890 */ /* 0x000fe4000fffe03f */
[----:B------:R-:W-:Y:S01]  /*2760*/  IMAD.WIDE.U32 R114, R203, -0x326172a9, RZ ;  /* 0xcd9e8d57cb727825 */ /* 0x000fe200078e00ff */
[----:B------:R-:W-:Y:S01]  /*2770*/  LOP3.LUT R245, R247, UR29, R14, 0x96, !PT ;  /* 0x0000001df7f57c12 */ /* 0x000fe2000f8e960e */
[----:B------:R1:W-:Y:S01]  /*2780*/  MUFU.EX2 R237, R241 ;  /* 0x000000f100ed7308 */ /* 0x0003e20000000800 */
[----:B------:R-:W-:Y:S01]  /*2790*/  UIADD3 UR29, UR35, -0x56f99767, URZ ;  /* 0xa9066899231d7890 */ /* 0x000fe2000fffe03f */
[----:B------:R-:W-:Y:S01]  /*27a0*/  IMAD.WIDE.U32 R248, R248, -0x326172a9, RZ ;  /* 0xcd9e8d57f8f87825 */ /* 0x000fe200078e00ff */
[----:B------:R-:W-:Y:S03]  /*27b0*/  LOP3.LUT R242, R115, UR4, R242, 0x96, !PT ;  /* 0x0000000473f27c12 */ /* 0x000fe6000f8e96f2 */
[--C-:B------:R-:W-:Y:S01]  /*27c0*/  FFMA.FTZ R251, R18, c[0x0][0x23c], -R5.reuse ;  /* 0x00008f0012fb7a23 */ /* 0x100fe20000010805 */
[----:B------:R-:W-:Y:S01]  /*27d0*/  LOP3.LUT R244, R249, UR5, R114, 0x96, !PT ;  /* 0x00000005f9f47c12 */ /* 0x000fe2000f8e9672 */
[----:B------:R-:W-:Y:S02]  /*27e0*/  IMAD.WIDE.U32 R118, R243, -0x326172a9, RZ ;  /* 0xcd9e8d57f3767825 */ /* 0x000fe400078e00ff */
[----:B------:R4:W4:Y:S01]  /*27f0*/  LDG.E R243, [R10.64+0xa0] ;  /* 0x0000a0200af37981 */ /* 0x000922000c1e1900 */
[----:B------:R2:W-:Y:S01]  /*2800*/  MUFU.EX2 R203, R240 ;  /* 0x000000f000cb7308 */ /* 0x0005e20000000800 */
[----:B------:R-:W-:Y:S01]  /*2810*/  IMAD.WIDE.U32 R114, R245, -0x326172a9, RZ ;  /* 0xcd9e8d57f5727825 */ /* 0x000fe200078e00ff */
[----:B------:R-:W-:Y:S01]  /*2820*/  LOP3.LUT R247, R119, UR4, R128, 0x96, !PT ;  /* 0x0000000477f77c12 */ /* 0x000fe2000f8e9680 */
[----:B------:R-:W-:Y:S02]  /*2830*/  ULDC.U8 UR4, c[0x0][0x2d8] ;  /* 0x0000b60000047ab9 */ /* 0x000fe40000000000 */
[----:B------:R-:W-:Y:S04]  /*2840*/  IMAD.WIDE.U32 R126, R242, -0x2daee0ad, RZ ;  /* 0xd2511f53f27e7825 */ /* 0x000fe800078e00ff */
[----:B------:R-:W-:Y:S01]  /*2850*/  IMAD.WIDE.U32 R14, R244, -0x2daee0ad, RZ ;  /* 0xd2511f53f40e7825 */ /* 0x000fe200078e00ff */
[----:B------:R-:W-:Y:S01]  /*2860*/  LOP3.LUT R244, R115, UR5, R118, 0x96, !PT ;  /* 0x0000000573f47c12 */ /* 0x000fe2000f8e9676 */
[----:B------:R3:W-:Y:S01]  /*2870*/  MUFU.EX2 R242, R251 ;  /* 0x000000fb00f27308 */ /* 0x0007e20000000800 */
[----:B------:R-:W-:Y:S01]  /*2880*/  LOP3.LUT R249, R127, UR29, R250, 0x96, !PT ;  /* 0x0000001d7ff97c12 */ /* 0x000fe2000f8e96fa */
[----:B------:R-:W-:Y:S01]  /*2890*/  FFMA.FTZ R245, R19, c[0x0][0x23c], -R5 ;  /* 0x00008f0013f57a23 */ /* 0x000fe20000010805 */
[----:B------:R-:W-:Y:S01]  /*28a0*/  LOP3.LUT R131, R15, UR34, R126, 0x96, !PT ;  /* 0x000000220f837c12 */ /* 0x000fe2000f8e967e */
[----:B------:R-:W-:Y:S01]  /*28b0*/  IMAD.WIDE.U32 R18, R244, -0x2daee0ad, RZ ;  /* 0xd2511f53f4127825 */ /* 0x000fe200078e00ff */
[----:B------:R-:W-:Y:S01]  /*28c0*/  UIADD3 UR5, UR36, -0x4ab325aa, URZ ;  /* 0xb54cda5624057890 */ /* 0x000fe2000fffe03f */
[----:B-1----:R4:W4:Y:S02]  /*28d0*/  LDG.E R241, [R10.64+0x20] ;  /* 0x000020200af17981 */ /* 0x002924000c1e1900 */
[----:B------:R-:W-:Y:S01]  /*28e0*/  IMAD.WIDE.U32 R128, R247, -0x2daee0ad, RZ ;  /* 0xd2511f53f7807825 */ /* 0x000fe200078e00ff */
[----:B------:R-:W-:Y:S01]  /*28f0*/  LOP3.LUT R247, R14, 0xff, RZ, 0xc0, !PT ;  /* 0x000000ff0ef77812 */ /* 0x000fe200078ec0ff */
[----:B------:R-:W-:Y:S01]  /*2900*/  MUFU.EX2 R236, R236 ;  /* 0x000000ec00ec7308 */ /* 0x000fe20000000800 */
[----:B------:R-:W-:Y:S01]  /*2910*/  LOP3.LUT R7, R18, 0xffff, RZ, 0xc0, !PT ;  /* 0x0000ffff12077812 */ /* 0x000fe200078ec0ff */
[--C-:B------:R-:W-:Y:S01]  /*2920*/  FFMA.FTZ R252, R21, c[0x0][0x23c], -R113.reuse ;  /* 0x00008f0015fc7a23 */ /* 0x100fe20000010871 */
[----:B------:R-:W-:Y:S01]  /*2930*/  LOP3.LUT R246, R129, UR29, R246, 0x96, !PT ;  /* 0x0000001d81f67c12 */ /* 0x000fe2000f8e96f6 */
[----:B------:R-:W-:Y:S01]  /*2940*/  FFMA.FTZ R231, R9, c[0x0][0x23c], -R130 ;  /* 0x00008f0009e77a23 */ /* 0x000fe20000010882 */
[----:B------:R-:W-:Y:S01]  /*2950*/  LOP3.LUT R9, R14, 0xffff, RZ, 0xc0, !PT ;  /* 0x0000ffff0e097812 */ /* 0x000fe200078ec0ff */
[----:B--2---:R4:W2:Y:S01]  /*2960*/  LDG.E R240, [R10.64+0x80] ;  /* 0x000080200af07981 */ /* 0x0048a2000c1e1900 */
[----:B------:R-:W-:Y:S01]  /*2970*/  LOP3.LUT R15, R19, UR34, R128, 0x96, !PT ;  /* 0x00000022130f7c12 */ /* 0x000fe2000f8e9680 */
[----:B------:R-:W-:Y:S01]  /*2980*/  IMAD.WIDE.U32 R128, R249, -0x326172a9, RZ ;  /* 0xcd9e8d57f9807825 */ /* 0x000fe200078e00ff */
[----:B------:R-:W-:Y:S01]  /*2990*/  ISETP.LE.U32.AND P2, PT, R247, UR4, PT ;  /* 0x00000004f7007c0c */ /* 0x000fe2000bf43070 */
[----:B------:R-:W1:Y:S01]  /*29a0*/  MUFU.EX2 R231, R231 ;  /* 0x000000e700e77308 */ /* 0x000e620000000800 */
[----:B------:R-:W-:Y:S01]  /*29b0*/  LOP3.LUT R13, R18, 0xff, RZ, 0xc0, !PT ;  /* 0x000000ff120d7812 */ /* 0x000fe200078ec0ff */
[----:B------:R-:W-:Y:S01]  /*29c0*/  FFMA.FTZ R244, R20, c[0x0][0x23c], -R113 ;  /* 0x00008f0014f47a23 */ /* 0x000fe20000010871 */
[----:B------:R-:W-:Y:S01]  /*29d0*/  LOP3.LUT R248, R129, UR5, R248, 0x96, !PT ;  /* 0x0000000581f87c12 */ /* 0x000fe2000f8e96f8 */
[----:B------:R-:W-:Y:S01]  /*29e0*/  IMAD.WIDE.U32 R20, R246, -0x326172a9, RZ ;  /* 0xcd9e8d57f6147825 */ /* 0x000fe200078e00ff */
[----:B---3--:R-:W-:Y:S02]  /*29f0*/  SHF.R.U32.HI R251, RZ, 0x18, R14 ;  /* 0x00000018fffb7819 */ /* 0x008fe4000001160e */
[----:B------:R-:W-:Y:S01]  /*2a00*/  LOP3.LUT R249, R248, 0xffff, RZ, 0xc0, !PT ;  /* 0x0000fffff8f97812 */ /* 0x000fe200078ec0ff */
[----:B------:R-:W-:Y:S01]  /*2a10*/  FFMA.FTZ R234, R12, c[0x0][0x23c], -R130 ;  /* 0x00008f000cea7a23 */ /* 0x000fe20000010882 */
[----:B------:R-:W-:Y:S01]  /*2a20*/  LOP3.LUT R250, R248, 0xff, RZ, 0xc0, !PT ;  /* 0x000000fff8fa7812 */ /* 0x000fe200078ec0ff */
[----:B------:R3:W-:Y:S01]  /*2a30*/  MUFU.EX2 R247, R252 ;  /* 0x000000fc00f77308 */ /* 0x0007e20000000800 */
[----:B------:R-:W-:Y:S01]  /*2a40*/  SHF.R.U32.HI R249, RZ, 0x8, R249 ;  /* 0x00000008fff97819 */ /* 0x000fe200000116f9 */
[----:B------:R-:W-:Y:S01]  /*2a50*/  FFMA.FTZ R238, R17, c[0x0][0x23c], -R113 ;  /* 0x00008f0011ee7a23 */ /* 0x000fe20000010871 */
[----:B------:R-:W-:Y:S01]  /*2a60*/  ISETP.LE.U32.AND P6, PT, R250, UR4, PT ;  /* 0x00000004fa007c0c */ /* 0x000fe2000bfc3070 */
[--C-:B------:R-:W-:Y:S01]  /*2a70*/  FFMA.FTZ R34, R34, c[0x0][0x23c], -R5.reuse ;  /* 0x00008f0022227a23 */ /* 0x100fe20000010805 */
[----:B------:R-:W-:Y:S01]  /*2a80*/  ISETP.LE.U32.AND P5, PT, R251, UR4, PT ;  /* 0x00000004fb007c0c */ /* 0x000fe2000bfa3070 */
[----:B------:R-:W-:Y:S01]  /*2a90*/  FFMA.FTZ R27, R27, c[0x0][0x23c], -R6 ;  /* 0x00008f001b1b7a23 */ /* 0x000fe20000010806 */
[----:B------:R-:W-:Y:S01]  /*2aa0*/  SHF.R.U32.HI R251, RZ, 0x10, R248 ;  /* 0x00000010fffb7819 */ /* 0x000fe200000116f8 */
[----:B------:R-:W-:Y:S01]  /*2ab0*/  FFMA.FTZ R30, R30, c[0x0][0x23c], -R6 ;  /* 0x00008f001e1e7a23 */ /* 0x000fe20000010806 */
[----:B------:R-:W-:Y:S01]  /*2ac0*/  LOP3.LUT R249, R249, 0xffff, RZ, 0xc0, !PT ;  /* 0x0000fffff9f97812 */ /* 0x000fe200078ec0ff */
[----:B------:R-:W-:Y:S01]  /*2ad0*/  MUFU.EX2 R123, R34 ;  /* 0x00000022007b7308 */ /* 0x000fe20000000800 */
[----:B------:R-:W-:Y:S01]  /*2ae0*/  SHF.R.U32.HI R248, RZ, 0x18, R248 ;  /* 0x00000018fff87819 */ /* 0x000fe200000116f8 */
[--C-:B------:R-:W-:Y:S01]  /*2af0*/  FFMA.FTZ R246, R22, c[0x0][0x23c], -R5.reuse ;  /* 0x00008f0016f67a23 */ /* 0x100fe20000010805 */
[----:B------:R-:W-:Y:S02]  /*2b00*/  LOP3.LUT R250, R21, UR5, R114, 0x96, !PT ;  /* 0x0000000515fa7c12 */ /* 0x000fe4000f8e9672 */
[----:B------:R-:W-:Y:S01]  /*2b10*/  LOP3.LUT R251, R251, 0xff, RZ, 0xc0, !PT ;  /* 0x000000fffbfb7812 */ /* 0x000fe200078ec0ff */
[----:B------:R-:W-:Y:S01]  /*2b20*/  @!P6 FADD.FTZ R226, -R226, -RZ ;  /* 0x800000ffe2e2e221 */ /* 0x000fe20000010100 */
[----:B------:R-:W-:Y:S01]  /*2b30*/  ISETP.LE.U32.AND P4, PT, R249, UR4, PT ;  /* 0x00000004f9007c0c */ /* 0x000fe2000bf83070 */
[--C-:B------:R-:W-:Y:S01]  /*2b40*/  FFMA.FTZ R249, R23, c[0x0][0x23c], -R5.reuse ;  /* 0x00008f0017f97a23 */ /* 0x100fe20000010805 */
[----:B------:R-:W-:Y:S01]  /*2b50*/  ISETP.LE.U32.AND P3, PT, R248, UR4, PT ;  /* 0x00000004f8007c0c */ /* 0x000fe2000bf63070 */
[----:B------:R-:W-:Y:S01]  /*2b60*/  FFMA.FTZ R5, R35, c[0x0][0x23c], -R5 ;  /* 0x00008f0023057a23 */ /* 0x000fe20000010805 */
[C---:B------:R-:W-:Y:S01]  /*2b70*/  LOP3.LUT R248, R250.reuse, 0xffff, RZ, 0xc0, !PT ;  /* 0x0000fffffaf87812 */ /* 0x040fe200078ec0ff */
[----:B------:R-:W1:Y:S01]  /*2b80*/  MUFU.EX2 R234, R234 ;  /* 0x000000ea00ea7308 */ /* 0x000e620000000800 */
[----:B------:R-:W-:Y:S02]  /*2b90*/  ISETP.LE.U32.AND P0, PT, R251, UR4, PT ;  /* 0x00000004fb007c0c */ /* 0x000fe4000bf03070 */
[----:B------:R-:W-:Y:S02]  /*2ba0*/  LOP3.LUT R251, R250, 0xff, RZ, 0xc0, !PT ;  /* 0x000000fffafb7812 */ /* 0x000fe400078ec0ff */
[----:B------:R-:W-:Y:S02]  /*2bb0*/  SHF.R.U32.HI R248, RZ, 0x8, R248 ;  /* 0x00000008fff87819 */ /* 0x000fe400000116f8 */
[----:B------:R-:W-:Y:S01]  /*2bc0*/  ISETP.LE.U32.AND P6, PT, R251, UR4, PT ;  /* 0x00000004fb007c0c */ /* 0x000fe2000bfc3070 */
[----:B------:R-:W-:Y:S01]  /*2bd0*/  @!P4 FADD.FTZ R227, -R227, -RZ ;  /* 0x800000ffe3e3c221 */ /* 0x000fe20000010100 */
[----:B------:R-:W-:Y:S01]  /*2be0*/  SHF.R.U32.HI R251, RZ, 0x10, R250 ;  /* 0x00000010fffb7819 */ /* 0x000fe200000116fa */
[----:B------:R-:W-:Y:S01]  /*2bf0*/  @!P3 FADD.FTZ R229, -R229, -RZ ;  /* 0x800000ffe5e5b221 */ /* 0x000fe20000010100 */
[----:B---3--:R-:W-:Y:S01]  /*2c00*/  LOP3.LUT R252, R248, 0xffff, RZ, 0xc0, !PT ;  /* 0x0000fffff8fc7812 */ /* 0x008fe200078ec0ff */
[--C-:B------:R-:W-:Y:S01]  /*2c10*/  FFMA.FTZ R248, R24, c[0x0][0x23c], -R130.reuse ;  /* 0x00008f0018f87a23 */ /* 0x100fe20000010882 */
[----:B------:R-:W-:Y:S01]  /*2c20*/  LOP3.LUT R251, R251, 0xff, RZ, 0xc0, !PT ;  /* 0x000000fffbfb7812 */ /* 0x000fe200078ec0ff */
[----:B------:R-:W-:Y:S01]  /*2c30*/  @!P0 FADD.FTZ R228, -R228, -RZ ;  /* 0x800000ffe4e48221 */ /* 0x000fe20000010100 */
[----:B------:R-:W-:Y:S01]  /*2c40*/  ISETP.LE.U32.AND P4, PT, R252, UR4, PT ;  /* 0x00000004fc007c0c */ /* 0x000fe2000bf83070 */
[----:B------:R-:W-:Y:S01]  /*2c50*/  MUFU.EX2 R126, R5 ;  /* 0x00000005007e7308 */ /* 0x000fe20000000800 */
[----:B------:R-:W-:Y:S02]  /*2c60*/  LOP3.LUT R252, R20, 0xff, RZ, 0xc0, !PT ;  /* 0x000000ff14fc7812 */ /* 0x000fe400078ec0ff */
[----:B------:R-:W-:Y:S01]  /*2c70*/  ISETP.LE.U32.AND P3, PT, R251, UR4, PT ;  /* 0x00000004fb007c0c */ /* 0x000fe2000bf63070 */
[----:B------:R-:W-:Y:S01]  /*2c80*/  @!P6 FADD.FTZ R230, -R230, -RZ ;  /* 0x800000ffe6e6e221 */ /* 0x000fe20000010100 */
[----:B------:R-:W-:Y:S01]  /*2c90*/  ISETP.LE.U32.AND P0, PT, R252, UR4, PT ;  /* 0x00000004fc007c0c */ /* 0x000fe2000bf03070 */
[----:B------:R-:W-:Y:S01]  /*2ca0*/  FFMA.FTZ R251, R25, c[0x0][0x23c], -R130 ;  /* 0x00008f0019fb7a23 */ /* 0x000fe20000010882 */
[----:B------:R-:W-:Y:S02]  /*2cb0*/  LOP3.LUT R252, R20, 0xffff, RZ, 0xc0, !PT ;  /* 0x0000ffff14fc7812 */ /* 0x000fe400078ec0ff */
[----:B------:R-:W-:Y:S01]  /*2cc0*/  SHF.R.U32.HI R25, RZ, 0x10, R20 ;  /* 0x00000010ff197819 */ /* 0x000fe20000011614 */
[----:B------:R-:W3:Y:S01]  /*2cd0*/  MUFU.EX2 R233, R233 ;  /* 0x000000e900e97308 */ /* 0x000ee20000000800 */
[----:B------:R-:W-:Y:S01]  /*2ce0*/  SHF.R.U32.HI R252, RZ, 0x8, R252 ;  /* 0x00000008fffc7819 */ /* 0x000fe200000116fc */
[----:B-1----:R-:W-:Y:S01]  /*2cf0*/  @!P4 FADD.FTZ R231, -R231, -RZ ;  /* 0x800000ffe7e7c221 */ /* 0x002fe20000010100 */
[----:B------:R-:W-:Y:S02]  /*2d00*/  LOP3.LUT R25, R25, 0xff, RZ, 0xc0, !PT ;  /* 0x000000ff19197812 */ /* 0x000fe400078ec0ff */
[----:B------:R-:W-:Y:S01]  /*2d10*/  LOP3.LUT R252, R252, 0xffff, RZ, 0xc0, !PT ;  /* 0x0000fffffcfc7812 */ /* 0x000fe200078ec0ff */
[----:B------:R-:W-:Y:S01]  /*2d20*/  @!P3 FADD.FTZ R232, -R232, -RZ ;  /* 0x800000ffe8e8b221 */ /* 0x000fe20000010100 */
[----:B------:R-:W-:Y:S01]  /*2d30*/  ISETP.LE.U32.AND P3, PT, R25, UR4, PT ;  /* 0x0000000419007c0c */ /* 0x000fe2000bf63070 */
[----:B------:R-:W-:Y:S01]  /*2d40*/  @!P0 FADD.FTZ R234, -R234, -RZ ;  /* 0x800000ffeaea8221 */ /* 0x000fe20000010100 */
[----:B------:R-:W-:Y:S01]  /*2d50*/  SHF.R.U32.HI R250, RZ, 0x18, R250 ;  /* 0x00000018fffa7819 */ /* 0x000fe200000116fa */
[----:B------:R-:W1:Y:S01]  /*2d60*/  MUFU.EX2 R238, R238 ;  /* 0x000000ee00ee7308 */ /* 0x000e620000000800 */
[----:B------:R-:W-:Y:S02]  /*2d70*/  ISETP.LE.U32.AND P4, PT, R252, UR4, PT ;  /* 0x00000004fc007c0c */ /* 0x000fe4000bf83070 */
[----:B------:R-:W-:Y:S01]  /*2d80*/  LOP3.LUT R252, R128, 0xffff, RZ, 0xc0, !PT ;  /* 0x0000ffff80fc7812 */ /* 0x000fe200078ec0ff */
[----:B------:R-:W-:Y:S01]  /*2d90*/  FFMA.FTZ R129, R28, c[0x0][0x23c], -R130 ;  /* 0x00008f001c817a23 */ /* 0x000fe20000010882 */
[----:B------:R-:W-:Y:S01]  /*2da0*/  SHF.R.U32.HI R25, RZ, 0x18, R20 ;  /* 0x00000018ff197819 */ /* 0x000fe20000011614 */
[----:B------:R-:W-:Y:S01]  /*2db0*/  FFMA.FTZ R130, R29, c[0x0][0x23c], -R130 ;  /* 0x00008f001d827a23 */ /* 0x000fe20000010882 */
[----:B------:R-:W-:Y:S01]  /*2dc0*/  ISETP.LE.U32.AND P6, PT, R250, UR4, PT ;  /* 0x00000004fa007c0c */ /* 0x000fe2000bfc3070 */
[----:B------:R-:W-:Y:S01]  /*2dd0*/  FFMA.FTZ R250, R26, c[0x0][0x23c], -R6 ;  /* 0x00008f001afa7a23 */ /* 0x000fe20000010806 */
[----:B------:R-:W-:Y:S01]  /*2de0*/  SHF.R.U32.HI R26, RZ, 0x8, R252 ;  /* 0x00000008ff1a7819 */ /* 0x000fe200000116fc */
[----:B------:R-:W1:Y:S01]  /*2df0*/  MUFU.EX2 R245, R245 ;  /* 0x000000f500f57308 */ /* 0x000e620000000800 */
[----:B------:R-:W-:Y:S01]  /*2e00*/  ISETP.LE.U32.AND P0, PT, R25, UR4, PT ;  /* 0x0000000419007c0c */ /* 0x000fe2000bf03070 */
[--C-:B------:R-:W-:Y:S01]  /*2e10*/  FFMA.FTZ R25, R32, c[0x0][0x23c], -R113.reuse ;  /* 0x00008f0020197a23 */ /* 0x100fe20000010871 */
[----:B------:R-:W-:Y:S01]  /*2e20*/  LOP3.LUT R26, R26, 0xffff, RZ, 0xc0, !PT ;  /* 0x0000ffff1a1a7812 */ /* 0x000fe200078ec0ff */
[----:B------:R-:W-:Y:S01]  /*2e30*/  @!P3 FADD.FTZ R236, -R236, -RZ ;  /* 0x800000ffececb221 */ /* 0x000fe20000010100 */
[--C-:B------:R-:W-:Y:S01]  /*2e40*/  SHF.R.U32.HI R22, RZ, 0x18, R128.reuse ;  /* 0x00000018ff167819 */ /* 0x100fe20000011680 */
[----:B------:R-:W-:Y:S01]  /*2e50*/  @!P4 FADD.FTZ R235, -R235, -RZ ;  /* 0x800000ffebebc221 */ /* 0x000fe20000010100 */
[----:B------:R-:W-:Y:S01]  /*2e60*/  ISETP.LE.U32.AND P3, PT, R26, UR4, PT ;  /* 0x000000041a007c0c */ /* 0x000fe2000bf63070 */
[----:B------:R-:W-:Y:S01]  /*2e70*/  FFMA.FTZ R113, R33, c[0x0][0x23c], -R113 ;  /* 0x00008f0021717a23 */ /* 0x000fe20000010871 */
[----:B------:R-:W-:Y:S01]  /*2e80*/  ISETP.LE.U32.AND P4, PT, R22, UR4, PT ;  /* 0x0000000416007c0c */ /* 0x000fe2000bf83070 */
[----:B------:R-:W1:Y:S01]  /*2e90*/  MUFU.EX2 R121, R25 ;  /* 0x0000001900797308 */ /* 0x000e620000000800 */
[----:B------:R-:W-:Y:S01]  /*2ea0*/  LOP3.LUT R22, R131, 0xffff, RZ, 0xc0, !PT ;  /* 0x0000ffff83167812 */ /* 0x000fe200078ec0ff */
[----:B---3--:R-:W-:Y:S01]  /*2eb0*/  @!P6 FADD.FTZ R233, -R233, -RZ ;  /* 0x800000ffe9e9e221 */ /* 0x008fe20000010100 */
[----:B------:R-:W-:Y:S01]  /*2ec0*/  LOP3.LUT R23, R128, 0xff, RZ, 0xc0, !PT ;  /* 0x000000ff80177812 */ /* 0x000fe200078ec0ff */
[----:B------:R-:W-:Y:S01]  /*2ed0*/  @!P0 FADD.FTZ R237, -R237, -RZ ;  /* 0x800000ffeded8221 */ /* 0x000fe20000010100 */
[----:B------:R-:W-:Y:S01]  /*2ee0*/  SHF.R.U32.HI R21, RZ, 0x10, R128 ;  /* 0x00000010ff157819 */ /* 0x000fe20000011680 */
[----:B------:R-:W-:Y:S01]  /*2ef0*/  FFMA.FTZ R6, R31, c[0x0][0x23c], -R6 ;  /* 0x00008f001f067a23 */ /* 0x000fe20000010806 */
[----:B------:R-:W-:Y:S01]  /*2f00*/  ISETP.LE.U32.AND P6, PT, R23, UR4, PT ;  /* 0x0000000417007c0c */ /* 0x000fe2000bfc3070 */
[----:B------:R-:W-:Y:S01]  /*2f10*/  @!P5 FADD.FTZ R126, -R126, -RZ ;  /* 0x800000ff7e7ed221 */ /* 0x000fe20000010100 */
[----:B------:R-:W-:Y:S01]  /*2f20*/  LOP3.LUT R21, R21, 0xff, RZ, 0xc0, !PT ;  /* 0x000000ff15157812 */ /* 0x000fe200078ec0ff */
[----:B------:R-:W3:Y:S01]  /*2f30*/  MUFU.EX2 R246, R246 ;  /* 0x000000f600f67308 */ /* 0x000ee20000000800 */
[----:B------:R-:W-:Y:S01]  /*2f40*/  SHF.R.U32.HI R23, RZ, 0x8, R22 ;  /* 0x00000008ff177819 */ /* 0x000fe20000011616 */
[----:B-1----:R-:W-:Y:S01]  /*2f50*/  @!P3 FADD.FTZ R238, -R238, -RZ ;  /* 0x800000ffeeeeb221 */ /* 0x002fe20000010100 */
[----:B------:R-:W-:Y:S01]  /*2f60*/  ISETP.LE.U32.AND P0, PT, R21, UR4, PT ;  /* 0x0000000415007c0c */ /* 0x000fe2000bf03070 */
[----:B------:R-:W-:Y:S01]  /*2f70*/  @!P4 FADD.FTZ R245, -R245, -RZ ;  /* 0x800000fff5f5c221 */ /* 0x000fe20000010100 */
[----:B------:R-:W-:Y:S02]  /*2f80*/  LOP3.LUT R21, R23, 0xffff, RZ, 0xc0, !PT ;  /* 0x0000ffff17157812 */ /* 0x000fe400078ec0ff */
[----:B------:R-:W-:Y:S02]  /*2f90*/  SHF.R.U32.HI R23, RZ, 0x10, R131 ;  /* 0x00000010ff177819 */ /* 0x000fe40000011683 */
[----:B------:R-:W-:Y:S01]  /*2fa0*/  ISETP.LE.U32.AND P3, PT, R21, UR4, PT ;  /* 0x0000000415007c0c */ /* 0x000fe2000bf63070 */
[----:B------:R-:W1:Y:S01]  /*2fb0*/  MUFU.EX2 R244, R244 ;  /* 0x000000f400f47308 */ /* 0x000e620000000800 */
[----:B------:R-:W-:Y:S01]  /*2fc0*/  LOP3.LUT R21, R15, 0xffff, RZ, 0xc0, !PT ;  /* 0x0000ffff0f157812 */ /* 0x000fe200078ec0ff */
[----:B------:R-:W-:Y:S01]  /*2fd0*/  @!P6 FADD.FTZ R203, -R203, -RZ ;  /* 0x800000ffcbcbe221 */ /* 0x000fe20000010100 */
[----:B------:R-:W-:Y:S01]  /*2fe0*/  LOP3.LUT R23, R23, 0xff, RZ, 0xc0, !PT ;  /* 0x000000ff17177812 */ /* 0x000fe200078ec0ff */
[----:B------:R-:W-:Y:S01]  /*2ff0*/  @!P2 FADD.FTZ R121, -R121, -RZ ;  /* 0x800000ff7979a221 */ /* 0x000fe20000010100 */
[----:B------:R-:W-:Y:S01]  /*3000*/  LOP3.LUT R22, R131, 0xff, RZ, 0xc0, !PT ;  /* 0x000000ff83167812 */ /* 0x000fe200078ec0ff */
[----:B------:R-:W-:Y:S01]  /*3010*/  @!P0 FADD.FTZ R242, -R242, -RZ ;  /* 0x800000fff2f28221 */ /* 0x000fe20000010100 */
[----:B------:R-:W-:Y:S02]  /*3020*/  ISETP.LE.U32.AND P4, PT, R23, UR4, PT ;  /* 0x0000000417007c0c */ /* 0x000fe4000bf83070 */
[----:B------:R-:W-:Y:S01]  /*3030*/  SHF.R.U32.HI R21, RZ, 0x8, R21 ;  /* 0x00000008ff157819 */ /* 0x000fe20000011615 */
[----:B------:R-:W1:Y:S01]  /*3040*/  MUFU.EX2 R251, R251 ;  /* 0x000000fb00fb7308 */ /* 0x000e620000000800 */
[----:B------:R-:W-:Y:S01]  /*3050*/  ISETP.LE.U32.AND P6, PT, R22, UR4, PT ;  /* 0x0000000416007c0c */ /* 0x000fe2000bfc3070 */
[----:B------:R-:W-:Y:S01]  /*3060*/  @!P3 FADD.FTZ R247, -R247, -RZ ;  /* 0x800000fff7f7b221 */ /* 0x000fe20000010100 */
[----:B------:R-:W-:Y:S02]  /*3070*/  SHF.R.U32.HI R22, RZ, 0x18, R131 ;  /* 0x00000018ff167819 */ /* 0x000fe40000011683 */
[----:B------:R-:W-:Y:S02]  /*3080*/  LOP3.LUT R21, R21, 0xffff, RZ, 0xc0, !PT ;  /* 0x0000ffff15157812 */ /* 0x000fe400078ec0ff */
[----:B------:R-:W-:Y:S02]  /*3090*/  F2FP.RELU.BF16.PACK_AB R25, R227, R226 ;  /* 0x000000e2e319723e */ /* 0x000fe400000018ff */
[----:B------:R-:W-:Y:S01]  /*30a0*/  ISETP.LE.U32.AND P0, PT, R22, UR4, PT ;  /* 0x0000000416007c0c */ /* 0x000fe2000bf03070 */
[----:B------:R-:W4:Y:S01]  /*30b0*/  MUFU.EX2 R249, R249 ;  /* 0x000000f900f97308 */ /* 0x000f220000000800 */
[----:B------:R-:W-:Y:S01]  /*30c0*/  SHF.R.U32.HI R22, RZ, 0x10, R15 ;  /* 0x00000010ff167819 */ /* 0x000fe2000001160f */
[----:B------:R4:W-:Y:S01]  /*30d0*/  STS [R192+0xe000], R25 ;  /* 0x00e00019c0007388 */ /* 0x0009e20000000800 */
[----:B------:R-:W-:Y:S01]  /*30e0*/  ISETP.LE.U32.AND P3, PT, R21, UR4, PT ;  /* 0x0000000415007c0c */ /* 0x000fe2000bf63070 */
[----:B---3--:R-:W-:Y:S01]  /*30f0*/  @!P4 FADD.FTZ R246, -R246, -RZ ;  /* 0x800000fff6f6c221 */ /* 0x008fe20000010100 */
[----:B------:R-:W-:Y:S01]  /*3100*/  LOP3.LUT R22, R22, 0xff, RZ, 0xc0, !PT ;  /* 0x000000ff16167812 */ /* 0x000fe200078ec0ff */
[----:B-1----:R-:W-:Y:S01]  /*3110*/  @!P6 FADD.FTZ R244, -R244, -RZ ;  /* 0x800000fff4f4e221 */ /* 0x002fe20000010100 */
[----:B------:R-:W-:Y:S02]  /*3120*/  LOP3.LUT R23, R15, 0xff, RZ, 0xc0, !PT ;  /* 0x000000ff0f177812 */ /* 0x000fe400078ec0ff */
[----:B------:R-:W-:Y:S01]  /*3130*/  ISETP.LE.U32.AND P4, PT, R22, UR4, PT ;  /* 0x0000000416007c0c */ /* 0x000fe2000bf83070 */
[----:B------:R1:W-:Y:S01]  /*3140*/  MUFU.EX2 R252, R27 ;  /* 0x0000001b00fc7308 */ /* 0x0003e20000000800 */
[----:B------:R-:W-:Y:S02]  /*3150*/  SHF.R.U32.HI R22, RZ, 0x8, R9 ;  /* 0x00000008ff167819 */ /* 0x000fe40000011609 */
[----:B------:R-:W-:Y:S02]  /*3160*/  ISETP.LE.U32.AND P6, PT, R23, UR4, PT ;  /* 0x0000000417007c0c */ /* 0x000fe4000bfc3070 */
[----:B------:R-:W-:Y:S01]  /*3170*/  LOP3.LUT R22, R22, 0xffff, RZ, 0xc0, !PT ;  /* 0x0000ffff16167812 */ /* 0x000fe200078ec0ff */
[----:B------:R-:W-:Y:S01]  /*3180*/  @!P3 FADD.FTZ R251, -R251, -RZ ;  /* 0x800000fffbfbb221 */ /* 0x000fe20000010100 */
[----:B------:R-:W-:Y:S02]  /*3190*/  F2FP.RELU.BF16.PACK_AB R31, R229, R228 ;  /* 0x000000e4e51f723e */ /* 0x000fe400000018ff */
[----:B------:R-:W-:Y:S01]  /*31a0*/  SHF.R.U32.HI R14, RZ, 0x10, R14 ;  /* 0x00000010ff0e7819 */ /* 0x000fe2000001160e */
[----:B------:R-:W3:Y:S01]  /*31b0*/  MUFU.EX2 R248, R248 ;  /* 0x000000f800f87308 */ /* 0x000ee20000000800 */
[----:B------:R-:W-:Y:S01]  /*31c0*/  SHF.R.U32.HI R21, RZ, 0x18, R15 ;  /* 0x00000018ff157819 */ /* 0x000fe2000001160f */
[----:B------:R-:W-:Y:S01]  /*31d0*/  STS [R192+0xe400], R31 ;  /* 0x00e4001fc0007388 */ /* 0x000fe20000000800 */
[----:B------:R-:W-:Y:S01]  /*31e0*/  ISETP.LE.U32.AND P3, PT, R22, UR4, PT ;  /* 0x0000000416007c0c */ /* 0x000fe2000bf63070 */
[----:B----4-:R-:W-:Y:S01]  /*31f0*/  @!P0 FADD.FTZ R249, -R249, -RZ ;  /* 0x800000fff9f98221 */ /* 0x010fe20000010100 */
[----:B------:R-:W-:Y:S02]  /*3200*/  F2FP.RELU.BF16.PACK_AB R23, R238, R203 ;  /* 0x000000cbee17723e */ /* 0x000fe400000018ff */
[----:B------:R-:W-:Y:S02]  /*3210*/  F2FP.RELU.BF16.PACK_AB R34, R245, R242 ;  /* 0x000000f2f522723e */ /* 0x000fe400000018ff */
[--C-:B------:R-:W-:Y:S01]  /*3220*/  SHF.R.U32.HI R11, RZ, 0x10, R18.reuse ;  /* 0x00000010ff0b7819 */ /* 0x100fe20000011612 */
[----:B------:R-:W4:Y:S01]  /*3230*/  MUFU.EX2 R122, R113 ;  /* 0x00000071007a7308 */ /* 0x000f220000000800 */
[----:B------:R-:W-:Y:S01]  /*3240*/  ISETP.LE.U32.AND P0, PT, R21, UR4, PT ;  /* 0x0000000415007c0c */ /* 0x000fe2000bf03070 */
[----:B------:R4:W-:Y:S01]  /*3250*/  STS [R197+0xe000], R23 ;  /* 0x00e00017c5007388 */ /* 0x0009e20000000800 */
[----:B------:R-:W-:Y:S02]  /*3260*/  LOP3.LUT R21, R14, 0xff, RZ, 0xc0, !PT ;  /* 0x000000ff0e157812 */ /* 0x000fe400078ec0ff */
[----:B------:R-:W-:Y:S01]  /*3270*/  F2FP.RELU.BF16.PACK_AB R29, R231, R230 ;  /* 0x000000e6e71d723e */ /* 0x000fe200000018ff */
[----:B------:R-:W-:Y:S01]  /*3280*/  STS [R197+0xe400], R34 ;  /* 0x00e40022c5007388 */ /* 0x000fe20000000800 */
[----:B-1----:R-:W-:Y:S02]  /*3290*/  F2FP.RELU.BF16.PACK_AB R27, R233, R232 ;  /* 0x000000e8e91b723e */ /* 0x002fe400000018ff */
[----:B------:R-:W-:Y:S01]  /*32a0*/  LOP3.LUT R22, R11, 0xff, RZ, 0xc0, !PT ;  /* 0x000000ff0b167812 */ /* 0x000fe200078ec0ff */
[----:B------:R1:W1:Y:S01]  /*32b0*/  MUFU.EX2 R131, R30 ;  /* 0x0000001e00837308 */ /* 0x0002620000000800 */
[----:B------:R-:W-:Y:S01]  /*32c0*/  F2FP.RELU.BF16.PACK_AB R26, R237, R236 ;  /* 0x000000eced1a723e */ /* 0x000fe200000018ff */
[----:B------:R-:W-:Y:S01]  /*32d0*/  STS [R192+0xf000], R29 ;  /* 0x00f0001dc0007388 */ /* 0x000fe20000000800 */
[----:B------:R-:W-:Y:S01]  /*32e0*/  ISETP.LE.U32.AND P2, PT, R22, UR4, PT ;  /* 0x0000000416007c0c */ /* 0x000fe2000bf43070 */
[----:B---3--:R-:W-:Y:S01]  /*32f0*/  @!P6 FADD.FTZ R248, -R248, -RZ ;  /* 0x800000fff8f8e221 */ /* 0x008fe20000010100 */
[----:B------:R-:W-:Y:S01]  /*3300*/  ISETP.LE.U32.AND P6, PT, R21, UR4, PT ;  /* 0x0000000415007c0c */ /* 0x000fe2000bfc3070 */
[----:B------:R-:W-:Y:S01]  /*3310*/  STS [R192+0xf400], R27 ;  /* 0x00f4001bc0007388 */ /* 0x000fe20000000800 */
[----:B------:R-:W-:Y:S01]  /*3320*/  SHF.R.U32.HI R21, RZ, 0x8, R7 ;  /* 0x00000008ff157819 */ /* 0x000fe20000011607 */
[----:B------:R-:W-:Y:S01]  /*3330*/  @!P0 FADD.FTZ R252, -R252, -RZ ;  /* 0x800000fffcfc8221 */ /* 0x000fe20000010100 */
[----:B------:R-:W-:Y:S01]  /*3340*/  F2FP.RELU.BF16.PACK_AB R22, R235, R234 ;  /* 0x000000eaeb16723e */ /* 0x000fe200000018ff */
[----:B------:R-:W3:Y:S01]  /*3350*/  MUFU.EX2 R250, R250 ;  /* 0x000000fa00fa7308 */ /* 0x000ee20000000800 */
[----:B------:R-:W-:Y:S01]  /*3360*/  LOP3.LUT R21, R21, 0xffff, RZ, 0xc0, !PT ;  /* 0x0000ffff15157812 */ /* 0x000fe200078ec0ff */
[----:B------:R-:W-:Y:S01]  /*3370*/  STS [R197+0xf400], R26 ;  /* 0x00f4001ac5007388 */ /* 0x000fe20000000800 */
[----:B------:R-:W-:Y:S01]  /*3380*/  F2FP.RELU.BF16.PACK_AB R25, R249, R246 ;  /* 0x000000f6f919723e */ /* 0x000fe200000018ff */
[----:B----4-:R-:W-:Y:S01]  /*3390*/  @!P3 FADD.FTZ R122, -R122, -RZ ;  /* 0x800000ff7a7ab221 */ /* 0x010fe20000010100 */
[----:B------:R-:W-:Y:S01]  /*33a0*/  ISETP.LE.U32.AND P3, PT, R21, UR4, PT ;  /* 0x0000000415007c0c */ /* 0x000fe2000bf63070 */
[----:B------:R4:W-:Y:S01]  /*33b0*/  STS [R197+0xf000], R22 ;  /* 0x00f00016c5007388 */ /* 0x0009e20000000800 */
[----:B------:R-:W-:Y:S01]  /*33c0*/  F2FP.RELU.BF16.PACK_AB R21, R247, R244 ;  /* 0x000000f4f715723e */ /* 0x000fe200000018ff */
[----:B------:R-:W-:Y:S01]  /*33d0*/  @!P6 FADD.FTZ R123, -R123, -RZ ;  /* 0x800000ff7b7be221 */ /* 0x000fe20000010100 */
[----:B------:R-:W-:Y:S01]  /*33e0*/  SHF.R.U32.HI R10, RZ, 0x18, R18 ;  /* 0x00000018ff0a7819 */ /* 0x000fe20000011612 */
[----:B------:R-:W-:Y:S01]  /*33f0*/  STS [R196+0xe400], R25 ;  /* 0x00e40019c4007388 */ /* 0x000fe20000000800 */
[----:B------:R-:W4:Y:S01]  /*3400*/  MUFU.EX2 R182, R6 ;  /* 0x0000000600b67308 */ /* 0x000f220000000800 */
[----:B------:R-:W-:Y:S02]  /*3410*/  F2FP.RELU.BF16.PACK_AB R23, R251, R248 ;  /* 0x000000f8fb17723e */ /* 0x000fe400000018ff */
[----:B-1----:R-:W-:Y:S01]  /*3420*/  F2FP.RELU.BF16.PACK_AB R30, R122, R121 ;  /* 0x000000797a1e723e */ /* 0x002fe200000018ff */
[----:B------:R1:W-:Y:S01]  /*3430*/  STS [R196+0xe000], R21 ;  /* 0x00e00015c4007388 */ /* 0x0003e20000000800 */
[----:B------:R-:W-:Y:S01]  /*3440*/  ISETP.LE.U32.AND P0, PT, R10, UR4, PT ;  /* 0x000000040a007c0c */ /* 0x000fe2000bf03070 */
[----:B------:R-:W-:Y:S01]  /*3450*/  @!P2 FADD.FTZ R131, -R131, -RZ ;  /* 0x800000ff8383a221 */ /* 0x000fe20000010100 */
[----:B------:R-:W-:Y:S01]  /*3460*/  FSETP.GE.FTZ.AND P5, PT, R226, RZ, PT ;  /* 0x000000ffe200720b */ /* 0x000fe20003fb6000 */
[----:B------:R4:W-:Y:S01]  /*3470*/  STS [R211+0xe000], R30 ;  /* 0x00e0001ed3007388 */ /* 0x0009e20000000800 */
[----:B------:R-:W-:Y:S01]  /*3480*/  FSETP.GE.FTZ.AND P2, PT, R238, RZ, PT ;  /* 0x000000ffee00720b */ /* 0x000fe20003f56000 */
[----:B------:R-:W4:Y:S01]  /*3490*/  MUFU.EX2 R129, R129 ;  /* 0x0000008100817308 */ /* 0x000f220000000800 */
[----:B---3--:R-:W-:Y:S01]  /*34a0*/  @!P4 FADD.FTZ R250, -R250, -RZ ;  /* 0x800000fffafac221 */ /* 0x008fe20000010100 */
[----:B------:R-:W-:Y:S08]  /*34b0*/  ISETP.LE.U32.AND P4, PT, R13, UR4, PT ;  /* 0x000000040d007c0c */ /* 0x000ff0000bf83070 */
[----:B------:R-:W3:Y:S01]  /*34c0*/  MUFU.EX2 R130, R130 ;  /* 0x0000008200827308 */ /* 0x000ee20000000800 */
[----:B----4-:R-:W-:Y:S01]  /*34d0*/  F2FP.RELU.BF16.PACK_AB R22, R126, R123 ;  /* 0x0000007b7e16723e */ /* 0x010fe200000018ff */
[----:B------:R-:W-:Y:S01]  /*34e0*/  @!P0 FADD.FTZ R182, -R182, -RZ ;  /* 0x800000ffb6b68221 */ /* 0x000fe20000010100 */
[C---:B------:R-:W-:Y:S03]  /*34f0*/  LEA R216, P0, R213.reuse, R216, 0x2 ;  /* 0x000000d8d5d87211 */ /* 0x040fe600078010ff */
[----:B------:R-:W-:Y:S01]  /*3500*/  STS [R211+0xe400], R22 ;  /* 0x00e40016d3007388 */ /* 0x000fe20000000800 */
[----:B-1----:R-:W-:Y:S03]  /*3510*/  F2FP.RELU.BF16.PACK_AB R21, R252, R250 ;  /* 0x000000fafc15723e */ /* 0x002fe600000018ff */
[----:B------:R-:W-:Y:S01]  /*3520*/  STS [R196+0xf000], R23 ;  /* 0x00f00017c4007388 */ /* 0x000fe20000000800 */
[----:B------:R-:W-:Y:S02]  /*3530*/  LEA.HI.X.SX32 R217, R213, R217, 0x2, P0 ;  /* 0x000000d9d5d97211 */ /* 0x000fe400000f16ff */
[----:B------:R-:W-:Y:S01]  /*3540*/  F2FP.RELU.BF16.PACK_AB R30, R182, R131 ;  /* 0x00000083b61e723e */ /* 0x000fe200000018ff */
[----:B------:R-:W-:Y:S01]  /*3550*/  @!P4 FADD.FTZ R129, -R129, -RZ ;  /* 0x800000ff8181c221 */ /* 0x000fe20000010100 */
[----:B------:R-:W-:Y:S01]  /*3560*/  STS [R196+0xf400], R21 ;  /* 0x00f40015c4007388 */ /* 0x000fe20000000800 */
[----:B------:R-:W-:Y:S02]  /*3570*/  FSETP.GE.FTZ.AND P4, PT, R227, RZ, PT ;  /* 0x000000ffe300720b */ /* 0x000fe40003f96000 */
[----:B------:R-:W-:Y:S01]  /*3580*/  FSETP.GE.FTZ.AND P0, PT, R244, RZ, PT ;  /* 0x000000fff400720b */ /* 0x000fe20003f16000 */
[----:B------:R-:W-:Y:S01]  /*3590*/  STS [R211+0xf400], R30 ;  /* 0x00f4001ed3007388 */ /* 0x000fe20000000800 */
[----:B---3--:R-:W-:Y:S01]  /*35a0*/  @!P3 FADD.FTZ R130, -R130, -RZ ;  /* 0x800000ff8282b221 */ /* 0x008fe20000010100 */
[----:B------:R-:W-:Y:S04]  /*35b0*/  FSETP.GE.FTZ.AND P3, PT, R203, RZ, PT ;  /* 0x000000ffcb00720b */ /* 0x000fe80003f76000 */
[----:B------:R-:W-:Y:S05]  /*35c0*/  F2FP.RELU.BF16.PACK_AB R26, R130, R129 ;  /* 0x00000081821a723e */ /* 0x000fea00000018ff */
[----:B------:R-:W-:Y:S04]  /*35d0*/  STS [R211+0xf000], R26 ;  /* 0x00f0001ad3007388 */ /* 0x000fe80000000800 */
[----:B------:R-:W1:Y:S08]  /*35e0*/  LDSM.16.M88.4 R100, [R172+0x4000] ;  /* 0x00400000ac64783b */ /* 0x000e700000000200 */
[----:B------:R-:W3:Y:S08]  /*35f0*/  LDSM.16.M88.4 R104, [R172+0x5000] ;  /* 0x00500000ac68783b */ /* 0x000ef00000000200 */
[----:B------:R-:W4:Y:S08]  /*3600*/  LDSM.16.M88.4 R108, [R166+0x4000] ;  /* 0x00400000a66c783b */ /* 0x000f300000000200 */
        /* <DEDUP_REMOVED lines=12> */
[-C--:B----4-:R-:W-:Y:S08]  /*36d0*/  HMMA.16816.F32.BF16 R4, R108, R140.reuse, R4 ;  /* 0x0000008c6c04723c */ /* 0x090ff00000041804 */
[C---:B--2---:R-:W-:Y:S08]  /*36e0*/  HMMA.16816.F32.BF16 R8, R112.reuse, R140, R8 ;  /* 0x0000008c7008723c */ /* 0x044ff00000041808 */
        /* <DEDUP_REMOVED lines=20> */
[----:B------:R-:W-:Y:S01]  /*3830*/  FADD.FTZ R6, -R241, R6 ;  /* 0x00000006f1067221 */ /* 0x000fe20000010100 */
[-C--:B------:R-:W-:Y:S02]  /*3840*/  FSEL R118, R118, R239.reuse, P4 ;  /* 0x000000ef76767208 */ /* 0x080fe40002000000 */
[----:B------:R-:W-:Y:S02]  /*3850*/  FSETP.GE.FTZ.AND P4, PT, R247, RZ, PT ;  /* 0x000000fff700720b */ /* 0x000fe40003f96000 */
[-C--:B------:R-:W-:Y:S01]  /*3860*/  HMMA.16816.F32.BF16 R20, R100, R160.reuse, R20 ;  /* 0x000000a06414723c */ /* 0x080fe20000041814 */
[----:B------:R-:W-:Y:S07]  /*3870*/  FMUL.FTZ R227, R227, R118 ;  /* 0x00000076e3e37220 */ /* 0x000fee0000410000 */
[C---:B------:R-:W-:Y:S08]  /*3880*/  HMMA.16816.F32.BF16 R24, R112.reuse, R160, R24 ;  /* 0x000000a07018723c */ /* 0x040ff00000041818 */
[C---:B------:R-:W-:Y:S01]  /*3890*/  FADD.FTZ R5, -R239.reuse, R16 ;  /* 0x00000010ef057221 */ /* 0x040fe20000010100 */
[-C--:B------:R-:W-:Y:S03]  /*38a0*/  HMMA.16816.F32.BF16 R28, R112, R162.reuse, R28 ;  /* 0x000000a2701c723c */ /* 0x080fe6000004181c */
[C---:B------:R-:W-:Y:S04]  /*38b0*/  FADD.FTZ R17, -R239.reuse, R17 ;  /* 0x00000011ef117221 */ /* 0x040fe80000010100 */
[C---:B------:R-:W-:Y:S01]  /*38c0*/  FADD.FTZ R114, -R239.reuse, R4 ;  /* 0x00000004ef727221 */ /* 0x040fe20000010100 */
[----:B------:R-:W-:Y:S01]  /*38d0*/  HMMA.16816.F32.BF16 R32, R100, R162, R32 ;  /* 0x000000a26420723c */ /* 0x000fe20000041820 */
[----:B------:R-:W-:Y:S03]  /*38e0*/  FADD.FTZ R21, -R239, R21 ;  /* 0x00000015ef157221 */ /* 0x000fe60000010100 */
[C---:B------:R-:W-:Y:S01]  /*38f0*/  FADD.FTZ R22, -R241.reuse, R22 ;  /* 0x00000016f1167221 */ /* 0x040fe20000010100 */
[-C--:B------:R-:W-:Y:S01]  /*3900*/  FSEL R113, R114, R239.reuse, P5 ;  /* 0x000000ef72717208 */ /* 0x080fe20002800000 */
[----:B------:R-:W-:Y:S01]  /*3910*/  FADD.FTZ R23, -R241, R23 ;  /* 0x00000017f1177221 */ /* 0x000fe20000010100 */
[-C--:B------:R-:W-:Y:S01]  /*3920*/  FSEL R114, R5, R239.reuse, P3 ;  /* 0x000000ef05727208 */ /* 0x080fe20001800000 */
[----:B------:R-:W-:Y:S01]  /*3930*/  FADD.FTZ R25, -R240, R25 ;  /* 0x00000019f0197221 */ /* 0x000fe20000010100 */
[-C--:B------:R-:W-:Y:S02]  /*3940*/  FSEL R17, R17, R239.reuse, P2 ;  /* 0x000000ef11117208 */ /* 0x080fe40001000000 */
[----:B------:R-:W-:Y:S01]  /*3950*/  FSETP.GE.FTZ.AND P2, PT, R122, RZ, PT ;  /* 0x000000ff7a00720b */ /* 0x000fe20003f56000 */
[----:B------:R-:W-:Y:S01]  /*3960*/  FMUL.FTZ R203, R203, R114 ;  /* 0x00000072cbcb7220 */ /* 0x000fe20000410000 */
[----:B------:R-:W-:Y:S01]  /*3970*/  FSETP.GE.FTZ.AND P3, PT, R121, RZ, PT ;  /* 0x000000ff7900720b */ /* 0x000fe20003f76000 */
[----:B------:R-:W-:Y:S01]  /*3980*/  FADD.FTZ R114, -R239, R20 ;  /* 0x00000014ef727221 */ /* 0x000fe20000010100 */
[-C--:B------:R-:W-:Y:S01]  /*3990*/  FSEL R21, R21, R239.reuse, P4 ;  /* 0x000000ef15157208 */ /* 0x080fe20002000000 */
[----:B------:R-:W-:Y:S01]  /*39a0*/  FADD.FTZ R26, -R243, R26 ;  /* 0x0000001af31a7221 */ /* 0x000fe20000010100 */
[----:B------:R-:W-:Y:S01]  /*39b0*/  FSETP.GE.FTZ.AND P5, PT, R249, RZ, PT ;  /* 0x000000fff900720b */ /* 0x000fe20003fb6000 */
[C---:B------:R-:W-:Y:S01]  /*39c0*/  FADD.FTZ R27, -R243.reuse, R27 ;  /* 0x0000001bf31b7221 */ /* 0x040fe20000010100 */
[----:B------:R-:W-:Y:S01]  /*39d0*/  FSEL R5, R114, R239, P0 ;  /* 0x000000ef72057208 */ /* 0x000fe20000000000 */
[----:B------:R-:W-:Y:S01]  /*39e0*/  FADD.FTZ R30, -R243, R30 ;  /* 0x0000001ef31e7221 */ /* 0x000fe20000010100 */
[----:B------:R-:W-:Y:S01]  /*39f0*/  FSETP.GE.FTZ.AND P0, PT, R228, RZ, PT ;  /* 0x000000ffe400720b */ /* 0x000fe20003f16000 */
[----:B------:R-:W-:Y:S01]  /*3a00*/  FMUL.FTZ R226, R226, R113 ;  /* 0x00000071e2e27220 */ /* 0x000fe20000410000 */
[----:B------:R-:W-:Y:S01]  /*3a10*/  FSEL R23, R23, R241, P5 ;  /* 0x000000f117177208 */ /* 0x000fe20002800000 */
[----:B------:R-:W-:Y:S01]  /*3a20*/  FADD.FTZ R118, -R239, R32 ;  /* 0x00000020ef767221 */ /* 0x000fe20000010100 */
[----:B------:R-:W-:Y:S01]  /*3a30*/  FSETP.GE.FTZ.AND P4, PT, R123, RZ, PT ;  /* 0x000000ff7b00720b */ /* 0x000fe20003f96000 */
[----:B------:R-:W-:Y:S01]  /*3a40*/  FADD.FTZ R34, -R241, R34 ;  /* 0x00000022f1227221 */ /* 0x000fe20000010100 */
[----:B------:R-:W-:Y:S01]  /*3a50*/  FSETP.GE.FTZ.AND P5, PT, R237, RZ, PT ;  /* 0x000000ffed00720b */ /* 0x000fe20003fb6000 */
[----:B------:R-:W-:Y:S01]  /*3a60*/  FMUL.FTZ R249, R249, R23 ;  /* 0x00000017f9f97220 */ /* 0x000fe20000410000 */
[----:B------:R-:W-:Y:S01]  /*3a70*/  FSEL R118, R118, R239, P3 ;  /* 0x000000ef76767208 */ /* 0x000fe20001800000 */
[----:B------:R-:W-:Y:S01]  /*3a80*/  @P2 FADD.FTZ R239, -R239, R33 ;  /* 0x00000021efef2221 */ /* 0x000fe20000010100 */
[----:B------:R-:W-:Y:S01]  /*3a90*/  FSEL R33, R6, R241, P0 ;  /* 0x000000f106217208 */ /* 0x000fe20000000000 */
[----:B------:R-:W-:Y:S01]  /*3aa0*/  FADD.FTZ R6, -R241, R7 ;  /* 0x00000007f1067221 */ /* 0x000fe20000010100 */
[----:B------:R-:W-:Y:S01]  /*3ab0*/  FSETP.GE.FTZ.AND P0, PT, R229, RZ, PT ;  /* 0x000000ffe500720b */ /* 0x000fe20003f16000 */
[----:B------:R-:W-:Y:S01]  /*3ac0*/  FADD.FTZ R23, -R240, R12 ;  /* 0x0000000cf0177221 */ /* 0x000fe20000010100 */
[----:B------:R-:W-:Y:S01]  /*3ad0*/  FSETP.GE.FTZ.AND P3, PT, R242, RZ, PT ;  /* 0x000000fff200720b */ /* 0x000fe20003f76000 */
[----:B------:R-:W-:Y:S01]  /*3ae0*/  FMUL.FTZ R228, R228, R33 ;  /* 0x00000021e4e47220 */ /* 0x000fe20000410000 */
[----:B------:R-:W-:Y:S01]  /*3af0*/  FSEL R6, R6, R241, P0 ;  /* 0x000000f106067208 */ /* 0x000fe20000000000 */
[C---:B------:R-:W-:Y:S01]  /*3b00*/  FADD.FTZ R33, -R241.reuse, R18 ;  /* 0x00000012f1217221 */ /* 0x040fe20000010100 */
[----:B------:R-:W-:Y:S01]  /*3b10*/  FSETP.GE.FTZ.AND P0, PT, R246, RZ, PT ;  /* 0x000000fff600720b */ /* 0x000fe20003f16000 */
[----:B------:R-:W-:Y:S01]  /*3b20*/  FADD.FTZ R18, -R241, R19 ;  /* 0x00000013f1127221 */ /* 0x000fe20000010100 */
[----:B------:R-:W-:Y:S01]  /*3b30*/  FSETP.GE.FTZ.AND P2, PT, R245, RZ, PT ;  /* 0x000000fff500720b */ /* 0x000fe20003f56000 */
[----:B------:R-:W-:Y:S01]  /*3b40*/  FMUL.FTZ R238, R238, R17 ;  /* 0x00000011eeee7220 */ /* 0x000fe20000410000 */
[----:B------:R-:W-:Y:S01]  /*3b50*/  FSEL R33, R33, R241, P3 ;  /* 0x000000f121217208 */ /* 0x000fe20001800000 */
[----:B------:R-:W-:Y:S01]  /*3b60*/  FMUL.FTZ R244, R244, R5 ;  /* 0x00000005f4f47220 */ /* 0x000fe20000410000 */
[----:B------:R-:W-:Y:S01]  /*3b70*/  FSEL R22, R22, R241, P0 ;  /* 0x000000f116167208 */ /* 0x000fe20000000000 */
[----:B------:R-:W-:Y:S01]  /*3b80*/  FMUL.FTZ R247, R247, R21 ;  /* 0x00000015f7f77220 */ /* 0x000fe20000410000 */
[----:B------:R-:W-:Y:S01]  /*3b90*/  FSEL R18, R18, R241, P2 ;  /* 0x000000f112127208 */ /* 0x000fe20001000000 */
[----:B------:R-:W-:Y:S01]  /*3ba0*/  FMUL.FTZ R242, R242, R33 ;  /* 0x00000021f2f27220 */ /* 0x000fe20000410000 */
        /* <DEDUP_REMOVED lines=10> */
[-C--:B------:R-:W-:Y:S01]  /*3c50*/  FSEL R22, R22, R240.reuse, P0 ;  /* 0x000000f016167208 */ /* 0x080fe20000000000 */
[----:B------:R-:W-:Y:S01]  /*3c60*/  FMUL.FTZ R230, R230, R33 ;  /* 0x00000021e6e67220 */ /* 0x000fe20000410000 */
[----:B------:R-:W-:Y:S01]  /*3c70*/  FSETP.GE.FTZ.AND P0, PT, R130, RZ, PT ;  /* 0x000000ff8200720b */ /* 0x000fe20003f16000 */
[----:B------:R-:W-:Y:S01]  /*3c80*/  FADD.FTZ R33, -R240, R13 ;  /* 0x0000000df0217221 */ /* 0x000fe20000010100 */
[----:B------:R-:W-:Y:S01]  /*3c90*/  FSEL R23, R23, R240, P2 ;  /* 0x000000f017177208 */ /* 0x000fe20001000000 */
[----:B------:R-:W-:Y:S01]  /*3ca0*/  FMUL.FTZ R231, R231, R22 ;  /* 0x00000016e7e77220 */ /* 0x000fe20000410000 */
[----:B------:R-:W-:Y:S01]  /*3cb0*/  FSEL R34, R34, R241, P4 ;  /* 0x000000f122227208 */ /* 0x000fe20002000000 */
[----:B------:R-:W-:Y:S01]  /*3cc0*/  @P3 FADD.FTZ R241, -R241, R35 ;  /* 0x00000023f1f13221 */ /* 0x000fe20000010100 */
[----:B------:R-:W-:Y:S01]  /*3cd0*/  FSETP.GE.FTZ.AND P4, PT, R235, RZ, PT ;  /* 0x000000ffeb00720b */ /* 0x000fe20003f96000 */
[----:B------:R-:W-:Y:S01]  /*3ce0*/  FADD.FTZ R35, -R240, R24 ;  /* 0x00000018f0237221 */ /* 0x000fe20000010100 */
        /* <DEDUP_REMOVED lines=14> */
[----:B------:R-:W-:Y:S01]  /*3dd0*/  FSETP.GE.FTZ.AND P0, PT, R236, RZ, PT ;  /* 0x000000ffec00720b */ /* 0x000fe20003f16000 */
[----:B------:R-:W-:Y:S01]  /*3de0*/  FADD.FTZ R29, -R243, R14 ;  /* 0x0000000ef31d7221 */ /* 0x000fe20000010100 */
[----:B------:R-:W-:Y:S01]  /*3df0*/  FSETP.GE.FTZ.AND P3, PT, R232, RZ, PT ;  /* 0x000000ffe800720b */ /* 0x000fe20003f76000 */
[----:B------:R-:W-:Y:S01]  /*3e00*/  FMUL.FTZ R240, R130, R240 ;  /* 0x000000f082f07220 */ /* 0x000fe20000410000 */
[----:B------:R-:W-:Y:S01]  /*3e10*/  FSETP.GE.FTZ.AND P2, PT, R233, RZ, PT ;  /* 0x000000ffe900720b */ /* 0x000fe20003f56000 */
[----:B------:R-:W-:Y:S01]  /*3e20*/  FADD.FTZ R130, -R243, R15 ;  /* 0x0000000ff3827221 */ /* 0x000fe20000010100 */
[-C--:B------:R-:W-:Y:S01]  /*3e30*/  FSEL R29, R29, R243.reuse, P0 ;  /* 0x000000f31d1d7208 */ /* 0x080fe20000000000 */
[C---:B------:R-:W-:Y:S01]  /*3e40*/  FADD.FTZ R23, -R243.reuse, R10 ;  /* 0x0000000af3177221 */ /* 0x040fe20000010100 */
[----:B------:R-:W-:Y:S01]  /*3e50*/  FSETP.GE.FTZ.AND P0, PT, R182, RZ, PT ;  /* 0x000000ffb600720b */ /* 0x000fe20003f16000 */
[----:B------:R-:W-:Y:S01]  /*3e60*/  FADD.FTZ R25, -R243, R11 ;  /* 0x0000000bf3197221 */ /* 0x000fe20000010100 */
[----:B------:R-:W-:Y:S01]  /*3e70*/  FSEL R130, R130, R243, P5 ;  /* 0x000000f382827208 */ /* 0x000fe20002800000 */
[----:B------:R-:W-:Y:S01]  /*3e80*/  FMUL.FTZ R34, R123, R34 ;  /* 0x000000227b227220 */ /* 0x000fe20000410000 */
[----:B------:R-:W-:Y:S01]  /*3e90*/  ISETP.GE.AND P5, PT, R212, 0x1, PT ;  /* 0x00000001d400780c */ /* 0x000fe20003fa6270 */
[----:B------:R-:W-:Y:S01]  /*3ea0*/  FMUL.FTZ R241, R126, R241 ;  /* 0x000000f17ef17220 */ /* 0x000fe20000410000 */
[----:B------:R-:W-:Y:S01]  /*3eb0*/  FSEL R23, R23, R243, P3 ;  /* 0x000000f317177208 */ /* 0x000fe20001800000 */
[----:B------:R-:W-:Y:S01]  /*3ec0*/  FMUL.FTZ R248, R248, R35 ;  /* 0x00000023f8f87220 */ /* 0x000fe20000410000 */
[----:B------:R-:W-:Y:S01]  /*3ed0*/  FSEL R25, R25, R243, P2 ;  /* 0x000000f319197208 */ /* 0x000fe20001000000 */
[----:B------:R-:W-:Y:S01]  /*3ee0*/  FMUL.FTZ R22, R129, R22 ;  /* 0x0000001681167220 */ /* 0x000fe20000410000 */
[----:B------:R-:W-:Y:S01]  /*3ef0*/  FSETP.GE.FTZ.AND P4, PT, R250, RZ, PT ;  /* 0x000000fffa00720b */ /* 0x000fe20003f96000 */
[----:B------:R-:W-:Y:S01]  /*3f00*/  FMUL.FTZ R232, R232, R23 ;  /* 0x00000017e8e87220 */ /* 0x000fe20000410000 */
[----:B------:R-:W-:Y:S01]  /*3f10*/  FSETP.GE.FTZ.AND P3, PT, R252, RZ, PT ;  /* 0x000000fffc00720b */ /* 0x000fe20003f76000 */
[----:B------:R-:W-:Y:S01]  /*3f20*/  FMUL.FTZ R233, R233, R25 ;  /* 0x00000019e9e97220 */ /* 0x000fe20000410000 */
[----:B------:R-:W-:Y:S01]  /*3f30*/  FSETP.GE.FTZ.AND P2, PT, R131, RZ, PT ;  /* 0x000000ff8300720b */ /* 0x000fe20003f56000 */
[----:B------:R-:W-:Y:S01]  /*3f40*/  FMUL.FTZ R236, R236, R29 ;  /* 0x0000001decec7220 */ /* 0x000fe20000410000 */
[-C--:B------:R-:W-:Y:S01]  /*3f50*/  FSEL R23, R26, R243.reuse, P4 ;  /* 0x000000f31a177208 */ /* 0x080fe20002000000 */
[----:B------:R-:W-:Y:S01]  /*3f60*/  FMUL.FTZ R237, R237, R130 ;  /* 0x00000082eded7220 */ /* 0x000fe20000410000 */
        /* <DEDUP_REMOVED lines=15> */
[----:B------:R-:W-:Y:S03]  /*4060*/  LEA R220, P0, R7, R220, 0x1 ;  /* 0x000000dc07dc7211 */ /* 0x000fe600078008ff */
        /* <DEDUP_REMOVED lines=11> */
.L_x_1194:
        /* <DEDUP_REMOVED lines=97> */
.L_x_1195:
        /* <DEDUP_REMOVED lines=8> */
[----:B------:R-:W-:Y:S04]  /*47b0*/  LDSM.16.M88.4 R108, [R0] ;  /* 0x00000000006c783b */ /* 0x000fe80000000200 */
        /* <DEDUP_REMOVED lines=8> */
[----:B------:R-:W-:Y:S07]  /*4840*/  LDSM.16.M88.4 R28, [R177+0x2000] ;  /* 0x00200000b11c783b */ /* 0x000fee0000000200 */
[C---:B----4-:R-:W-:Y:S08]  /*4850*/  HMMA.16816.F32.BF16 R12, R24.reuse, R32, R12 ;  /* 0x00000020180c723c */ /* 0x050ff0000004180c */
        /* <DEDUP_REMOVED lines=24> */
[C---:B----4-:R-:W-:Y:S08]  /*49e0*/  HMMA.16816.F32.BF16 R4, R100.reuse, R104, R4 ;  /* 0x000000686404723c */ /* 0x050ff00000041804 */
[C---:B------:R-:W-:Y:S08]  /*49f0*/  HMMA.16816.F32.BF16 R8, R100.reuse, R106, R8 ;  /* 0x0000006a6408723c */ /* 0x040ff00000041808 */
[C---:B--2---:R-:W-:Y:S08]  /*4a00*/  HMMA.16816.F32.BF16 R12, R100.reuse, R24, R12 ;  /* 0x00000018640c723c */ /* 0x044ff0000004180c */
[----:B------:R-:W-:Y:S01]  /*4a10*/  HMMA.16816.F32.BF16 R16, R100, R26, R16 ;  /* 0x0000001a6410723c */ /* 0x000fe20000041810 */
[----:B------:R-:W2:Y:S06]  /*4a20*/  LDSM.16.MT88.4 R24, [R116+0x9800] ;  /* 0x009800007418783b */ /* 0x000eac0000004200 */
[----:B------:R-:W-:Y:S01]  /*4a30*/  IMAD.U32 R101, RZ, RZ, UR23 ;  /* 0x00000017ff657e24 */ /* 0x000fe2000f8e00ff */
[C---:B------:R-:W-:Y:S08]  /*4a40*/  HMMA.16816.F32.BF16 R4, R108.reuse, R112, R4 ;  /* 0x000000706c04723c */ /* 0x040ff00000041804 */
[C---:B------:R-:W-:Y:S08]  /*4a50*/  HMMA.16816.F32.BF16 R8, R108.reuse, R114, R8 ;  /* 0x000000726c08723c */ /* 0x040ff00000041808 */
[C---:B-1----:R-:W-:Y:S08]  /*4a60*/  HMMA.16816.F32.BF16 R12, R108.reuse, R20, R12 ;  /* 0x000000146c0c723c */ /* 0x042ff0000004180c */
[----:B------:R-:W-:Y:S08]  /*4a70*/  HMMA.16816.F32.BF16 R16, R108, R22, R16 ;  /* 0x000000166c10723c */ /* 0x000ff00000041810 */
[C---:B---3--:R-:W-:Y:S07]  /*4a80*/  HMMA.16816.F32.BF16 R4, R28.reuse, R32, R4 ;  /* 0x000000201c04723c */ /* 0x048fee0000041804 */
[----:B------:R-:W-:Y:S01]  /*4a90*/  @P5 IADD3 R33, R183, -0x40, RZ ;  /* 0xffffffc0b7215810 */ /* 0x000fe20007ffe0ff */
[C---:B------:R-:W-:Y:S07]  /*4aa0*/  HMMA.16816.F32.BF16 R8, R28.reuse, R34, R8 ;  /* 0x000000221c08723c */ /* 0x040fee0000041808 */
[----:B------:R-:W-:Y:S01]  /*4ab0*/  @P5 IMAD.WIDE R34, R33, 0x4, R222 ;  /* 0x0000000421225825 */ /* 0x000fe200078e02de */
[C---:B--2---:R-:W-:Y:S04]  /*4ac0*/  HMMA.16816.F32.BF16 R12, R28.reuse, R24, R12 ;  /* 0x000000181c0c723c */ /* 0x044fe8000004180c */
[----:B------:R-:W-:Y:S01]  /*4ad0*/  IMAD.U32 R33, RZ, RZ, UR22 ;  /* 0x00000016ff217e24 */ /* 0x000fe2000f8e00ff */
[----:B------:R1:W5:Y:S02]  /*4ae0*/  @P5 LDG.E R208, [R34.64] ;  /* 0x0000002022d05981 */ /* 0x000364000c1e1900 */
[----:B------:R-:W-:Y:S01]  /*4af0*/  IMAD.U32 R25, RZ, RZ, UR23 ;  /* 0x00000017ff197e24 */ /* 0x000fe2000f8e00ff */
[----:B------:R-:W-:Y:S01]  /*4b00*/  HMMA.16816.F32.BF16 R16, R28, R26, R16 ;  /* 0x0000001a1c10723c */ /* 0x000fe20000041810 */
[----:B------:R1:W5:Y:S03]  /*4b10*/  @P5 LDG.E R207, [R34.64+0x20] ;  /* 0x0000202022cf5981 */ /* 0x000366000c1e1900 */
[-C--:B------:R-:W-:Y:S01]  /*4b20*/  LEA R32, P0, R25, R216.reuse, 0x2 ;  /* 0x000000d819207211 */ /* 0x080fe200078010ff */
[----:B------:R1:W5:Y:S01]  /*4b30*/  @P5 LDG.E R206, [R34.64+0x80] ;  /* 0x0000802022ce5981 */ /* 0x000362000c1e1900 */
[-C--:B------:R-:W-:Y:S01]  /*4b40*/  LEA R102, P3, R33, R216.reuse, 0x2 ;  /* 0x000000d821667211 */ /* 0x080fe200078610ff */
[----:B------:R-:W-:Y:S01]  /*4b50*/  IMAD.U32 R29, RZ, RZ, UR21 ;  /* 0x00000015ff1d7e24 */ /* 0x000fe2000f8e00ff */
[-C--:B------:R-:W-:Y:S01]  /*4b60*/  LEA.HI.X.SX32 R33, R101, R217.reuse, 0x2, P0 ;  /* 0x000000d965217211 */ /* 0x080fe200000f16ff */
[----:B------:R1:W5:Y:S03]  /*4b70*/  @P5 LDG.E R205, [R34.64+0xa0] ;  /* 0x0000a02022cd5981 */ /* 0x000366000c1e1900 */
[----:B------:R-:W-:Y:S01]  /*4b80*/  IMAD.U32 R31, RZ, RZ, UR22 ;  /* 0x00000016ff1f7e24 */ /* 0x000fe2000f8e00ff */
[----:B------:R-:W-:Y:S01]  /*4b90*/  RED.E.ADD.F32.FTZ.RN.STRONG.GPU [R216.64], R4 ;  /* 0x00000004d800798e */ /* 0x000fe2000c10e7a0 */
[----:B------:R-:W-:Y:S01]  /*4ba0*/  IMAD.U32 R25, RZ, RZ, UR21 ;  /* 0x00000015ff197e24 */ /* 0x000fe2000f8e00ff */
[-C--:B------:R-:W-:Y:S01]  /*4bb0*/  LEA R104, P2, R29, R216.reuse, 0x2 ;  /* 0x000000d81d687211 */ /* 0x080fe200078410ff */
[----:B------:R-:W-:Y:S01]  /*4bc0*/  IMAD.U32 R27, RZ, RZ, UR20 ;  /* 0x00000014ff1b7e24 */ /* 0x000fe2000f8e00ff */
[----:B------:R2:W-:Y:S01]  /*4bd0*/  RED.E.ADD.F32.FTZ.RN.STRONG.GPU [R32.64], R5 ;  /* 0x000000052000798e */ /* 0x0005e2000c10e7a0 */
[-C--:B------:R-:W-:Y:S01]  /*4be0*/  LEA.HI.X.SX32 R103, R31, R217.reuse, 0x2, P3 ;  /* 0x000000d91f677211 */ /* 0x080fe200018f16ff */
[----:B------:R-:W-:Y:S01]  /*4bf0*/  IMAD.U32 R29, RZ, RZ, UR20 ;  /* 0x00000014ff1d7e24 */ /* 0x000fe2000f8e00ff */
[-C--:B------:R-:W-:Y:S01]  /*4c00*/  LEA.HI.X.SX32 R105, R25, R217.reuse, 0x2, P2 ;  /* 0x000000d919697211 */ /* 0x080fe200010f16ff */
[----:B------:R-:W-:Y:S01]  /*4c10*/  IMAD.U32 R25, RZ, RZ, UR19 ;  /* 0x00000013ff197e24 */ /* 0x000fe2000f8e00ff */
[-C--:B------:R-:W-:Y:S01]  /*4c20*/  LEA R106, P0, R27, R216.reuse, 0x2 ;  /* 0x000000d81b6a7211 */ /* 0x080fe200078010ff */
[----:B------:R3:W-:Y:S01]  /*4c30*/  RED.E.ADD.F32.FTZ.RN.STRONG.GPU [R102.64], R6 ;  /* 0x000000066600798e */ /* 0x0007e2000c10e7a0 */
[----:B------:R-:W-:Y:S02]  /*4c40*/  IMAD.U32 R101, RZ, RZ, UR19 ;  /* 0x00000013ff657e24 */ /* 0x000fe4000f8e00ff */
[-C--:B------:R-:W-:Y:S01]  /*4c50*/  LEA.HI.X.SX32 R107, R29, R217.reuse, 0x2, P0 ;  /* 0x000000d91d6b7211 */ /* 0x080fe200000f16ff */
[----:B------:R4:W-:Y:S01]  /*4c60*/  RED.E.ADD.F32.FTZ.RN.STRONG.GPU [R104.64], R7 ;  /* 0x000000076800798e */ /* 0x0009e2000c10e7a0 */
[-C--:B------:R-:W-:Y:S01]  /*4c70*/  LEA R24, P3, R25, R216.reuse, 0x2 ;  /* 0x000000d819187211 */ /* 0x080fe200078610ff */
[----:B------:R-:W-:Y:S02]  /*4c80*/  IMAD.U32 R29, RZ, RZ, UR17 ;  /* 0x00000011ff1d7e24 */ /* 0x000fe4000f8e00ff */
[----:B------:R-:W-:Y:S01]  /*4c90*/  IMAD.U32 R31, RZ, RZ, UR18 ;  /* 0x00000012ff1f7e24 */ /* 0x000fe2000f8e00ff */
[-C--:B------:R-:W-:Y:S01]  /*4ca0*/  LEA.HI.X.SX32 R25, R101, R217.reuse, 0x2, P3 ;  /* 0x000000d965197211 */ /* 0x080fe200018f16ff */
[----:B------:R-:W-:Y:S01]  /*4cb0*/  RED.E.ADD.F32.FTZ.RN.STRONG.GPU [R106.64], R8 ;  /* 0x000000086a00798e */ /* 0x000fe2000c10e7a0 */
[----:B-1----:R-:W-:Y:S01]  /*4cc0*/  IMAD.U32 R35, RZ, RZ, UR18 ;  /* 0x00000012ff237e24 */ /* 0x002fe2000f8e00ff */
[-C--:B------:R-:W-:Y:S01]  /*4cd0*/  LEA R100, P0, R29, R216.reuse, 0x2 ;  /* 0x000000d81d647211 */ /* 0x080fe200078010ff */
[----:B------:R-:W-:Y:S01]  /*4ce0*/  IMAD.U32 R27, RZ, RZ, UR16 ;  /* 0x00000010ff1b7e24 */ /* 0x000fe2000f8e00ff */
[----:B------:R1:W-:Y:S02]  /*4cf0*/  RED.E.ADD.F32.FTZ.RN.STRONG.GPU [R24.64], R9 ;  /* 0x000000091800798e */ /* 0x0003e4000c10e7a0 */
[-C--:B------:R-:W-:Y:S01]  /*4d00*/  LEA R28, P2, R35, R216.reuse, 0x2 ;  /* 0x000000d8231c7211 */ /* 0x080fe200078410ff */
[----:B------:R-:W-:Y:S03]  /*4d10*/  IMAD.U32 R35, RZ, RZ, UR15 ;  /* 0x0000000fff237e24 */ /* 0x000fe6000f8e00ff */
[-C--:B------:R-:W-:Y:S01]  /*4d20*/  LEA.HI.X.SX32 R29, R31, R217.reuse, 0x2, P2 ;  /* 0x000000d91f1d7211 */ /* 0x080fe200010f16ff */
[----:B--2---:R-:W-:Y:S02]  /*4d30*/  IMAD.U32 R5, RZ, RZ, UR17 ;  /* 0x00000011ff057e24 */ /* 0x004fe4000f8e00ff */
[----:B------:R-:W-:Y:S02]  /*4d40*/  IMAD.U32 R31, RZ, RZ, UR14 ;  /* 0x0000000eff1f7e24 */ /* 0x000fe4000f8e00ff */
[----:B------:R2:W-:Y:S01]  /*4d50*/  RED.E.ADD.F32.FTZ.RN.STRONG.GPU [R28.64], R10 ;  /* 0x0000000a1c00798e */ /* 0x0005e2000c10e7a0 */
[-C--:B------:R-:W-:Y:S01]  /*4d60*/  LEA.HI.X.SX32 R101, R5, R217.reuse, 0x2, P0 ;  /* 0x000000d905657211 */ /* 0x080fe200000f16ff */
[----:B------:R-:W-:Y:S01]  /*4d70*/  IMAD.U32 R5, RZ, RZ, UR15 ;  /* 0x0000000fff057e24 */ /* 0x000fe2000f8e00ff */
[-C--:B---3--:R-:W-:Y:S01]  /*4d80*/  LEA R102, P2, R27, R216.reuse, 0x2 ;  /* 0x000000d81b667211 */ /* 0x088fe200078410ff */
[----:B------:R-:W-:Y:S02]  /*4d90*/  IMAD.U32 R27, RZ, RZ, UR13 ;  /* 0x0000000dff1b7e24 */ /* 0x000fe4000f8e00ff */
[----:B------:R3:W-:Y:S01]  /*4da0*/  RED.E.ADD.F32.FTZ.RN.STRONG.GPU [R100.64], R11 ;  /* 0x0000000b6400798e */ /* 0x0007e2000c10e7a0 */
[----:B----4-:R-:W-:Y:S01]  /*4db0*/  IMAD.U32 R7, RZ, RZ, UR16 ;  /* 0x00000010ff077e24 */ /* 0x010fe2000f8e00ff */
[-C--:B------:R-:W-:Y:S01]  /*4dc0*/  LEA R30, P0, R5, R216.reuse, 0x2 ;  /* 0x000000d8051e7211 */ /* 0x080fe200078010ff */
[----:B------:R-:W-:Y:S01]  /*4dd0*/  IMAD.U32 R5, RZ, RZ, UR11 ;  /* 0x0000000bff057e24 */ /* 0x000fe2000f8e00ff */
[----:B------:R-:W-:Y:S01]  /*4de0*/  RED.E.ADD.F32.FTZ.RN.STRONG.GPU [R216.64+0x80], R12 ;  /* 0x0000800cd800798e */ /* 0x000fe2000c10e7a0 */
[C---:B------:R-:W-:Y:S02]  /*4df0*/  IADD3 R104, R174.reuse, 0x40, RZ ;  /* 0x00000040ae687810 */ /* 0x040fe40007ffe0ff */
[-C--:B------:R-:W-:Y:S01]  /*4e00*/  LEA.HI.X.SX32 R103, R7, R217.reuse, 0x2, P2 ;  /* 0x000000d907677211 */ /* 0x080fe200010f16ff */
[----:B------:R4:W-:Y:S01]  /*4e10*/  RED.E.ADD.F32.FTZ.RN.STRONG.GPU [R32.64+0x80], R13 ;  /* 0x0000800d2000798e */ /* 0x0009e2000c10e7a0 */
[----:B------:R-:W-:Y:S01]  /*4e20*/  IMAD.U32 R7, RZ, RZ, UR11 ;  /* 0x0000000bff077e24 */ /* 0x000fe2000f8e00ff */
[----:B------:R-:W-:Y:S01]  /*4e30*/  @P1 IADD3 R104, R174, -0x40, RZ ;  /* 0xffffffc0ae681810 */ /* 0x000fe20007ffe0ff */
[----:B-1----:R-:W-:Y:S01]  /*4e40*/  IMAD.U32 R25, RZ, RZ, UR12 ;  /* 0x0000000cff197e24 */ /* 0x002fe2000f8e00ff */
[----:B------:R-:W-:Y:S01]  /*4e50*/  RED.E.ADD.F32.FTZ.RN.STRONG.GPU [R102.64], R14 ;  /* 0x0000000e6600798e */ /* 0x000fe2000c10e7a0 */
[----:B------:R-:W-:Y:S03]  /*4e60*/  IMAD.U32 R9, RZ, RZ, UR12 ;  /* 0x0000000cff097e24 */ /* 0x000fe6000f8e00ff */
[----:B------:R-:W-:Y:S01]  /*4e70*/  LDSM.16.MT88.4 R20, [R104] ;  /* 0x000000006814783b */ /* 0x000fe20000004200 */
[----:B--2---:R-:W-:Y:S01]  /*4e80*/  IMAD.U32 R29, RZ, RZ, UR14 ;  /* 0x0000000eff1d7e24 */ /* 0x004fe2000f8e00ff */
[-C--:B------:R-:W-:Y:S02]  /*4e90*/  LEA R28, P4, R31, R216.reuse, 0x2 ;  /* 0x000000d81f1c7211 */ /* 0x080fe400078810ff */
[-C--:B------:R-:W-:Y:S02]  /*4ea0*/  LEA.HI.X.SX32 R31, R35, R217.reuse, 0x2, P0 ;  /* 0x000000d9231f7211 */ /* 0x080fe400000f16ff */
[-C--:B------:R-:W-:Y:S01]  /*4eb0*/  LEA.HI.X.SX32 R29, R29, R217.reuse, 0x2, P4 ;  /* 0x000000d91d1d7211 */ /* 0x080fe200020f16ff */
[----:B---3--:R-:W-:Y:S01]  /*4ec0*/  IMAD.U32 R11, RZ, RZ, UR13 ;  /* 0x0000000dff0b7e24 */ /* 0x008fe2000f8e00ff */
[-C--:B------:R-:W-:Y:S01]  /*4ed0*/  LEA R100, P2, R25, R216.reuse, 0x2 ;  /* 0x000000d819647211 */ /* 0x080fe200078410ff */
[----:B------:R-:W-:Y:S01]  /*4ee0*/  RED.E.ADD.F32.FTZ.RN.STRONG.GPU [R30.64], R15 ;  /* 0x0000000f1e00798e */ /* 0x000fe2000c10e7a0 */
[-C--:B------:R-:W-:Y:S02]  /*4ef0*/  LEA R106, P0, R7, R216.reuse, 0x2 ;  /* 0x000000d8076a7211 */ /* 0x080fe400078010ff */
[-C--:B------:R-:W-:Y:S01]  /*4f00*/  LEA.HI.X.SX32 R101, R9, R217.reuse, 0x2, P2 ;  /* 0x000000d909657211 */ /* 0x080fe200010f16ff */
[----:B------:R-:W-:Y:S01]  /*4f10*/  RED.E.ADD.F32.FTZ.RN.STRONG.GPU [R28.64], R16 ;  /* 0x000000101c00798e */ /* 0x000fe2000c10e7a0 */
[-C--:B------:R-:W-:Y:S02]  /*4f20*/  LEA.HI.X.SX32 R107, R5, R217.reuse, 0x2, P0 ;  /* 0x000000d9056b7211 */ /* 0x080fe400000f16ff */
[----:B----4-:R-:W-:Y:S01]  /*4f30*/  LEA R32, P3, R27, R216, 0x2 ;  /* 0x000000d81b207211 */ /* 0x010fe200078610ff */
[----:B------:R-:W-:Y:S01]  /*4f40*/  LDSM.16.MT88.4 R4, [R176+0xa000] ;  /* 0x00a00000b004783b */ /* 0x000fe20000004200 */
[----:B------:R-:W-:Y:S02]  /*4f50*/  ISETP.GT.AND P4, PT, R212, RZ, PT ;  /* 0x000000ffd400720c */ /* 0x000fe40003f84270 */
[----:B------:R-:W-:Y:S01]  /*4f60*/  LEA.HI.X.SX32 R33, R11, R217, 0x2, P3 ;  /* 0x000000d90b217211 */ /* 0x000fe200018f16ff */
[----:B------:R-:W-:Y:S01]  /*4f70*/  LDSM.16.MT88.4 R12, [R176+0xc000] ;  /* 0x00c00000b00c783b */ /* 0x000fe20000004200 */
[----:B------:R-:W-:Y:S03]  /*4f80*/  @P5 IADD3 R202, P2, R202, -0x100, RZ ;  /* 0xffffff00caca5810 */ /* 0x000fe60007f5e0ff */
[----:B------:R-:W1:Y:S01]  /*4f90*/  LDSM.16.MT88.4 R8, [R174] ;  /* 0x00000000ae08783b */ /* 0x000e620000004200 */
[----:B------:R-:W-:Y:S03]  /*4fa0*/  @P5 IADD3.X R201, R201, -0x1, RZ, P2, !PT ;  /* 0xffffffffc9c95810 */ /* 0x000fe600017fe4ff */
[----:B------:R-:W-:Y:S04]  /*4fb0*/  RED.E.ADD.F32.FTZ.RN.STRONG.GPU [R32.64], R17 ;  /* 0x000000112000798e */ /* 0x000fe8000c10e7a0 */
[----:B------:R-:W-:Y:S04]  /*4fc0*/  RED.E.ADD.F32.FTZ.RN.STRONG.GPU [R100.64], R18 ;  /* 0x000000126400798e */ /* 0x000fe8000c10e7a0 */
[----:B------:R-:W-:Y:S04]  /*4fd0*/  RED.E.ADD.F32.FTZ.RN.STRONG.GPU [R106.64], R19 ;  /* 0x000000136a00798e */ /* 0x000fe8000c10e7a0 */
[----:B------:R-:W-:Y:S04]  /*4fe0*/  LDSM.16.MT88.4 R24, [R176+0xa800] ;  /* 0x00a80000b018783b */ /* 0x000fe80000004200 */
[----:B------:R-:W2:Y:S04]  /*4ff0*/  LDSM.16.MT88.4 R28, [R174+0x800] ;  /* 0x00080000ae1c783b */ /* 0x000ea80000004200 */
[----:B------:R-:W3:Y:S04]  /*5000*/  LDSM.16.MT88.4 R32, [R176+0xc800] ;  /* 0x00c80000b020783b */ /* 0x000ee80000004200 */
[----:B------:R-:W4:Y:S04]  /*5010*/  LDSM.16.MT88.4 R100, [R104+0x800] ;  /* 0x000800006864783b */ /* 0x000f280000004200 */
        /* <DEDUP_REMOVED lines=11> */
[----:B------:R-:W1:Y:S04]  /*50d0*/  LDSM.16.MT88.4 R4, [R104+0x1000] ;  /* 0x001000006804783b */ /* 0x000e680000004200 */
[----:B------:R-:W-:Y:S03]  /*50e0*/  LDSM.16.MT88.4 R20, [R176+0xb800] ;  /* 0x00b80000b014783b */ /* 0x000fe60000004200 */
        /* <DEDUP_REMOVED lines=10> */
[----:B------:R-:W4:Y:S07]  /*5190*/  LDSM.16.MT88.4 R24, [R104+0x1800] ;  /* 0x001800006818783b */ /* 0x000f2e0000004200 */
[-C--:B-1----:R-:W-:Y:S08]  /*51a0*/  HMMA.16816.F32.BF16 R68, R8, R12.reuse, R68 ;  /* 0x0000000c0844723c */ /* 0x082ff00000041844 */
[C---:B------:R-:W-:Y:S08]  /*51b0*/  HMMA.16816.F32.BF16 R72, R16.reuse, R12, R72 ;  /* 0x0000000c1048723c */ /* 0x040ff00000041848 */
        /* <DEDUP_REMOVED lines=13> */
[-C--:B--2---:R-:W-:Y:S05]  /*5290*/  HMMA.16816.F32.BF16 R68, R20, R28.reuse, R68 ;  /* 0x0000001c1444723c */ /* 0x084fea0000041844 */
[----:B------:R-:W-:Y:S01]  /*52a0*/  @P0 IADD3 R6, R174, 0x2000, RZ ;  /* 0x00002000ae060810 */ /* 0x000fe20007ffe0ff */
[----:B------:R-:W-:Y:S02]  /*52b0*/  @P5 IMAD.MOV.U32 R223, RZ, RZ, R4 ;  /* 0x000000ffffdf5224 */ /* 0x000fe400078e0004 */
[C---:B---3--:R-:W-:Y:S04]  /*52c0*/  HMMA.16816.F32.BF16 R72, R32.reuse, R28, R72 ;  /* 0x0000001c2048723c */ /* 0x048fe80000041848 */
[----:B------:R-:W-:Y:S04]  /*52d0*/  IMAD.MOV.U32 R174, RZ, RZ, R6 ;  /* 0x000000ffffae7224 */ /* 0x000fe800078e0006 */
[-C--:B------:R-:W-:Y:S08]  /*52e0*/  HMMA.16816.F32.BF16 R76, R32, R30.reuse, R76 ;  /* 0x0000001e204c723c */ /* 0x080ff0000004184c */
[C---:B------:R-:W-:Y:S08]  /*52f0*/  HMMA.16816.F32.BF16 R80, R20.reuse, R30, R80 ;  /* 0x0000001e1450723c */ /* 0x040ff00000041850 */
[-C--:B----4-:R-:W-:Y:S08]  /*5300*/  HMMA.16816.F32.BF16 R84, R20, R24.reuse, R84 ;  /* 0x000000181454723c */ /* 0x090ff00000041854 */
[C---:B------:R-:W-:Y:S08]  /*5310*/  HMMA.16816.F32.BF16 R88, R32.reuse, R24, R88 ;  /* 0x000000182058723c */ /* 0x040ff00000041858 */
[-C--:B------:R-:W-:Y:S08]  /*5320*/  HMMA.16816.F32.BF16 R92, R32, R26.reuse, R92 ;  /* 0x0000001a205c723c */ /* 0x080ff0000004185c */
[----:B------:R-:W-:Y:S01]  /*5330*/  HMMA.16816.F32.BF16 R96, R20, R26, R96 ;  /* 0x0000001a1460723c */ /* 0x000fe20000041860 */
[----:B------:R-:W-:-:S07]  /*5340*/  @P4 BRA `(.L_x_1196) ;  /* 0xffffcbc000004947 */ /* 0x000fce000383ffff */
.L_x_1193:
[----:B------:R-:W4:Y:S01]  /*5350*/  S2R R0, SR_CTAID.Y ;  /* 0x0000000000007919 */ /* 0x000f220000002600 */
[----:B------:R-:W-:Y:S01]  /*5360*/  FMUL.FTZ R68, R68, c[0x0][0x2e0] ;  /* 0x0000b80044447a20 */ /* 0x000fe20000410000 */
[----:B------:R-:W-:Y:S01]  /*5370*/  SHF.R.S32.HI R3, RZ, 0x1f, R188 ;  /* 0x0000001fff037819 */ /* 0x000fe200000114bc */
[----:B------:R-:W-:Y:S01]  /*5380*/  FMUL.FTZ R69, R69, c[0x0][0x2e0] ;  /* 0x0000b80045457a20 */ /* 0x000fe20000410000 */
[----:B------:R-:W-:Y:S01]  /*5390*/  BAR.SYNC.DEFER_BLOCKING 0x0 ;  /* 0x0000000000007b1d */ /* 0x000fe20000010000 */
[----:B------:R-:W-:Y:S01]  /*53a0*/  FMUL.FTZ R70, R70, c[0x0][0x2e0] ;  /* 0x0000b80046467a20 */ /* 0x000fe20000410000 */
[----:B------:R-:W-:Y:S01]  /*53b0*/  SHF.R.S32.HI R11, RZ, 0x1f, R190 ;  /* 0x0000001fff0b7819 */ /* 0x000fe200000114be */
[----:B------:R-:W-:Y:S01]  /*53c0*/  FMUL.FTZ R71, R71, c[0x0][0x2e0] ;  /* 0x0000b80047477a20 */ /* 0x000fe20000410000 */
[----:B------:R-:W-:Y:S01]  /*53d0*/  F2FP.BF16.PACK_AB R68, R69, R68 ;  /* 0x000000444544723e */ /* 0x000fe200000010ff */
[----:B------:R-:W-:Y:S01]  /*53e0*/  FMUL.FTZ R80, R80, c[0x0][0x2e0] ;  /* 0x0000b80050507a20 */ /* 0x000fe20000410000 */
[----:B------:R-:W-:Y:S01]  /*53f0*/  MOV R10, R190 ;  /* 0x000000be000a7202 */ /* 0x000fe20000000f00 */
[----:B------:R-:W-:Y:S01]  /*5400*/  FMUL.FTZ R81, R81, c[0x0][0x2e0] ;  /* 0x0000b80051517a20 */ /* 0x000fe20000410000 */
[----:B------:R-:W-:Y:S01]  /*5410*/  F2FP.BF16.PACK_AB R70, R71, R70 ;  /* 0x000000464746723e */ /* 0x000fe200000010ff */
[----:B------:R-:W-:Y:S01]  /*5420*/  FMUL.FTZ R82, R82, c[0x0][0x2e0] ;  /* 0x0000b80052527a20 */ /* 0x000fe20000410000 */
[----:B------:R-:W-:Y:S01]  /*5430*/  ULDC.64 UR4, c[0x0][0x3a0] ;  /* 0x0000e80000047ab9 */ /* 0x000fe20000000a00 */
[----:B------:R-:W-:Y:S01]  /*5440*/  FMUL.FTZ R83, R83, c[0x0][0x2e0] ;  /* 0x0000b80053537a20 */ /* 0x000fe20000410000 */
[----:B------:R-:W-:Y:S01]  /*5450*/  F2FP.BF16.PACK_AB R80, R81, R80 ;  /* 0x000000505150723e */ /* 0x000fe200000010ff */
[----:B------:R-:W-:Y:S01]  /*5460*/  FMUL.FTZ R72, R72, c[0x0][0x2e0] ;  /* 0x0000b80048487a20 */ /* 0x000fe20000410000 */
[----:B------:R-:W-:Y:S01]  /*5470*/  USHF.L.U32 UR29, UR4, 0x6, URZ ;  /* 0x00000006041d7899 */ /* 0x000fe2000800063f */
[----:B------:R-:W-:Y:S01]  /*5480*/  FMUL.FTZ R73, R73, c[0x0][0x2e0] ;  /* 0x0000b80049497a20 */ /* 0x000fe20000410000 */
[----:B------:R-:W-:Y:S01]  /*5490*/  F2FP.BF16.PACK_AB R83, R83, R82 ;  /* 0x000000525353723e */ /* 0x000fe200000010ff */
[----:B------:R-:W-:Y:S01]  /*54a0*/  FMUL.FTZ R74, R74, c[0x0][0x2e0] ;  /* 0x0000b8004a4a7a20 */ /* 0x000fe20000410000 */
[----:B------:R-:W-:Y:S01]  /*54b0*/  USHF.L.U64.HI UR34, UR4, UR6, UR5 ;  /* 0x0000000604227299 */ /* 0x000fe20008010205 */
[----:B------:R-:W-:Y:S01]  /*54c0*/  FMUL.FTZ R75, R75, c[0x0][0x2e0] ;  /* 0x0000b8004b4b7a20 */ /* 0x000fe20000410000 */
[----:B------:R-:W-:Y:S01]  /*54d0*/  F2FP.BF16.PACK_AB R72, R73, R72 ;  /* 0x000000484948723e */ /* 0x000fe200000010ff */
[----:B------:R-:W-:Y:S01]  /*54e0*/  FMUL.FTZ R76, R76, c[0x0][0x2e0] ;  /* 0x0000b8004c4c7a20 */ /* 0x000fe20000410000 */
[----:B----4-:R-:W-:Y:S01]  /*54f0*/  SHF.R.S32.HI R5, RZ, 0x1f, R0 ;  /* 0x0000001fff057819 */ /* 0x010fe20000011400 */
        /* <DEDUP_REMOVED lines=51> */
[----:B------:R-:W-:Y:S01]  /*5830*/  STS [R193+0x2000], R88 ;  /* 0x00200058c1007388 */ /* 0x000fe20000000800 */
[----:B------:R-:W-:Y:S01]  /*5840*/  FMUL.FTZ R50, R50, c[0x0][0x2dc] ;  /* 0x0000b70032327a20 */ /* 0x000fe20000410000 */
[----:B------:R-:W-:Y:S01]  /*5850*/  F2FP.BF16.PACK_AB R48, R49, R48 ;  /* 0x000000303130723e */ /* 0x000fe200000010ff */
[----:B------:R-:W-:Y:S01]  /*5860*/  FMUL.FTZ R51, R51, c[0x0][0x2dc] ;  /* 0x0000b70033337a20 */ /* 0x000fe20000410000 */
[----:B------:R-:W-:Y:S01]  /*5870*/  STS [R193+0x2400], R90 ;  /* 0x0024005ac1007388 */ /* 0x000fe20000000800 */
[----:B------:R-:W-:Y:S01]  /*5880*/  FMUL.FTZ R40, R40, c[0x0][0x2dc] ;  /* 0x0000b70028287a20 */ /* 0x000fe20000410000 */
[----:B------:R-:W-:Y:S01]  /*5890*/  ULDC.64 UR4, c[0x0][0x3a8] ;  /* 0x0000ea0000047ab9 */ /* 0x000fe20000000a00 */
        /* <DEDUP_REMOVED lines=19> */
[----:B------:R-:W-:Y:S01]  /*59d0*/  STS [R195+0x4000], R48 ;  /* 0x00400030c3007388 */ /* 0x000fe20000000800 */
[----:B------:R-:W-:Y:S01]  /*59e0*/  FMUL.FTZ R55, R55, c[0x0][0x2dc] ;  /* 0x0000b70037377a20 */ /* 0x000fe20000410000 */
[----:B------:R-:W-:Y:S01]  /*59f0*/  F2FP.BF16.PACK_AB R52, R53, R52 ;  /* 0x000000343534723e */ /* 0x000fe200000010ff */
[----:B------:R-:W-:Y:S01]  /*5a00*/  IMAD R8, R188, c[0x0][0x3a4], R7 ;  /* 0x0000e900bc087a24 */ /* 0x000fe200078e0207 */
[----:B------:R-:W-:Y:S01]  /*5a10*/  STS [R194+0x4000], R51 ;  /* 0x00400033c2007388 */ /* 0x000fe20000000800 */
[----:B------:R-:W-:Y:S01]  /*5a20*/  FMUL.FTZ R64, R64, c[0x0][0x2dc] ;  /* 0x0000b70040407a20 */ /* 0x000fe20000410000 */
[----:B------:R-:W-:Y:S01]  /*5a30*/  F2FP.BF16.PACK_AB R54, R55, R54 ;  /* 0x000000363736723e */ /* 0x000fe200000010ff */
[----:B------:R-:W-:Y:S01]  /*5a40*/  FMUL.FTZ R65, R65, c[0x0][0x2dc] ;  /* 0x0000b70041417a20 */ /* 0x000fe20000410000 */
[----:B------:R2:W-:Y:S01]  /*5a50*/  STS [R189+0x6000], R40 ;  /* 0x00600028bd007388 */ /* 0x0005e20000000800 */
[----:B------:R-:W-:Y:S01]  /*5a60*/  FMUL.FTZ R66, R66, c[0x0][0x2dc] ;  /* 0x0000b70042427a20 */ /* 0x000fe20000410000 */
[----:B------:R-:W-:Y:S01]  /*5a70*/  USHF.L.U32 UR35, UR4, 0x6, URZ ;  /* 0x0000000604237899 */ /* 0x000fe2000800063f */
[----:B------:R-:W-:Y:S01]  /*5a80*/  FMUL.FTZ R67, R67, c[0x0][0x2dc] ;  /* 0x0000b70043437a20 */ /* 0x000fe20000410000 */
[----:B------:R-:W-:Y:S01]  /*5a90*/  F2FP.BF16.PACK_AB R65, R65, R64 ;  /* 0x000000404141723e */ /* 0x000fe200000010ff */
[----:B------:R-:W-:Y:S01]  /*5aa0*/  IMAD R7, R5, c[0x0][0x388], RZ ;  /* 0x0000e20005077a24 */ /* 0x000fe200078e02ff */
[----:B------:R-:W-:Y:S01]  /*5ab0*/  STS [R189+0x6400], R42 ;  /* 0x0064002abd007388 */ /* 0x000fe20000000800 */
[----:B------:R-:W-:Y:S01]  /*5ac0*/  FMUL.FTZ R56, R56, c[0x0][0x2dc] ;  /* 0x0000b70038387a20 */ /* 0x000fe20000410000 */
[----:B------:R-:W-:Y:S01]  /*5ad0*/  F2FP.BF16.PACK_AB R67, R67, R66 ;  /* 0x000000424343723e */ /* 0x000fe200000010ff */
[----:B------:R-:W-:Y:S01]  /*5ae0*/  FMUL.FTZ R57, R57, c[0x0][0x2dc] ;  /* 0x0000b70039397a20 */ /* 0x000fe20000410000 */
[----:B------:R1:W-:Y:S01]  /*5af0*/  STS [R195+0x6000], R44 ;  /* 0x0060002cc3007388 */ /* 0x0003e20000000800 */
[----:B------:R-:W-:Y:S01]  /*5b00*/  FMUL.FTZ R58, R58, c[0x0][0x2dc] ;  /* 0x0000b7003a3a7a20 */ /* 0x000fe20000410000 */
[----:B------:R-:W-:Y:S01]  /*5b10*/  USHF.L.U64.HI UR5, UR4, UR6, UR5 ;  /* 0x0000000604057299 */ /* 0x000fe20008010205 */
[----:B------:R-:W-:Y:S01]  /*5b20*/  FMUL.FTZ R59, R59, c[0x0][0x2dc] ;  /* 0x0000b7003b3b7a20 */ /* 0x000fe20000410000 */
[----:B------:R-:W-:Y:S01]  /*5b30*/  F2FP.BF16.PACK_AB R56, R57, R56 ;  /* 0x000000383938723e */ /* 0x000fe200000010ff */
[----:B------:R-:W-:Y:S01]  /*5b40*/  IMAD R5, R5, c[0x0][0x390], RZ ;  /* 0x0000e40005057a24 */ /* 0x000fe200078e02ff */
[----:B------:R1:W-:Y:S01]  /*5b50*/  STS [R195+0x6400], R46 ;  /* 0x0064002ec3007388 */ /* 0x0003e20000000800 */
[----:B------:R-:W-:Y:S01]  /*5b60*/  FMUL.FTZ R60, R60, c[0x0][0x2dc] ;  /* 0x0000b7003c3c7a20 */ /* 0x000fe20000410000 */
[----:B------:R-:W-:Y:S01]  /*5b70*/  F2FP.BF16.PACK_AB R58, R59, R58 ;  /* 0x0000003a3b3a723e */ /* 0x000fe200000010ff */
[----:B------:R-:W-:Y:S01]  /*5b80*/  FMUL.FTZ R61, R61, c[0x0][0x2dc] ;  /* 0x0000b7003d3d7a20 */ /* 0x000fe20000410000 */
[----:B------:R-:W-:Y:S01]  /*5b90*/  STS [R193+0x4000], R52 ;  /* 0x00400034c1007388 */ /* 0x000fe20000000800 */
[----:B------:R-:W-:-:S02]  /*5ba0*/  FMUL.FTZ R62, R62, c[0x0][0x2dc] ;  /* 0x0000b7003e3e7a20 */ /* 0x000fc40000410000 */
[----:B------:R-:W-:Y:S01]  /*5bb0*/  FMUL.FTZ R63, R63, c[0x0][0x2dc] ;  /* 0x0000b7003f3f7a20 */ /* 0x000fe20000410000 */
[----:B------:R-:W-:Y:S01]  /*5bc0*/  F2FP.BF16.PACK_AB R61, R61, R60 ;  /* 0x0000003c3d3d723e */ /* 0x000fe200000010ff */
[C-C-:B------:R-:W-:Y:S01]  /*5bd0*/  IMAD.WIDE.U32 R12, R0.reuse, c[0x0][0x388], R10.reuse ;  /* 0x0000e200000c7a25 */ /* 0x140fe200078e000a */
[----:B------:R-:W-:Y:S02]  /*5be0*/  STS [R193+0x4400], R54 ;  /* 0x00440036c1007388 */ /* 0x000fe40000000800 */
[----:B------:R-:W-:Y:S01]  /*5bf0*/  F2FP.BF16.PACK_AB R63, R63, R62 ;  /* 0x0000003e3f3f723e */ /* 0x000fe200000010ff */
[C---:B------:R-:W-:Y:S01]  /*5c00*/  IMAD.WIDE.U32 R10, R0.reuse, c[0x0][0x390], R10 ;  /* 0x0000e400000a7a25 */ /* 0x040fe200078e000a */
[----:B------:R-:W-:Y:S01]  /*5c10*/  STS [R200+0x4000], R65 ;  /* 0x00400041c8007388 */ /* 0x000fe20000000800 */
[----:B-1----:R-:W-:Y:S02]  /*5c20*/  MOV R20, R12 ;  /* 0x0000000c00147202 */ /* 0x002fe40000000f00 */
[C---:B------:R-:W-:Y:S01]  /*5c30*/  IMAD R4, R0.reuse, c[0x0][0x38c], R7 ;  /* 0x0000e30000047a24 */ /* 0x040fe200078e0207 */
[----:B------:R-:W-:Y:S01]  /*5c40*/  STS [R200+0x4400], R67 ;  /* 0x00440043c8007388 */ /* 0x000fe20000000800 */
[----:B------:R-:W-:Y:S01]  /*5c50*/  IMAD R5, R0, c[0x0][0x394], R5 ;  /* 0x0000e50000057a24 */ /* 0x000fe200078e0205 */
[----:B------:R-:W-:Y:S01]  /*5c60*/  MOV R18, R10 ;  /* 0x0000000a00127202 */ /* 0x000fe20000000f00 */
[----:B------:R-:W-:Y:S01]  /*5c70*/  IMAD.WIDE.U32 R16, R188, c[0x0][0x3a0], RZ ;  /* 0x0000e800bc107a25 */ /* 0x000fe200078e00ff */
[----:B------:R-:W1:Y:S01]  /*5c80*/  S2R R0, SR_CTAID.Z ;  /* 0x0000000000007919 */ /* 0x000e620000002700 */
[----:B------:R-:W-:-:S02]  /*5c90*/  IADD3 R21, R13, R4, RZ ;  /* 0x000000040d157210 */ /* 0x000fc40007ffe0ff */
[----:B------:R-:W-:Y:S01]  /*5ca0*/  IMAD R3, R3, c[0x0][0x3a8], RZ ;  /* 0x0000ea0003037a24 */ /* 0x000fe200078e02ff */
[----:B------:R-:W-:Y:S01]  /*5cb0*/  STS [R193+0x6000], R56 ;  /* 0x00600038c1007388 */ /* 0x000fe20000000800 */
[C---:B------:R-:W-:Y:S01]  /*5cc0*/  IMAD.WIDE.U32 R14, R188.reuse, c[0x0][0x3a8], RZ ;  /* 0x0000ea00bc0e7a25 */ /* 0x040fe200078e00ff */
[----:B------:R-:W-:Y:S02]  /*5cd0*/  IADD3 R9, R17, R8, RZ ;  /* 0x0000000811097210 */ /* 0x000fe40007ffe0ff */
[----:B------:R-:W-:Y:S01]  /*5ce0*/  STS [R193+0x6400], R58 ;  /* 0x0064003ac1007388 */ /* 0x000fe20000000800 */
[----:B------:R-:W-:Y:S01]  /*5cf0*/  IMAD R2, R188, c[0x0][0x3ac], R3 ;  /* 0x0000eb00bc027a24 */ /* 0x000fe200078e0203 */
[----:B------:R-:W-:Y:S01]  /*5d00*/  MOV R8, R16 ;  /* 0x0000001000087202 */ /* 0x000fe20000000f00 */
[----:B----4-:R-:W-:Y:S01]  /*5d10*/  IMAD R36, R198, c[0x0][0x3a8], RZ ;  /* 0x0000ea00c6247a24 */ /* 0x010fe200078e02ff */
[----:B------:R-:W-:Y:S01]  /*5d20*/  STS [R200+0x6000], R61 ;  /* 0x0060003dc8007388 */ /* 0x000fe20000000800 */
[----:B------:R-:W-:-:S02]  /*5d30*/  IADD3 R19, R11, R5, RZ ;  /* 0x000000050b137210 */ /* 0x000fc40007ffe0ff */
[----:B------:R-:W-:Y:S01]  /*5d40*/  IADD3 R3, R15, R2, RZ ;  /* 0x000000020f037210 */ /* 0x000fe20007ffe0ff */
[----:B------:R-:W-:Y:S01]  /*5d50*/  STS [R200+0x6400], R63 ;  /* 0x0064003fc8007388 */ /* 0x000fe20000000800 */
[----:B------:R-:W-:Y:S01]  /*5d60*/  MOV R2, R14 ;  /* 0x0000000e00027202 */ /* 0x000fe20000000f00 */
[----:B------:R-:W-:Y:S02]  /*5d70*/  IMAD R14, R198, c[0x0][0x3a0], RZ ;  /* 0x0000e800c60e7a24 */ /* 0x000fe400078e02ff */
[----:B------:R-:W-:Y:S01]  /*5d80*/  BAR.SYNC.DEFER_BLOCKING 0x0 ;  /* 0x0000000000007b1d */ /* 0x000fe20000010000 */
[----:B---3--:R-:W-:Y:S01]  /*5d90*/  IMAD.WIDE.U32 R38, R199, c[0x0][0x3a0], R8 ;  /* 0x0000e800c7267a25 */ /* 0x008fe200078e0008 */
[----:B-1----:R-:W-:-:S03]  /*5da0*/  SHF.R.S32.HI R17, RZ, 0x1f, R0 ;  /* 0x0000001fff117819 */ /* 0x002fc60000011400 */
[----:B------:R-:W-:-:S04]  /*5db0*/  IMAD.WIDE.U32 R20, R0, c[0x0][0x3b8], R20 ;  /* 0x0000ee0000147a25 */ /* 0x000fc800078e0014 */
[C---:B------:R-:W-:Y:S02]  /*5dc0*/  IMAD R11, R17.reuse, c[0x0][0x3b8], RZ ;  /* 0x0000ee00110b7a24 */ /* 0x040fe400078e02ff */
[----:B------:R-:W-:Y:S02]  /*5dd0*/  IMAD R17, R17, c[0x0][0x3c0], RZ ;  /* 0x0000f00011117a24 */ /* 0x000fe400078e02ff */
[----:B------:R-:W-:Y:S02]  /*5de0*/  IMAD R16, R0, c[0x0][0x3bc], R11 ;  /* 0x0000ef0000107a24 */ /* 0x000fe400078e020b */
[----:B--2---:R-:W-:Y:S01]  /*5df0*/  IMAD.WIDE.U32 R40, R199, c[0x0][0x3a8], R2 ;  /* 0x0000ea00c7287a25 */ /* 0x004fe200078e0002 */
[----:B------:R-:W-:-:S03]  /*5e00*/  IADD3 R2, P1, R20, R38, RZ ;  /* 0x0000002614027210 */ /* 0x000fc60007f3e0ff */
[----:B------:R-:W-:Y:S02]  /*5e10*/  IMAD R37, R199, c[0x0][0x3a4], R14 ;  /* 0x0000e900c7257a24 */ /* 0x000fe400078e020e */
[C---:B------:R-:W-:Y:S02]  /*5e20*/  IMAD R3, R0.reuse, c[0x0][0x3c4], R17 ;  /* 0x0000f10000037a24 */ /* 0x040fe400078e0211 */
[----:B------:R-:W-:Y:S01]  /*5e30*/  IMAD.WIDE.U32 R18, R0, c[0x0][0x3c0], R18 ;  /* 0x0000f00000127a25 */ /* 0x000fe200078e0012 */
[----:B------:R-:W1:Y:S01]  /*5e40*/  LDS.128 R4, [R210+0x6000] ;  /* 0x00600000d2047984 */ /* 0x000e620000000c00 */
[----:B------:R-:W-:Y:S02]  /*5e50*/  IADD3 R0, R21, R16, RZ ;  /* 0x0000001015007210 */ /* 0x000fe40007ffe0ff */
[----:B------:R-:W-:Y:S01]  /*5e60*/  IMAD R36, R199, c[0x0][0x3ac], R36 ;  /* 0x0000eb00c7247a24 */ /* 0x000fe200078e0224 */
[----:B------:R-:W2:Y:S01]  /*5e70*/  LDS.128 R12, [R210+0x7000] ;  /* 0x00700000d20c7984 */ /* 0x000ea20000000c00 */
[----:B------:R-:W-:-:S02]  /*5e80*/  IADD3 R3, R19, R3, RZ ;  /* 0x0000000313037210 */ /* 0x000fc40007ffe0ff */
[----:B------:R-:W-:Y:S01]  /*5e90*/  IADD3 R38, P0, R18, R40, RZ ;  /* 0x0000002812267210 */ /* 0x000fe20007f1e0ff */
[----:B------:R-:W3:Y:S01]  /*5ea0*/  LDS.128 R8, [R210+0x8000] ;  /* 0x00800000d2087984 */ /* 0x000ee20000000c00 */
[----:B------:R-:W-:Y:S02]  /*5eb0*/  IADD3.X R37, R0, R39, R37, P1, !PT ;  /* 0x0000002700257210 */ /* 0x000fe40000ffe425 */
[----:B------:R-:W-:Y:S01]  /*5ec0*/  LEA R40, P1, R2, c[0x0][0x340], 0x1 ;  /* 0x0000d00002287a11 */ /* 0x000fe200078208ff */
[----:B------:R-:W4:Y:S01]  /*5ed0*/  LDS.128 R28, [R210+0x9000] ;  /* 0x00900000d21c7984 */ /* 0x000f220000000c00 */
[----:B------:R-:W-:Y:S02]  /*5ee0*/  IADD3.X R3, R3, R41, R36, P0, !PT ;  /* 0x0000002903037210 */ /* 0x000fe400007fe424 */
[----:B------:R-:W-:Y:S01]  /*5ef0*/  LEA R36, P0, R38, c[0x0][0x348], 0x1 ;  /* 0x0000d20026247a11 */ /* 0x000fe200078008ff */
[----:B------:R-:W4:Y:S01]  /*5f00*/  LDS.128 R24, [R210+0xa000] ;  /* 0x00a00000d2187984 */ /* 0x000f220000000c00 */
[----:B------:R-:W-:-:S02]  /*5f10*/  LEA.HI.X R41, R2, c[0x0][0x344], R37, 0x1, P1 ;  /* 0x0000d10002297a11 */ /* 0x000fc400008f0c25 */
[----:B------:R-:W-:Y:S01]  /*5f20*/  IADD3 R2, P1, R40, UR29, RZ ;  /* 0x0000001d28027c10 */ /* 0x000fe2000ff3e0ff */
[----:B------:R-:W4:Y:S01]  /*5f30*/  LDS.128 R20, [R210+0xb000] ;  /* 0x00b00000d2147984 */ /* 0x000f220000000c00 */
[----:B------:R-:W-:Y:S02]  /*5f40*/  LEA.HI.X R37, R38, c[0x0][0x34c], R3, 0x1, P0 ;  /* 0x0000d30026257a11 */ /* 0x000fe400000f0c03 */
[----:B------:R-:W-:Y:S01]  /*5f50*/  IADD3.X R3, R41, UR34, RZ, P1, !PT ;  /* 0x0000002229037c10 */ /* 0x000fe20008ffe4ff */
[----:B------:R-:W4:Y:S01]  /*5f60*/  LDS.128 R16, [R210+0xc000] ;  /* 0x00c00000d2107984 */ /* 0x000f220000000c00 */
[----:B------:R-:W-:Y:S02]  /*5f70*/  IADD3 R38, P0, R36, UR35, RZ ;  /* 0x0000002324267c10 */ /* 0x000fe4000ff1e0ff */
[----:B------:R-:W-:Y:S01]  /*5f80*/  IADD3 R44, P1, R2, UR29, RZ ;  /* 0x0000001d022c7c10 */ /* 0x000fe2000ff3e0ff */
[----:B------:R-:W4:Y:S01]  /*5f90*/  LDS.128 R32, [R210+0xd000] ;  /* 0x00d00000d2207984 */ /* 0x000f220000000c00 */
[----:B------:R-:W-:-:S02]  /*5fa0*/  IADD3.X R39, R37, UR5, RZ, P0, !PT ;  /* 0x0000000525277c10 */ /* 0x000fc400087fe4ff */
[----:B------:R-:W-:Y:S02]  /*5fb0*/  IADD3.X R45, R3, UR34, RZ, P1, !PT ;  /* 0x00000022032d7c10 */ /* 0x000fe40008ffe4ff */
[----:B------:R-:W-:Y:S02]  /*5fc0*/  IADD3 R46, P0, R38, UR35, RZ ;  /* 0x00000023262e7c10 */ /* 0x000fe4000ff1e0ff */
[----:B------:R-:W-:Y:S02]  /*5fd0*/  IADD3 R42, P1, R44, UR29, RZ ;  /* 0x0000001d2c2a7c10 */ /* 0x000fe4000ff3e0ff */
[----:B------:R-:W-:Y:S02]  /*5fe0*/  IADD3.X R47, R39, UR5, RZ, P0, !PT ;  /* 0x00000005272f7c10 */ /* 0x000fe400087fe4ff */
[----:B------:R-:W-:Y:S01]  /*5ff0*/  IADD3.X R43, R45, UR34, RZ, P1, !PT ;  /* 0x000000222d2b7c10 */ /* 0x000fe20008ffe4ff */
        /* <DEDUP_REMOVED lines=10> */
.L_x_1190:
        /* <DEDUP_REMOVED lines=11> */
.L_x_1197:
[----:B------:R-:W-:Y:S05]  /*6150*/  EXIT ;  /* 0x000000000000794d */ /* 0x000fea0003800000 */
.L_x_1199:
        /* <DEDUP_REMOVED lines=10> */
.L_x_2472:


//--------------------- .text._ZN5flash44flash_bwd_dq_dk_dv_loop_seqk_parallel_kernelI23Flash_bwd_kernel_traitsILi64ELi64ELi128ELi8ELi2ELi4ELi4ELb1ELb0EN7cutlass10bfloat16_tE19Flash_kernel_traitsILi64ELi64ELi128ELi8ES3_EELb0ELb0ELb0ELb0ELb1ELb1ELb1EEEvNS_16Flash_bwd_paramsE --------------------------
	.section	.text._ZN5flash44flash_bwd_dq_dk_dv_loop_seqk_parallel_kernelI23Flash_bwd_kernel_traitsILi64ELi64ELi128ELi8ELi2ELi4ELi4ELb1ELb0EN7cutlass10bfloat16_tE19Flash_kernel_traitsILi64ELi64ELi128ELi8ES3_EELb0ELb0ELb0ELb0ELb1ELb1ELb1EEEvNS_16Flash_bwd_paramsE,"ax",@progbits
	.sectioninfo	@"SHI_REGISTERS=255"
	.align	128
        .global         _ZN5flash44flash_bwd_dq_dk_dv_loop_seqk_parallel_kernelI23Flash_bwd_kernel_traitsILi64ELi64ELi128ELi8ELi2ELi4ELi4ELb1ELb0EN7cutlass10bfloat16_tE19Flash_kernel_traitsILi64ELi64ELi128ELi8ES3_EELb0ELb0ELb0ELb0ELb1ELb1ELb1EEEvNS_16Flash_bwd_paramsE
        .type           _ZN5flash44flash_bwd_dq_dk_dv_loop_seqk_parallel_kernelI23Flash_bwd_kernel_traitsILi64ELi64ELi128ELi8ELi2ELi4ELi4ELb1ELb0EN7cutlass10bfloat16_tE19Flash_kernel_traitsILi64ELi64ELi128ELi8ES3_EELb0ELb0ELb0ELb0ELb1ELb1ELb1EEEvNS_16Flash_bwd_paramsE,@function
        .size           _ZN5flash44flash_bwd_dq_dk_dv_loop_seqk_parallel_kernelI23Flash_bwd_kernel_traitsILi64ELi64ELi128ELi8ELi2ELi4ELi4ELb1ELb0EN7cutlass10bfloat16_tE19Flash_kernel_traitsILi64ELi64ELi128ELi8ES3_EELb0ELb0ELb0ELb0ELb1ELb1ELb1EEEvNS_16Flash_bwd_paramsE,(.L_x_2473 - _ZN5flash44flash_bwd_dq_dk_dv_loop_seqk_parallel_kernelI23Flash_bwd_kernel_traitsILi64ELi64ELi128ELi8ELi2ELi4ELi4ELb1ELb0EN7cutlass10bfloat16_tE19Flash_kernel_traitsILi64ELi64ELi128ELi8ES3_EELb0ELb0ELb0ELb0ELb1ELb1ELb1EEEvNS_16Flash_bwd_paramsE)
        .other          _ZN5flash44flash_bwd_dq_dk_dv_loop_seqk_parallel_kernelI23Flash_bwd_kernel_traitsILi64ELi64ELi128ELi8ELi2ELi4ELi4ELb1ELb0EN7cutlass10bfloat16_tE19Flash_kernel_traitsILi64ELi64ELi128ELi8ES3_EELb0ELb0ELb0ELb0ELb1ELb1ELb1EEEvNS_16Flash_bwd_paramsE,@"STO_CUDA_ENTRY STV_DEFAULT"
_ZN5flash44flash_bwd_dq_dk_dv_loop_seqk_parallel_kernelI23Flash_bwd_kernel_traitsILi64ELi64ELi128ELi8ELi2ELi4ELi4ELb1ELb0EN7cutlass10bfloat16_tE19Flash_kernel_traitsILi64ELi64ELi128ELi8ES3_EELb0ELb0ELb0ELb0ELb1ELb1ELb1EEEvNS_16Flash_bwd_paramsE:
.text._ZN5flash44flash_bwd_dq_dk_dv_loop_seqk_parallel_kernelI23Flash_bwd_kernel_traitsILi64ELi64ELi128ELi8ELi2ELi4ELi4ELb1ELb0EN7cutlass10bfloat16_tE19Flash_kernel_traitsILi64ELi64ELi128ELi8ES3_EELb0ELb0ELb0ELb0ELb1ELb1ELb1EEEvNS_16Flash_bwd_paramsE:
        /* <DEDUP_REMOVED lines=13> */
[----:B------:R-:W-:Y:S01]  /*00d0*/  IMAD.MOV.U32 R197, RZ, RZ, -0x10 ;  /* 0xfffffff0ffc57424 */ /* 0x000fe200078e00ff */
[----:B------:R-:W-:Y:S02]  /*00e0*/  ULDC UR51, c[0x0][0x1c0] ;  /* 0x0000700000337ab9 */ /* 0x000fe40000000800 */
        /* <DEDUP_REMOVED lines=8> */
[----:B------:R-:W-:Y:S02]  /*0170*/  UIADD3 UR15, UR12, UR16, URZ ;  /* 0x000000100c0f7290 */ /* 0x000fe4000fffe03f */
[----:B------:R-:W-:Y:S01]  /*0180*/  UIMAD UR54, UR53, UR6, UR54 ;  /* 0x00000006353672a4 */ /* 0x000fe2000f8e0236 */
[----:B-1----:R-:W-:Y:S01]  /*0190*/  SHF.R.S32.HI R0, RZ, 0x1f, R11 ;  /* 0x0000001fff007819 */ /* 0x002fe2000001140b */
[----:B------:R-:W-:-:S02]  /*01a0*/  UIADD3 UR14, UR12, UR15, URZ ;  /* 0x0000000f0c0e7290 */ /* 0x000fc4000fffe03f */
[----:B------:R-:W-:Y:S01]  /*01b0*/  USHF.R.S32.HI UR6, URZ, 0x1f, UR42 ;  /* 0x0000001f3f067899 */ /* 0x000fe2000801142a */
[CC--:B------:R-:W-:Y:S01]  /*01c0*/  LEA.HI R5, R0.reuse, R11.reuse, RZ, 0x5 ;  /* 0x0000000b00057211 */ /* 0x0c0fe200078f28ff */
[----:B------:R-:W-:Y:S01]  /*01d0*/  USHF.L.U32 UR50, UR49, 0x6, URZ ;  /* 0x0000000631327899 */ /* 0x000fe2000800063f */
[CC--:B------:R-:W-:Y:S01]  /*01e0*/  LEA.HI R10, R0.reuse, R11.reuse, RZ, 0x3 ;  /* 0x0000000b000a7211 */ /* 0x0c0fe200078f18ff */
[----:B------:R-:W-:Y:S01]  /*01f0*/  UIADD3 UR13, UR12, UR14, URZ ;  /* 0x0000000e0c0d7290 */ /* 0x000fe2000fffe03f */
[CC--:B------:R-:W-:Y:S01]  /*0200*/  LEA.HI R3, R0.reuse, R11.reuse, RZ, 0x4 ;  /* 0x0000000b00037211 */ /* 0x0c0fe200078f20ff */
[----:B------:R-:W-:Y:S01]  /*0210*/  ULDC UR7, c[0x0][0x224] ;  /* 0x0000890000077ab9 */ /* 0x000fe20000000800 */
[CC--:B------:R-:W-:Y:S01]  /*0220*/  LEA.HI R13, R0.reuse, R11.reuse, RZ, 0x6 ;  /* 0x0000000b000d7211 */ /* 0x0c0fe200078f30ff */
[----:B------:R-:W-:Y:S01]  /*0230*/  UIMAD.WIDE.U32 UR42, UR42, UR51, URZ ;  /* 0x000000332a2a72a5 */ /* 0x000fe2000f8e003f */
[CC--:B------:R-:W-:Y:S01]  /*0240*/  LEA.HI R6, R0.reuse, R11.reuse, RZ, 0x2 ;  /* 0x0000000b00067211 */ /* 0x0c0fe200078f10ff */
[----:B------:R-:W-:Y:S01]  /*0250*/  ULDC.64 UR4, c[0x0][0x118] ;  /* 0x0000460000047ab9 */ /* 0x000fe20000000a00 */
[----:B------:R-:W-:Y:S01]  /*0260*/  LEA.HI R14, R0, R11, RZ, 0x7 ;  /* 0x0000000b000e7211 */ /* 0x000fe200078f38ff */
[----:B------:R-:W-:Y:S01]  /*0270*/  UMOV UR57, 0x4 ;  /* 0x0000000400397882 */ /* 0x000fe20000000000 */
[--C-:B------:R-:W-:Y:S01]  /*0280*/  SHF.R.S32.HI R0, RZ, 0x5, R5.reuse ;  /* 0x00000005ff007819 */ /* 0x100fe20000011405 */
[----:B------:R-:W-:Y:S01]  /*0290*/  ULDC.64 UR60, c[0x0][0x3c8] ;  /* 0x0000f200003c7ab9 */ /* 0x000fe20000000a00 */
[----:B------:R-:W-:Y:S01]  /*02a0*/  SHF.R.S32.HI R2, RZ, 0x1f, R5 ;  /* 0x0000001fff027819 */ /* 0x000fe20000011405 */
[----:B------:R-:W-:Y:S01]  /*02b0*/  ULDC UR59, c[0x0][0x22c] ;  /* 0x00008b00003b7ab9 */ /* 0x000fe20000000800 */
[C---:B------:R-:W-:Y:S01]  /*02c0*/  LOP3.LUT R4, R5.reuse, 0xffffffe0, RZ, 0xc0, !PT ;  /* 0xffffffe005047812 */ /* 0x040fe200078ec0ff */
[----:B------:R-:W-:Y:S01]  /*02d0*/  UMOV UR58, 0x6 ;  /* 0x00000006003a7882 */ /* 0x000fe20000000000 */
[-C--:B------:R-:W-:Y:S01]  /*02e0*/  LEA.HI R2, R2, R0.reuse, RZ, 0x2 ;  /* 0x0000000002027211 */ /* 0x080fe200078f10ff */
[----:B------:R-:W-:Y:S01]  /*02f0*/  UMOV UR46, 0xffffe000 ;  /* 0xffffe000002e7882 */ /* 0x000fe20000000000 */
[----:B------:R-:W-:Y:S01]  /*0300*/  LEA.HI R5, R5, R0, RZ, 0x1 ;  /* 0x0000000005057211 */ /* 0x000fe200078f08ff */
[----:B------:R-:W-:Y:S01]  /*0310*/  IMAD.IADD R9, R11, 0x1, -R4 ;  /* 0x000000010b097824 */ /* 0x000fe200078e0a04 */
[----:B------:R-:W-:Y:S01]  /*0320*/  LOP3.LUT R2, R2, 0xfffffffc, RZ, 0xc0, !PT ;  /* 0xfffffffc02027812 */ /* 0x000fe200078ec0ff */
[----:B------:R-:W-:Y:S01]  /*0330*/  UIADD3 UR53, UR53, UR7, URZ ;  /* 0x0000000735357290 */ /* 0x000fe2000fffe03f */
[----:B------:R-:W-:Y:S01]  /*0340*/  LOP3.LUT R4, R5, 0xfffffffe, RZ, 0xc0, !PT ;  /* 0xfffffffe05047812 */ /* 0x000fe200078ec0ff */
[----:B------:R-:W-:Y:S01]  /*0350*/  UIMAD UR51, UR6, UR51, URZ ;  /* 0x00000033063372a4 */ /* 0x000fe2000f8e023f */
[----:B------:R-:W-:Y:S01]  /*0360*/  SHF.R.S32.HI R5, RZ, 0x4, R3 ;  /* 0x00000004ff057819 */ /* 0x000fe20000011403 */
[C---:B------:R-:W-:Y:S01]  /*0370*/  IMAD.IADD R180, R0.reuse, 0x1, -R2 ;  /* 0x0000000100b47824 */ /* 0x040fe200078e0a02 */
[C---:B------:R-:W-:Y:S01]  /*0380*/  LOP3.LUT R8, R3.reuse, 0xfffffff0, RZ, 0xc0, !PT ;  /* 0xfffffff003087812 */ /* 0x040fe200078ec0ff */
[----:B------:R-:W-:Y:S01]  /*0390*/  IMAD.IADD R189, R0, 0x1, -R4 ;  /* 0x0000000100bd7824 */ /* 0x000fe200078e0a04 */
[----:B------:R-:W-:Y:S01]  /*03a0*/  LEA.HI R2, R3, R5, RZ, 0x1 ;  /* 0x0000000503027211 */ /* 0x000fe200078f08ff */
[----:B------:R-:W-:Y:S01]  /*03b0*/  UIMAD UR24, UR49, 0x18, URZ ;  /* 0x00000018311878a4 */ /* 0x000fe2000f8e023f */
[----:B------:R-:W-:Y:S01]  /*03c0*/  SHF.R.S32.HI R3, RZ, 0x2, R6 ;  /* 0x00000002ff037819 */ /* 0x000fe20000011406 */
[C---:B------:R-:W-:Y:S01]  /*03d0*/  IMAD.IADD R8, R11.reuse, 0x1, -R8 ;  /* 0x000000010b087824 */ /* 0x040fe200078e0a08 */
[----:B------:R-:W-:Y:S01]  /*03e0*/  SHF.R.S32.HI R0, RZ, 0x1f, R6 ;  /* 0x0000001fff007819 */ /* 0x000fe20000011406 */
[----:B------:R-:W-:Y:S01]  /*03f0*/  USHF.L.U32 UR23, UR49, 0x5, URZ ;  /* 0x0000000531177899 */ /* 0x000fe2000800063f */
[----:B------:R-:W-:Y:S01]  /*0400*/  LOP3.LUT R7, R10, 0xfffffff8, RZ, 0xc0, !PT ;  /* 0xfffffff80a077812 */ /* 0x000fe200078ec0ff */
[----:B------:R-:W-:Y:S01]  /*0410*/  UIMAD UR22, UR49, 0x28, URZ ;  /* 0x00000028311678a4 */ /* 0x000fe2000f8e023f */
[----:B------:R-:W-:Y:S01]  /*0420*/  LOP3.LUT R12, R6, 0x7ffffffc, RZ, 0xc0, !PT ;  /* 0x7ffffffc060c7812 */ /* 0x000fe200078ec0ff */
[----:B------:R-:W-:Y:S01]  /*0430*/  UIMAD UR21, UR49, 0x30, URZ ;  /* 0x00000030311578a4 */ /* 0x000fe2000f8e023f */
[----:B------:R-:W-:Y:S01]  /*0440*/  LEA.HI R0, R0, R3, RZ, 0x3 ;  /* 0x0000000300007211 */ /* 0x000fe200078f18ff */
[C---:B------:R-:W-:Y:S01]  /*0450*/  IMAD.IADD R7, R11.reuse, 0x1, -R7 ;  /* 0x000000010b077824 */ /* 0x040fe200078e0a07 */
[----:B------:R-:W-:Y:S01]  /*0460*/  LOP3.LUT R2, R2, 0xfffffffe, RZ, 0xc0, !PT ;  /* 0xfffffffe02027812 */ /* 0x000fe200078ec0ff */
[----:B------:R-:W-:Y:S01]  /*0470*/  IMAD.IADD R15, R11, 0x1, -R12 ;  /* 0x000000010b0f7824 */ /* 0x000fe200078e0a0c */
[----:B------:R-:W-:Y:S01]  /*0480*/  LOP3.LUT R0, R0, 0xfffffff8, RZ, 0xc0, !PT ;  /* 0xfffffff800007812 */ /* 0x000fe200078ec0ff */
[----:B------:R-:W-:Y:S01]  /*0490*/  IMAD.SHL.U32 R248, R7, 0x8, RZ ;  /* 0x0000000807f87824 */ /* 0x000fe200078e00ff */
[----:B------:R-:W-:Y:S01]  /*04a0*/  SHF.R.S32.HI R246, RZ, 0x3, R10 ;  /* 0x00000003fff67819 */ /* 0x000fe2000001140a */
[----:B------:R-:W-:Y:S01]  /*04b0*/  IMAD.IADD R11, R5, 0x1, -R2 ;  /* 0x00000001050b7824 */ /* 0x000fe200078e0a02 */
[----:B------:R-:W-:Y:S01]  /*04c0*/  SHF.R.S32.HI R2, RZ, 0x1f, R9 ;  /* 0x0000001fff027819 */ /* 0x000fe20000011409 */
[----:B------:R-:W-:Y:S01]  /*04d0*/  IMAD.IADD R5, R3, 0x1, -R0 ;  /* 0x0000000103057824 */ /* 0x000fe200078e0a00 */
[----:B------:R-:W-:Y:S01]  /*04e0*/  SHF.R.S32.HI R6, RZ, 0x6, R13 ;  /* 0x00000006ff067819 */ /* 0x000fe2000001140d */
[----:B------:R-:W-:Y:S01]  /*04f0*/  IMAD.SHL.U32 R0, R246, 0x40, RZ ;  /* 0x00000040f6007824 */ /* 0x000fe200078e00ff */
[----:B------:R-:W-:Y:S01]  /*0500*/  LEA.HI R16, R2, R9, RZ, 0x2 ;  /* 0x0000000902107211 */ /* 0x000fe200078f10ff */
[----:B------:R-:W-:Y:S01]  /*0510*/  IMAD.SHL.U32 R4, R11, 0x200, RZ ;  /* 0x000002000b047824 */ /* 0x000fe200078e00ff */
[----:B------:R-:W-:Y:S01]  /*0520*/  SHF.R.S32.HI R2, RZ, 0x1f, R8 ;  /* 0x0000001fff027819 */ /* 0x000fe20000011408 */
[----:B------:R-:W-:Y:S01]  /*0530*/  UIMAD UR20, UR49, 0x38, URZ ;  /* 0x00000038311478a4 */ /* 0x000fe2000f8e023f */
[----:B------:R-:W-:Y:S01]  /*0540*/  LOP3.LUT R0, R0, 0x1c0, RZ, 0xc0, !PT ;  /* 0x000001c000007812 */ /* 0x000fe200078ec0ff */
[----:B------:R-:W-:Y:S01]  /*0550*/  USHF.R.S32.HI UR52, URZ, 0x1f, UR50 ;  /* 0x0000001f3f347899 */ /* 0x000fe20008011432 */
[----:B------:R-:W-:Y:S01]  /*0560*/  LEA.HI R12, R2, R8, RZ, 0x3 ;  /* 0x00000008020c7211 */ /* 0x000fe200078f18ff */
[----:B------:R-:W-:Y:S01]  /*0570*/  UIADD3 UR19, UR12, UR13, URZ ;  /* 0x0000000d0c137290 */ /* 0x000fe2000fffe03f */
[----:B------:R-:W-:Y:S01]  /*0580*/  SHF.R.U32.HI R3, RZ, 0x3, R0 ;  /* 0x00000003ff037819 */ /* 0x000fe20000011600 */
[----:B------:R-:W-:Y:S01]  /*0590*/  UMOV UR56, 0x6 ;  /* 0x0000000600387882 */ /* 0x000fe20000000000 */
[----:B------:R-:W-:-:S02]  /*05a0*/  LOP3.LUT R2, R0, 0x38, R248, 0xf8, !PT ;  /* 0x0000003800027812 */ /* 0x000fc400078ef8f8 */
[----:B------:R-:W-:Y:S02]  /*05b0*/  LOP3.LUT R0, R12, 0xfffffff8, RZ, 0xc0, !PT ;  /* 0xfffffff80c007812 */ /* 0x000fe400078ec0ff */
[----:B------:R-:W-:Y:S01]  /*05c0*/  LOP3.LUT R241, R2, R3, RZ, 0x3c, !PT ;  /* 0x0000000302f17212 */ /* 0x000fe200078e3cff */
[----:B------:R-:W-:Y:S01]  /*05d0*/  IMAD.SHL.U32 R2, R180, 0x10, RZ ;  /* 0x00000010b4027824 */ /* 0x000fe200078e00ff */
[----:B------:R-:W-:Y:S01]  /*05e0*/  LOP3.LUT R3, R5, 0x1, RZ, 0xc0, !PT ;  /* 0x0000000105037812 */ /* 0x000fe200078ec0ff */
[----:B------:R-:W-:Y:S01]  /*05f0*/  IMAD.IADD R17, R8, 0x1, -R0 ;  /* 0x0000000108117824 */ /* 0x000fe200078e0a00 */
[----:B------:R-:W-:Y:S01]  /*0600*/  SHF.R.S32.HI R8, RZ, 0x7, R14 ;  /* 0x00000007ff087819 */ /* 0x000fe2000001140e */
[----:B------:R-:W-:Y:S01]  /*0610*/  IMAD.SHL.U32 R0, R7, 0x40, RZ ;  /* 0x0000004007007824 */ /* 0x000fe200078e00ff */
[----:B------:R-:W-:Y:S01]  /*0620*/  ISETP.NE.U32.AND P0, PT, R3, 0x1, PT ;  /* 0x000000010300780c */ /* 0x000fe20003f05070 */
[----:B------:R-:W-:Y:S01]  /*0630*/  IMAD R241, R6, 0x200, R241 ;  /* 0x0000020006f17824 */ /* 0x000fe200078e02f1 */
[----:B------:R-:W-:Y:S01]  /*0640*/  LOP3.LUT P4, RZ, R7, 0x2, RZ, 0xc0, !PT ;  /* 0x0000000207ff7812 */ /* 0x000fe2000788c0ff */
[----:B------:R1:W-:Y:S01]  /*0650*/  STL [R1+0x8], R17 ;  /* 0x0000081101007387 */ /* 0x0003e20000100800 */
[----:B------:R-:W-:-:S02]  /*0660*/  LOP3.LUT R0, R0, 0x1c0, RZ, 0xc0, !PT ;  /* 0x000001c000007812 */ /* 0x000fc400078ec0ff */
[----:B------:R-:W-:Y:S01]  /*0670*/  LOP3.LUT P3, RZ, R7, 0x4, RZ, 0xc0, !PT ;  /* 0x0000000407ff7812 */ /* 0x000fe2000786c0ff */
[----:B------:R-:W-:Y:S01]  /*0680*/  IMAD.SHL.U32 R7, R8, 0x8, RZ ;  /* 0x0000000808077824 */ /* 0x000fe200078e00ff */
[C---:B------:R-:W-:Y:S02]  /*0690*/  LOP3.LUT R176, R0.reuse, 0x8, R10, 0xf8, !PT ;  /* 0x0000000800b07812 */ /* 0x040fe400078ef80a */
[----:B------:R-:W-:Y:S02]  /*06a0*/  SHF.R.U32.HI R3, RZ, 0x3, R0 ;  /* 0x00000003ff037819 */ /* 0x000fe40000011600 */
[----:B------:R-:W-:Y:S01]  /*06b0*/  LOP3.LUT R2, R0, 0x30, R2, 0xf8, !PT ;  /* 0x0000003000027812 */ /* 0x000fe200078ef802 */
[----:B------:R-:W-:Y:S01]  /*06c0*/  IMAD R0, R6, 0x800, R4 ;  /* 0x0000080006007824 */ /* 0x000fe200078e0204 */
[----:B------:R-:W-:Y:S01]  /*06d0*/  LOP3.LUT R176, R176, R3, RZ, 0x3c, !PT ;  /* 0x00000003b0b07212 */ /* 0x000fe200078e3cff */
[----:B------:R-:W-:Y:S01]  /*06e0*/  IMAD.SHL.U32 R6, R6, 0x20, RZ ;  /* 0x0000002006067824 */ /* 0x000fe200078e00ff */
[----:B------:R-:W-:-:S02]  /*06f0*/  LOP3.LUT R2, R2, 0x8, R10, 0xf8, !PT ;  /* 0x0000000802027812 */ /* 0x000fc400078ef80a */
[C---:B------:R-:W-:Y:S01]  /*0700*/  R2P PR, R5.reuse, 0x6 ;  /* 0x0000000605007804 */ /* 0x040fe20000000000 */
[----:B------:R-:W-:Y:S01]  /*0710*/  IMAD.IADD R176, R0, 0x1, R176 ;  /* 0x0000000100b07824 */ /* 0x000fe200078e02b0 */
[----:B------:R-:W-:Y:S01]  /*0720*/  LOP3.LUT R3, R4, R2, R3, 0xf6, !PT ;  /* 0x0000000204037212 */ /* 0x000fe200078ef603 */
[----:B------:R-:W-:Y:S01]  /*0730*/  IMAD.SHL.U32 R0, R5, 0x40, RZ ;  /* 0x0000004005007824 */ /* 0x000fe200078e00ff */
[----:B------:R-:W-:Y:S01]  /*0740*/  LOP3.LUT R2, R7, 0x8, RZ, 0xc0, !PT ;  /* 0x0000000807027812 */ /* 0x000fe200078ec0ff */
[----:B------:R-:W-:Y:S01]  /*0750*/  IMAD.SHL.U32 R7, R11, 0x10, RZ ;  /* 0x000000100b077824 */ /* 0x000fe200078e00ff */
[----:B------:R-:W-:Y:S01]  /*0760*/  SEL R197, R197, 0x10, !P0 ;  /* 0x00000010c5c57807 */ /* 0x000fe20004000000 */
[----:B------:R-:W-:Y:S01]  /*0770*/  IMAD.SHL.U32 R5, R15, 0x2, RZ ;  /* 0x000000020f057824 */ /* 0x000fe200078e00ff */
[----:B------:R-:W-:Y:S01]  /*0780*/  LOP3.LUT R0, R0, 0x1c0, RZ, 0xc0, !PT ;  /* 0x000001c000007812 */ /* 0x000fe200078ec0ff */
[----:B------:R-:W-:Y:S01]  /*0790*/  IMAD.SHL.U32 R176, R176, 0x2, RZ ;  /* 0x00000002b0b07824 */ /* 0x000fe200078e00ff */
[----:B------:R-:W-:Y:S01]  /*07a0*/  LOP3.LUT R9, R2, 0x10, R7, 0xf8, !PT ;  /* 0x0000001002097812 */ /* 0x000fe200078ef807 */
[----:B------:R-:W-:Y:S01]  /*07b0*/  IMAD.SHL.U32 R3, R3, 0x2, RZ ;  /* 0x0000000203037824 */ /* 0x000fe200078e00ff */
[----:B------:R-:W-:-:S02]  /*07c0*/  SHF.R.U32.HI R4, RZ, 0x3, R0 ;  /* 0x00000003ff047819 */ /* 0x000fc40000011600 */
[----:B------:R-:W-:Y:S02]  /*07d0*/  LOP3.LUT R6, R0, 0x20, R6, 0xf8, !PT ;  /* 0x0000002000067812 */ /* 0x000fe400078ef806 */
[----:B------:R-:W-:Y:S01]  /*07e0*/  LOP3.LUT R7, R4, R0, R2, 0x1e, !PT ;  /* 0x0000000004077212 */ /* 0x000fe200078e1e02 */
[--C-:B------:R-:W-:Y:S01]  /*07f0*/  IMAD R0, R8, 0x1000, R5.reuse ;  /* 0x0000100008007824 */ /* 0x100fe200078e0205 */
[----:B------:R-:W-:Y:S01]  /*0800*/  LOP3.LUT R6, R6, R4, RZ, 0x3c, !PT ;  /* 0x0000000406067212 */ /* 0x000fe200078e3cff */
[----:B------:R-:W-:Y:S01]  /*0810*/  IMAD R4, R180, 0x400, R5 ;  /* 0x00000400b4047824 */ /* 0x000fe200078e0205 */
[----:B------:R-:W-:Y:S01]  /*0820*/  SHF.R.S32.HI R5, RZ, 0x2, R16 ;  /* 0x00000002ff057819 */ /* 0x000fe20000011410 */
[----:B------:R-:W-:Y:S02]  /*0830*/  IMAD R0, R189, 0x400, R0 ;  /* 0x00000400bd007824 */ /* 0x000fe400078e0200 */
[----:B------:R-:W-:Y:S02]  /*0840*/  IMAD.SHL.U32 R2, R17, 0x40, RZ ;  /* 0x0000004011027824 */ /* 0x000fe400078e00ff */
[----:B------:R-:W-:-:S02]  /*0850*/  IMAD.IADD R247, R4, 0x1, R7 ;  /* 0x0000000104f77824 */ /* 0x000fc400078e0207 */
[----:B------:R-:W-:Y:S01]  /*0860*/  IMAD.IADD R199, R6, 0x1, R0 ;  /* 0x0000000106c77824 */ /* 0x000fe200078e0200 */
[----:B------:R-:W-:Y:S01]  /*0870*/  LOP3.LUT R2, R2, 0x1c0, RZ, 0xc0, !PT ;  /* 0x000001c002027812 */ /* 0x000fe200078ec0ff */
[----:B------:R-:W-:Y:S01]  /*0880*/  IMAD.SHL.U32 R0, R11, 0x8, RZ ;  /* 0x000000080b007824 */ /* 0x000fe200078e00ff */
[----:B------:R-:W-:Y:S01]  /*0890*/  LEA R247, R247, 0x6000, 0x1 ;  /* 0x00006000f7f77811 */ /* 0x000fe200078e08ff */
[----:B------:R-:W-:Y:S01]  /*08a0*/  IMAD.SHL.U32 R6, R12, 0x40, RZ ;  /* 0x000000400c067824 */ /* 0x000fe200078e00ff */
[----:B------:R-:W-:Y:S01]  /*08b0*/  SHF.R.U32.HI R4, RZ, 0x3, R2 ;  /* 0x00000003ff047819 */ /* 0x000fe20000011602 */
[----:B------:R-:W-:Y:S01]  /*08c0*/  IMAD R8, R189, 0x10, R5 ;  /* 0x00000010bd087824 */ /* 0x000fe200078e0205 */
[----:B------:R-:W-:Y:S01]  /*08d0*/  LOP3.LUT R7, R2, 0x8, R0, 0xf8, !PT ;  /* 0x0000000802077812 */ /* 0x000fe200078ef800 */
[----:B------:R-:W-:Y:S01]  /*08e0*/  IMAD.MOV.U32 R5, RZ, RZ, 0x20 ;  /* 0x00000020ff057424 */ /* 0x000fe200078e00ff */
[----:B------:R-:W-:Y:S01]  /*08f0*/  LOP3.LUT R0, R6, 0xfffffe00, RZ, 0xc0, !PT ;  /* 0xfffffe0006007812 */ /* 0x000fe200078ec0ff */
[----:B------:R-:W-:Y:S01]  /*0900*/  IMAD.SHL.U32 R199, R199, 0x2, RZ ;  /* 0x00000002c7c77824 */ /* 0x000fe200078e00ff */
[C---:B------:R-:W-:Y:S01]  /*0910*/  IADD3 R6, R247.reuse, 0x420, RZ ;  /* 0x00000420f7067810 */ /* 0x040fe20007ffe0ff */
[----:B------:R1:W-:Y:S01]  /*0920*/  STL [R1], R8 ;  /* 0x0000000801007387 */ /* 0x0003e20000100800 */
[----:B------:R-:W-:Y:S01]  /*0930*/  @P1 IADD3 R6, R247, 0x3e0, RZ ;  /* 0x000003e0f7061810 */ /* 0x000fe20007ffe0ff */
[----:B------:R-:W-:Y:S01]  /*0940*/  IMAD R189, R189, 0x400, R0 ;  /* 0x00000400bdbd7824 */ /* 0x000fe200078e0200 */
[----:B------:R-:W-:Y:S01]  /*0950*/  LOP3.LUT R2, R4, R9, R2, 0x1e, !PT ;  /* 0x0000000904027212 */ /* 0x000fe200078e1e02 */
[----:B------:R-:W-:Y:S01]  /*0960*/  IMAD R180, R180, 0x400, R0 ;  /* 0x00000400b4b47824 */ /* 0x000fe200078e0200 */
[----:B------:R-:W-:Y:S01]  /*0970*/  LOP3.LUT R4, R7, R4, RZ, 0x3c, !PT ;  /* 0x0000000407047212 */ /* 0x000fe200078e3cff */
[----:B------:R1:W-:Y:S01]  /*0980*/  STL [R1+0x4], R6 ;  /* 0x0000040601007387 */ /* 0x0003e20000100800 */
[----:B------:R-:W-:Y:S01]  /*0990*/  LOP3.LUT R188, R2, R0, RZ, 0xfc, !PT ;  /* 0x0000000002bc7212 */ /* 0x000fe200078efcff */
[----:B------:R-:W-:Y:S01]  /*09a0*/  IMAD.MOV.U32 R0, RZ, RZ, 0x40 ;  /* 0x00000040ff007424 */ /* 0x000fe200078e00ff */
[----:B------:R-:W-:Y:S01]  /*09b0*/  SEL R178, R5, 0xffffffe0, !P4 ;  /* 0xffffffe005b27807 */ /* 0x000fe20006000000 */
[----:B------:R-:W-:Y:S01]  /*09c0*/  IMAD.IADD R189, R189, 0x1, R4 ;  /* 0x00000001bdbd7824 */ /* 0x000fe200078e0204 */
[----:B------:R-:W-:Y:S01]  /*09d0*/  SEL R5, R5, 0xffffffe0, !P1 ;  /* 0xffffffe005057807 */ /* 0x000fe20004800000 */
[----:B------:R-:W-:Y:S01]  /*09e0*/  IMAD.IADD R180, R4, 0x1, R180 ;  /* 0x0000000104b47824 */ /* 0x000fe200078e02b4 */
[----:B------:R-:W-:Y:S01]  /*09f0*/  SEL R0, R0, 0xffffffc0, !P3 ;  /* 0xffffffc000007807 */ /* 0x000fe20005800000 */
[----:B------:R-:W-:Y:S01]  /*0a00*/  IMAD.IADD R179, R176, 0x1, R178 ;  /* 0x00000001b0b37824 */ /* 0x000fe200078e02b2 */
[----:B------:R-:W-:Y:S01]  /*0a10*/  IADD3 R2, R8, -0x40, RZ ;  /* 0xffffffc008027810 */ /* 0x000fe20007ffe0ff */
[----:B------:R-:W-:Y:S01]  /*0a20*/  IMAD.IADD R198, R199, 0x1, R5 ;  /* 0x00000001c7c67824 */ /* 0x000fe200078e0205 */
[C---:B------:R-:W-:Y:S01]  /*0a30*/  IADD3 R250, R247.reuse, 0x40, RZ ;  /* 0x00000040f7fa7810 */ /* 0x040fe20007ffe0ff */
[----:B------:R-:W-:Y:S01]  /*0a40*/  IMAD.IADD R177, R176, 0x1, R0 ;  /* 0x00000001b0b17824 */ /* 0x000fe200078e0200 */
[----:B------:R-:W-:Y:S01]  /*0a50*/  @P2 IADD3 R250, R247, -0x40, RZ ;  /* 0xffffffc0f7fa2810 */ /* 0x000fe20007ffe0ff */
[----:B------:R-:W-:Y:S01]  /*0a60*/  IMAD.IADD R200, R199, 0x1, R197 ;  /* 0x00000001c7c87824 */ /* 0x000fe200078e02c5 */
[----:B------:R-:W-:Y:S01]  /*0a70*/  SHF.R.S32.HI R4, RZ, 0x1f, R2 ;  /* 0x0000001fff047819 */ /* 0x000fe20000011402 */
[----:B------:R-:W-:Y:S01]  /*0a80*/  IMAD.SHL.U32 R244, R2, 0x4, RZ ;  /* 0x0000000402f47824 */ /* 0x000fe200078e00ff */
[----:B------:R-:W-:Y:S01]  /*0a90*/  LEA R180, R180, 0xa000, 0x1 ;  /* 0x0000a000b4b47811 */ /* 0x000fe200078e08ff */
[----:B------:R-:W-:Y:S01]  /*0aa0*/  IMAD.IADD R178, R178, 0x1, R177 ;  /* 0x00000001b2b27824 */ /* 0x000fe200078e02b1 */
[----:B------:R-:W-:Y:S01]  /*0ab0*/  SHF.L.U64.HI R245, R2, 0x2, R4 ;  /* 0x0000000202f57819 */ /* 0x000fe20000010204 */
[----:B------:R-:W-:-:S02]  /*0ac0*/  IMAD.IADD R252, R5, 0x1, R247 ;  /* 0x0000000105fc7824 */ /* 0x000fc400078e02f7 */
[----:B------:R-:W-:Y:S02]  /*0ad0*/  IMAD.IADD R197, R197, 0x1, R198 ;  /* 0x00000001c5c57824 */ /* 0x000fe400078e02c6 */
[----:B------:R-:W-:Y:S02]  /*0ae0*/  IMAD.IADD R251, R5, 0x1, R250 ;  /* 0x0000000105fb7824 */ /* 0x000fe400078e02fa */
.L_x_1208:
[----:B------:R-:W-:Y:S01]  /*0af0*/  ULDC.64 UR6, c[0x0][0x258] ;  /* 0x0000960000067ab9 */ /* 0x000fe20000000a00 */
[----:B------:R-:W-:Y:S01]  /*0b00*/  ISETP.NE.U32.AND P1, PT, RZ, c[0x0][0x250], PT ;  /* 0x00009400ff007a0c */ /* 0x000fe20003f25070 */
[----:B------:R-:W-:Y:S02]  /*0b10*/  UISETP.NE.U32.AND UP1, UPT, URZ, UR6, UPT ;  /* 0x000000063f00728c */ /* 0x000fe4000bf25070 */
[----:B------:R-:W-:Y:S01]  /*0b20*/  ULDC.64 UR8, c[0x0][0x258] ;  /* 0x0000960000087ab9 */ /* 0x000fe20000000a00 */
[----:B------:R-:W-:Y:S01]  /*0b30*/  ISETP.NE.AND.EX P1, PT, RZ, c[0x0][0x254], PT, P1 ;  /* 0x00009500ff007a0c */ /* 0x000fe20003f25310 */
[----:B------:R-:W-:-:S06]  /*0b40*/  UISETP.NE.AND.EX UP1, UPT, URZ, UR7, UPT, UP1 ;  /* 0x000000073f00728c */ /* 0x000fcc000bf25310 */
[----:B------:R-:W-:-:S05]  /*0b50*/  PLOP3.LUT P0, PT, PT, PT, UP1, 0x80, 0x0 ;  /* 0x000000000000781c */ /* 0x000fca0003f0f018 */
[----:B------:R-:W-:Y:S01]  /*0b60*/  @UP1 UMOV UR6, 0x4 ;  /* 0x0000000400061882 */ /* 0x000fe20000000000 */
[----:B---3--:R-:W2:Y:S01]  /*0b70*/  @P1 S2R R7, SR_CTAID.Y ;  /* 0x0000000000071919 */ /* 0x008ea20000002600 */
[----:B-1----:R-:W-:-:S06]  /*0b80*/  @P1 IMAD.MOV.U32 R6, RZ, RZ, 0x4 ;  /* 0x00000004ff061424 */ /* 0x002fcc00078e00ff */
[----:B------:R-:W1:Y:S01]  /*0b90*/  @P0 S2R R0, SR_CTAID.Y ;  /* 0x0000000000000919 */ /* 0x000e620000002600 */
[----:B--2---:R-:W-:-:S06]  /*0ba0*/  @P1 IMAD.WIDE R6, R7, R6, c[0x0][0x250] ;  /* 0x0000940007061625 */ /* 0x004fcc00078e0206 */
[----:B------:R-:W2:Y:S01]  /*0bb0*/  @P1 LDG.E R6, [R6.64] ;  /* 0x0000000406061981 */ /* 0x000ea2000c1e1900 */
[----:B-1----:R-:W1:Y:S02]  /*0bc0*/  @P0 R2UR UR7, R0 ;  /* 0x00000000000703c2 */ /* 0x002e6400000e0000 */
[----:B-1----:R-:W-:Y:S02]  /*0bd0*/  @UP1 UIMAD.WIDE UR6, UR7, UR6, UR8 ;  /* 0x00000006070612a5 */ /* 0x002fe4000f8e0208 */
[----:B------:R-:W-:Y:S02]  /*0be0*/  UMOV UR25, URZ ;  /* 0x0000003f00197c82 */ /* 0x000fe40008000000 */
[----:B------:R-:W-:Y:S02]  /*0bf0*/  ULDC.64 UR8, c[0x0][0x218] ;  /* 0x0000860000087ab9 */ /* 0x000fe40000000a00 */
[----:B------:R-:W-:Y:S02]  /*0c00*/  IMAD.U32 R4, RZ, RZ, UR6 ;  /* 0x00000006ff047e24 */ /* 0x000fe4000f8e00ff */
[----:B------:R-:W-:Y:S01]  /*0c10*/  IMAD.U32 R5, RZ, RZ, UR7 ;  /* 0x00000007ff057e24 */ /* 0x000fe2000f8e00ff */
[----:B------:R-:W-:-:S04]  /*0c20*/  ULDC.64 UR6, c[0x0][0x268] ;  /* 0x00009a0000067ab9 */ /* 0x000fc80000000a00 */
[----:B------:R-:W3:Y:S01]  /*0c30*/  @P0 LDG.E R0, [R4.64] ;  /* 0x0000000404000981 */ /* 0x000ee2000c1e1900 */
[----:B------:R-:W-:-:S04]  /*0c40*/  @!UP1 UISETP.NE.U32.AND UP0, UPT, URZ, UR6, UPT ;  /* 0x000000063f00928c */ /* 0x000fc8000bf05070 */
[----:B------:R-:W-:-:S04]  /*0c50*/  @!UP1 UISETP.NE.AND.EX UP0, UPT, URZ, UR7, UPT, UP0 ;  /* 0x000000073f00928c */ /* 0x000fc8000bf05300 */
[----:B------:R-:W-:Y:S02]  /*0c60*/  @!UP1 USEL UR9, URZ, UR9, !UP0 ;  /* 0x000000093f099287 */ /* 0x000fe4000c000000 */
[----:B------:R-:W-:Y:S01]  /*0c70*/  USHF.L.U32 UR6, UR39, 0x7, URZ ;  /* 0x0000000727067899 */ /* 0x000fe2000800063f */
[----:B--2---:R-:W1:Y:S08]  /*0c80*/  @P1 R2UR UR25, R6 ;  /* 0x00000000061913c2 */ /* 0x004e7000000e0000 */
[----:B---3--:R-:W1:Y:S02]  /*0c90*/  @P0 R2UR UR10, R0 ;  /* 0x00000000000a03c2 */ /* 0x008e6400000e0000 */
[----:B-1----:R-:W-:-:S02]  /*0ca0*/  @UP1 UIADD3 UR7, UR10, -UR25, URZ ;  /* 0x800000190a071290 */ /* 0x002fc4000fffe03f */
        /* <DEDUP_REMOVED lines=9> */
[----:B------:R-:W4:Y:S01]  /*0d40*/  S2R R7, SR_CTAID.X ;  /* 0x0000000000077919 */ /* 0x000f220000002500 */
[----:B------:R-:W-:Y:S01]  /*0d50*/  ULDC UR7, c[0x0][0x1c8] ;  /* 0x0000720000077ab9 */ /* 0x000fe20000000800 */
[----:B------:R-:W-:Y:S01]  /*0d60*/  ISETP.NE.AND P3, PT, RZ, c[0x0][0x1c8], PT ;  /* 0x00007200ff007a0c */ /* 0x000fe20003f65270 */
[----:B------:R-:W-:Y:S02]  /*0d70*/  ULDC UR55, c[0x0][0x214] ;  /* 0x0000850000377ab9 */ /* 0x000fe40000000800 */
[----:B------:R-:W5:Y:S01]  /*0d80*/  S2UR UR33, SR_CTAID.Y ;  /* 0x00000000002179c3 */ /* 0x000f620000002600 */
[----:B------:R-:W-:-:S02]  /*0d90*/  UISETP.NE.U32.AND UP1, UPT, URZ, UR8, UPT ;  /* 0x000000083f00728c */ /* 0x000fc4000bf25070 */
[----:B------:R-:W-:Y:S02]  /*0da0*/  UIADD3 UR26, UR55, 0x3f, URZ ;  /* 0x0000003f371a7890 */ /* 0x000fe4000fffe03f */
[----:B------:R-:W-:Y:S02]  /*0db0*/  ULDC.U8 UR8, c[0x0][0x328] ;  /* 0x0000ca0000087ab9 */ /* 0x000fe40000000000 */
[----:B------:R-:W-:Y:S02]  /*0dc0*/  UISETP.NE.AND UP0, UPT, UR8, URZ, UPT ;  /* 0x0000003f0800728c */ /* 0x000fe4000bf05270 */
[----:B------:R-:W-:Y:S01]  /*0dd0*/  USHF.R.S32.HI UR8, URZ, 0x1f, UR26 ;  /* 0x0000001f3f087899 */ /* 0x000fe2000801141a */
[----:B---3--:R-:W3:Y:S01]  /*0de0*/  MUFU.RCP R4, R4 ;  /* 0x0000000400047308 */ /* 0x008ee20000001000 */
[----:B------:R-:W-:Y:S02]  /*0df0*/  UISETP.NE.AND.EX UP1, UPT, URZ, UR9, UPT, UP1 ;  /* 0x000000093f00728c */ /* 0x000fe4000bf25310 */
[----:B------:R-:W-:Y:S01]  /*0e00*/  ULEA.HI UR31, UR8, UR26, URZ, 0x6 ;  /* 0x0000001a081f7291 */ /* 0x000fe2000f8f303f */
[----:B-1----:R-:W-:Y:S01]  /*0e10*/  IABS R2, R2 ;  /* 0x0000000200027213 */ /* 0x002fe20000000000 */
[----:B--2---:R-:W-:-:S02]  /*0e20*/  ULOP3.LUT UR7, UR38, UR7, URZ, 0x3c, !UPT ;  /* 0x0000000726077292 */ /* 0x004fc4000f8e3c3f */
[----:B------:R-:W-:Y:S02]  /*0e30*/  ULDC UR27, c[0x0][0x214] ;  /* 0x00008500001b7ab9 */ /* 0x000fe40000000800 */
[----:B------:R-:W-:Y:S02]  /*0e40*/  ULDC UR36, c[0x0][0x22c] ;  /* 0x00008b0000247ab9 */ /* 0x000fe40000000800 */
[----:B------:R-:W-:Y:S01]  /*0e50*/  ISETP.LE.AND P2, PT, RZ, UR7, PT ;  /* 0x00000007ff007c0c */ /* 0x000fe2000bf43270 */
[----:B------:R-:W-:Y:S02]  /*0e60*/  ULDC UR9, c[0x0][0x1c0] ;  /* 0x0000700000097ab9 */ /* 0x000fe40000000800 */
[----:B-----5:R-:W-:Y:S01]  /*0e70*/  UIMAD.WIDE UR10, UR33, 0x80, URZ ;  /* 0x00000080210a78a5 */ /* 0x020fe2000f8e023f */
[----:B---3--:R-:W-:Y:S01]  /*0e80*/  IADD3 R4, R4, 0xffffffe, RZ ;  /* 0x0ffffffe04047810 */ /* 0x008fe20007ffe0ff */
[----:B------:R-:W-:Y:S02]  /*0e90*/  @UP0 UIMAD UR7, UR33, UR27, URZ ;  /* 0x0000001b210702a4 */ /* 0x000fe4000f8e023f */
[----:B------:R-:W-:Y:S01]  /*0ea0*/  USEL UR44, UR10, URZ, UP1 ;  /* 0x0000003f0a2c7287 */ /* 0x000fe20008800000 */
[----:B------:R-:W1:Y:S01]  /*0eb0*/  F2I.FTZ.U32.TRUNC.NTZ R5, R4 ;  /* 0x0000000400057305 */ /* 0x000e62000021f000 */
[----:B------:R-:W-:-:S02]  /*0ec0*/  ULOP3.LUT UR10, UR31, 0xffffffc0, URZ, 0xc0, !UPT ;  /* 0xffffffc01f0a7892 */ /* 0x000fc4000f8ec03f */
[----:B------:R-:W-:Y:S02]  /*0ed0*/  UIMAD UR36, UR38, UR36, URZ ;  /* 0x00000024262472a4 */ /* 0x000fe4000f8e023f */
[----:B------:R-:W-:Y:S02]  /*0ee0*/  @!UP0 UIMAD UR9, UR33, UR9, UR38 ;  /* 0x00000009210982a4 */ /* 0x000fe4000f8e0226 */
[----:B------:R-:W-:Y:S02]  /*0ef0*/  UIADD3 UR10, UR10, -0x40, URZ ;  /* 0xffffffc00a0a7890 */ /* 0x000fe4000fffe03f */
[----:B------:R-:W-:Y:S02]  /*0f00*/  ULDC.U8 UR28, c[0x0][0x3d0] ;  /* 0x0000f400001c7ab9 */ /* 0x000fe40000000000 */
[----:B------:R-:W-:Y:S02]  /*0f10*/  ULDC UR29, c[0x0][0x234] ;  /* 0x00008d00001d7ab9 */ /* 0x000fe40000000800 */
[----:B------:R-:W-:-:S02]  /*0f20*/  ULDC UR48, c[0x0][0x1c0] ;  /* 0x0000700000307ab9 */ /* 0x000fc40000000800 */
[----:B------:R-:W-:Y:S01]  /*0f30*/  USEL UR41, UR11, URZ, UP1 ;  /* 0x0000003f0b297287 */ /* 0x000fe20008800000 */
[--C-:B-1----:R-:W-:Y:S01]  /*0f40*/  IMAD.MOV R0, RZ, RZ, -R5.reuse ;  /* 0x000000ffff007224 */ /* 0x102fe200078e0a05 */
[----:B------:R-:W-:Y:S01]  /*0f50*/  @UP0 UIMAD UR29, UR38, UR29, UR7 ;  /* 0x0000001d261d02a4 */ /* 0x000fe2000f8e0207 */
[----:B------:R-:W-:Y:S01]  /*0f60*/  IMAD.MOV.U32 R4, RZ, RZ, RZ ;  /* 0x000000ffff047224 */ /* 0x000fe200078e00ff */
[----:B------:R-:W-:Y:S01]  /*0f70*/  USHF.R.S32.HI UR37, URZ, 0x1f, UR25 ;  /* 0x0000001f3f257899 */ /* 0x000fe20008011419 */
[----:B------:R-:W-:Y:S01]  /*0f80*/  IMAD R0, R0, R6, RZ ;  /* 0x0000000600007224 */ /* 0x000fe200078e02ff */
[----:B------:R-:W-:Y:S02]  /*0f90*/  USHF.R.S32.HI UR30, URZ, 0x1f, UR6 ;  /* 0x0000001f3f1e7899 */ /* 0x000fe40008011406 */
[----:B------:R-:W-:Y:S01]  /*0fa0*/  USHF.R.S32.HI UR40, URZ, 0x1f, UR33 ;  /* 0x0000001f3f287899 */ /* 0x000fe20008011421 */
[----:B------:R-:W-:Y:S01]  /*0fb0*/  IMAD.HI.U32 R0, R5, R0, R4 ;  /* 0x0000000005007227 */ /* 0x000fe200078e0004 */
[----:B------:R-:W-:-:S02]  /*0fc0*/  USHF.R.S32.HI UR47, URZ, 0x1f, UR38 ;  /* 0x0000001f3f2f7899 */ /* 0x000fc40008011426 */
[----:B------:R-:W-:Y:S01]  /*0fd0*/  USHF.R.S32.HI UR48, URZ, 0x1f, UR48 ;  /* 0x0000001f3f307899 */ /* 0x000fe20008011430 */
[----:B------:R-:W-:Y:S01]  /*0fe0*/  IMAD.MOV.U32 R4, RZ, RZ, R2 ;  /* 0x000000ffff047224 */ /* 0x000fe200078e0002 */
[----:B------:R-:W-:Y:S02]  /*0ff0*/  USHF.R.S32.HI UR45, URZ, 0x1f, UR36 ;  /* 0x0000001f3f2d7899 */ /* 0x000fe40008011424 */
[----:B------:R-:W-:Y:S01]  /*1000*/  @!UP0 UIMAD UR29, UR9, UR27, URZ ;  /* 0x0000001b091d82a4 */ /* 0x000fe2000f8e023f */
[----:B------:R-:W-:Y:S01]  /*1010*/  IMAD.HI.U32 R0, R0, R4, RZ ;  /* 0x0000000400007227 */ /* 0x000fe200078e00ff */
[----:B------:R-:W-:-:S03]  /*1020*/  USHF.R.S32.HI UR11, URZ, 0x1f, UR10 ;  /* 0x0000001f3f0b7899 */ /* 0x000fc6000801140a */
[----:B------:R-:W-:-:S04]  /*1030*/  IMAD.MOV R2, RZ, RZ, -R0 ;  /* 0x000000ffff027224 */ /* 0x000fc800078e0a00 */
[----:B------:R-:W-:Y:S02]  /*1040*/  IMAD R2, R6, R2, R4 ;  /* 0x0000000206027224 */ /* 0x000fe400078e0204 */
[----:B----4-:R-:W-:-:S03]  /*1050*/  IMAD.WIDE.U32 R4, R7, c[0x0][0x3d8], RZ ;  /* 0x0000f60007047a25 */ /* 0x010fc600078e00ff */
[----:B------:R-:W-:-:S13]  /*1060*/  ISETP.GT.U32.AND P1, PT, R6, R2, PT ;  /* 0x000000020600720c */ /* 0x000fda0003f24070 */
[----:B------:R-:W-:Y:S01]  /*1070*/  @!P1 IMAD.IADD R2, R2, 0x1, -R6 ;  /* 0x0000000102029824 */ /* 0x000fe200078e0a06 */
[----:B------:R-:W-:Y:S02]  /*1080*/  @!P1 IADD3 R0, R0, 0x1, RZ ;  /* 0x0000000100009810 */ /* 0x000fe40007ffe0ff */
[----:B------:R-:W-:Y:S02]  /*1090*/  ISETP.NE.AND P1, PT, RZ, UR28, PT ;  /* 0x0000001cff007c0c */ /* 0x000fe4000bf25270 */
[----:B------:R-:W-:Y:S01]  /*10a0*/  ISETP.GE.U32.AND P0, PT, R2, R6, PT ;  /* 0x000000060200720c */ /* 0x000fe20003f06070 */
[----:B------:R-:W-:Y:S01]  /*10b0*/  IMAD R2, R7, c[0x0][0x3dc], R5 ;  /* 0x0000f70007027a24 */ /* 0x000fe200078e0205 */
[----:B------:R-:W-:-:S04]  /*10c0*/  SEL R21, R4, RZ, P1 ;  /* 0x000000ff04157207 */ /* 0x000fc80000800000 */
[----:B------:R-:W-:-:S07]  /*10d0*/  SEL R20, R2, RZ, P1 ;  /* 0x000000ff02147207 */ /* 0x000fce0000800000 */
        /* <DEDUP_REMOVED lines=9> */
.L_x_1201:
[----:B------:R-:W-:Y:S02]  /*1170*/  ULDC UR7, c[0x0][0x1c0] ;  /* 0x0000700000077ab9 */ /* 0x000fe40000000800 */
[----:B------:R-:W-:Y:S02]  /*1180*/  UIMAD UR7, UR33, UR7, UR38 ;  /* 0x00000007210772a4 */ /* 0x000fe4000f8e0226 */
[----:B------:R-:W-:Y:S02]  /*1190*/  ULDC UR8, c[0x0][0x224] ;  /* 0x0000890000087ab9 */ /* 0x000fe40000000800 */
[----:B------:R-:W-:Y:S02]  /*11a0*/  UIMAD UR34, UR7, UR8, URZ ;  /* 0x00000008072272a4 */ /* 0x000fe4000f8e023f */
.L_x_1202:
[----:B------:R-:W2:Y:S01]  /*11b0*/  LDL R23, [R1] ;  /* 0x0000000001177983 */ /* 0x000ea20000100800 */
[----:B------:R-:W-:Y:S01]  /*11c0*/  ULDC.64 UR8, c[0x0][0x178] ;  /* 0x00005e0000087ab9 */ /* 0x000fe20000000a00 */
[----:B------:R-:W-:Y:S01]  /*11d0*/  SHF.R.S32.HI R12, RZ, 0x1f, R246 ;  /* 0x0000001fff0c7819 */ /* 0x000fe200000114f6 */
[----:B------:R-:W-:Y:S01]  /*11e0*/  UIMAD UR7, UR40, UR8, URZ ;  /* 0x00000008280772a4 */ /* 0x000fe2000f8e023f */
[----:B------:R-:W1:Y:S01]  /*11f0*/  S2R R22, SR_CTAID.Y ;  /* 0x0000000000167919 */ /* 0x000e620000002600 */
[----:B------:R-:W-:Y:S01]  /*1200*/  SHF.R.S32.HI R249, RZ, 0x1f, R248 ;  /* 0x0000001ffff97819 */ /* 0x000fe200000114f8 */
[----:B------:R-:W-:Y:S01]  /*1210*/  UIADD3 UR25, UP0, UR6, UR25, URZ ;  /* 0x0000001906197290 */ /* 0x000fe2000ff1e03f */
[----:B------:R-:W-:Y:S01]  /*1220*/  IMAD R4, R12, c[0x0][0x1a0], RZ ;  /* 0x000068000c047a24 */ /* 0x000fe200078e02ff */
[----:B------:R-:W-:Y:S01]  /*1230*/  UIMAD UR32, UR33, UR9, UR7 ;  /* 0x00000009212072a4 */ /* 0x000fe2000f8e0207 */
[----:B------:R-:W-:Y:S01]  /*1240*/  IMAD.WIDE.U32 R10, R246, c[0x0][0x1a0], RZ ;  /* 0x00006800f60a7a25 */ /* 0x000fe200078e00ff */
[----:B------:R-:W-:-:S02]  /*1250*/  UIADD3.X UR30, UR37, UR30, URZ, UP0, !UPT ;  /* 0x0000001e251e7290 */ /* 0x000fc400087fe43f */
[----:B------:R-:W-:Y:S01]  /*1260*/  ULDC.64 UR8, c[0x0][0x1a8] ;  /* 0x00006a0000087ab9 */ /* 0x000fe20000000a00 */
[----:B------:R-:W-:Y:S01]  /*1270*/  IMAD R4, R246, c[0x0][0x1a4], R4 ;  /* 0x00006900f6047a24 */ /* 0x000fe200078e0204 */
[----:B------:R-:W-:Y:S01]  /*1280*/  UIMAD UR7, UR47, UR8, URZ ;  /* 0x000000082f0772a4 */ /* 0x000fe2000f8e023f */
[----:B------:R-:W-:Y:S01]  /*1290*/  IMAD.U32 R2, RZ, RZ, UR25 ;  /* 0x00000019ff027e24 */ /* 0x000fe2000f8e00ff */
[----:B------:R-:W-:Y:S01]  /*12a0*/  ULDC.64 UR26, c[0x0][0x180] ;  /* 0x00006000001a7ab9 */ /* 0x000fe20000000a00 */
[----:B------:R-:W-:Y:S01]  /*12b0*/  IMAD.IADD R5, R11, 0x1, R4 ;  /* 0x000000010b057824 */ /* 0x000fe200078e0204 */
[----:B------:R-:W-:Y:S01]  /*12c0*/  UIMAD UR35, UR38, UR9, UR7 ;  /* 0x00000009262372a4 */ /* 0x000fe2000f8e0207 */
[----:B------:R-:W-:Y:S01]  /*12d0*/  IMAD.MOV.U32 R4, RZ, RZ, R10 ;  /* 0x000000ffff047224 */ /* 0x000fe200078e000a */
[----:B------:R-:W-:Y:S01]  /*12e0*/  UIMAD UR26, UR40, UR26, URZ ;  /* 0x0000001a281a72a4 */ /* 0x000fe2000f8e023f */
[----:B------:R-:W-:Y:S01]  /*12f0*/  IMAD R8, R13, c[0x0][0x1b8], RZ ;  /* 0x00006e000d087a24 */ /* 0x000fe200078e02ff */
[----:B------:R-:W-:Y:S01]  /*1300*/  ULDC.64 UR8, c[0x0][0x368] ;  /* 0x0000da0000087ab9 */ /* 0x000fe20000000a00 */
[----:B------:R-:W-:Y:S01]  /*1310*/  IMAD.WIDE.U32 R4, R2, c[0x0][0x1a0], R4 ;  /* 0x0000680002047a25 */ /* 0x000fe200078e0004 */
[----:B------:R-:W-:-:S02]  /*1320*/  UIMAD UR7, UR40, UR8, URZ ;  /* 0x00000008280772a4 */ /* 0x000fc4000f8e023f */
[----:B------:R-:W-:Y:S01]  /*1330*/  UIMAD UR26, UR33, UR27, UR26 ;  /* 0x0000001b211a72a4 */ /* 0x000fe2000f8e021a */
[----:B------:R-:W-:Y:S01]  /*1340*/  IMAD R2, R0, c[0x0][0x1bc], R8 ;  /* 0x00006f0000027a24 */ /* 0x000fe200078e0208 */
[----:B------:R-:W-:Y:S01]  /*1350*/  UIMAD UR28, UR33, UR9, UR7 ;  /* 0x00000009211c72a4 */ /* 0x000fe2000f8e0207 */
[----:B-1----:R-:W-:Y:S02]  /*1360*/  IMAD.WIDE.U32 R6, R22, c[0x0][0x188], R248 ;  /* 0x0000620016067a25 */ /* 0x002fe400078e00f8 */
[----:B------:R-:W-:Y:S02]  /*1370*/  ULDC.64 UR8, c[0x0][0x188] ;  /* 0x0000620000087ab9 */ /* 0x000fe40000000a00 */
[----:B------:R-:W-:Y:S01]  /*1380*/  UIMAD UR8, UR40, UR8, URZ ;  /* 0x00000008280872a4 */ /* 0x000fe2000f8e023f */
[----:B------:R-:W-:-:S03]  /*1390*/  IMAD.WIDE.U32 R14, R246, c[0x0][0x198], RZ ;  /* 0x00006600f60e7a25 */ /* 0x000fc600078e00ff */
[----:B------:R-:W-:Y:S01]  /*13a0*/  UIMAD UR6, UR33, UR9, UR8 ;  /* 0x00000009210672a4 */ /* 0x000fe2000f8e0208 */
[----:B------:R-:W-:Y:S02]  /*13b0*/  IMAD.WIDE.U32 R8, R22, c[0x0][0x368], R248 ;  /* 0x0000da0016087a25 */ /* 0x000fe400078e00f8 */
[----:B------:R-:W-:-:S03]  /*13c0*/  ULDC.64 UR8, c[0x0][0x1a0] ;  /* 0x0000680000087ab9 */ /* 0x000fc60000000a00 */
[----:B------:R-:W-:Y:S01]  /*13d0*/  IADD3 R7, R7, UR6, RZ ;  /* 0x0000000607077c10 */ /* 0x000fe2000fffe0ff */
[----:B------:R-:W-:Y:S01]  /*13e0*/  UIMAD UR6, UR30, UR8, URZ ;  /* 0x000000081e0672a4 */ /* 0x000fe2000f8e023f */
[----:B------:R-:W-:-:S03]  /*13f0*/  IADD3 R9, R9, UR28, RZ ;  /* 0x0000001c09097c10 */ /* 0x000fc6000fffe0ff */
[----:B------:R-:W-:Y:S01]  /*1400*/  IMAD.WIDE.U32 R6, R0, c[0x0][0x1b8], R6 ;  /* 0x00006e0000067a25 */ /* 0x000fe200078e0006 */
[----:B------:R-:W-:-:S03]  /*1410*/  UIMAD UR6, UR25, UR9, UR6 ;  /* 0x00000009190672a4 */ /* 0x000fc6000f8e0206 */
[----:B------:R-:W-:Y:S01]  /*1420*/  IMAD.IADD R2, R7, 0x1, R2 ;  /* 0x0000000107027824 */ /* 0x000fe200078e0202 */
[----:B------:R-:W-:Y:S01]  /*1430*/  IADD3 R18, P0, R6, R4, RZ ;  /* 0x0000000406127210 */ /* 0x000fe20007f1e0ff */
[----:B------:R-:W-:Y:S02]  /*1440*/  IMAD R4, R12, c[0x0][0x198], RZ ;  /* 0x000066000c047a24 */ /* 0x000fe400078e02ff */
[----:B------:R-:W-:Y:S01]  /*1450*/  IMAD.WIDE.U32 R6, R22, c[0x0][0x180], R248 ;  /* 0x0000600016067a25 */ /* 0x000fe200078e00f8 */
[----:B------:R-:W-:Y:S01]  /*1460*/  IADD3.X R19, R2, UR6, R5, P0, !PT ;  /* 0x0000000602137c10 */ /* 0x000fe200087fe405 */
[----:B------:R-:W-:Y:S01]  /*1470*/  ULDC.64 UR6, c[0x0][0x378] ;  /* 0x0000de0000067ab9 */ /* 0x000fe20000000a00 */
[C---:B------:R-:W-:Y:S01]  /*1480*/  IADD3 R2, P0, R246.reuse, UR10, RZ ;  /* 0x0000000af6027c10 */ /* 0x040fe2000ff1e0ff */
[----:B------:R-:W-:Y:S01]  /*1490*/  IMAD R4, R246, c[0x0][0x19c], R4 ;  /* 0x00006700f6047a24 */ /* 0x000fe200078e0204 */
[----:B------:R-:W-:Y:S01]  /*14a0*/  IADD3 R7, R7, UR26, RZ ;  /* 0x0000001a07077c10 */ /* 0x000fe2000fffe0ff */
[----:B------:R-:W-:Y:S01]  /*14b0*/  UIMAD UR6, UR47, UR6, URZ ;  /* 0x000000062f0672a4 */ /* 0x000fe2000f8e023f */
[----:B------:R-:W-:Y:S01]  /*14c0*/  IADD3.X R16, R12, UR11, RZ, P0, !PT ;  /* 0x0000000b0c107c10 */ /* 0x000fe200087fe4ff */
[----:B------:R-:W-:Y:S01]  /*14d0*/  IMAD.WIDE.U32 R10, R2, c[0x0][0x190], R248 ;  /* 0x00006400020a7a25 */ /* 0x000fe200078e00f8 */
[----:B------:R-:W-:-:S02]  /*14e0*/  ULDC.64 UR26, c[0x0][0x198] ;  /* 0x00006600001a7ab9 */ /* 0x000fc40000000a00 */
[----:B------:R-:W-:Y:S01]  /*14f0*/  UIMAD UR28, UR38, UR7, UR6 ;  /* 0x00000007261c72a4 */ /* 0x000fe2000f8e0206 */
[----:B------:R-:W-:Y:S01]  /*1500*/  IMAD R5, R16, c[0x0][0x190], RZ ;  /* 0x0000640010057a24 */ /* 0x000fe200078e02ff */
[----:B------:R-:W-:Y:S02]  /*1510*/  UIMAD UR6, UR30, UR26, URZ ;  /* 0x0000001a1e0672a4 */ /* 0x000fe4000f8e023f */
[----:B------:R-:W-:Y:S01]  /*1520*/  USHF.L.U32 UR7, UR8, 0x6, URZ ;  /* 0x0000000608077899 */ /* 0x000fe2000800063f */
[----:B------:R-:W-:Y:S01]  /*1530*/  IMAD R12, R2, c[0x0][0x194], R5 ;  /* 0x00006500020c7a24 */ /* 0x000fe200078e0205 */
[----:B------:R-:W-:Y:S01]  /*1540*/  UIMAD UR6, UR25, UR27, UR6 ;  /* 0x0000001b190672a4 */ /* 0x000fe2000f8e0206 */
[----:B------:R-:W-:Y:S02]  /*1550*/  IMAD.IADD R5, R15, 0x1, R4 ;  /* 0x000000010f057824 */ /* 0x000fe400078e0204 */
[----:B------:R-:W-:Y:S02]  /*1560*/  IMAD.IADD R11, R11, 0x1, R12 ;  /* 0x000000010b0b7824 */ /* 0x000fe400078e020c */
[----:B------:R-:W-:-:S02]  /*1570*/  IMAD R12, R13, c[0x0][0x1b0], RZ ;  /* 0x00006c000d0c7a24 */ /* 0x000fc400078e02ff */
[----:B------:R-:W-:Y:S02]  /*1580*/  IMAD.U32 R13, RZ, RZ, UR25 ;  /* 0x00000019ff0d7e24 */ /* 0x000fe4000f8e00ff */
[----:B------:R-:W-:Y:S02]  /*1590*/  IMAD.MOV.U32 R4, RZ, RZ, R14 ;  /* 0x000000ffff047224 */ /* 0x000fe400078e000e */
[----:B------:R-:W-:-:S04]  /*15a0*/  IMAD.WIDE.U32 R14, R0, c[0x0][0x1b0], R6 ;  /* 0x00006c00000e7a25 */ /* 0x000fc800078e0006 */
[----:B------:R-:W-:Y:S02]  /*15b0*/  IMAD R17, R0, c[0x0][0x1b4], R12 ;  /* 0x00006d0000117a24 */ /* 0x000fe400078e020c */
[----:B------:R-:W-:-:S04]  /*15c0*/  IMAD.WIDE.U32 R6, R13, c[0x0][0x198], R4 ;  /* 0x000066000d067a25 */ /* 0x000fc800078e0004 */
[----:B------:R-:W-:Y:S01]  /*15d0*/  IMAD.WIDE.U32 R12, R22, c[0x0][0x178], R10 ;  /* 0x00005e00160c7a25 */ /* 0x000fe200078e000a */
[----:B------:R-:W-:Y:S01]  /*15e0*/  IADD3 R14, P0, R14, R6, RZ ;  /* 0x000000060e0e7210 */ /* 0x000fe20007f1e0ff */
[----:B------:R-:W1:Y:S02]  /*15f0*/  S2R R22, SR_CTAID.Z ;  /* 0x0000000000167919 */ /* 0x000e640000002700 */
[----:B------:R-:W-:Y:S01]  /*1600*/  IMAD R0, R16, c[0x0][0x370], RZ ;  /* 0x0000dc0010007a24 */ /* 0x000fe200078e02ff */
[----:B------:R-:W-:Y:S01]  /*1610*/  IADD3 R13, R13, UR32, RZ ;  /* 0x000000200d0d7c10 */ /* 0x000fe2000fffe0ff */
[----:B------:R-:W-:Y:S01]  /*1620*/  IMAD.WIDE.U32 R4, R2, c[0x0][0x370], R8 ;  /* 0x0000dc0002047a25 */ /* 0x000fe200078e0008 */
[----:B------:R-:W-:-:S03]  /*1630*/  LEA R8, P2, R18, c[0x0][0x170], 0x1 ;  /* 0x00005c0012087a11 */ /* 0x000fc600078408ff */
[----:B------:R-:W-:Y:S01]  /*1640*/  IMAD R10, R2, c[0x0][0x374], R0 ;  /* 0x0000dd00020a7a24 */ /* 0x000fe200078e0200 */
[----:B------:R-:W-:Y:S01]  /*1650*/  LEA.HI.X R9, R18, c[0x0][0x174], R19, 0x1, P2 ;  /* 0x00005d0012097a11 */ /* 0x000fe200010f0c13 */
[----:B------:R-:W-:Y:S02]  /*1660*/  IMAD.IADD R0, R15, 0x1, R17 ;  /* 0x000000010f007824 */ /* 0x000fe400078e0211 */
[----:B------:R-:W-:Y:S02]  /*1670*/  IMAD.IADD R5, R5, 0x1, R10 ;  /* 0x0000000105057824 */ /* 0x000fe400078e020a */
[----:B------:R-:W-:Y:S01]  /*1680*/  IMAD.SHL.U32 R16, R241, 0x2, RZ ;  /* 0x00000002f1107824 */ /* 0x000fe200078e00ff */
[----:B------:R-:W-:Y:S01]  /*1690*/  @P1 BAR.SYNC.DEFER_BLOCKING 0x0 ;  /* 0x0000000000001b1d */ /* 0x000fe20000010000 */
[----:B------:R-:W-:Y:S01]  /*16a0*/  IADD3.X R0, R0, UR6, R7, P0, !PT ;  /* 0x0000000600007c10 */ /* 0x000fe200087fe407 */
[----:B------:R-:W-:Y:S01]  /*16b0*/  USHF.L.U64.HI UR6, UR8, UR58, UR9 ;  /* 0x0000003a08067299 */ /* 0x000fe20008010209 */
[----:B------:R-:W-:Y:S01]  /*16c0*/  LEA R10, P0, R14, c[0x0][0x168], 0x1 ;  /* 0x00005a000e0a7a11 */ /* 0x000fe200078008ff */
[----:B------:R-:W-:-:S02]  /*16d0*/  IMAD.MOV.U32 R2, RZ, RZ, c[0x0][0x370] ;  /* 0x0000dc00ff027624 */ /* 0x000fc400078e00ff */
[----:B------:R-:W-:Y:S01]  /*16e0*/  ULDC.64 UR8, c[0x0][0x200] ;  /* 0x0000800000087ab9 */ /* 0x000fe20000000a00 */
[----:B------:R-:W-:Y:S02]  /*16f0*/  LEA.HI.X R11, R14, c[0x0][0x16c], R0, 0x1, P0 ;  /* 0x00005b000e0b7a11 */ /* 0x000fe400000f0c00 */
[----:B------:R-:W-:Y:S01]  /*1700*/  IADD3 R6, P0, R8, UR7, RZ ;  /* 0x0000000708067c10 */ /* 0x000fe2000ff1e0ff */
[----:B-1----:R-:W-:-:S03]  /*1710*/  IMAD.WIDE.U32 R14, R22, c[0x0][0x378], R4 ;  /* 0x0000de00160e7a25 */ /* 0x002fc600078e0004 */
[----:B------:R-:W-:Y:S01]  /*1720*/  IADD3.X R7, R9, UR6, RZ, P0, !PT ;  /* 0x0000000609077c10 */ /* 0x000fe200087fe4ff */
[----:B------:R-:W-:Y:S01]  /*1730*/  IMAD.WIDE.U32 R12, R22, c[0x0][0x1a8], R12 ;  /* 0x00006a00160c7a25 */ /* 0x000fe200078e000c */
[----:B------:R-:W-:Y:S02]  /*1740*/  IADD3 R4, P0, R6, UR7, RZ ;  /* 0x0000000706047c10 */ /* 0x000fe4000ff1e0ff */
[----:B------:R-:W-:Y:S01]  /*1750*/  IADD3 R0, R15, UR28, RZ ;  /* 0x0000001c0f007c10 */ /* 0x000fe2000fffe0ff */
[----:B------:R-:W-:Y:S01]  /*1760*/  UIADD3 UR28, UR10, UR29, URZ ;  /* 0x0000001d0a1c7290 */ /* 0x000fe2000fffe03f */
[C---:B------:R-:W-:Y:S02]  /*1770*/  LEA R204, P1, R14.reuse, c[0x0][0x330], 0x1 ;  /* 0x0000cc000ecc7a11 */ /* 0x040fe400078208ff */
[----:B------:R-:W-:Y:S01]  /*1780*/  IADD3.X R5, R7, UR6, RZ, P0, !PT ;  /* 0x0000000607057c10 */ /* 0x000fe200087fe4ff */
[----:B------:R-:W-:Y:S01]  /*1790*/  UIMAD.WIDE UR28, UR28, UR57, UR8 ;  /* 0x000000391c1c72a5 */ /* 0x000fe2000f8e0208 */
[----:B------:R-:W-:Y:S01]  /*17a0*/  LEA.HI.X R205, R14, c[0x0][0x334], R0, 0x1, P1 ;  /* 0x0000cd000ecd7a11 */ /* 0x000fe200008f0c00 */
[----:B------:R-:W-:Y:S01]  /*17b0*/  @!PT LDS RZ, [RZ] ;  /* 0x00000000fffff984 */ /* 0x000fe20000000800 */
[----:B------:R-:W-:Y:S01]  /*17c0*/  @!PT LDS RZ, [RZ] ;  /* 0x00000000fffff984 */ /* 0x000fe20000000800 */
[----:B------:R-:W-:Y:S01]  /*17d0*/  @!PT LDS RZ, [RZ] ;  /* 0x00000000fffff984 */ /* 0x000fe20000000800 */
[----:B------:R1:W-:Y:S01]  /*17e0*/  LDGSTS.E.BYPASS.LTC128B.128 [R16+0xa000], [R8.64] ;  /* 0x0a00000008107fae */ /* 0x0003e2000b901d44 */
[----:B------:R-:W-:Y:S01]  /*17f0*/  IADD3 R0, R13, UR35, RZ ;  /* 0x000000230d007c10 */ /* 0x000fe2000fffe0ff */
[----:B------:R-:W-:Y:S01]  /*1800*/  USHF.L.U64.HI UR9, UR26, UR58, UR27 ;  /* 0x0000003a1a097299 */ /* 0x000fe2000801021b */
[----:B------:R-:W-:Y:S01]  /*1810*/  LEA R202, P1, R12, c[0x0][0x160], 0x1 ;  /* 0x000058000cca7a11 */ /* 0x000fe200078208ff */
[----:B------:R3:W-:Y:S01]  /*1820*/  LDGSTS.E.BYPASS.LTC128B.128 [R16+0xb000], [R6.64] ;  /* 0x0b00000006107fae */ /* 0x0007e2000b901d44 */
[----:B------:R-:W-:-:S02]  /*1830*/  UMOV UR8, UR28 ;  /* 0x0000001c00087c82 */ /* 0x000fc40008000000 */
[----:B------:R-:W-:Y:S01]  /*1840*/  LEA.HI.X R203, R12, c[0x0][0x164], R0, 0x1, P1 ;  /* 0x000059000ccb7a11 */ /* 0x000fe200008f0c00 */
[----:B------:R4:W-:Y:S01]  /*1850*/  LDGSTS.E.BYPASS.LTC128B.128 [R16+0xc000], [R4.64] ;  /* 0x0c00000004107fae */ /* 0x0009e2000b901d44 */
[----:B------:R-:W-:Y:S01]  /*1860*/  IMAD.MOV.U32 R0, RZ, RZ, c[0x0][0x190] ;  /* 0x00006400ff007624 */ /* 0x000fe200078e00ff */
[----:B------:R-:W-:Y:S01]  /*1870*/  USHF.L.U32 UR26, UR26, 0x6, URZ ;  /* 0x000000061a1a7899 */ /* 0x000fe2000800063f */
[----:B-1----:R-:W-:-:S04]  /*1880*/  IADD3 R8, P0, R4, UR7, RZ ;  /* 0x0000000704087c10 */ /* 0x002fc8000ff1e0ff */
[----:B------:R-:W-:Y:S01]  /*1890*/  IADD3.X R9, R5, UR6, RZ, P0, !PT ;  /* 0x0000000605097c10 */ /* 0x000fe200087fe4ff */
[----:B------:R-:W-:Y:S01]  /*18a0*/  ULEA.HI.SX32 UR6, UR31, 0xffffffff, 0x1a ;  /* 0xffffffff1f067891 */ /* 0x000fe2000f8fd23f */
[----:B---3--:R-:W-:Y:S01]  /*18b0*/  IMAD.MOV.U32 R6, RZ, RZ, c[0x0][0x194] ;  /* 0x00006500ff067624 */ /* 0x008fe200078e00ff */
[----:B------:R-:W-:Y:S01]  /*18c0*/  LEA R14, P0, R0, R202, 0x6 ;  /* 0x000000ca000e7211 */ /* 0x000fe200078030ff */
[----:B----4-:R-:W-:Y:S01]  /*18d0*/  IMAD.MOV.U32 R5, RZ, RZ, c[0x0][0x374] ;  /* 0x0000dd00ff057624 */ /* 0x010fe200078e00ff */
[----:B------:R-:W-:Y:S01]  /*18e0*/  LEA R4, P1, R2, R204, 0x6 ;  /* 0x000000cc02047211 */ /* 0x000fe200078230ff */
[----:B------:R-:W-:Y:S01]  /*18f0*/  ULEA.HI UR7, UR6, UR6, URZ, 0x1 ;  /* 0x0000000606077291 */ /* 0x000fe2000f8f083f */
[----:B------:R1:W-:Y:S01]  /*1900*/  LDGSTS.E.BYPASS.LTC128B.128 [R16+0xd000], [R8.64] ;  /* 0x0d00000008107fae */ /* 0x0003e2000b901d44 */
[----:B------:R-:W-:Y:S02]  /*1910*/  LEA.HI.X R15, R0, R203, R6, 0x6, P0 ;  /* 0x000000cb000f7211 */ /* 0x000fe400000f3406 */
[----:B------:R-:W-:Y:S01]  /*1920*/  LEA.HI.X R5, R2, R205, R5, 0x6, P1 ;  /* 0x000000cd02057211 */ /* 0x000fe200008f3405 */
[----:B------:R-:W-:Y:S01]  /*1930*/  ULOP3.LUT UR7, UR7, 0xfffffffe, URZ, 0xc0, !UPT ;  /* 0xfffffffe07077892 */ /* 0x000fe2000f8ec03f */
[----:B------:R-:W0:Y:S01]  /*1940*/  LDGDEPBAR ;  /* 0x00000000000079af */ /* 0x000e220000000000 */
[----:B------:R-:W-:-:S02]  /*1950*/  IADD3 R0, R241, 0x1000, RZ ;  /* 0x00001000f1007810 */ /* 0x000fc40007ffe0ff */
[----:B------:R-:W-:Y:S01]  /*1960*/  UIADD3 UR7, UR6, -UR7, URZ ;  /* 0x8000000706077290 */ /* 0x000fe2000fffe03f */
[----:B------:R3:W-:Y:S03]  /*1970*/  LDGSTS.E.BYPASS.LTC128B.128 [R16+0x4000], [R204.64] ;  /* 0x04000000cc107fae */ /* 0x0007e6000b901d44 */
[----:B------:R-:W-:Y:S01]  /*1980*/  UISETP.NE.AND UP0, UPT, UR7, 0x1, UPT ;  /* 0x000000010700788c */ /* 0x000fe2000bf05270 */
[----:B------:R2:W-:Y:S02]  /*1990*/  LDGSTS.E.BYPASS.LTC128B.128 [R16+0x5000], [R4.64] ;  /* 0x0500000004107fae */ /* 0x0005e4000b901d44 */
[----:B------:R-:W-:-:S03]  /*19a0*/  UMOV UR7, UR29 ;  /* 0x0000001d00077c82 */ /* 0x000fc60008000000 */
[----:B------:R-:W-:-:S04]  /*19b0*/  PLOP3.LUT P0, PT, PT, PT, UP0, 0x80, 0x0 ;  /* 0x000000000000781c */ /* 0x000fc80003f0f008 */
[----:B------:R-:W-:Y:S02]  /*19c0*/  SEL R0, R0, R241, !P0 ;  /* 0x000000f100007207 */ /* 0x000fe40004000000 */
[----:B-1----:R-:W-:-:S03]  /*19d0*/  IADD3 R8, P1, R10, UR26, RZ ;  /* 0x0000001a0a087c10 */ /* 0x002fc6000ff3e0ff */
[----:B------:R-:W-:Y:S01]  /*19e0*/  IMAD.SHL.U32 R214, R0, 0x2, RZ ;  /* 0x0000000200d67824 */ /* 0x000fe200078e00ff */
[----:B------:R-:W-:Y:S02]  /*19f0*/  IADD3.X R9, R11, UR9, RZ, P1, !PT ;  /* 0x000000090b097c10 */ /* 0x000fe40008ffe4ff */
[----:B------:R-:W-:Y:S02]  /*1a00*/  IADD3 R6, P1, R8, UR26, RZ ;  /* 0x0000001a08067c10 */ /* 0x000fe4000ff3e0ff */
[----:B------:R3:W-:Y:S02]  /*1a10*/  LDGSTS.E.BYPASS.LTC128B.128 [R214], [R202.64] ;  /* 0x00000000cad67fae */ /* 0x0007e4000b901d44 */
[----:B------:R-:W-:Y:S02]  /*1a20*/  IADD3.X R7, R9, UR9, RZ, P1, !PT ;  /* 0x0000000909077c10 */ /* 0x000fe40008ffe4ff */
[----:B------:R3:W-:Y:S01]  /*1a30*/  LDGSTS.E.BYPASS.LTC128B.128 [R214+0x1000], [R14.64] ;  /* 0x010000000ed67fae */ /* 0x0007e2000b901d44 */
[----:B------:R-:W-:-:S03]  /*1a40*/  IADD3 R12, P1, R6, UR26, RZ ;  /* 0x0000001a060c7c10 */ /* 0x000fc6000ff3e0ff */
[----:B------:R3:W-:Y:S01]  /*1a50*/  LDGSTS.E.BYPASS.LTC128B.128 [R16+0x6000], [R10.64] ;  /* 0x060000000a107fae */ /* 0x0007e2000b901d44 */
[----:B------:R-:W-:-:S03]  /*1a60*/  IADD3.X R13, R7, UR9, RZ, P1, !PT ;  /* 0x00000009070d7c10 */ /* 0x000fc60008ffe4ff */
[----:B------:R3:W-:Y:S04]  /*1a70*/  LDGSTS.E.BYPASS.LTC128B.128 [R16+0x7000], [R8.64] ;  /* 0x0700000008107fae */ /* 0x0007e8000b901d44 */
[----:B------:R1:W-:Y:S04]  /*1a80*/  LDGSTS.E.BYPASS.LTC128B.128 [R16+0x8000], [R6.64] ;  /* 0x0800000006107fae */ /* 0x0003e8000b901d44 */
[----:B------:R3:W-:Y:S04]  /*1a90*/  LDGSTS.E.BYPASS.LTC128B.128 [R16+0x9000], [R12.64] ;  /* 0x090000000c107fae */ /* 0x0007e8000b901d44 */
[----:B------:R-:W0:Y:S01]  /*1aa0*/  LDGDEPBAR ;  /* 0x00000000000079af */ /* 0x000e220000000000 */
[----:B------:R-:W-:-:S02]  /*1ab0*/  ULDC UR31, c[0x0][0x224] ;  /* 0x00008900001f7ab9 */ /* 0x000fc40000000800 */
[----:B------:R-:W-:Y:S02]  /*1ac0*/  UIMAD.WIDE UR26, UR33, UR31, UR10 ;  /* 0x0000001f211a72a5 */ /* 0x000fe4000f8e020a */
[----:B------:R-:W-:Y:S01]  /*1ad0*/  UIMAD UR11, UR48, UR59, UR51 ;  /* 0x0000003b300b72a4 */ /* 0x000fe2000f8e0233 */
[----:B--2---:R-:W-:Y:S01]  /*1ae0*/  IMAD.SHL.U32 R4, R23, 0x4, RZ ;  /* 0x0000000417047824 */ /* 0x004fe200078e00ff */
[----:B------:R-:W-:Y:S01]  /*1af0*/  SHF.R.S32.HI R17, RZ, 0x1f, R23 ;  /* 0x0000001fff117819 */ /* 0x000fe20000011417 */
[----:B-1----:R-:W-:Y:S01]  /*1b00*/  IMAD.U32 R6, RZ, RZ, UR42 ;  /* 0x0000002aff067e24 */ /* 0x002fe2000f8e00ff */
[----:B------:R-:W-:-:S04]  /*1b10*/  DEPBAR.LE SB0, 0x1 ;  /* 0x000080400000791a */ /* 0x000fc80000000000 */
[----:B------:R-:W-:Y:S02]  /*1b20*/  SHF.L.U64.HI R2, R23, 0x2, R17 ;  /* 0x0000000217027819 */ /* 0x000fe40000010211 */
[----:B------:R-:W-:-:S04]  /*1b30*/  IADD3 R4, P2, R4, UR8, RZ ;  /* 0x0000000804047c10 */ /* 0x000fc8000ff5e0ff */
[----:B------:R-:W-:-:S05]  /*1b40*/  IADD3.X R5, R2, UR7, RZ, P2, !PT ;  /* 0x0000000702057c10 */ /* 0x000fca00097fe4ff */
[----:B------:R1:W5:Y:S04]  /*1b50*/  LDG.E R238, [R4.64] ;  /* 0x0000000404ee7981 */ /* 0x000368000c1e1900 */
[----:B------:R1:W5:Y:S04]  /*1b60*/  LDG.E R237, [R4.64+0x20] ;  /* 0x0000200404ed7981 */ /* 0x000368000c1e1900 */
[----:B------:R1:W5:Y:S04]  /*1b70*/  LDG.E R236, [R4.64+0x80] ;  /* 0x0000800404ec7981 */ /* 0x000368000c1e1900 */
[----:B------:R1:W5:Y:S01]  /*1b80*/  LDG.E R235, [R4.64+0xa0] ;  /* 0x0000a00404eb7981 */ /* 0x000362000c1e1900 */
[----:B------:R-:W-:Y:S01]  /*1b90*/  UIADD3 UR9, UP0, UR26, UR44, URZ ;  /* 0x0000002c1a097290 */ /* 0x000fe2000ff1e03f */
[----:B------:R-:W-:Y:S01]  /*1ba0*/  IMAD.U32 R7, RZ, RZ, UR43 ;  /* 0x0000002bff077e24 */ /* 0x000fe2000f8e00ff */
[----:B------:R-:W-:Y:S01]  /*1bb0*/  UIADD3 UR11, UR43, UR11, URZ ;  /* 0x0000000b2b0b7290 */ /* 0x000fe2000fffe03f */
[----:B------:R-:W-:Y:S01]  /*1bc0*/  BAR.SYNC.DEFER_BLOCKING 0x0 ;  /* 0x0000000000007b1d */ /* 0x000fe20000010000 */
[----:B------:R-:W-:Y:S01]  /*1bd0*/  UIADD3.X UR26, UR27, UR41, URZ, UP0, !UPT ;  /* 0x000000291b1a7290 */ /* 0x000fe200087fe43f */
[----:B------:R-:W-:Y:S01]  /*1be0*/  CS2R R94, SRZ ;  /* 0x00000000005e7805 */ /* 0x000fe2000001ff00 */
[----:B------:R-:W-:Y:S01]  /*1bf0*/  UIMAD UR11, UR11, UR9, URZ ;  /* 0x000000090b0b72a4 */ /* 0x000fe2000f8e023f */
[----:B------:R-:W-:Y:S01]  /*1c00*/  CS2R R92, SRZ ;  /* 0x00000000005c7805 */ /* 0x000fe2000001ff00 */
[----:B------:R-:W-:Y:S01]  /*1c10*/  UISETP.GE.AND UP0, UPT, UR55, 0x1, UPT ;  /* 0x000000013700788c */ /* 0x000fe2000bf06270 */
[----:B------:R-:W-:Y:S01]  /*1c20*/  CS2R R98, SRZ ;  /* 0x0000000000627805 */ /* 0x000fe2000001ff00 */
[----:B------:R-:W-:Y:S01]  /*1c30*/  UIMAD UR11, UR26, UR42, UR11 ;  /* 0x0000002a1a0b72a4 */ /* 0x000fe2000f8e020b */
[----:B------:R-:W-:Y:S01]  /*1c40*/  CS2R R96, SRZ ;  /* 0x0000000000607805 */ /* 0x000fe2000001ff00 */
        /* <DEDUP_REMOVED lines=12> */
[----:B-1----:R-:W1:Y:S01]  /*1d10*/  S2R R4, SR_TID.X ;  /* 0x0000000000047919 */ /* 0x002e620000002100 */
[----:B------:R-:W-:Y:S01]  /*1d20*/  CS2R R68, SRZ ;  /* 0x0000000000447805 */ /* 0x000fe2000001ff00 */
[----:B------:R-:W-:Y:S01]  /*1d30*/  CS2R R62, SRZ ;  /* 0x00000000003e7805 */ /* 0x000fe2000001ff00 */
[----:B------:R-:W-:Y:S01]  /*1d40*/  CS2R R60, SRZ ;  /* 0x00000000003c7805 */ /* 0x000fe2000001ff00 */
[----:B------:R3:W2:Y:S01]  /*1d50*/  LDSM.16.M88.4 R140, [R176+0xa000] ;  /* 0x00a00000b08c783b */ /* 0x0006a20000000200 */
[----:B------:R-:W-:Y:S01]  /*1d60*/  CS2R R66, SRZ ;  /* 0x0000000000427805 */ /* 0x000fe2000001ff00 */
[----:B------:R-:W-:Y:S01]  /*1d70*/  CS2R R64, SRZ ;  /* 0x0000000000407805 */ /* 0x000fe2000001ff00 */
[----:B------:R-:W-:Y:S01]  /*1d80*/  CS2R R58, SRZ ;  /* 0x00000000003a7805 */ /* 0x000fe2000001ff00 */
[----:B------:R3:W4:Y:S01]  /*1d90*/  LDSM.16.M88.4 R144, [R176+0xa800] ;  /* 0x00a80000b090783b */ /* 0x0007220000000200 */
[----:B------:R-:W-:Y:S01]  /*1da0*/  CS2R R56, SRZ ;  /* 0x0000000000387805 */ /* 0x000fe2000001ff00 */
[----:B------:R-:W-:Y:S01]  /*1db0*/  CS2R R54, SRZ ;  /* 0x0000000000367805 */ /* 0x000fe2000001ff00 */
[----:B------:R-:W-:Y:S01]  /*1dc0*/  CS2R R52, SRZ ;  /* 0x0000000000347805 */ /* 0x000fe2000001ff00 */
[----:B------:R3:W2:Y:S01]  /*1dd0*/  LDSM.16.M88.4 R148, [R179+0xa000] ;  /* 0x00a00000b394783b */ /* 0x0006a20000000200 */
        /* <DEDUP_REMOVED lines=10> */
[----:B-1----:R-:W-:Y:S01]  /*1e80*/  SHF.R.S32.HI R0, RZ, 0x1f, R4 ;  /* 0x0000001fff007819 */ /* 0x002fe20000011404 */
[----:B------:R3:W1:Y:S03]  /*1e90*/  LDSM.16.M88.4 R160, [R177+0xa800] ;  /* 0x00a80000b1a0783b */ /* 0x0006660000000200 */
[----:B------:R-:W-:Y:S01]  /*1ea0*/  LEA.HI R0, R0, R4, RZ, 0x5 ;  /* 0x0000000400007211 */ /* 0x000fe200078f28ff */
[----:B------:R3:W1:Y:S03]  /*1eb0*/  LDSM.16.M88.4 R164, [R178+0xa000] ;  /* 0x00a00000b2a4783b */ /* 0x0006660000000200 */
[----:B------:R-:W-:Y:S01]  /*1ec0*/  LOP3.LUT R2, R0, 0xffffffe0, RZ, 0xc0, !PT ;  /* 0xffffffe000027812 */ /* 0x000fe200078ec0ff */
[----:B------:R3:W1:Y:S01]  /*1ed0*/  LDSM.16.M88.4 R168, [R178+0xa800] ;  /* 0x00a80000b2a8783b */ /* 0x0006620000000200 */
[----:B------:R-:W-:-:S03]  /*1ee0*/  SHF.R.S32.HI R0, RZ, 0x5, R0 ;  /* 0x00000005ff007819 */ /* 0x000fc60000011400 */
[----:B------:R-:W-:Y:S02]  /*1ef0*/  IMAD.IADD R2, R4, 0x1, -R2 ;  /* 0x0000000104027824 */ /* 0x000fe400078e0a02 */
[----:B------:R-:W-:Y:S02]  /*1f00*/  IMAD.U32 R4, RZ, RZ, UR36 ;  /* 0x00000024ff047e24 */ /* 0x000fe4000f8e00ff */
[----:B------:R-:W-:Y:S02]  /*1f10*/  IMAD R0, R0, UR49, R2 ;  /* 0x0000003100007c24 */ /* 0x000fe4000f8e0202 */
[----:B------:R-:W-:-:S03]  /*1f20*/  IMAD.U32 R2, RZ, RZ, UR45 ;  /* 0x0000002dff027e24 */ /* 0x000fc6000f8e00ff */
[----:B------:R-:W-:Y:S02]  /*1f30*/  IADD3 R4, P2, P1, R0, UR50, R4 ;  /* 0x0000003200047c10 */ /* 0x000fe4000f95e004 */
[----:B------:R-:W-:-:S04]  /*1f40*/  SHF.R.S32.HI R0, RZ, 0x1f, R0 ;  /* 0x0000001fff007819 */ /* 0x000fc80000011400 */
[----:B------:R-:W-:Y:S02]  /*1f50*/  IADD3.X R0, R0, UR52, R2, P2, P1 ;  /* 0x0000003400007c10 */ /* 0x000fe400097e2402 */
[----:B------:R-:W-:-:S05]  /*1f60*/  IADD3 R4, P1, R4, R21, RZ ;  /* 0x0000001504047210 */ /* 0x000fca0007f3e0ff */
[----:B------:R-:W-:-:S04]  /*1f70*/  IMAD.X R5, R0, 0x1, R20, P1 ;  /* 0x0000000100057824 */ /* 0x000fc800008e0614 */
[----:B------:R-:W-:-:S05]  /*1f80*/  IMAD.WIDE.U32 R4, R6, UR9, R4 ;  /* 0x0000000906047c25 */ /* 0x000fca000f8e0004 */
[----:B------:R-:W-:Y:S01]  /*1f90*/  IADD3 R0, R5, UR11, RZ ;  /* 0x0000000b05007c10 */ /* 0x000fe2000fffe0ff */
[----:B------:R-:W-:Y:S01]  /*1fa0*/  UIMAD.WIDE UR10, UR10, UR57, UR60 ;  /* 0x000000390a0a72a5 */ /* 0x000fe2000f8e023c */
[----:B------:R-:W-:-:S04]  /*1fb0*/  LEA R190, P1, R4, c[0x0][0x350], 0x2 ;  /* 0x0000d40004be7a11 */ /* 0x000fc800078210ff */
[----:B------:R-:W-:Y:S02]  /*1fc0*/  LEA.HI.X R191, R4, c[0x0][0x354], R0, 0x2, P1 ;  /* 0x0000d50004bf7a11 */ /* 0x000fe400008f1400 */
[----:B------:R-:W-:-:S13]  /*1fd0*/  PLOP3.LUT P1, PT, PT, PT, UP0, 0x80, 0x0 ;  /* 0x000000000000781c */ /* 0x000fda0003f2f008 */
[----:B------:R-:W-:Y:S05]  /*1fe0*/  @!P1 BRA `(.L_x_1203) ;  /* 0x000030d000009947 */ /* 0x000fea0003800000 */
[----:B-1234-:R-:W2:Y:S01]  /*1ff0*/  LDL R24, [R1+0x8] ;  /* 0x0000080001187983 */ /* 0x01eea20000100800 */
[----:B------:R-:W-:Y:S02]  /*2000*/  IADD3 R0, R188, 0x1000, RZ ;  /* 0x00001000bc007810 */ /* 0x000fe40007ffe0ff */
[C---:B------:R-:W-:Y:S01]  /*2010*/  IADD3 R2, R189.reuse, 0x1000, RZ ;  /* 0x00001000bd027810 */ /* 0x040fe20007ffe0ff */
[----:B------:R-:W-:Y:S01]  /*2020*/  IMAD.MOV.U32 R187, RZ, RZ, 0x20 ;  /* 0x00000020ffbb7424 */ /* 0x000fe200078e00ff */
[----:B------:R-:W-:Y:S01]  /*2030*/  SEL R0, R0, R188, !P0 ;  /* 0x000000bc00007207 */ /* 0x000fe20004000000 */
[----:B------:R-:W-:Y:S01]  /*2040*/  IMAD.MOV.U32 R95, RZ, RZ, RZ ;  /* 0x000000ffff5f7224 */ /* 0x000fe200078e00ff */
[----:B------:R-:W-:Y:S01]  /*2050*/  SEL R2, R2, R189, !P0 ;  /* 0x000000bd02027207 */ /* 0x000fe20004000000 */
[----:B------:R-:W-:Y:S01]  /*2060*/  IMAD.SHL.U32 R175, R189, 0x2, RZ ;  /* 0x00000002bdaf7824 */ /* 0x000fe200078e00ff */
[----:B------:R-:W-:Y:S01]  /*2070*/  MOV R174, 0x40 ;  /* 0x0000004000ae7802 */ /* 0x000fe20000000f00 */
[----:B------:R-:W-:Y:S01]  /*2080*/  IMAD.SHL.U32 R172, R0, 0x2, RZ ;  /* 0x0000000200ac7824 */ /* 0x000fe200078e00ff */
[C---:B------:R-:W-:Y:S01]  /*2090*/  SHF.L.U64.HI R243, R23.reuse, 0x2, R17 ;  /* 0x0000000217f37819 */ /* 0x040fe20000010211 */
[----:B------:R-:W-:Y:S01]  /*20a0*/  IMAD.SHL.U32 R173, R2, 0x2, RZ ;  /* 0x0000000202ad7824 */ /* 0x000fe200078e00ff */
[----:B------:R-:W-:Y:S01]  /*20b0*/  UMOV UR9, UR11 ;  /* 0x0000000b00097c82 */ /* 0x000fe20008000000 */
[----:B------:R-:W-:Y:S01]  /*20c0*/  IMAD.SHL.U32 R242, R23, 0x4, RZ ;  /* 0x0000000417f27824 */ /* 0x000fe200078e00ff */
[----:B--2---:R-:W-:-:S02]  /*20d0*/  LOP3.LUT P0, RZ, R24, 0x2, RZ, 0xc0, !PT ;  /* 0x0000000218ff7812 */ /* 0x004fc4000780c0ff */
[----:B------:R-:W-:Y:S02]  /*20e0*/  LOP3.LUT P1, RZ, R24, 0x4, RZ, 0xc0, !PT ;  /* 0x0000000418ff7812 */ /* 0x000fe4000782c0ff */
[----:B------:R-:W-:Y:S02]  /*20f0*/  SEL R187, R187, 0xffffffe0, !P0 ;  /* 0xffffffe0bbbb7807 */ /* 0x000fe40004000000 */
[----:B------:R-:W-:Y:S02]  /*2100*/  SEL R174, R174, 0xffffffc0, !P1 ;  /* 0xffffffc0aeae7807 */ /* 0x000fe40004800000 */
[C---:B------:R-:W-:Y:S01]  /*2110*/  IADD3 R181, R180.reuse, R187, RZ ;  /* 0x000000bbb4b57210 */ /* 0x040fe20007ffe0ff */
[C---:B------:R-:W-:Y:S02]  /*2120*/  IMAD.IADD R182, R175.reuse, 0x1, R187 ;  /* 0x00000001afb67824 */ /* 0x040fe400078e02bb */
[--C-:B------:R-:W-:Y:S02]  /*2130*/  IMAD.IADD R186, R175, 0x1, R174.reuse ;  /* 0x00000001afba7824 */ /* 0x100fe400078e02ae */
[----:B------:R-:W-:Y:S01]  /*2140*/  IMAD.IADD R184, R180, 0x1, R174 ;  /* 0x00000001b4b87824 */ /* 0x000fe200078e02ae */
[C---:B------:R-:W-:Y:S01]  /*2150*/  IADD3 R185, R174.reuse, R182, RZ ;  /* 0x000000b6aeb97210 */ /* 0x040fe20007ffe0ff */
[----:B------:R-:W-:-:S02]  /*2160*/  IMAD.IADD R183, R174, 0x1, R181 ;  /* 0x00000001aeb77824 */ /* 0x000fc400078e02b5 */
.L_x_1206:
[----:B------:R-:W0:Y:S01]  /*2170*/  LDGDEPBAR ;  /* 0x00000000000079af */ /* 0x000e220000000000 */
[C---:B------:R-:W-:Y:S01]  /*2180*/  IADD3 R0, R173.reuse, R187, RZ ;  /* 0x000000bbad007210 */ /* 0x040fe20007ffe0ff */
[----:B------:R-:W-:Y:S01]  /*2190*/  UISETP.GE.AND UP2, UPT, UR6, 0x1, UPT ;  /* 0x000000010600788c */ /* 0x000fe2000bf46270 */
[----:B------:R-:W-:Y:S02]  /*21a0*/  IADD3 R2, R173, R174, RZ ;  /* 0x000000aead027210 */ /* 0x000fe40007ffe0ff */
[----:B-----5:R-:W-:Y:S03]  /*21b0*/  FSETP.NEU.FTZ.AND P0, PT, R238, -INF , PT ;  /* 0xff800000ee00780b */ /* 0x020fe60003f1d000 */
[----:B------:R-:W-:Y:S01]  /*21c0*/  PLOP3.LUT P2, PT, PT, PT, UP2, 0x80, 0x0 ;  /* 0x000000000000781c */ /* 0x000fe20003f4f028 */
        /* <DEDUP_REMOVED lines=9> */
[----:B------:R1:W4:Y:S01]  /*2260*/  LDSM.16.M88.4 R112, [R0+0x1000] ;  /* 0x001000000070783b */ /* 0x0003220000000200 */
[C---:B--2---:R-:W-:Y:S07]  /*2270*/  HMMA.16816.F32.BF16 R8, R28.reuse, R16, RZ ;  /* 0x000000101c08723c */ /* 0x044fee00000418ff */
[----:B------:R-:W2:Y:S01]  /*2280*/  LDSM.16.M88.4 R116, [R179+0x6800] ;  /* 0x00680000b374783b */ /* 0x000ea20000000200 */
[-C--:B------:R-:W-:Y:S07]  /*2290*/  HMMA.16816.F32.BF16 R12, R28, R18.reuse, RZ ;  /* 0x000000121c0c723c */ /* 0x080fee00000418ff */
[----:B------:R-:W-:Y:S01]  /*22a0*/  LDSM.16.M88.4 R120, [R2] ;  /* 0x000000000278783b */ /* 0x000fe20000000200 */
[C---:B------:R-:W-:Y:S07]  /*22b0*/  HMMA.16816.F32.BF16 R16, R32.reuse, R18, RZ ;  /* 0x000000122010723c */ /* 0x040fee00000418ff */
[----:B------:R-:W2:Y:S01]  /*22c0*/  LDSM.16.M88.4 R124, [R177+0x6000] ;  /* 0x00600000b17c783b */ /* 0x000ea20000000200 */
        /* <DEDUP_REMOVED lines=8> */
[----:B------:R1:W3:Y:S02]  /*2350*/  LDSM.16.M88.4 R100, [R2+0x1000] ;  /* 0x001000000264783b */ /* 0x0002e40000000200 */
[-C--:B----4-:R-:W-:Y:S08]  /*2360*/  HMMA.16816.F32.BF16 R4, R104, R108.reuse, R4 ;  /* 0x0000006c6804723c */ /* 0x090ff00000041804 */
[C---:B------:R-:W-:Y:S08]  /*2370*/  HMMA.16816.F32.BF16 R8, R112.reuse, R108, R8 ;  /* 0x0000006c7008723c */ /* 0x040ff00000041808 */
[-C--:B------:R-:W-:Y:S04]  /*2380*/  HMMA.16816.F32.BF16 R12, R112, R110.reuse, R12 ;  /* 0x0000006e700c723c */ /* 0x080fe8000004180c */
[----:B-1----:R-:W-:Y:S04]  /*2390*/  FMUL.FTZ R2, R236, 1.4426950216293334961 ;  /* 0x3fb8aa3bec027820 */ /* 0x002fe80000410000 */
[C---:B------:R-:W-:Y:S08]  /*23a0*/  HMMA.16816.F32.BF16 R16, R104.reuse, R110, R16 ;  /* 0x0000006e6810723c */ /* 0x040ff00000041810 */
[-C--:B--2---:R-:W-:Y:S08]  /*23b0*/  HMMA.16816.F32.BF16 R20, R104, R116.reuse, R20 ;  /* 0x000000746814723c */ /* 0x084ff00000041814 */
[C---:B------:R-:W-:Y:S08]  /*23c0*/  HMMA.16816.F32.BF16 R24, R112.reuse, R116, R24 ;  /* 0x000000747018723c */ /* 0x040ff00000041818 */
[-C--:B------:R-:W-:Y:S08]  /*23d0*/  HMMA.16816.F32.BF16 R28, R112, R118.reuse, R28 ;  /* 0x00000076701c723c */ /* 0x080ff0000004181c */
[----:B------:R-:W-:Y:S01]  /*23e0*/  HMMA.16816.F32.BF16 R32, R104, R118, R32 ;  /* 0x000000766820723c */ /* 0x000fe20000041820 */
[----:B------:R-:W1:Y:S07]  /*23f0*/  LDSM.16.M88.4 R104, [R0+0x1000] ;  /* 0x001000000068783b */ /* 0x000e6e0000000200 */
[-C--:B------:R-:W-:Y:S08]  /*2400*/  HMMA.16816.F32.BF16 R4, R120, R124.reuse, R4 ;  /* 0x0000007c7804723c */ /* 0x080ff00000041804 */
[C---:B---3--:R-:W-:Y:S08]  /*2410*/  HMMA.16816.F32.BF16 R8, R100.reuse, R124, R8 ;  /* 0x0000007c6408723c */ /* 0x048ff00000041808 */
        /* <DEDUP_REMOVED lines=28> */
[----:B------:R-:W4:Y:S01]  /*25e0*/  MUFU.TANH R224, R6 ;  /* 0x0000000600e07308 */ /* 0x000f220000002400 */
[----:B------:R-:W-:Y:S02]  /*25f0*/  FMUL.FTZ R8, R8, c[0x0][0x2ec] ;  /* 0x0000bb0008087a20 */ /* 0x000fe40000410000 */
[----:B--2---:R-:W-:Y:S05]  /*2600*/  FMUL.FTZ R9, R238, 1.4426950216293334961 ;  /* 0x3fb8aa3bee097820 */ /* 0x004fea0000410000 */
[----:B------:R-:W-:Y:S02]  /*2610*/  FSEL R9, R9, RZ, P0 ;  /* 0x000000ff09097208 */ /* 0x000fe40000000000 */
[----:B------:R2:W-:Y:S01]  /*2620*/  MUFU.TANH R232, R8 ;  /* 0x0000000800e87308 */ /* 0x0005e20000002400 */
[C---:B------:R-:W-:Y:S02]  /*2630*/  FSETP.NEU.FTZ.AND P0, PT, R237.reuse, -INF , PT ;  /* 0xff800000ed00780b */ /* 0x040fe40003f1d000 */
[--C-:B-1----:R-:W-:Y:S07]  /*2640*/  FFMA.FTZ R0, R212, c[0x0][0x23c], -R9.reuse ;  /* 0x00008f00d4007a23 */ /* 0x102fee0000010809 */
[----:B------:R3:W-:Y:S10]  /*2650*/  MUFU.EX2 R123, R0 ;  /* 0x00000000007b7308 */ /* 0x0007f40000000800 */
[----:B------:R1:W-:Y:S01]  /*2660*/  MUFU.TANH R240, R10 ;  /* 0x0000000a00f07308 */ /* 0x0003e20000002400 */
[----:B--2---:R-:W-:Y:S05]  /*2670*/  FMUL.FTZ R8, R237, 1.4426950216293334961 ;  /* 0x3fb8aa3bed087820 */ /* 0x004fea0000410000 */
[----:B------:R-:W-:Y:S04]  /*2680*/  FSEL R8, R8, RZ, P0 ;  /* 0x000000ff08087208 */ /* 0x000fe80000000000 */
[----:B------:R2:W2:Y:S01]  /*2690*/  MUFU.TANH R223, R7 ;  /* 0x0000000700df7308 */ /* 0x0004a20000002400 */
[----:B------:R-:W-:Y:S01]  /*26a0*/  FSETP.NEU.FTZ.AND P0, PT, R236, -INF , PT ;  /* 0xff800000ec00780b */ /* 0x000fe20003f1d000 */
[--C-:B---3--:R-:W-:Y:S03]  /*26b0*/  FFMA.FTZ R0, R208, c[0x0][0x23c], -R9.reuse ;  /* 0x00008f00d0007a23 */ /* 0x108fe60000010809 */
[----:B------:R-:W-:Y:S02]  /*26c0*/  FSEL R2, R2, RZ, P0 ;  /* 0x000000ff02027208 */ /* 0x000fe40000000000 */
[----:B------:R-:W-:Y:S03]  /*26d0*/  FSETP.NEU.FTZ.AND P0, PT, R235, -INF , PT ;  /* 0xff800000eb00780b */ /* 0x000fe60003f1d000 */
[----:B------:R4:W-:Y:S01]  /*26e0*/  MUFU.EX2 R122, R0 ;  /* 0x00000000007a7308 */ /* 0x0009e20000000800 */
[----:B-1----:R-:W-:Y:S09]  /*26f0*/  FFMA.FTZ R10, R231, c[0x0][0x23c], -R2 ;  /* 0x00008f00e70a7a23 */ /* 0x002ff20000010802 */
[----:B------:R-:W1:Y:S01]  /*2700*/  MUFU.TANH R230, R12 ;  /* 0x0000000c00e67308 */ /* 0x000e620000002400 */
[----:B--2---:R-:W2:Y:S09]  /*2710*/  LDSM.16.M88.4 R4, [R178+0x6800] ;  /* 0x00680000b204783b */ /* 0x004eb20000000200 */
[----:B------:R-:W-:Y:S01]  /*2720*/  MUFU.TANH R229, R13 ;  /* 0x0000000d00e57308 */ /* 0x000fe20000002400 */
[--C-:B----4-:R-:W-:Y:S09]  /*2730*/  FFMA.FTZ R0, R224, c[0x0][0x23c], -R8.reuse ;  /* 0x00008f00e0007a23 */ /* 0x110ff20000010808 */
[----:B------:R3:W-:Y:S10]  /*2740*/  MUFU.EX2 R136, R0 ;  /* 0x0000000000887308 */ /* 0x0007f40000000800 */
[----:B------:R-:W-:Y:S10]  /*2750*/  MUFU.TANH R234, R14 ;  /* 0x0000000e00ea7308 */ /* 0x000ff40000002400 */
[----:B------:R-:W-:Y:S01]  /*2760*/  MUFU.TANH R233, R15 ;  /* 0x0000000f00e97308 */ /* 0x000fe20000002400 */
[-C--:B--2---:R-:W-:Y:S03]  /*2770*/  HMMA.16816.F32.BF16 R20, R132, R4.reuse, R20 ;  /* 0x000000048414723c */ /* 0x084fe60000041814 */
[----:B---3--:R-:W-:Y:S06]  /*2780*/  FFMA.FTZ R0, R223, c[0x0][0x23c], -R8 ;  /* 0x00008f00df007a23 */ /* 0x008fec0000010808 */
[----:B------:R-:W-:Y:S01]  /*2790*/  MUFU.TANH R213, R16 ;  /* 0x0000001000d57308 */ /* 0x000fe20000002400 */
[C---:B------:R-:W-:Y:S07]  /*27a0*/  HMMA.16816.F32.BF16 R24, R104.reuse, R4, R24 ;  /* 0x000000046818723c */ /* 0x040fee0000041818 */
[--C-:B-1----:R-:W-:Y:S02]  /*27b0*/  FFMA.FTZ R4, R230, c[0x0][0x23c], -R2.reuse ;  /* 0x00008f00e6047a23 */ /* 0x102fe40000010802 */
[----:B------:R-:W1:Y:S01]  /*27c0*/  MUFU.EX2 R131, R0 ;  /* 0x0000000000837308 */ /* 0x000e620000000800 */
[-C--:B------:R-:W-:Y:S04]  /*27d0*/  HMMA.16816.F32.BF16 R28, R104, R6.reuse, R28 ;  /* 0x00000006681c723c */ /* 0x080fe8000004181c */
[----:B------:R-:W-:Y:S04]  /*27e0*/  FMUL.FTZ R20, R20, c[0x0][0x2ec] ;  /* 0x0000bb0014147a20 */ /* 0x000fe80000410000 */
[----:B------:R-:W-:Y:S01]  /*27f0*/  HMMA.16816.F32.BF16 R32, R132, R6, R32 ;  /* 0x000000068420723c */ /* 0x000fe20000041820 */
[----:B------:R2:W-:Y:S03]  /*2800*/  MUFU.EX2 R138, R4 ;  /* 0x00000004008a7308 */ /* 0x0005e60000000800 */
[----:B------:R-:W-:Y:S02]  /*2810*/  FMUL.FTZ R21, R21, c[0x0][0x2ec] ;  /* 0x0000bb0015157a20 */ /* 0x000fe40000410000 */
[----:B------:R-:W-:Y:S02]  /*2820*/  FMUL.FTZ R22, R22, c[0x0][0x2ec] ;  /* 0x0000bb0016167a20 */ /* 0x000fe40000410000 */
[----:B------:R-:W-:Y:S03]  /*2830*/  FMUL.FTZ R5, R24, c[0x0][0x2ec] ;  /* 0x0000bb0018057a20 */ /* 0x000fe60000410000 */
[----:B------:R-:W-:Y:S01]  /*2840*/  MUFU.TANH R211, R17 ;  /* 0x0000001100d37308 */ /* 0x000fe20000002400 */
[----:B------:R-:W-:Y:S02]  /*2850*/  FMUL.FTZ R23, R23, c[0x0][0x2ec] ;  /* 0x0000bb0017177a20 */ /* 0x000fe40000410000 */
[----:B------:R-:W-:Y:S01]  /*2860*/  FMUL.FTZ R25, R25, c[0x0][0x2ec] ;  /* 0x0000bb0019197a20 */ /* 0x000fe20000410000 */
[----:B-1----:R-:W-:Y:S01]  /*2870*/  F2FP.BF16.PACK_AB R6, R131, R136 ;  /* 0x000000888306723e */ /* 0x002fe200000010ff */
[--C-:B------:R-:W-:Y:S02]  /*2880*/  FFMA.FTZ R0, R232, c[0x0][0x23c], -R2.reuse ;  /* 0x00008f00e8007a23 */ /* 0x100fe40000010802 */
[----:B------:R-:W-:Y:S02]  /*2890*/  FMUL.FTZ R29, R29, c[0x0][0x2ec] ;  /* 0x0000bb001d1d7a20 */ /* 0x000fe40000410000 */
[----:B------:R1:W-:Y:S01]  /*28a0*/  STS [R199+0xe400], R6 ;  /* 0x00e40006c7007388 */ /* 0x0003e20000000800 */
[----:B------:R3:W-:Y:S01]  /*28b0*/  MUFU.EX2 R192, R0 ;  /* 0x0000000000c07308 */ /* 0x0007e20000000800 */
[----:B------:R-:W-:Y:S02]  /*28c0*/  FMUL.FTZ R30, R30, c[0x0][0x2ec] ;  /* 0x0000bb001e1e7a20 */ /* 0x000fe40000410000 */
[----:B------:R-:W-:Y:S02]  /*28d0*/  FMUL.FTZ R34, R34, c[0x0][0x2ec] ;  /* 0x0000bb0022227a20 */ /* 0x000fe40000410000 */
[----:B--2---:R-:W-:Y:S02]  /*28e0*/  FFMA.FTZ R4, R229, c[0x0][0x23c], -R2 ;  /* 0x00008f00e5047a23 */ /* 0x004fe40000010802 */
[----:B------:R-:W-:Y:S02]  /*28f0*/  FMUL.FTZ R31, R31, c[0x0][0x2ec] ;  /* 0x0000bb001f1f7a20 */ /* 0x000fe40000410000 */
[----:B------:R-:W-:Y:S01]  /*2900*/  FMUL.FTZ R33, R33, c[0x0][0x2ec] ;  /* 0x0000bb0021217a20 */ /* 0x000fe20000410000 */
[----:B------:R2:W1:Y:S01]  /*2910*/  MUFU.EX2 R137, R4 ;  /* 0x0000000400897308 */ /* 0x0004620000000800 */
[----:B------:R-:W-:Y:S02]  /*2920*/  FMUL.FTZ R35, R35, c[0x0][0x2ec] ;  /* 0x0000bb0023237a20 */ /* 0x000fe40000410000 */
[----:B------:R-:W-:Y:S02]  /*2930*/  FMUL.FTZ R26, R26, c[0x0][0x2ec] ;  /* 0x0000bb001a1a7a20 */ /* 0x000fe40000410000 */
[----:B------:R-:W-:Y:S05]  /*2940*/  FMUL.FTZ R27, R27, c[0x0][0x2ec] ;  /* 0x0000bb001b1b7a20 */ /* 0x000fea0000410000 */
[----:B------:R-:W4:Y:S01]  /*2950*/  MUFU.TANH R218, R18 ;  /* 0x0000001200da7308 */ /* 0x000f220000002400 */
[----:B---3--:R-:W-:Y:S05]  /*2960*/  FMUL.FTZ R0, R235, 1.4426950216293334961 ;  /* 0x3fb8aa3beb007820 */ /* 0x008fea0000410000 */
[----:B------:R-:W-:Y:S04]  /*2970*/  FSEL R0, R0, RZ, P0 ;  /* 0x000000ff00007208 */ /* 0x000fe80000000000 */
[----:B------:R-:W3:Y:S01]  /*2980*/  MUFU.TANH R217, R19 ;  /* 0x0000001300d97308 */ /* 0x000ee20000002400 */
[----:B------:R-:W-:Y:S01]  /*2990*/  IADD3 R110, P0, R242, UR10, RZ ;  /* 0x0000000af26e7c10 */ /* 0x000fe2000ff1e0ff */
[--C-:B--2---:R-:W-:Y:S01]  /*29a0*/  FFMA.FTZ R4, R234, c[0x0][0x23c], -R0.reuse ;  /* 0x00008f00ea047a23 */ /* 0x104fe20000010800 */
[----:B-1----:R-:W-:Y:S02]  /*29b0*/  F2FP.BF16.PACK_AB R6, R137, R138 ;  /* 0x0000008a8906723e */ /* 0x002fe400000010ff */
[----:B------:R-:W-:Y:S05]  /*29c0*/  IADD3.X R111, R243, UR9, RZ, P0, !PT ;  /* 0x00000009f36f7c10 */ /* 0x000fea00087fe4ff */
[----:B------:R1:W-:Y:S01]  /*29d0*/  MUFU.EX2 R194, R4 ;  /* 0x0000000400c27308 */ /* 0x0003e20000000800 */
[----:B------:R2:W2:Y:S04]  /*29e0*/  LDG.E R109, [R110.64] ;  /* 0x000000046e6d7981 */ /* 0x0004a8000c1e1900 */
[----:B------:R2:W2:Y:S05]  /*29f0*/  LDG.E R108, [R110.64+0x20] ;  /* 0x000020046e6c7981 */ /* 0x0004aa000c1e1900 */
[----:B------:R-:W3:Y:S10]  /*2a00*/  MUFU.TANH R210, R20 ;  /* 0x0000001400d27308 */ /* 0x000ef40000002400 */
[----:B------:R-:W3:Y:S01]  /*2a10*/  MUFU.TANH R209, R21 ;  /* 0x0000001500d17308 */ /* 0x000ee20000002400 */
[----:B-1----:R-:W-:Y:S09]  /*2a20*/  FFMA.FTZ R4, R233, c[0x0][0x23c], -R0 ;  /* 0x00008f00e9047a23 */ /* 0x002ff20000010800 */
[----:B------:R1:W-:Y:S10]  /*2a30*/  MUFU.EX2 R193, R4 ;  /* 0x0000000400c17308 */ /* 0x0003f40000000800 */
[----:B------:R-:W3:Y:S10]  /*2a40*/  MUFU.TANH R216, R22 ;  /* 0x0000001600d87308 */ /* 0x000ef40000002400 */
[----:B------:R-:W-:Y:S01]  /*2a50*/  MUFU.TANH R215, R23 ;  /* 0x0000001700d77308 */ /* 0x000fe20000002400 */
[--C-:B-1----:R-:W-:Y:S09]  /*2a60*/  FFMA.FTZ R4, R213, c[0x0][0x23c], -R9.reuse ;  /* 0x00008f00d5047a23 */ /* 0x102ff20000010809 */
[----:B------:R1:W-:Y:S10]  /*2a70*/  MUFU.EX2 R119, R4 ;  /* 0x0000000400777308 */ /* 0x0003f40000000800 */
[----:B------:R-:W-:Y:S10]  /*2a80*/  MUFU.TANH R219, R29 ;  /* 0x0000001d00db7308 */ /* 0x000ff40000002400 */
[----:B------:R-:W-:Y:S01]  /*2a90*/  MUFU.TANH R226, R30 ;  /* 0x0000001e00e27308 */ /* 0x000fe20000002400 */
[--C-:B-1----:R-:W-:Y:S09]  /*2aa0*/  FFMA.FTZ R4, R211, c[0x0][0x23c], -R9.reuse ;  /* 0x00008f00d3047a23 */ /* 0x102ff20000010809 */
[----:B------:R4:W-:Y:S10]  /*2ab0*/  MUFU.EX2 R118, R4 ;  /* 0x0000000400767308 */ /* 0x0009f40000000800 */
[----:B------:R-:W-:Y:S10]  /*2ac0*/  MUFU.TANH R207, R34 ;  /* 0x0000002200cf7308 */ /* 0x000ff40000002400 */
[----:B------:R-:W-:Y:S01]  /*2ad0*/  MUFU.TANH R225, R31 ;  /* 0x0000001f00e17308 */ /* 0x000fe20000002400 */
[--C-:B----4-:R-:W-:Y:S09]  /*2ae0*/  FFMA.FTZ R4, R218, c[0x0][0x23c], -R8.reuse ;  /* 0x00008f00da047a23 */ /* 0x110ff20000010808 */
[----:B------:R3:W-:Y:S10]  /*2af0*/  MUFU.EX2 R125, R4 ;  /* 0x00000004007d7308 */ /* 0x0007f40000000800 */
[----:B------:R-:W-:Y:S10]  /*2b00*/  MUFU.TANH R135, R33 ;  /* 0x0000002100877308 */ /* 0x000ff40000002400 */
[----:B------:R-:W-:Y:S01]  /*2b10*/  MUFU.TANH R206, R35 ;  /* 0x0000002300ce7308 */ /* 0x000fe20000002400 */
[----:B---3--:R-:W-:Y:S09]  /*2b20*/  FFMA.FTZ R4, R217, c[0x0][0x23c], -R8 ;  /* 0x00008f00d9047a23 */ /* 0x008ff20000010808 */
[----:B------:R1:W-:Y:S10]  /*2b30*/  MUFU.EX2 R124, R4 ;  /* 0x00000004007c7308 */ /* 0x0003f40000000800 */
[----:B------:R3:W-:Y:S10]  /*2b40*/  MUFU.TANH R222, R5 ;  /* 0x0000000500de7308 */ /* 0x0007f40000002400 */
[----:B------:R4:W4:Y:S01]  /*2b50*/  MUFU.EX2 R139, R10 ;  /* 0x0000000a008b7308 */ /* 0x0009220000000800 */
[--C-:B-1----:R-:W-:Y:S09]  /*2b60*/  FFMA.FTZ R4, R210, c[0x0][0x23c], -R9.reuse ;  /* 0x00008f00d2047a23 */ /* 0x102ff20000010809 */
[----:B------:R1:W-:Y:S01]  /*2b70*/  MUFU.EX2 R115, R4 ;  /* 0x0000000400737308 */ /* 0x0003e20000000800 */
[----:B---3--:R-:W-:Y:S09]  /*2b80*/  FMUL.FTZ R5, R28, c[0x0][0x2ec] ;  /* 0x0000bb001c057a20 */ /* 0x008ff20000410000 */
[----:B------:R3:W-:Y:S01]  /*2b90*/  MUFU.TANH R220, R5 ;  /* 0x0000000500dc7308 */ /* 0x0007e20000002400 */
[----:B----4-:R-:W-:Y:S09]  /*2ba0*/  FFMA.FTZ R10, R240, c[0x0][0x23c], -R0 ;  /* 0x00008f00f00a7a23 */ /* 0x010ff20000010800 */
[----:B------:R-:W-:Y:S01]  /*2bb0*/  MUFU.EX2 R196, R10 ;  /* 0x0000000a00c47308 */ /* 0x000fe20000000800 */
[--C-:B-1----:R-:W-:Y:S09]  /*2bc0*/  FFMA.FTZ R4, R209, c[0x0][0x23c], -R9.reuse ;  /* 0x00008f00d1047a23 */ /* 0x102ff20000010809 */
[----:B------:R1:W-:Y:S01]  /*2bd0*/  MUFU.EX2 R114, R4 ;  /* 0x0000000400727308 */ /* 0x0003e20000000800 */
[----:B---3--:R-:W-:Y:S09]  /*2be0*/  FMUL.FTZ R5, R32, c[0x0][0x2ec] ;  /* 0x0000bb0020057a20 */ /* 0x008ff20000410000 */
[----:B------:R3:W-:Y:S10]  /*2bf0*/  MUFU.TANH R201, R5 ;  /* 0x0000000500c97308 */ /* 0x0007f40000002400 */
[----:B------:R-:W-:Y:S01]  /*2c00*/  MUFU.TANH R221, R25 ;  /* 0x0000001900dd7308 */ /* 0x000fe20000002400 */
[--C-:B-1----:R-:W-:Y:S09]  /*2c10*/  FFMA.FTZ R4, R216, c[0x0][0x23c], -R8.reuse ;  /* 0x00008f00d8047a23 */ /* 0x102ff20000010808 */
[----:B------:R1:W-:Y:S01]  /*2c20*/  MUFU.EX2 R121, R4 ;  /* 0x0000000400797308 */ /* 0x0003e20000000800 */
[----:B---3--:R-:W-:Y:S09]  /*2c30*/  F2FP.BF16.PACK_AB R5, R139, R192 ;  /* 0x000000c08b05723e */ /* 0x008ff200000010ff */
[----:B------:R-:W-:Y:S10]  /*2c40*/  MUFU.TANH R228, R26 ;  /* 0x0000001a00e47308 */ /* 0x000ff40000002400 */
[----:B------:R-:W-:Y:S01]  /*2c50*/  MUFU.TANH R227, R27 ;  /* 0x0000001b00e37308 */ /* 0x000fe20000002400 */
[----:B-1----:R-:W-:Y:S09]  /*2c60*/  FFMA.FTZ R4, R215, c[0x0][0x23c], -R8 ;  /* 0x00008f00d7047a23 */ /* 0x002ff20000010808 */
[----:B------:R1:W-:Y:S10]  /*2c70*/  MUFU.EX2 R120, R4 ;  /* 0x0000000400787308 */ /* 0x0003f40000000800 */
[----:B------:R-:W3:Y:S01]  /*2c80*/  MUFU.TANH R239, R11 ;  /* 0x0000000b00ef7308 */ /* 0x000ee20000002400 */
[----:B-1----:R-:W-:Y:S09]  /*2c90*/  FFMA.FTZ R4, R222, c[0x0][0x23c], -R2 ;  /* 0x00008f00de047a23 */ /* 0x002ff20000010802 */
[----:B------:R1:W-:Y:S01]  /*2ca0*/  MUFU.EX2 R129, R4 ;  /* 0x0000000400817308 */ /* 0x0003e20000000800 */
[----:B---3--:R-:W-:Y:S09]  /*2cb0*/  FFMA.FTZ R10, R239, c[0x0][0x23c], -R0 ;  /* 0x00008f00ef0a7a23 */ /* 0x008ff20000010800 */
[----:B------:R-:W3:Y:S01]  /*2cc0*/  MUFU.EX2 R195, R10 ;  /* 0x0000000a00c37308 */ /* 0x000ee20000000800 */
[----:B-1----:R-:W-:Y:S09]  /*2cd0*/  FFMA.FTZ R4, R221, c[0x0][0x23c], -R2 ;  /* 0x00008f00dd047a23 */ /* 0x002ff20000010802 */
[----:B------:R1:W-:Y:S02]  /*2ce0*/  MUFU.EX2 R128, R4 ;  /* 0x0000000400807308 */ /* 0x0003e40000000800 */
[--C-:B-1----:R-:W-:Y:S08]  /*2cf0*/  FFMA.FTZ R4, R228, c[0x0][0x23c], -R0.reuse ;  /* 0x00008f00e4047a23 */ /* 0x102ff00000010800 */
[----:B------:R1:W-:Y:S02]  /*2d00*/  MUFU.EX2 R134, R4 ;  /* 0x0000000400867308 */ /* 0x0003e40000000800 */
[----:B-1----:R-:W-:Y:S08]  /*2d10*/  FFMA.FTZ R4, R227, c[0x0][0x23c], -R0 ;  /* 0x00008f00e3047a23 */ /* 0x002ff00000010800 */
[----:B------:R1:W-:Y:S02]  /*2d20*/  MUFU.EX2 R133, R4 ;  /* 0x0000000400857308 */ /* 0x0003e40000000800 */
[--C-:B-1----:R-:W-:Y:S02]  /*2d30*/  FFMA.FTZ R4, R220, c[0x0][0x23c], -R2.reuse ;  /* 0x00008f00dc047a23 */ /* 0x102fe40000010802 */
[----:B------:R-:W-:Y:S06]  /*2d40*/  FFMA.FTZ R2, R219, c[0x0][0x23c], -R2 ;  /* 0x00008f00db027a23 */ /* 0x000fec0000010802 */
[----:B------:R3:W-:Y:S10]  /*2d50*/  MUFU.EX2 R127, R4 ;  /* 0x00000004007f7308 */ /* 0x0007f40000000800 */
[----:B------:R1:W-:Y:S01]  /*2d60*/  MUFU.EX2 R126, R2 ;  /* 0x00000002007e7308 */ /* 0x0003e20000000800 */
[----:B---3--:R-:W-:Y:S01]  /*2d70*/  F2FP.BF16.PACK_AB R4, R195, R196 ;  /* 0x000000c4c304723e */ /* 0x008fe200000010ff */
[--C-:B-1----:R-:W-:Y:S02]  /*2d80*/  FFMA.FTZ R2, R226, c[0x0][0x23c], -R0.reuse ;  /* 0x00008f00e2027a23 */ /* 0x102fe40000010800 */
[----:B------:R-:W-:Y:S06]  /*2d90*/  FFMA.FTZ R0, R225, c[0x0][0x23c], -R0 ;  /* 0x00008f00e1007a23 */ /* 0x000fec0000010800 */
[----:B------:R1:W-:Y:S10]  /*2da0*/  MUFU.EX2 R132, R2 ;  /* 0x0000000200847308 */ /* 0x0003f40000000800 */
[----:B------:R3:W-:Y:S01]  /*2db0*/  MUFU.EX2 R130, R0 ;  /* 0x0000000000827308 */ /* 0x0007e20000000800 */
[--C-:B-1----:R-:W-:Y:S02]  /*2dc0*/  FFMA.FTZ R2, R201, c[0x0][0x23c], -R9.reuse ;  /* 0x00008f00c9027a23 */ /* 0x102fe40000010809 */
[----:B------:R-:W-:Y:S07]  /*2dd0*/  FFMA.FTZ R9, R135, c[0x0][0x23c], -R9 ;  /* 0x00008f0087097a23 */ /* 0x000fee0000010809 */
[----:B------:R1:W-:Y:S01]  /*2de0*/  MUFU.EX2 R113, R2 ;  /* 0x0000000200717308 */ /* 0x0003e20000000800 */
[----:B---3--:R-:W-:Y:S09]  /*2df0*/  F2FP.BF16.PACK_AB R0, R124, R125 ;  /* 0x0000007d7c00723e */ /* 0x008ff200000010ff */
[----:B------:R-:W3:Y:S01]  /*2e00*/  MUFU.EX2 R112, R9 ;  /* 0x0000000900707308 */ /* 0x000ee20000000800 */
[--C-:B-1----:R-:W-:Y:S02]  /*2e10*/  FFMA.FTZ R2, R207, c[0x0][0x23c], -R8.reuse ;  /* 0x00008f00cf027a23 */ /* 0x102fe40000010808 */
[----:B------:R-:W-:Y:S07]  /*2e20*/  FFMA.FTZ R8, R206, c[0x0][0x23c], -R8 ;  /* 0x00008f00ce087a23 */ /* 0x000fee0000010808 */
[----:B------:R1:W-:Y:S10]  /*2e30*/  MUFU.EX2 R117, R2 ;  /* 0x0000000200757308 */ /* 0x0003f40000000800 */
[----:B------:R-:W4:Y:S01]  /*2e40*/  MUFU.EX2 R116, R8 ;  /* 0x0000000800747308 */ /* 0x000f220000000800 */
[----:B-1----:R-:W-:Y:S05]  /*2e50*/  F2FP.BF16.PACK_AB R2, R122, R123 ;  /* 0x0000007b7a02723e */ /* 0x002fea00000010ff */
[----:B------:R1:W-:Y:S04]  /*2e60*/  STS [R199+0xe000], R2 ;  /* 0x00e00002c7007388 */ /* 0x0003e80000000800 */
[----:B------:R3:W-:Y:S01]  /*2e70*/  STS [R200+0xe400], R0 ;  /* 0x00e40000c8007388 */ /* 0x0007e20000000800 */
[----:B-1----:R-:W-:Y:S02]  /*2e80*/  F2FP.BF16.PACK_AB R2, R118, R119 ;  /* 0x000000777602723e */ /* 0x002fe400000010ff */
[----:B---3--:R-:W-:Y:S03]  /*2e90*/  F2FP.BF16.PACK_AB R0, R112, R113 ;  /* 0x000000717000723e */ /* 0x008fe600000010ff */
[----:B------:R1:W-:Y:S04]  /*2ea0*/  STS [R200+0xe000], R2 ;  /* 0x00e00002c8007388 */ /* 0x0003e80000000800 */
[----:B------:R3:W-:Y:S04]  /*2eb0*/  STS [R199+0xf000], R5 ;  /* 0x00f00005c7007388 */ /* 0x0007e80000000800 */
[----:B------:R2:W-:Y:S04]  /*2ec0*/  STS [R199+0xf400], R4 ;  /* 0x00f40004c7007388 */ /* 0x0005e80000000800 */
[----:B------:R4:W-:Y:S01]  /*2ed0*/  STS [R200+0xf000], R6 ;  /* 0x00f00006c8007388 */ /* 0x0009e20000000800 */
[----:B-1----:R-:W-:Y:S02]  /*2ee0*/  F2FP.BF16.PACK_AB R2, R120, R121 ;  /* 0x000000797802723e */ /* 0x002fe400000010ff */
[----:B---3--:R-:W-:Y:S02]  /*2ef0*/  F2FP.BF16.PACK_AB R5, R193, R194 ;  /* 0x000000c2c105723e */ /* 0x008fe400000010ff */
[----:B--2---:R-:W-:Y:S03]  /*2f00*/  F2FP.BF16.PACK_AB R4, R114, R115 ;  /* 0x000000737204723e */ /* 0x004fe600000010ff */
        /* <DEDUP_REMOVED lines=13> */
[----:B------:R2:W-:Y:S04]  /*2fe0*/  STS [R197+0xf400], R0 ;  /* 0x00f40000c5007388 */ /* 0x0005e80000000800 */
[----:B------:R-:W3:Y:S08]  /*2ff0*/  LDSM.16.M88.4 R32, [R175+0x4000] ;  /* 0x00400000af20783b */ /* 0x000ef00000000200 */
[----:B------:R-:W3:Y:S08]  /*3000*/  LDSM.16.M88.4 R28, [R175+0x5000] ;  /* 0x00500000af1c783b */ /* 0x000ef00000000200 */
[----:B------:R-:W3:Y:S08]  /*3010*/  LDSM.16.M88.4 R100, [R182+0x4000] ;  /* 0x00400000b664783b */ /* 0x000ef00000000200 */
[----:B------:R-:W3:Y:S08]  /*3020*/  LDSM.16.M88.4 R104, [R182+0x5000] ;  /* 0x00500000b668783b */ /* 0x000ef00000000200 */
[----:B-1----:R1:W4:Y:S04]  /*3030*/  LDG.E R2, [R110.64+0x80] ;  /* 0x000080046e027981 */ /* 0x002328000c1e1900 */
[----:B--2---:R1:W2:Y:S01]  /*3040*/  LDG.E R0, [R110.64+0xa0] ;  /* 0x0000a0046e007981 */ /* 0x0042a2000c1e1900 */
[-C--:B---3--:R-:W-:Y:S08]  /*3050*/  HMMA.16816.F32.BF16 R4, R32, R140.reuse, RZ ;  /* 0x0000008c2004723c */ /* 0x088ff000000418ff */
[C---:B------:R-:W-:Y:S08]  /*3060*/  HMMA.16816.F32.BF16 R8, R28.reuse, R140, RZ ;  /* 0x0000008c1c08723c */ /* 0x040ff000000418ff */
[-C--:B------:R-:W-:Y:S01]  /*3070*/  HMMA.16816.F32.BF16 R12, R28, R142.reuse, RZ ;  /* 0x0000008e1c0c723c */ /* 0x080fe200000418ff */
[----:B-1----:R-:W-:Y:S07]  /*3080*/  MOV R111, c[0x0][0x22c] ;  /* 0x00008b00006f7a02 */ /* 0x002fee0000000f00 */
[C---:B------:R-:W-:Y:S04]  /*3090*/  HMMA.16816.F32.BF16 R16, R32.reuse, R142, RZ ;  /* 0x0000008e2010723c */ /* 0x040fe800000418ff */
[----:B------:R-:W-:Y:S04]  /*30a0*/  IMAD R111, R111, c[0x0][0x1c0], RZ ;  /* 0x000070006f6f7a24 */ /* 0x000fe800078e02ff */
[-C--:B------:R-:W-:Y:S01]  /*30b0*/  HMMA.16816.F32.BF16 R20, R32, R144.reuse, RZ ;  /* 0x000000902014723c */ /* 0x080fe200000418ff */
[----:B------:R-:W-:Y:S04]  /*30c0*/  LEA R111, -R111, RZ, 0x6 ;  /* 0x000000ff6f6f7211 */ /* 0x000fe800078e31ff */
[C---:B------:R-:W-:Y:S03]  /*30d0*/  LEA R190, P0, R111.reuse, R190, 0x2 ;  /* 0x000000be6fbe7211 */ /* 0x040fe600078010ff */
[C---:B------:R-:W-:Y:S04]  /*30e0*/  HMMA.16816.F32.BF16 R24, R28.reuse, R144, RZ ;  /* 0x000000901c18723c */ /* 0x040fe800000418ff */
[----:B------:R-:W-:Y:S04]  /*30f0*/  LEA.HI.X.SX32 R191, R111, R191, 0x2, P0 ;  /* 0x000000bf6fbf7211 */ /* 0x000fe800000f16ff */
[-C--:B------:R-:W-:Y:S08]  /*3100*/  HMMA.16816.F32.BF16 R28, R28, R146.reuse, RZ ;  /* 0x000000921c1c723c */ /* 0x080ff000000418ff */
[----:B------:R-:W-:Y:S08]  /*3110*/  HMMA.16816.F32.BF16 R32, R32, R146, RZ ;  /* 0x000000922020723c */ /* 0x000ff000000418ff */
[-C--:B------:R-:W-:Y:S08]  /*3120*/  HMMA.16816.F32.BF16 R4, R100, R148.reuse, R4 ;  /* 0x000000946404723c */ /* 0x080ff00000041804 */
        /* <DEDUP_REMOVED lines=8> */
[----:B------:R-:W3:Y:S07]  /*31b0*/  LDSM.16.M88.4 R100, [R186+0x5000] ;  /* 0x00500000ba64783b */ /* 0x000eee0000000200 */
[-C--:B-1----:R-:W-:Y:S08]  /*31c0*/  HMMA.16816.F32.BF16 R4, R104, R156.reuse, R4 ;  /* 0x0000009c6804723c */ /* 0x082ff00000041804 */
[C---:B---3--:R-:W-:Y:S08]  /*31d0*/  HMMA.16816.F32.BF16 R8, R100.reuse, R156, R8 ;  /* 0x0000009c6408723c */ /* 0x048ff00000041808 */
[-C--:B------:R-:W-:Y:S08]  /*31e0*/  HMMA.16816.F32.BF16 R12, R100, R158.reuse, R12 ;  /* 0x0000009e640c723c */ /* 0x080ff0000004180c */
[C---:B------:R-:W-:Y:S08]  /*31f0*/  HMMA.16816.F32.BF16 R16, R104.reuse, R158, R16 ;  /* 0x0000009e6810723c */ /* 0x040ff00000041810 */
[-C--:B------:R-:W-:Y:S08]  /*3200*/  HMMA.16816.F32.BF16 R20, R104, R160.reuse, R20 ;  /* 0x000000a06814723c */ /* 0x080ff00000041814 */
[C---:B------:R-:W-:Y:S08]  /*3210*/  HMMA.16816.F32.BF16 R24, R100.reuse, R160, R24 ;  /* 0x000000a06418723c */ /* 0x040ff00000041818 */
[-C--:B------:R-:W-:Y:S01]  /*3220*/  HMMA.16816.F32.BF16 R28, R100, R162.reuse, R28 ;  /* 0x000000a2641c723c */ /* 0x080fe2000004181c */
[----:B------:R-:W1:Y:S07]  /*3230*/  LDSM.16.M88.4 R100, [R185+0x4000] ;  /* 0x00400000b964783b */ /* 0x000e6e0000000200 */
[----:B------:R-:W-:Y:S07]  /*3240*/  HMMA.16816.F32.BF16 R32, R104, R162, R32 ;  /* 0x000000a26820723c */ /* 0x000fee0000041820 */
[----:B------:R-:W-:Y:S05]  /*3250*/  FFMA.FTZ R105, -R212, R212, 1 ;  /* 0x3f800000d4697423 */ /* 0x000fea00000101d4 */
[----:B------:R-:W-:Y:S01]  /*3260*/  FMUL.FTZ R105, R105, c[0x0][0x2ec] ;  /* 0x0000bb0069697a20 */ /* 0x000fe20000410000 */
[-C--:B-1----:R-:W-:Y:S11]  /*3270*/  HMMA.16816.F32.BF16 R4, R100, R164.reuse, R4 ;  /* 0x000000a46404723c */ /* 0x082ff60000041804 */
[----:B------:R-:W-:Y:S11]  /*3280*/  @!UPT UIADD3 URZ, URZ, URZ, URZ ;  /* 0x0000003f3f3ff290 */ /* 0x000ff6000fffe03f */
[----:B------:R-:W-:Y:S02]  /*3290*/  @!UPT UIADD3 URZ, URZ, URZ, URZ ;  /* 0x0000003f3f3ff290 */ /* 0x000fe4000fffe03f */
[----:B------:R-:W-:Y:S04]  /*32a0*/  FADD.FTZ R4, -R109, R4 ;  /* 0x000000046d047221 */ /* 0x000fe80000010100 */
[----:B------:R-:W-:Y:S02]  /*32b0*/  FMUL.FTZ R104, R123, R4 ;  /* 0x000000047b687220 */ /* 0x000fe40000410000 */
[----:B------:R-:W-:Y:S02]  /*32c0*/  FADD.FTZ R4, -R109, R5 ;  /* 0x000000056d047221 */ /* 0x000fe40000010100 */
[----:B------:R-:W-:Y:S02]  /*32d0*/  FMUL.FTZ R123, R105, R104 ;  /* 0x00000068697b7220 */ /* 0x000fe40000410000 */
[----:B------:R-:W-:Y:S01]  /*32e0*/  FFMA.FTZ R5, -R208, R208, 1 ;  /* 0x3f800000d0057423 */ /* 0x000fe200000101d0 */
[----:B------:R-:W1:Y:S01]  /*32f0*/  LDSM.16.M88.4 R104, [R185+0x5000] ;  /* 0x00500000b968783b */ /* 0x000e620000000200 */
[----:B------:R-:W-:Y:S02]  /*3300*/  FMUL.FTZ R4, R122, R4 ;  /* 0x000000047a047220 */ /* 0x000fe40000410000 */
[----:B------:R-:W-:Y:S04]  /*3310*/  FMUL.FTZ R5, R5, c[0x0][0x2ec] ;  /* 0x0000bb0005057a20 */ /* 0x000fe80000410000 */
[----:B------:R-:W-:Y:S01]  /*3320*/  FMUL.FTZ R122, R5, R4 ;  /* 0x00000004057a7220 */ /* 0x000fe20000410000 */
[C---:B-1----:R-:W-:Y:S08]  /*3330*/  HMMA.16816.F32.BF16 R8, R104.reuse, R164, R8 ;  /* 0x000000a46808723c */ /* 0x042ff00000041808 */
[-C--:B------:R-:W-:Y:S08]  /*3340*/  HMMA.16816.F32.BF16 R12, R104, R166.reuse, R12 ;  /* 0x000000a6680c723c */ /* 0x080ff0000004180c */
[C---:B------:R-:W-:Y:S08]  /*3350*/  HMMA.16816.F32.BF16 R16, R100.reuse, R166, R16 ;  /* 0x000000a66410723c */ /* 0x040ff00000041810 */
[-C--:B------:R-:W-:Y:S08]  /*3360*/  HMMA.16816.F32.BF16 R20, R100, R168.reuse, R20 ;  /* 0x000000a86414723c */ /* 0x080ff00000041814 */
[C---:B------:R-:W-:Y:S08]  /*3370*/  HMMA.16816.F32.BF16 R24, R104.reuse, R168, R24 ;  /* 0x000000a86818723c */ /* 0x040ff00000041818 */
[C---:B------:R-:W-:Y:S01]  /*3380*/  FADD.FTZ R5, -R109.reuse, R16 ;  /* 0x000000106d057221 */ /* 0x040fe20000010100 */
[-C--:B------:R-:W-:Y:S03]  /*3390*/  HMMA.16816.F32.BF16 R28, R104, R170.reuse, R28 ;  /* 0x000000aa681c723c */ /* 0x080fe6000004181c */
[----:B------:R-:W-:Y:S02]  /*33a0*/  FADD.FTZ R4, -R109, R17 ;  /* 0x000000116d047221 */ /* 0x000fe40000010100 */
[----:B------:R-:W-:Y:S02]  /*33b0*/  FMUL.FTZ R5, R119, R5 ;  /* 0x0000000577057220 */ /* 0x000fe40000410000 */
[C---:B------:R-:W-:Y:S01]  /*33c0*/  FADD.FTZ R17, -R109.reuse, R20 ;  /* 0x000000146d117221 */ /* 0x040fe20000010100 */
[----:B------:R-:W-:Y:S04]  /*33d0*/  HMMA.16816.F32.BF16 R32, R100, R170, R32 ;  /* 0x000000aa6420723c */ /* 0x000fe80000041820 */
[----:B------:R-:W-:Y:S02]  /*33e0*/  FADD.FTZ R16, -R109, R21 ;  /* 0x000000156d107221 */ /* 0x000fe40000010100 */
[----:B------:R-:W-:Y:S02]  /*33f0*/  FFMA.FTZ R21, -R213, R213, 1 ;  /* 0x3f800000d5157423 */ /* 0x000fe400000101d5 */
[----:B------:R-:W-:Y:S04]  /*3400*/  FFMA.FTZ R20, -R211, R211, 1 ;  /* 0x3f800000d3147423 */ /* 0x000fe800000101d3 */
[----:B------:R-:W-:Y:S02]  /*3410*/  FMUL.FTZ R4, R118, R4 ;  /* 0x0000000476047220 */ /* 0x000fe40000410000 */
[----:B------:R-:W-:Y:S02]  /*3420*/  FMUL.FTZ R21, R21, c[0x0][0x2ec] ;  /* 0x0000bb0015157a20 */ /* 0x000fe40000410000 */
[----:B------:R-:W-:Y:S02]  /*3430*/  FMUL.FTZ R20, R20, c[0x0][0x2ec] ;  /* 0x0000bb0014147a20 */ /* 0x000fe40000410000 */
[----:B------:R-:W-:Y:S02]  /*3440*/  FMUL.FTZ R17, R115, R17 ;  /* 0x0000001173117220 */ /* 0x000fe40000410000 */
[----:B------:R-:W-:Y:S02]  /*3450*/  FMUL.FTZ R16, R114, R16 ;  /* 0x0000001072107220 */ /* 0x000fe40000410000 */
[----:B------:R-:W-:Y:S02]  /*3460*/  FMUL.FTZ R115, R21, R5 ;  /* 0x0000000515737220 */ /* 0x000fe40000410000 */
[C---:B------:R-:W-:Y:S02]  /*3470*/  FADD.FTZ R32, -R109.reuse, R32 ;  /* 0x000000206d207221 */ /* 0x040fe40000010100 */
[----:B------:R-:W-:Y:S02]  /*3480*/  FADD.FTZ R33, -R109, R33 ;  /* 0x000000216d217221 */ /* 0x000fe40000010100 */
[----:B------:R-:W-:Y:S02]  /*3490*/  FMUL.FTZ R114, R20, R4 ;  /* 0x0000000414727220 */ /* 0x000fe40000410000 */
[----:B------:R-:W-:Y:S02]  /*34a0*/  FFMA.FTZ R21, -R201, R201, 1 ;  /* 0x3f800000c9157423 */ /* 0x000fe400000101c9 */
[----:B------:R-:W-:Y:S02]  /*34b0*/  FFMA.FTZ R20, -R135, R135, 1 ;  /* 0x3f80000087147423 */ /* 0x000fe40000010187 */
[----:B------:R-:W-:Y:S02]  /*34c0*/  FMUL.FTZ R5, R113, R32 ;  /* 0x0000002071057220 */ /* 0x000fe40000410000 */
[----:B------:R-:W-:Y:S02]  /*34d0*/  FMUL.FTZ R4, R112, R33 ;  /* 0x0000002170047220 */ /* 0x000fe40000410000 */
[----:B------:R-:W-:Y:S02]  /*34e0*/  FFMA.FTZ R33, -R210, R210, 1 ;  /* 0x3f800000d2217423 */ /* 0x000fe400000101d2 */
[----:B------:R-:W-:Y:S02]  /*34f0*/  FFMA.FTZ R32, -R209, R209, 1 ;  /* 0x3f800000d1207423 */ /* 0x000fe400000101d1 */
[----:B------:R-:W-:Y:S02]  /*3500*/  FMUL.FTZ R21, R21, c[0x0][0x2ec] ;  /* 0x0000bb0015157a20 */ /* 0x000fe40000410000 */
[----:B------:R-:W-:Y:S02]  /*3510*/  FMUL.FTZ R20, R20, c[0x0][0x2ec] ;  /* 0x0000bb0014147a20 */ /* 0x000fe40000410000 */
[----:B------:R-:W-:Y:S02]  /*3520*/  FMUL.FTZ R33, R33, c[0x0][0x2ec] ;  /* 0x0000bb0021217a20 */ /* 0x000fe40000410000 */
[----:B------:R-:W-:Y:S02]  /*3530*/  FMUL.FTZ R32, R32, c[0x0][0x2ec] ;  /* 0x0000bb0020207a20 */ /* 0x000fe40000410000 */
[----:B------:R-:W-:Y:S02]  /*3540*/  FMUL.FTZ R109, R21, R5 ;  /* 0x00000005156d7220 */ /* 0x000fe40000410000 */
[----:B------:R-:W-:Y:S02]  /*3550*/  FMUL.FTZ R107, R20, R4 ;  /* 0x00000004146b7220 */ /* 0x000fe40000410000 */
        /* <DEDUP_REMOVED lines=82> */
[C---:B--2---:R-:W-:Y:S02]  /*3a80*/  FADD.FTZ R5, -R0.reuse, R11 ;  /* 0x0000000b00057221 */ /* 0x044fe40000010100 */
[C---:B------:R-:W-:Y:S02]  /*3a90*/  FADD.FTZ R4, -R0.reuse, R14 ;  /* 0x0000000e00047221 */ /* 0x040fe40000010100 */
[----:B------:R-:W-:Y:S02]  /*3aa0*/  FADD.FTZ R2, -R0, R15 ;  /* 0x0000000f00027221 */ /* 0x000fe40000010100 */
[----:B------:R-:W-:Y:S02]  /*3ab0*/  FFMA.FTZ R9, -R239, R239, 1 ;  /* 0x3f800000ef097423 */ /* 0x000fe400000101ef */
[----:B------:R-:W-:Y:S02]  /*3ac0*/  FFMA.FTZ R15, -R234, R234, 1 ;  /* 0x3f800000ea0f7423 */ /* 0x000fe400000101ea */
[----:B------:R-:W-:Y:S02]  /*3ad0*/  FFMA.FTZ R13, -R233, R233, 1 ;  /* 0x3f800000e90d7423 */ /* 0x000fe400000101e9 */
[----:B------:R-:W-:Y:S02]  /*3ae0*/  FMUL.FTZ R5, R195, R5 ;  /* 0x00000005c3057220 */ /* 0x000fe40000410000 */
[----:B------:R-:W-:Y:S02]  /*3af0*/  FMUL.FTZ R4, R194, R4 ;  /* 0x00000004c2047220 */ /* 0x000fe40000410000 */
[----:B------:R-:W-:Y:S02]  /*3b00*/  FMUL.FTZ R2, R193, R2 ;  /* 0x00000002c1027220 */ /* 0x000fe40000410000 */
[----:B------:R-:W-:Y:S02]  /*3b10*/  FMUL.FTZ R9, R9, c[0x0][0x2ec] ;  /* 0x0000bb0009097a20 */ /* 0x000fe40000410000 */
[----:B------:R-:W-:Y:S02]  /*3b20*/  FMUL.FTZ R15, R15, c[0x0][0x2ec] ;  /* 0x0000bb000f0f7a20 */ /* 0x000fe40000410000 */
[----:B------:R-:W-:Y:S02]  /*3b30*/  FMUL.FTZ R13, R13, c[0x0][0x2ec] ;  /* 0x0000bb000d0d7a20 */ /* 0x000fe40000410000 */
[----:B------:R-:W-:Y:S02]  /*3b40*/  FADD.FTZ R6, -R0, R10 ;  /* 0x0000000a00067221 */ /* 0x000fe40000010100 */
[----:B------:R-:W-:Y:S02]  /*3b50*/  FFMA.FTZ R7, -R240, R240, 1 ;  /* 0x3f800000f0077423 */ /* 0x000fe400000101f0 */
        /* <DEDUP_REMOVED lines=30> */
[C---:B------:R-:W-:Y:S01]  /*3d40*/  IMAD.U32 R0, R5.reuse, -0x40, RZ ;  /* 0xffffffc005007824 */ /* 0x040fe200078e00ff */
        /* <DEDUP_REMOVED lines=16> */
.L_x_1204:
        /* <DEDUP_REMOVED lines=86> */
[----:B------:R-:W-:Y:S01]  /*43b0*/  SHF.L.U32 R6, R241, 0x1, RZ ;  /* 0x00000001f1067819 */ /* 0x000fe200000006ff */
[----:B------:R-:W-:Y:S02]  /*43c0*/  IMAD.MOV.U32 R8, RZ, RZ, c[0x0][0x374] ;  /* 0x0000dd00ff087624 */ /* 0x000fe400078e00ff */
[C---:B------:R-:W-:Y:S05]  /*43d0*/  IMAD.U32 R4, R7.reuse, -0x40, RZ ;  /* 0xffffffc007047824 */ /* 0x040fea00078e00ff */
[C---:B------:R-:W-:Y:S04]  /*43e0*/  LEA R5, P0, R4.reuse, R204, 0x1 ;  /* 0x000000cc04057211 */ /* 0x040fe800078008ff */
[----:B------:R-:W-:Y:S02]  /*43f0*/  LEA.HI.X.SX32 R4, R4, R205, 0x1, P0 ;  /* 0x000000cd04047211 */ /* 0x000fe400000f0eff */
[----:B------:R-:W-:Y:S03]  /*4400*/  MOV R204, R5 ;  /* 0x0000000500cc7202 */ /* 0x000fe60000000f00 */
[----:B------:R-:W-:Y:S01]  /*4410*/  IMAD.MOV.U32 R205, RZ, RZ, R4 ;  /* 0x000000ffffcd7224 */ /* 0x000fe200078e0004 */
[C---:B------:R-:W-:Y:S04]  /*4420*/  LEA R4, P0, R7.reuse, R204, 0x6 ;  /* 0x000000cc07047211 */ /* 0x040fe800078030ff */
[----:B------:R-:W-:Y:S01]  /*4430*/  @!PT LDS RZ, [RZ] ;  /* 0x00000000fffff984 */ /* 0x000fe20000000800 */
[----:B------:R-:W-:Y:S01]  /*4440*/  @!PT LDS RZ, [RZ] ;  /* 0x00000000fffff984 */ /* 0x000fe20000000800 */
[----:B------:R-:W-:Y:S01]  /*4450*/  @!PT LDS RZ, [RZ] ;  /* 0x00000000fffff984 */ /* 0x000fe20000000800 */
[----:B------:R1:W-:Y:S01]  /*4460*/  LDGSTS.E.BYPASS.LTC128B.128 [R6+0x4000], [R204.64] ;  /* 0x04000000cc067fae */ /* 0x0003e2000b901d44 */
[----:B------:R-:W-:Y:S05]  /*4470*/  LEA.HI.X R5, R7, R205, R8, 0x6, P0 ;  /* 0x000000cd07057211 */ /* 0x000fea00000f3408 */
[----:B------:R1:W-:Y:S04]  /*4480*/  LDGSTS.E.BYPASS.LTC128B.128 [R6+0x5000], [R4.64] ;  /* 0x0500000004067fae */ /* 0x0003e8000b901d44 */
[----:B------:R-:W0:Y:S02]  /*4490*/  LDGDEPBAR ;  /* 0x00000000000079af */ /* 0x000e240000000000 */
.L_x_1205:
[----:B------:R-:W-:Y:S01]  /*44a0*/  LDSM.16.M88.4 R16, [R180] ;  /* 0x00000000b410783b */ /* 0x000fe20000000200 */
[----:B------:R-:W-:Y:S03]  /*44b0*/  ULOP3.LUT UR11, UR6, 0x1, URZ, 0xc0, !UPT ;  /* 0x00000001060b7892 */ /* 0x000fe6000f8ec03f */
[----:B------:R-:W2:Y:S01]  /*44c0*/  LDSM.16.MT88.4 R8, [R0+0x6000] ;  /* 0x006000000008783b */ /* 0x000ea20000004200 */
[----:B------:R-:W-:Y:S02]  /*44d0*/  UISETP.NE.U32.AND UP0, UPT, UR11, 0x1, UPT ;  /* 0x000000010b00788c */ /* 0x000fe4000bf05070 */
[----:B------:R-:W-:Y:S01]  /*44e0*/  UIADD3 UR11, UR6, -0x1, URZ ;  /* 0xffffffff060b7890 */ /* 0x000fe2000fffe03f */
[----:B------:R-:W3:Y:S04]  /*44f0*/  LDSM.16.MT88.4 R20, [R2+0x6000] ;  /* 0x006000000214783b */ /* 0x000ee80000004200 */
[----:B------:R-:W-:Y:S04]  /*4500*/  LDSM.16.M88.4 R24, [R181] ;  /* 0x00000000b518783b */ /* 0x000fe80000000200 */
[----:B------:R-:W4:Y:S04]  /*4510*/  LDSM.16.MT88.4 R28, [R0+0x6800] ;  /* 0x00680000001c783b */ /* 0x000f280000004200 */
[----:B------:R-:W1:Y:S04]  /*4520*/  LDSM.16.MT88.4 R32, [R2+0x6800] ;  /* 0x006800000220783b */ /* 0x000e680000004200 */
[----:B------:R-:W-:Y:S04]  /*4530*/  LDSM.16.M88.4 R100, [R184] ;  /* 0x00000000b864783b */ /* 0x000fe80000000200 */
[----:B------:R-:W1:Y:S04]  /*4540*/  LDSM.16.MT88.4 R104, [R0+0x7000] ;  /* 0x007000000068783b */ /* 0x000e680000004200 */
        /* <DEDUP_REMOVED lines=39> */
[----:B------:R3:W1:Y:S04]  /*47c0*/  LDSM.16.MT88.4 R24, [R2+0x9800] ;  /* 0x009800000218783b */ /* 0x0006680000004200 */
[----:B------:R-:W-:Y:S03]  /*47d0*/  LDSM.16.MT88.4 R100, [R3+0xd000] ;  /* 0x00d000000364783b */ /* 0x000fe60000004200 */
[C---:B----4-:R-:W-:Y:S01]  /*47e0*/  HMMA.16816.F32.BF16 R4, R28.reuse, R104, R4 ;  /* 0x000000681c04723c */ /* 0x050fe20000041804 */
[----:B--2---:R-:W-:Y:S07]  /*47f0*/  IMAD.U32 R0, RZ, RZ, UR12 ;  /* 0x0000000cff007e24 */ /* 0x004fee000f8e00ff */
[C---:B------:R-:W-:Y:S08]  /*4800*/  HMMA.16816.F32.BF16 R8, R28.reuse, R106, R8 ;  /* 0x0000006a1c08723c */ /* 0x040ff00000041808 */
[C---:B-1----:R-:W-:Y:S01]  /*4810*/  HMMA.16816.F32.BF16 R12, R28.reuse, R20, R12 ;  /* 0x000000141c0c723c */ /* 0x042fe2000004180c */
[----:B---3--:R-:W-:Y:S06]  /*4820*/  IMAD.U32 R2, RZ, RZ, UR24 ;  /* 0x00000018ff027e24 */ /* 0x008fec000f8e00ff */
[----:B------:R-:W-:Y:S01]  /*4830*/  @P2 IADD3 R20, P0, R244, UR8, RZ ;  /* 0x00000008f4142c10 */ /* 0x000fe2000ff1e0ff */
[----:B------:R-:W-:Y:S01]  /*4840*/  HMMA.16816.F32.BF16 R16, R28, R22, R16 ;  /* 0x000000161c10723c */ /* 0x000fe20000041810 */
[----:B------:R-:W-:Y:S01]  /*4850*/  LDSM.16.MT88.4 R28, [R3+0xc800] ;  /* 0x00c80000031c783b */ /* 0x000fe20000004200 */
[----:B------:R-:W-:Y:S02]  /*4860*/  @UP2 UIADD3 UR8, UP1, UR8, -0x100, URZ ;  /* 0xffffff0008082890 */ /* 0x000fe4000ff3e03f */
[----:B------:R-:W-:Y:S02]  /*4870*/  @P2 IADD3.X R21, R245, UR7, RZ, P0, !PT ;  /* 0x00000007f5152c10 */ /* 0x000fe400087fe4ff */
[----:B------:R-:W-:Y:S01]  /*4880*/  @UP2 UIADD3.X UR7, UR7, -0x1, URZ, UP1, !UPT ;  /* 0xffffffff07072890 */ /* 0x000fe20008ffe43f */
[----:B------:R-:W-:Y:S01]  /*4890*/  IMAD.U32 R22, RZ, RZ, UR24 ;  /* 0x00000018ff167e24 */ /* 0x000fe2000f8e00ff */
[C---:B------:R-:W-:Y:S01]  /*48a0*/  HMMA.16816.F32.BF16 R4, R32.reuse, R108, R4 ;  /* 0x0000006c2004723c */ /* 0x040fe20000041804 */
[----:B------:R1:W5:Y:S03]  /*48b0*/  @P2 LDG.E R238, [R20.64] ;  /* 0x0000000414ee2981 */ /* 0x000366000c1e1900 */
[----:B------:R-:W-:Y:S01]  /*48c0*/  IMAD.U32 R23, RZ, RZ, UR18 ;  /* 0x00000012ff177e24 */ /* 0x000fe2000f8e00ff */
[----:B------:R1:W5:Y:S03]  /*48d0*/  @P2 LDG.E R237, [R20.64+0x20] ;  /* 0x0000200414ed2981 */ /* 0x000366000c1e1900 */
[C---:B------:R-:W-:Y:S01]  /*48e0*/  HMMA.16816.F32.BF16 R8, R32.reuse, R110, R8 ;  /* 0x0000006e2008723c */ /* 0x040fe20000041808 */
[----:B------:R1:W5:Y:S04]  /*48f0*/  @P2 LDG.E R236, [R20.64+0x80] ;  /* 0x0000800414ec2981 */ /* 0x000368000c1e1900 */
[----:B------:R1:W5:Y:S01]  /*4900*/  @P2 LDG.E R235, [R20.64+0xa0] ;  /* 0x0000a00414eb2981 */ /* 0x000362000c1e1900 */
[-C--:B------:R-:W-:Y:S02]  /*4910*/  LEA R22, P2, R22, R190.reuse, 0x2 ;  /* 0x000000be16167211 */ /* 0x080fe400078410ff */
[C---:B------:R-:W-:Y:S07]  /*4920*/  HMMA.16816.F32.BF16 R12, R32.reuse, R24, R12 ;  /* 0x00000018200c723c */ /* 0x040fee000004180c */
[----:B------:R2:W-:Y:S01]  /*4930*/  RED.E.ADD.F32.FTZ.RN.STRONG.GPU [R190.64], R4 ;  /* 0x00000004be00798e */ /* 0x0005e2000c10e784 */
[----:B------:R-:W-:Y:S01]  /*4940*/  HMMA.16816.F32.BF16 R16, R32, R26, R16 ;  /* 0x0000001a2010723c */ /* 0x000fe20000041810 */
[----:B------:R-:W-:Y:S05]  /*4950*/  IMAD.U32 R24, RZ, RZ, UR18 ;  /* 0x00000012ff187e24 */ /* 0x000fea000f8e00ff */
[-C--:B------:R-:W-:Y:S06]  /*4960*/  LEA R24, P3, R24, R190.reuse, 0x2 ;  /* 0x000000be18187211 */ /* 0x080fec00078610ff */
[-C--:B------:R-:W-:Y:S01]  /*4970*/  LEA.HI.X.SX32 R25, R23, R191.reuse, 0x2, P3 ;  /* 0x000000bf17197211 */ /* 0x080fe200018f16ff */
[----:B-1----:R-:W-:Y:S01]  /*4980*/  IMAD.U32 R20, RZ, RZ, UR12 ;  /* 0x0000000cff147e24 */ /* 0x002fe2000f8e00ff */
[-C--:B------:R-:W-:Y:S01]  /*4990*/  LEA.HI.X.SX32 R23, R2, R191.reuse, 0x2, P2 ;  /* 0x000000bf02177211 */ /* 0x080fe200010f16ff */
[----:B------:R-:W-:Y:S03]  /*49a0*/  IMAD.U32 R2, RZ, RZ, UR21 ;  /* 0x00000015ff027e24 */ /* 0x000fe6000f8e00ff */
[-C--:B------:R-:W-:Y:S04]  /*49b0*/  LEA R20, P0, R20, R190.reuse, 0x2 ;  /* 0x000000be14147211 */ /* 0x080fe800078010ff */
[-C--:B------:R-:W-:Y:S01]  /*49c0*/  LEA.HI.X.SX32 R21, R0, R191.reuse, 0x2, P0 ;  /* 0x000000bf00157211 */ /* 0x080fe200000f16ff */
[----:B------:R-:W-:Y:S02]  /*49d0*/  IMAD.U32 R0, RZ, RZ, UR23 ;  /* 0x00000017ff007e24 */ /* 0x000fe4000f8e00ff */
[----:B--2---:R-:W-:Y:S02]  /*49e0*/  IMAD.U32 R4, RZ, RZ, UR23 ;  /* 0x00000017ff047e24 */ /* 0x004fe4000f8e00ff */
[----:B------:R1:W-:Y:S03]  /*49f0*/  RED.E.ADD.F32.FTZ.RN.STRONG.GPU [R20.64], R5 ;  /* 0x000000051400798e */ /* 0x0003e6000c10e784 */
[-C--:B------:R-:W-:Y:S01]  /*4a00*/  LEA R4, P0, R4, R190.reuse, 0x2 ;  /* 0x000000be04047211 */ /* 0x080fe200078010ff */
[----:B------:R2:W-:Y:S04]  /*4a10*/  RED.E.ADD.F32.FTZ.RN.STRONG.GPU [R24.64], R6 ;  /* 0x000000061800798e */ /* 0x0005e8000c10e784 */
[----:B------:R3:W-:Y:S01]  /*4a20*/  RED.E.ADD.F32.FTZ.RN.STRONG.GPU [R22.64], R7 ;  /* 0x000000071600798e */ /* 0x0007e2000c10e784 */
[-C--:B-1----:R-:W-:Y:S01]  /*4a30*/  LEA.HI.X.SX32 R5, R0, R191.reuse, 0x2, P0 ;  /* 0x000000bf00057211 */ /* 0x082fe200000f16ff */
[----:B------:R-:W-:Y:S02]  /*4a40*/  IMAD.U32 R0, RZ, RZ, UR22 ;  /* 0x00000016ff007e24 */ /* 0x000fe4000f8e00ff */
[----:B--2---:R-:W-:Y:S02]  /*4a50*/  IMAD.U32 R24, RZ, RZ, UR22 ;  /* 0x00000016ff187e24 */ /* 0x004fe4000f8e00ff */
[----:B------:R1:W-:Y:S01]  /*4a60*/  RED.E.ADD.F32.FTZ.RN.STRONG.GPU [R4.64], R8 ;  /* 0x000000080400798e */ /* 0x0003e2000c10e784 */
[----:B------:R-:W-:Y:S02]  /*4a70*/  IMAD.U32 R6, RZ, RZ, UR20 ;  /* 0x00000014ff067e24 */ /* 0x000fe4000f8e00ff */
[----:B---3--:R-:W-:Y:S01]  /*4a80*/  IMAD.U32 R22, RZ, RZ, UR21 ;  /* 0x00000015ff167e24 */ /* 0x008fe2000f8e00ff */
[-C--:B------:R-:W-:Y:S02]  /*4a90*/  LEA R24, P3, R24, R190.reuse, 0x2 ;  /* 0x000000be18187211 */ /* 0x080fe400078610ff */
[-C--:B------:R-:W-:Y:S02]  /*4aa0*/  LEA R6, P0, R6, R190.reuse, 0x2 ;  /* 0x000000be06067211 */ /* 0x080fe400078010ff */
[-C--:B------:R-:W-:Y:S02]  /*4ab0*/  LEA R22, P2, R22, R190.reuse, 0x2 ;  /* 0x000000be16167211 */ /* 0x080fe400078410ff */
[-C--:B------:R-:W-:Y:S01]  /*4ac0*/  LEA.HI.X.SX32 R25, R0, R191.reuse, 0x2, P3 ;  /* 0x000000bf00197211 */ /* 0x080fe200018f16ff */
[----:B------:R-:W-:Y:S01]  /*4ad0*/  IMAD.U32 R0, RZ, RZ, UR17 ;  /* 0x00000011ff007e24 */ /* 0x000fe2000f8e00ff */
[-C--:B------:R-:W-:Y:S01]  /*4ae0*/  LEA.HI.X.SX32 R23, R2, R191.reuse, 0x2, P2 ;  /* 0x000000bf02177211 */ /* 0x080fe200010f16ff */
[----:B------:R-:W-:Y:S02]  /*4af0*/  IMAD.U32 R2, RZ, RZ, UR13 ;  /* 0x0000000dff027e24 */ /* 0x000fe4000f8e00ff */
[----:B------:R2:W-:Y:S04]  /*4b00*/  RED.E.ADD.F32.FTZ.RN.STRONG.GPU [R24.64], R9 ;  /* 0x000000091800798e */ /* 0x0005e8000c10e784 */
[----:B------:R3:W-:Y:S04]  /*4b10*/  RED.E.ADD.F32.FTZ.RN.STRONG.GPU [R22.64], R10 ;  /* 0x0000000a1600798e */ /* 0x0007e8000c10e784 */
[----:B------:R-:W-:Y:S01]  /*4b20*/  LDSM.16.MT88.4 R24, [R3+0xa800] ;  /* 0x00a800000318783b */ /* 0x000fe20000004200 */
[----:B-1----:R-:W-:Y:S02]  /*4b30*/  IMAD.U32 R5, RZ, RZ, UR20 ;  /* 0x00000014ff057e24 */ /* 0x002fe4000f8e00ff */
[----:B------:R-:W-:Y:S02]  /*4b40*/  IMAD.U32 R4, RZ, RZ, UR17 ;  /* 0x00000011ff047e24 */ /* 0x000fe4000f8e00ff */
[----:B------:R-:W-:Y:S01]  /*4b50*/  IMAD.U32 R8, RZ, RZ, UR14 ;  /* 0x0000000eff087e24 */ /* 0x000fe2000f8e00ff */
[-C--:B------:R-:W-:Y:S02]  /*4b60*/  LEA.HI.X.SX32 R7, R5, R191.reuse, 0x2, P0 ;  /* 0x000000bf05077211 */ /* 0x080fe400000f16ff */
[-C--:B------:R-:W-:Y:S02]  /*4b70*/  LEA R4, P2, R4, R190.reuse, 0x2 ;  /* 0x000000be04047211 */ /* 0x080fe400078410ff */
[-C--:B------:R-:W-:Y:S01]  /*4b80*/  LEA R8, P3, R8, R190.reuse, 0x2 ;  /* 0x000000be08087211 */ /* 0x080fe200078610ff */
[----:B------:R1:W-:Y:S01]  /*4b90*/  RED.E.ADD.F32.FTZ.RN.STRONG.GPU [R6.64], R11 ;  /* 0x0000000b0600798e */ /* 0x0003e2000c10e784 */
[-C--:B------:R-:W-:Y:S01]  /*4ba0*/  LEA.HI.X.SX32 R5, R0, R191.reuse, 0x2, P2 ;  /* 0x000000bf00057211 */ /* 0x080fe200010f16ff */
[----:B------:R-:W-:Y:S02]  /*4bb0*/  IMAD.U32 R0, RZ, RZ, UR19 ;  /* 0x00000013ff007e24 */ /* 0x000fe4000f8e00ff */
[----:B------:R4:W-:Y:S01]  /*4bc0*/  RED.E.ADD.F32.FTZ.RN.STRONG.GPU [R190.64+0x80], R12 ;  /* 0x0000800cbe00798e */ /* 0x0009e2000c10e784 */
[----:B--2---:R-:W-:Y:S03]  /*4bd0*/  IMAD.U32 R9, RZ, RZ, UR16 ;  /* 0x00000010ff097e24 */ /* 0x004fe6000f8e00ff */
[----:B------:R-:W-:Y:S01]  /*4be0*/  RED.E.ADD.F32.FTZ.RN.STRONG.GPU [R20.64+0x80], R13 ;  /* 0x0000800d1400798e */ /* 0x000fe2000c10e784 */
[----:B---3--:R-:W-:Y:S03]  /*4bf0*/  IMAD.U32 R10, RZ, RZ, UR15 ;  /* 0x0000000fff0a7e24 */ /* 0x008fe6000f8e00ff */
[----:B------:R2:W-:Y:S02]  /*4c00*/  RED.E.ADD.F32.FTZ.RN.STRONG.GPU [R4.64], R14 ;  /* 0x0000000e0400798e */ /* 0x0005e4000c10e784 */
[-C--:B------:R-:W-:Y:S01]  /*4c10*/  LEA R10, P4, R10, R190.reuse, 0x2 ;  /* 0x000000be0a0a7211 */ /* 0x080fe200078810ff */
[----:B-1----:R-:W-:Y:S02]  /*4c20*/  IMAD.U32 R7, RZ, RZ, UR15 ;  /* 0x0000000fff077e24 */ /* 0x002fe4000f8e00ff */
[----:B------:R-:W-:Y:S02]  /*4c30*/  IMAD.U32 R6, RZ, RZ, UR13 ;  /* 0x0000000dff067e24 */ /* 0x000fe4000f8e00ff */
[----:B----4-:R-:W-:Y:S01]  /*4c40*/  IMAD.U32 R12, RZ, RZ, UR16 ;  /* 0x00000010ff0c7e24 */ /* 0x010fe2000f8e00ff */
[-C--:B------:R-:W-:Y:S02]  /*4c50*/  LEA.HI.X.SX32 R11, R7, R191.reuse, 0x2, P4 ;  /* 0x000000bf070b7211 */ /* 0x080fe400020f16ff */
[-C--:B------:R-:W-:Y:S02]  /*4c60*/  LEA R6, P2, R6, R190.reuse, 0x2 ;  /* 0x000000be06067211 */ /* 0x080fe400078410ff */
[-C--:B------:R-:W-:Y:S02]  /*4c70*/  LEA R12, P0, R12, R190.reuse, 0x2 ;  /* 0x000000be0c0c7211 */ /* 0x080fe400078010ff */
[-C--:B------:R-:W-:Y:S01]  /*4c80*/  LEA.HI.X.SX32 R7, R2, R191.reuse, 0x2, P2 ;  /* 0x000000bf02077211 */ /* 0x080fe200010f16ff */
[----:B--2---:R-:W-:Y:S01]  /*4c90*/  IMAD.U32 R5, RZ, RZ, UR14 ;  /* 0x0000000eff057e24 */ /* 0x004fe2000f8e00ff */
[-C--:B------:R-:W-:Y:S01]  /*4ca0*/  LEA.HI.X.SX32 R13, R9, R191.reuse, 0x2, P0 ;  /* 0x000000bf090d7211 */ /* 0x080fe200000f16ff */
[----:B------:R-:W-:Y:S01]  /*4cb0*/  IMAD.U32 R4, RZ, RZ, UR19 ;  /* 0x00000013ff047e24 */ /* 0x000fe2000f8e00ff */
[----:B------:R-:W-:Y:S01]  /*4cc0*/  ISETP.LT.AND P2, PT, RZ, UR6, PT ;  /* 0x00000006ff007c0c */ /* 0x000fe2000bf41270 */
[----:B------:R-:W-:Y:S01]  /*4cd0*/  UMOV UR6, UR11 ;  /* 0x0000000b00067c82 */ /* 0x000fe20008000000 */
[-C--:B------:R-:W-:Y:S01]  /*4ce0*/  LEA.HI.X.SX32 R9, R5, R191.reuse, 0x2, P3 ;  /* 0x000000bf05097211 */ /* 0x080fe200018f16ff */
[----:B------:R-:W-:Y:S01]  /*4cf0*/  RED.E.ADD.F32.FTZ.RN.STRONG.GPU [R12.64], R15 ;  /* 0x0000000f0c00798e */ /* 0x000fe2000c10e784 */
[----:B------:R-:W-:Y:S03]  /*4d00*/  LEA R4, P0, R4, R190, 0x2 ;  /* 0x000000be04047211 */ /* 0x000fe600078010ff */
[----:B------:R-:W-:Y:S01]  /*4d10*/  RED.E.ADD.F32.FTZ.RN.STRONG.GPU [R10.64], R16 ;  /* 0x000000100a00798e */ /* 0x000fe2000c10e784 */
[----:B------:R-:W-:Y:S02]  /*4d20*/  LEA.HI.X.SX32 R5, R0, R191, 0x2, P0 ;  /* 0x000000bf00057211 */ /* 0x000fe400000f16ff */
[C---:B------:R-:W-:Y:S01]  /*4d30*/  IADD3 R0, R172.reuse, 0x40, RZ ;  /* 0x00000040ac007810 */ /* 0x040fe20007ffe0ff */
[----:B------:R-:W-:Y:S01]  /*4d40*/  RED.E.ADD.F32.FTZ.RN.STRONG.GPU [R8.64], R17 ;  /* 0x000000110800798e */ /* 0x000fe2000c10e784 */
[C---:B------:R-:W-:Y:S02]  /*4d50*/  @P1 IADD3 R0, R172.reuse, -0x40, RZ ;  /* 0xffffffc0ac001810 */ /* 0x040fe40007ffe0ff */
[----:B------:R-:W-:Y:S01]  /*4d60*/  PLOP3.LUT P0, PT, PT, PT, UP0, 0x80, 0x0 ;  /* 0x000000000000781c */ /* 0x000fe20003f0f008 */
[----:B------:R-:W-:Y:S01]  /*4d70*/  RED.E.ADD.F32.FTZ.RN.STRONG.GPU [R6.64], R18 ;  /* 0x000000120600798e */ /* 0x000fe2000c10e784 */
[----:B------:R-:W-:Y:S03]  /*4d80*/  @UP2 UIADD3 UR10, UP0, UR10, -0x100, URZ ;  /* 0xffffff000a0a2890 */ /* 0x000fe6000ff1e03f */
[----:B------:R-:W-:Y:S01]  /*4d90*/  LDSM.16.MT88.4 R8, [R172] ;  /* 0x00000000ac08783b */ /* 0x000fe20000004200 */
[----:B------:R-:W-:Y:S03]  /*4da0*/  @UP2 UIADD3.X UR9, UR9, -0x1, URZ, UP0, !UPT ;  /* 0xffffffff09092890 */ /* 0x000fe600087fe43f */
[----:B------:R-:W-:Y:S04]  /*4db0*/  RED.E.ADD.F32.FTZ.RN.STRONG.GPU [R4.64], R19 ;  /* 0x000000130400798e */ /* 0x000fe8000c10e784 */
[----:B------:R-:W1:Y:S04]  /*4dc0*/  LDSM.16.MT88.4 R4, [R3+0xa000] ;  /* 0x00a000000304783b */ /* 0x000e680000004200 */
[----:B------:R-:W2:Y:S04]  /*4dd0*/  LDSM.16.MT88.4 R12, [R3+0xc000] ;  /* 0x00c00000030c783b */ /* 0x000ea80000004200 */
[----:B------:R-:W3:Y:S04]  /*4de0*/  LDSM.16.MT88.4 R20, [R0] ;  /* 0x000000000014783b */ /* 0x000ee80000004200 */
        /* <DEDUP_REMOVED lines=13> */
[----:B------:R-:W-:Y:S04]  /*4ec0*/  LDSM.16.MT88.4 R4, [R3+0xb800] ;  /* 0x00b800000304783b */ /* 0x000fe80000004200 */
[----:B------:R-:W-:Y:S03]  /*4ed0*/  LDSM.16.MT88.4 R20, [R3+0xd800] ;  /* 0x00d800000314783b */ /* 0x000fe60000004200 */
[-C--:B----4-:R-:W-:Y:S08]  /*4ee0*/  HMMA.16816.F32.BF16 R68, R24, R16.reuse, R68 ;  /* 0x000000101844723c */ /* 0x090ff00000041844 */
[C---:B------:R-:W-:Y:S08]  /*4ef0*/  HMMA.16816.F32.BF16 R72, R28.reuse, R16, R72 ;  /* 0x000000101c48723c */ /* 0x040ff00000041848 */
[-C--:B------:R-:W-:Y:S08]  /*4f00*/  HMMA.16816.F32.BF16 R76, R28, R18.reuse, R76 ;  /* 0x000000121c4c723c */ /* 0x080ff0000004184c */
[C---:B------:R-:W-:Y:S01]  /*4f10*/  HMMA.16816.F32.BF16 R80, R24.reuse, R18, R80 ;  /* 0x000000121850723c */ /* 0x040fe20000041850 */
[----:B------:R-:W2:Y:S07]  /*4f20*/  LDSM.16.MT88.4 R16, [R172+0x1800] ;  /* 0x00180000ac10783b */ /* 0x000eae0000004200 */
[-C--:B------:R-:W-:Y:S08]  /*4f30*/  HMMA.16816.F32.BF16 R84, R24, R32.reuse, R84 ;  /* 0x000000201854723c */ /* 0x080ff00000041854 */
[C---:B------:R-:W-:Y:S08]  /*4f40*/  HMMA.16816.F32.BF16 R88, R28.reuse, R32, R88 ;  /* 0x000000201c58723c */ /* 0x040ff00000041858 */
[-C--:B------:R-:W-:Y:S01]  /*4f50*/  HMMA.16816.F32.BF16 R92, R28, R34.reuse, R92 ;  /* 0x000000221c5c723c */ /* 0x080fe2000004185c */
[----:B------:R3:W4:Y:S07]  /*4f60*/  LDSM.16.MT88.4 R28, [R0+0x1800] ;  /* 0x00180000001c783b */ /* 0x00072e0000004200 */
[----:B------:R-:W-:Y:S08]  /*4f70*/  HMMA.16816.F32.BF16 R96, R24, R34, R96 ;  /* 0x000000221860723c */ /* 0x000ff00000041860 */
[-C--:B-1----:R-:W-:Y:S08]  /*4f80*/  HMMA.16816.F32.BF16 R68, R8, R12.reuse, R68 ;  /* 0x0000000c0844723c */ /* 0x082ff00000041844 */
[C---:B------:R-:W-:Y:S04]  /*4f90*/  HMMA.16816.F32.BF16 R72, R100.reuse, R12, R72 ;  /* 0x0000000c6448723c */ /* 0x040fe80000041848 */
[C---:B---3--:R-:W-:Y:S02]  /*4fa0*/  IADD3 R0, R172.reuse, -0x2000, RZ ;  /* 0xffffe000ac007810 */ /* 0x048fe40007ffe0ff */
[----:B------:R-:W-:Y:S02]  /*4fb0*/  @P0 IADD3 R0, R172, 0x2000, RZ ;  /* 0x00002000ac000810 */ /* 0x000fe40007ffe0ff */
[-C--:B------:R-:W-:Y:S04]  /*4fc0*/  HMMA.16816.F32.BF16 R76, R100, R14.reuse, R76 ;  /* 0x0000000e644c723c */ /* 0x080fe8000004184c */
[----:B------:R-:W-:Y:S04]  /*4fd0*/  IMAD.MOV.U32 R172, RZ, RZ, R0 ;  /* 0x000000ffffac7224 */ /* 0x000fe800078e0000 */
        /* <DEDUP_REMOVED lines=13> */
[----:B------:R-:W-:-:S07]  /*50b0*/  @P2 BRA `(.L_x_1206) ;  /* 0xffffd0b000002947 */ /* 0x000fce000383ffff */
.L_x_1203:
[----:B-1234-:R-:W2:Y:S01]  /*50c0*/  LDL R29, [R1+0x4] ;  /* 0x00000400011d7983 */ /* 0x01eea20000100800 */
[----:B------:R-:W-:Y:S01]  /*50d0*/  FMUL.FTZ R68, R68, c[0x0][0x2e0] ;  /* 0x0000b80044447a20 */ /* 0x000fe20000410000 */
[----:B------:R-:W-:Y:S01]  /*50e0*/  F2FP.BF16.PACK_AB R36, R37, R36 ;  /* 0x000000242524723e */ /* 0x000fe200000010ff */
[----:B------:R-:W-:Y:S01]  /*50f0*/  FMUL.FTZ R4, R69, c[0x0][0x2e0] ;  /* 0x0000b80045047a20 */ /* 0x000fe20000410000 */
[----:B------:R-:W1:Y:S01]  /*5100*/  S2R R26, SR_CTAID.Y ;  /* 0x00000000001a7919 */ /* 0x000e620000002600 */
[----:B------:R-:W-:Y:S01]  /*5110*/  FMUL.FTZ R70, R70, c[0x0][0x2e0] ;  /* 0x0000b80046467a20 */ /* 0x000fe20000410000 */
[----:B------:R-:W-:Y:S01]  /*5120*/  F2FP.BF16.PACK_AB R38, R39, R38 ;  /* 0x000000262726723e */ /* 0x000fe200000010ff */
[----:B------:R-:W-:Y:S01]  /*5130*/  FMUL.FTZ R2, R71, c[0x0][0x2e0] ;  /* 0x0000b80047027a20 */ /* 0x000fe20000410000 */
[----:B------:R-:W-:Y:S01]  /*5140*/  F2FP.BF16.PACK_AB R4, R4, R68 ;  /* 0x000000440404723e */ /* 0x000fe200000010ff */
        /* <DEDUP_REMOVED lines=57> */
[C---:B------:R-:W-:Y:S01]  /*54e0*/  IMAD.WIDE.U32 R22, R246.reuse, c[0x0][0x3a0], RZ ;  /* 0x0000e800f6167a25 */ /* 0x040fe200078e00ff */
[----:B------:R-:W-:Y:S01]  /*54f0*/  F2FP.BF16.PACK_AB R58, R59, R58 ;  /* 0x0000003a3b3a723e */ /* 0x000fe200000010ff */
[----:B------:R-:W-:Y:S01]  /*5500*/  ULDC.64 UR8, c[0x0][0x3a0] ;  /* 0x0000e80000087ab9 */ /* 0x000fe20000000a00 */
[----:B------:R-:W-:Y:S01]  /*5510*/  F2FP.BF16.PACK_AB R94, R95, R94 ;  /* 0x0000005e5f5e723e */ /* 0x000fe200000010ff */
[----:B------:R-:W-:Y:S01]  /*5520*/  IMAD.WIDE.U32 R24, R246, c[0x0][0x3a8], RZ ;  /* 0x0000ea00f6187a25 */ /* 0x000fe200078e00ff */
[----:B------:R-:W-:Y:S01]  /*5530*/  F2FP.BF16.PACK_AB R60, R61, R60 ;  /* 0x0000003c3d3c723e */ /* 0x000fe200000010ff */
[----:B------:R-:W-:Y:S01]  /*5540*/  UIMAD UR6, UR30, UR8, URZ ;  /* 0x000000081e0672a4 */ /* 0x000fe2000f8e023f */
[----:B------:R-:W-:Y:S01]  /*5550*/  F2FP.BF16.PACK_AB R62, R63, R62 ;  /* 0x0000003e3f3e723e */ /* 0x000fe200000010ff */
[----:B------:R-:W-:Y:S01]  /*5560*/  ULDC.64 UR10, c[0x0][0x3a8] ;  /* 0x0000ea00000a7ab9 */ /* 0x000fe20000000a00 */
[----:B---3--:R-:W-:Y:S01]  /*5570*/  SHF.R.S32.HI R4, RZ, 0x1f, R246 ;  /* 0x0000001fff047819 */ /* 0x008fe200000114f6 */
[----:B------:R-:W-:Y:S01]  /*5580*/  UIMAD UR30, UR30, UR10, URZ ;  /* 0x0000000a1e1e72a4 */ /* 0x000fe2000f8e023f */
[----:B-1----:R-:W-:Y:S01]  /*5590*/  SHF.R.S32.HI R7, RZ, 0x1f, R26 ;  /* 0x0000001fff077819 */ /* 0x002fe2000001141a */
[----:B------:R-:W-:Y:S01]  /*55a0*/  UIMAD UR6, UR25, UR9, UR6 ;  /* 0x00000009190672a4 */ /* 0x000fe2000f8e0206 */
[----:B------:R-:W-:Y:S01]  /*55b0*/  SHF.R.S32.HI R5, RZ, 0x1f, R248 ;  /* 0x0000001fff057819 */ /* 0x000fe200000114f8 */
[C---:B----4-:R-:W-:Y:S01]  /*55c0*/  IMAD R2, R4.reuse, c[0x0][0x3a0], RZ ;  /* 0x0000e80004027a24 */ /* 0x050fe200078e02ff */
[----:B------:R-:W-:Y:S01]  /*55d0*/  USHF.L.U32 UR7, UR8, 0x6, URZ ;  /* 0x0000000608077899 */ /* 0x000fe2000800063f */
[----:B------:R-:W-:-:S02]  /*55e0*/  IMAD R0, R4, c[0x0][0x3a8], RZ ;  /* 0x0000ea0004007a24 */ /* 0x000fc400078e02ff */
[----:B------:R-:W-:Y:S02]  /*55f0*/  IMAD.MOV.U32 R4, RZ, RZ, R248 ;  /* 0x000000ffff047224 */ /* 0x000fe400078e00f8 */
[C---:B------:R-:W-:Y:S02]  /*5600*/  IMAD R28, R7.reuse, c[0x0][0x388], RZ ;  /* 0x0000e200071c7a24 */ /* 0x040fe400078e02ff */
[----:B------:R-:W-:Y:S02]  /*5610*/  IMAD R27, R7, c[0x0][0x390], RZ ;  /* 0x0000e400071b7a24 */ /* 0x000fe400078e02ff */
[----:B------:R-:W-:Y:S02]  /*5620*/  IMAD R7, R246, c[0x0][0x3ac], R0 ;  /* 0x0000eb00f6077a24 */ /* 0x000fe400078e0200 */
[----:B------:R-:W-:-:S03]  /*5630*/  IMAD.WIDE.U32 R8, R26, c[0x0][0x388], R4 ;  /* 0x0000e2001a087a25 */ /* 0x000fc600078e0004 */
[----:B------:R-:W-:Y:S01]  /*5640*/  IADD3 R7, R25, R7, RZ ;  /* 0x0000000719077210 */ /* 0x000fe20007ffe0ff */
[----:B------:R-:W-:Y:S02]  /*5650*/  IMAD R0, R26, c[0x0][0x38c], R28 ;  /* 0x0000e3001a007a24 */ /* 0x000fe400078e021c */
[----:B------:R-:W-:Y:S02]  /*5660*/  IMAD R2, R246, c[0x0][0x3a4], R2 ;  /* 0x0000e900f6027a24 */ /* 0x000fe400078e0202 */
[----:B------:R-:W-:Y:S01]  /*5670*/  IMAD.IADD R9, R9, 0x1, R0 ;  /* 0x0000000109097824 */ /* 0x000fe200078e0200 */
[----:B------:R-:W-:Y:S01]  /*5680*/  MOV R0, UR25 ;  /* 0x0000001900007c02 */ /* 0x000fe20008000f00 */
[----:B------:R-:W-:Y:S01]  /*5690*/  IMAD.WIDE.U32 R10, R26, c[0x0][0x390], R4 ;  /* 0x0000e4001a0a7a25 */ /* 0x000fe200078e0004 */
[----:B------:R-:W-:-:S03]  /*56a0*/  UIMAD UR25, UR25, UR11, UR30 ;  /* 0x0000000b191972a4 */ /* 0x000fc6000f8e021e */
[----:B------:R-:W-:Y:S02]  /*56b0*/  IMAD.IADD R5, R23, 0x1, R2 ;  /* 0x0000000117057824 */ /* 0x000fe400078e0202 */
[----:B------:R-:W-:Y:S02]  /*56c0*/  IMAD.MOV.U32 R4, RZ, RZ, R22 ;  /* 0x000000ffff047224 */ /* 0x000fe400078e0016 */
[----:B------:R-:W-:Y:S01]  /*56d0*/  IMAD R2, R26, c[0x0][0x394], R27 ;  /* 0x0000e5001a027a24 */ /* 0x000fe200078e021b */
[----:B--2---:R1:W-:Y:S04]  /*56e0*/  STS [R29], R6 ;  /* 0x000000061d007388 */ /* 0x0043e80000000800 */
[----:B------:R-:W-:Y:S04]  /*56f0*/  STS [R247+0x2000], R13 ;  /* 0x0020000df7007388 */ /* 0x000fe80000000800 */
[----:B------:R2:W-:Y:S04]  /*5700*/  STS [R247+0x2400], R12 ;  /* 0x0024000cf7007388 */ /* 0x0005e80000000800 */
[----:B------:R-:W-:Y:S04]  /*5710*/  STS [R252+0x2000], R21 ;  /* 0x00200015fc007388 */ /* 0x000fe80000000800 */
[----:B------:R-:W-:Y:S04]  /*5720*/  STS [R252+0x2400], R20 ;  /* 0x00240014fc007388 */ /* 0x000fe80000000800 */
[----:B------:R-:W-:Y:S04]  /*5730*/  STS [R250], R19 ;  /* 0x00000013fa007388 */ /* 0x000fe80000000800 */
[----:B------:R-:W-:Y:S01]  /*5740*/  STS [R250+0x400], R18 ;  /* 0x00040012fa007388 */ /* 0x000fe20000000800 */
[----:B-1----:R-:W-:-:S03]  /*5750*/  IMAD.MOV.U32 R6, RZ, RZ, R24 ;  /* 0x000000ffff067224 */ /* 0x002fc600078e0018 */
[----:B------:R-:W-:Y:S04]  /*5760*/  STS [R251], R15 ;  /* 0x0000000ffb007388 */ /* 0x000fe80000000800 */
[----:B------:R-:W-:Y:S01]  /*5770*/  STS [R251+0x400], R14 ;  /* 0x0004000efb007388 */ /* 0x000fe20000000800 */
[C---:B--2---:R-:W-:Y:S01]  /*5780*/  IMAD.WIDE.U32 R12, R0.reuse, c[0x0][0x3a0], R4 ;  /* 0x0000e800000c7a25 */ /* 0x044fe200078e0004 */
[----:B------:R-:W-:Y:S02]  /*5790*/  MOV R4, R10 ;  /* 0x0000000a00047202 */ /* 0x000fe40000000f00 */
[----:B------:R-:W-:Y:S01]  /*57a0*/  STS [R250+0x2000], R17 ;  /* 0x00200011fa007388 */ /* 0x000fe20000000800 */
[----:B------:R-:W-:Y:S02]  /*57b0*/  IMAD.IADD R5, R11, 0x1, R2 ;  /* 0x000000010b057824 */ /* 0x000fe400078e0202 */
[----:B------:R-:W-:Y:S01]  /*57c0*/  IMAD.WIDE.U32 R10, R0, c[0x0][0x3a8], R6 ;  /* 0x0000ea00000a7a25 */ /* 0x000fe200078e0006 */
[----:B------:R1:W-:Y:S04]  /*57d0*/  STS [R250+0x2400], R16 ;  /* 0x00240010fa007388 */ /* 0x0003e80000000800 */
[----:B------:R-:W-:Y:S04]  /*57e0*/  STS [R251+0x2000], R93 ;  /* 0x0020005dfb007388 */ /* 0x000fe80000000800 */
[----:B------:R-:W-:Y:S04]  /*57f0*/  STS [R251+0x2400], R94 ;  /* 0x0024005efb007388 */ /* 0x000fe80000000800 */
[----:B------:R-:W-:Y:S04]  /*5800*/  STS [R247+0x4000], R36 ;  /* 0x00400024f7007388 */ /* 0x000fe80000000800 */
[----:B------:R-:W-:Y:S04]  /*5810*/  STS [R247+0x4400], R38 ;  /* 0x00440026f7007388 */ /* 0x000fe80000000800 */
[----:B------:R-:W-:Y:S04]  /*5820*/  STS [R252+0x4000], R48 ;  /* 0x00400030fc007388 */ /* 0x000fe80000000800 */
[----:B------:R-:W-:Y:S01]  /*5830*/  STS [R29+0x4000], R50 ;  /* 0x004000321d007388 */ /* 0x000fe20000000800 */
[----:B-1----:R-:W-:-:S03]  /*5840*/  SHF.L.U32 R16, R241, 0x1, RZ ;  /* 0x00000001f1107819 */ /* 0x002fc600000006ff */
        /* <DEDUP_REMOVED lines=13> */
[----:B------:R-:W1:Y:S04]  /*5920*/  S2R R14, SR_CTAID.Z ;  /* 0x00000000000e7919 */ /* 0x000e680000002700 */
[----:B------:R-:W2:Y:S04]  /*5930*/  LDS.128 R44, [R16+0x6000] ;  /* 0x00600000102c7984 */ /* 0x000ea80000000c00 */
[----:B------:R-:W3:Y:S01]  /*5940*/  LDS.128 R40, [R16+0x7000] ;  /* 0x0070000010287984 */ /* 0x000ee20000000c00 */
[----:B-1----:R-:W-:Y:S01]  /*5950*/  SHF.R.S32.HI R2, RZ, 0x1f, R14 ;  /* 0x0000001fff027819 */ /* 0x002fe2000001140e */
[----:B------:R-:W-:-:S02]  /*5960*/  IMAD.WIDE.U32 R6, R14, c[0x0][0x3b8], R8 ;  /* 0x0000ee000e067a25 */ /* 0x000fc400078e0008 */
[----:B------:R-:W1:Y:S02]  /*5970*/  LDS.128 R36, [R16+0x8000] ;  /* 0x0080000010247984 */ /* 0x000e640000000c00 */
[C---:B------:R-:W-:Y:S02]  /*5980*/  IMAD R0, R2.reuse, c[0x0][0x3b8], RZ ;  /* 0x0000ee0002007a24 */ /* 0x040fe400078e02ff */
[----:B------:R-:W4:Y:S01]  /*5990*/  LDS.128 R32, [R16+0x9000] ;  /* 0x0090000010207984 */ /* 0x000f220000000c00 */
[----:B------:R-:W-:Y:S02]  /*59a0*/  IMAD R2, R2, c[0x0][0x3c0], RZ ;  /* 0x0000f00002027a24 */ /* 0x000fe400078e02ff */
[C---:B------:R-:W-:Y:S01]  /*59b0*/  IMAD R0, R14.reuse, c[0x0][0x3bc], R0 ;  /* 0x0000ef000e007a24 */ /* 0x040fe200078e0200 */
[----:B------:R-:W1:Y:S01]  /*59c0*/  LDS.128 R28, [R16+0xa000] ;  /* 0x00a00000101c7984 */ /* 0x000e620000000c00 */
[C---:B------:R-:W-:Y:S02]  /*59d0*/  IMAD R2, R14.reuse, c[0x0][0x3c4], R2 ;  /* 0x0000f1000e027a24 */ /* 0x040fe400078e0202 */
[----:B------:R-:W-:Y:S01]  /*59e0*/  IMAD.WIDE.U32 R4, R14, c[0x0][0x3c0], R4 ;  /* 0x0000f0000e047a25 */ /* 0x000fe200078e0004 */
[----:B------:R-:W4:Y:S03]  /*59f0*/  LDS.128 R24, [R16+0xb000] ;  /* 0x00b0000010187984 */ /* 0x000f260000000c00 */
[----:B------:R-:W-:Y:S01]  /*5a00*/  IMAD.IADD R7, R7, 0x1, R0 ;  /* 0x0000000107077824 */ /* 0x000fe200078e0200 */
[----:B------:R-:W4:Y:S01]  /*5a10*/  LDS.128 R20, [R16+0xc000] ;  /* 0x00c0000010147984 */ /* 0x000f220000000c00 */
[----:B------:R-:W-:-:S02]  /*5a20*/  IADD3 R0, P1, R6, R12, RZ ;  /* 0x0000000c06007210 */ /* 0x000fc40007f3e0ff */
[----:B------:R-:W-:Y:S01]  /*5a30*/  IADD3 R5, R5, R2, RZ ;  /* 0x0000000205057210 */ /* 0x000fe20007ffe0ff */
[----:B------:R-:W4:Y:S01]  /*5a40*/  LDS.128 R16, [R16+0xd000] ;  /* 0x00d0000010107984 */ /* 0x000f220000000c00 */
[----:B------:R-:W-:Y:S02]  /*5a50*/  IADD3 R2, P0, R4, R10, RZ ;  /* 0x0000000a04027210 */ /* 0x000fe40007f1e0ff */
[----:B------:R-:W-:Y:S01]  /*5a60*/  IADD3.X R12, R7, UR6, R13, P1, !PT ;  /* 0x00000006070c7c10 */ /* 0x000fe20008ffe40d */
[----:B------:R-:W-:Y:S01]  /*5a70*/  USHF.L.U64.HI UR6, UR8, UR56, UR9 ;  /* 0x0000003808067299 */ /* 0x000fe20008010209 */
[C---:B------:R-:W-:Y:S01]  /*5a80*/  LEA R4, P1, R0.reuse, c[0x0][0x340], 0x1 ;  /* 0x0000d00000047a11 */ /* 0x040fe200078208ff */
[----:B------:R-:W-:Y:S01]  /*5a90*/  USHF.L.U32 UR9, UR10, 0x6, URZ ;  /* 0x000000060a097899 */ /* 0x000fe2000800063f */
[----:B------:R-:W-:Y:S01]  /*5aa0*/  IADD3.X R11, R5, UR25, R11, P0, !PT ;  /* 0x00000019050b7c10 */ /* 0x000fe200087fe40b */
[----:B------:R-:W-:Y:S01]  /*5ab0*/  USHF.L.U64.HI UR8, UR10, UR56, UR11 ;  /* 0x000000380a087299 */ /* 0x000fe2000801020b */
[----:B------:R-:W-:-:S02]  /*5ac0*/  LEA.HI.X R5, R0, c[0x0][0x344], R12, 0x1, P1 ;  /* 0x0000d10000057a11 */ /* 0x000fc400008f0c0c */
[----:B------:R-:W-:Y:S02]  /*5ad0*/  LEA R12, P0, R2, c[0x0][0x348], 0x1 ;  /* 0x0000d200020c7a11 */ /* 0x000fe400078008ff */
[----:B------:R-:W-:Y:S01]  /*5ae0*/  IADD3 R10, P1, R4, UR7, RZ ;  /* 0x00000007040a7c10 */ /* 0x000fe2000ff3e0ff */
[----:B--2---:R2:W-:Y:S01]  /*5af0*/  STG.E.128 [R4.64], R44 ;  /* 0x0000002c04007986 */ /* 0x0045e2000c101d04 */
[----:B------:R-:W-:Y:S02]  /*5b00*/  LEA.HI.X R13, R2, c[0x0][0x34c], R11, 0x1, P0 ;  /* 0x0000d300020d7a11 */ /* 0x000fe400000f0c0b */
[----:B------:R-:W-:Y:S02]  /*5b10*/  IADD3.X R11, R5, UR6, RZ, P1, !PT ;  /* 0x00000006050b7c10 */ /* 0x000fe40008ffe4ff */
[----:B------:R-:W-:Y:S02]  /*5b20*/  IADD3 R8, P1, R10, UR7, RZ ;  /* 0x000000070a087c10 */ /* 0x000fe4000ff3e0ff */
[----:B------:R-:W-:Y:S01]  /*5b30*/  IADD3 R6, P0, R12, UR9, RZ ;  /* 0x000000090c067c10 */ /* 0x000fe2000ff1e0ff */
[----:B---3--:R-:W-:Y:S01]  /*5b40*/  STG.E.128 [R10.64], R40 ;  /* 0x000000280a007986 */ /* 0x008fe2000c101d04 */
[----:B------:R-:W-:-:S02]  /*5b50*/  IADD3.X R9, R11, UR6, RZ, P1, !PT ;  /* 0x000000060b097c10 */ /* 0x000fc40008ffe4ff */
[----:B------:R-:W-:Y:S02]  /*5b60*/  IADD3.X R7, R13, UR8, RZ, P0, !PT ;  /* 0x000000080d077c10 */ /* 0x000fe400087fe4ff */
[----:B------:R-:W-:Y:S01]  /*5b70*/  IADD3 R14, P1, R8, UR7, RZ ;  /* 0x00000007080e7c10 */ /* 0x000fe2000ff3e0ff */
[----:B-1----:R1:W-:Y:S03]  /*5b80*/  STG.E.128 [R8.64], R36 ;  /* 0x0000002408007986 */ /* 0x0023e6000c101d04 */
[----:B------:R-:W-:-:S05]  /*5b90*/  IADD3.X R15, R9, UR6, RZ, P1, !PT ;  /* 0x00000006090f7c10 */ /* 0x000fca0008ffe4ff */
[----:B----4-:R3:W-:Y:S04]  /*5ba0*/  STG.E.128 [R14.64], R32 ;  /* 0x000000200e007986 */ /* 0x0107e8000c101d04 */
[----:B------:R3:W-:Y:S04]  /*5bb0*/  STG.E.128 [R12.64], R28 ;  /* 0x0000001c0c007986 */ /* 0x0007e8000c101d04 */
[----:B------:R3:W-:Y:S01]  /*5bc0*/  STG.E.128 [R6.64], R24 ;  /* 0x0000001806007986 */ /* 0x0007e2000c101d04 */
[----:B--2---:R-:W-:-:S04]  /*5bd0*/  IADD3 R4, P0, R6, UR9, RZ ;  /* 0x0000000906047c10 */ /* 0x004fc8000ff1e0ff */
[----:B------:R-:W-:-:S05]  /*5be0*/  IADD3.X R5, R7, UR8, RZ, P0, !PT ;  /* 0x0000000807057c10 */ /* 0x000fca00087fe4ff */
[----:B------:R3:W-:Y:S01]  /*5bf0*/  STG.E.128 [R4.64], R20 ;  /* 0x0000001404007986 */ /* 0x0007e2000c101d04 */
[----:B-1----:R-:W-:-:S04]  /*5c00*/  IADD3 R8, P0, R4, UR9, RZ ;  /* 0x0000000904087c10 */ /* 0x002fc8000ff1e0ff */
[----:B------:R-:W-:-:S05]  /*5c10*/  IADD3.X R9, R5, UR8, RZ, P0, !PT ;  /* 0x0000000805097c10 */ /* 0x000fca00087fe4ff */
[----:B------:R3:W-:Y:S04]  /*5c20*/  STG.E.128 [R8.64], R16 ;  /* 0x0000001008007986 */ /* 0x0007e8000c101d04 */
.L_x_1200:
        /* <DEDUP_REMOVED lines=11> */
.L_x_1207:
[----:B------:R-:W-:Y:S05]  /*5ce0*/  EXIT ;  /* 0x000000000000794d */ /* 0x000fea0003800000 */
.L_x_1209:
        /* <DEDUP_REMOVED lines=9> */
.L_x_2473:


//--------------------- .text._ZN5flash44flash_bwd_dq_dk_dv_loop_seqk_parallel_kernelI23Flash_bwd_kernel_traitsILi64ELi64ELi128ELi8ELi2ELi4ELi4ELb1ELb0EN7cutlass10bfloat16_tE19Flash_kernel_traitsILi64ELi64ELi128ELi8ES3_EELb1ELb0ELb0ELb1ELb0ELb0ELb0EEEvNS_16Flash_bwd_paramsE --------------------------
	.section	.text._ZN5flash44flash_bwd_dq_dk_dv_loop_seqk_parallel_kernelI23Flash_bwd_kernel_traitsILi64ELi64ELi128ELi8ELi2ELi4ELi4ELb1ELb0EN7cutlass10bfloat16_tE19Flash_kernel_traitsILi64ELi64ELi128ELi8ES3_EELb1ELb0ELb0ELb1ELb0ELb0ELb0EEEvNS_16Flash_bwd_paramsE,"ax",@progbits
	.sectioninfo	@"SHI_REGISTERS=255"
	.align	128
        .global         _ZN5flash44flash_bwd_dq_dk_dv_loop_seqk_parallel_kernelI23Flash_bwd_kernel_traitsILi64ELi64ELi128ELi8ELi2ELi4ELi4ELb1ELb0EN7cutlass10bfloat16_tE19Flash_kernel_traitsILi64ELi64ELi128ELi8ES3_EELb1ELb0ELb0ELb1ELb0ELb0ELb0EEEvNS_16Flash_bwd_paramsE
        .type           _ZN5flash44flash_bwd_dq_dk_dv_loop_seqk_parallel_kernelI23Flash_bwd_kernel_traitsILi64ELi64ELi128ELi8ELi2ELi4ELi4ELb1ELb0EN7cutlass10bfloat16_tE19Flash_kernel_traitsILi64ELi64ELi128ELi8ES3_EELb1ELb0ELb0ELb1ELb0ELb0ELb0EEEvNS_16Flash_bwd_paramsE,@function
        .size           _ZN5flash44flash_bwd_dq_dk_dv_loop_seqk_parallel_kernelI23Flash_bwd_kernel_traitsILi64ELi64ELi128ELi8ELi2ELi4ELi4ELb1ELb0EN7cutlass10bfloat16_tE19Flash_kernel_traitsILi64ELi64ELi128ELi8ES3_EELb1ELb0ELb0ELb1ELb0ELb0ELb0EEEvNS_16Flash_bwd_paramsE,(.L_x_2474 - _ZN5flash44flash_bwd_dq_dk_dv_loop_seqk_parallel_kernelI23Flash_bwd_kernel_traitsILi64ELi64ELi128ELi8ELi2ELi4ELi4ELb1ELb0EN7cutlass10bfloat16_tE19Flash_kernel_traitsILi64ELi64ELi128ELi8ES3_EELb1ELb0ELb0ELb1ELb0ELb0ELb0EEEvNS_16Flash_bwd_paramsE)
        .other          _ZN5flash44flash_bwd_dq_dk_dv_loop_seqk_parallel_kernelI23Flash_bwd_kernel_traitsILi64ELi64ELi128ELi8ELi2ELi4ELi4ELb1ELb0EN7cutlass10bfloat16_tE19Flash_kernel_traitsILi64ELi64ELi128ELi8ES3_EELb1ELb0ELb0ELb1ELb0ELb0ELb0EEEvNS_16Flash_bwd_paramsE,@"STO_CUDA_ENTRY STV_DEFAULT"
_ZN5flash44flash_bwd_dq_dk_dv_loop_seqk_parallel_kernelI23Flash_bwd_kernel_traitsILi64ELi64ELi128ELi8ELi2ELi4ELi4ELb1ELb0EN7cutlass10bfloat16_tE19Flash_kernel_traitsILi64ELi64ELi128ELi8ES3_EELb1ELb0ELb0ELb1ELb0ELb0ELb0EEEvNS_16Flash_bwd_paramsE:
.text._ZN5flash44flash_bwd_dq_dk_dv_loop_seqk_parallel_kernelI23Flash_bwd_kernel_traitsILi64ELi64ELi128ELi8ELi2ELi4ELi4ELb1ELb0EN7cutlass10bfloat16_tE19Flash_kernel_traitsILi64ELi64ELi128ELi8ES3_EELb1ELb0ELb0ELb1ELb0ELb0ELb0EEEvNS_16Flash_bwd_paramsE:
[----:B------:R-:W-:Y:S02]  /*0000*/  MOV R1, c[0x0][0x28] ;  /* 0x00000a0000017a02 */ /* 0x000fe40000000f00 */
[----:B------:R-:W1:Y:S01]  /*0010*/  S2R R18, SR_CTAID.X ;  /* 0x0000000000127919 */ /* 0x000e620000002500 */
[----:B------:R-:W-:Y:S01]  /*0020*/  ULDC UR5, c[0x0][0x218] ;  /* 0x0000860000057ab9 */ /* 0x000fe20000000800 */
[----:B------:R-:W-:Y:S01]  /*0030*/  IADD3 R1, R1, -0x20, RZ ;  /* 0xffffffe001017810 */ /* 0x000fe20007ffe0ff */
        /* <DEDUP_REMOVED lines=9> */
[----:B------:R-:W-:Y:S01]  /*00d0*/  STL [R1+0x4], R18 ;  /* 0x0000041201007387 */ /* 0x000fe20000100800 */
[----:B------:R-:W-:-:S03]  /*00e0*/  ULDC UR4, c[0x0][0x1c0] ;  /* 0x0000700000047ab9 */ /* 0x000fc60000000800 */
[----:B------:R-:W2:Y:S01]  /*00f0*/  S2R R240, SR_CTAID.Z ;  /* 0x0000000000f07919 */ /* 0x000ea20000002700 */
[----:B-1----:R-:W-:-:S04]  /*0100*/  SHF.R.S32.HI R4, RZ, 0x1f, R11 ;  /* 0x0000001fff047819 */ /* 0x002fc8000001140b */
[CC--:B------:R-:W-:Y:S02]  /*0110*/  LEA.HI R2, R4.reuse, R11.reuse, RZ, 0x5 ;  /* 0x0000000b04027211 */ /* 0x0c0fe400078f28ff */
[CC--:B------:R-:W-:Y:S02]  /*0120*/  LEA.HI R12, R4.reuse, R11.reuse, RZ, 0x3 ;  /* 0x0000000b040c7211 */ /* 0x0c0fe400078f18ff */
[-C--:B------:R-:W-:Y:S02]  /*0130*/  LEA.HI R0, R4, R11.reuse, RZ, 0x2 ;  /* 0x0000000b04007211 */ /* 0x080fe400078f10ff */
[----:B------:R-:W-:Y:S02]  /*0140*/  LOP3.LUT R5, R2, 0xffffffe0, RZ, 0xc0, !PT ;  /* 0xffffffe002057812 */ /* 0x000fe400078ec0ff */
[----:B------:R-:W-:Y:S02]  /*0150*/  LOP3.LUT R6, R12, 0xfffffff8, RZ, 0xc0, !PT ;  /* 0xfffffff80c067812 */ /* 0x000fe400078ec0ff */
[CC--:B------:R-:W-:Y:S01]  /*0160*/  LEA.HI R15, R4.reuse, R11.reuse, RZ, 0x6 ;  /* 0x0000000b040f7211 */ /* 0x0c0fe200078f30ff */
[C---:B------:R-:W-:Y:S01]  /*0170*/  IMAD.IADD R14, R11.reuse, 0x1, -R5 ;  /* 0x000000010b0e7824 */ /* 0x040fe200078e0a05 */
[CC--:B------:R-:W-:Y:S01]  /*0180*/  LEA.HI R3, R4.reuse, R11.reuse, RZ, 0x4 ;  /* 0x0000000b04037211 */ /* 0x0c0fe200078f20ff */
[----:B------:R-:W-:Y:S01]  /*0190*/  IMAD.IADD R5, R11, 0x1, -R6 ;  /* 0x000000010b057824 */ /* 0x000fe200078e0a06 */
[----:B------:R-:W-:-:S02]  /*01a0*/  LEA.HI R16, R4, R11, RZ, 0x7 ;  /* 0x0000000b04107211 */ /* 0x000fc400078f38ff */
[----:B------:R-:W-:Y:S01]  /*01b0*/  LOP3.LUT R4, R0, 0x7ffffffc, RZ, 0xc0, !PT ;  /* 0x7ffffffc00047812 */ /* 0x000fe200078ec0ff */
[----:B------:R-:W-:Y:S01]  /*01c0*/  IMAD.SHL.U32 R224, R5, 0x8, RZ ;  /* 0x0000000805e07824 */ /* 0x000fe200078e00ff */
[--C-:B------:R-:W-:Y:S02]  /*01d0*/  SHF.R.S32.HI R8, RZ, 0x2, R0.reuse ;  /* 0x00000002ff087819 */ /* 0x100fe40000011400 */
[----:B------:R-:W-:Y:S01]  /*01e0*/  SHF.R.S32.HI R6, RZ, 0x1f, R0 ;  /* 0x0000001fff067819 */ /* 0x000fe20000011400 */
[----:B------:R-:W-:Y:S01]  /*01f0*/  IMAD.IADD R17, R11, 0x1, -R4 ;  /* 0x000000010b117824 */ /* 0x000fe200078e0a04 */
[--C-:B------:R-:W-:Y:S02]  /*0200*/  SHF.R.S32.HI R0, RZ, 0x5, R2.reuse ;  /* 0x00000005ff007819 */ /* 0x100fe40000011402 */
[----:B------:R-:W-:Y:S02]  /*0210*/  SHF.R.S32.HI R4, RZ, 0x1f, R2 ;  /* 0x0000001fff047819 */ /* 0x000fe40000011402 */
[----:B------:R-:W-:-:S02]  /*0220*/  LOP3.LUT R7, R3, 0xfffffff0, RZ, 0xc0, !PT ;  /* 0xfffffff003077812 */ /* 0x000fc400078ec0ff */
[-C--:B------:R-:W-:Y:S02]  /*0230*/  LEA.HI R9, R2, R0.reuse, RZ, 0x1 ;  /* 0x0000000002097211 */ /* 0x080fe400078f08ff */
[----:B------:R-:W-:Y:S01]  /*0240*/  SHF.R.S32.HI R234, RZ, 0x3, R12 ;  /* 0x00000003ffea7819 */ /* 0x000fe2000001140c */
[----:B------:R-:W-:Y:S01]  /*0250*/  IMAD.IADD R11, R11, 0x1, -R7 ;  /* 0x000000010b0b7824 */ /* 0x000fe200078e0a07 */
[----:B------:R-:W-:Y:S02]  /*0260*/  LEA.HI R2, R4, R0, RZ, 0x2 ;  /* 0x0000000004027211 */ /* 0x000fe400078f10ff */
[----:B------:R-:W-:Y:S01]  /*0270*/  SHF.R.S32.HI R7, RZ, 0x4, R3 ;  /* 0x00000004ff077819 */ /* 0x000fe20000011403 */
[----:B------:R-:W-:Y:S01]  /*0280*/  IMAD.SHL.U32 R10, R234, 0x40, RZ ;  /* 0x00000040ea0a7824 */ /* 0x000fe200078e00ff */
[----:B------:R-:W-:Y:S02]  /*0290*/  LEA.HI R4, R6, R8, RZ, 0x3 ;  /* 0x0000000806047211 */ /* 0x000fe400078f18ff */
[----:B------:R-:W-:-:S02]  /*02a0*/  LOP3.LUT R9, R9, 0xfffffffe, RZ, 0xc0, !PT ;  /* 0xfffffffe09097812 */ /* 0x000fc400078ec0ff */
[----:B------:R-:W-:Y:S02]  /*02b0*/  LOP3.LUT R2, R2, 0xfffffffc, RZ, 0xc0, !PT ;  /* 0xfffffffc02027812 */ /* 0x000fe400078ec0ff */
[----:B------:R-:W-:Y:S01]  /*02c0*/  LEA.HI R6, R3, R7, RZ, 0x1 ;  /* 0x0000000703067211 */ /* 0x000fe200078f08ff */
[----:B------:R-:W-:Y:S01]  /*02d0*/  IMAD.IADD R252, R0, 0x1, -R9 ;  /* 0x0000000100fc7824 */ /* 0x000fe200078e0a09 */
[----:B------:R-:W-:Y:S01]  /*02e0*/  LOP3.LUT R3, R4, 0xfffffff8, RZ, 0xc0, !PT ;  /* 0xfffffff804037812 */ /* 0x000fe200078ec0ff */
[----:B------:R-:W-:Y:S01]  /*02f0*/  IMAD.IADD R160, R0, 0x1, -R2 ;  /* 0x0000000100a07824 */ /* 0x000fe200078e0a02 */
[----:B------:R-:W-:Y:S01]  /*0300*/  LOP3.LUT R0, R10, 0x1c0, RZ, 0xc0, !PT ;  /* 0x000001c00a007812 */ /* 0x000fe200078ec0ff */
[----:B------:R-:W-:Y:S01]  /*0310*/  IMAD.SHL.U32 R10, R17, 0x2, RZ ;  /* 0x00000002110a7824 */ /* 0x000fe200078e00ff */
[----:B------:R-:W-:Y:S01]  /*0320*/  LOP3.LUT R4, R6, 0xfffffffe, RZ, 0xc0, !PT ;  /* 0xfffffffe06047812 */ /* 0x000fe200078ec0ff */
[----:B------:R-:W-:Y:S01]  /*0330*/  IMAD.IADD R8, R8, 0x1, -R3 ;  /* 0x0000000108087824 */ /* 0x000fe200078e0a03 */
[----:B------:R-:W-:-:S02]  /*0340*/  SHF.R.U32.HI R3, RZ, 0x3, R0 ;  /* 0x00000003ff037819 */ /* 0x000fc40000011600 */
[----:B------:R-:W-:Y:S01]  /*0350*/  LOP3.LUT R2, R0, 0x38, R224, 0xf8, !PT ;  /* 0x0000003800027812 */ /* 0x000fe200078ef8e0 */
[C---:B------:R-:W-:Y:S01]  /*0360*/  IMAD.SHL.U32 R0, R5.reuse, 0x40, RZ ;  /* 0x0000004005007824 */ /* 0x040fe200078e00ff */
[----:B------:R-:W-:Y:S01]  /*0370*/  LOP3.LUT P4, RZ, R5, 0x2, RZ, 0xc0, !PT ;  /* 0x0000000205ff7812 */ /* 0x000fe2000788c0ff */
[----:B------:R-:W-:Y:S01]  /*0380*/  IMAD.IADD R13, R7, 0x1, -R4 ;  /* 0x00000001070d7824 */ /* 0x000fe200078e0a04 */
[----:B------:R-:W-:Y:S02]  /*0390*/  SHF.R.S32.HI R4, RZ, 0x1f, R14 ;  /* 0x0000001fff047819 */ /* 0x000fe4000001140e */
[----:B------:R-:W-:Y:S01]  /*03a0*/  LOP3.LUT R251, R2, R3, RZ, 0x3c, !PT ;  /* 0x0000000302fb7212 */ /* 0x000fe200078e3cff */
[----:B------:R-:W-:Y:S01]  /*03b0*/  IMAD.SHL.U32 R2, R160, 0x10, RZ ;  /* 0x00000010a0027824 */ /* 0x000fe200078e00ff */
[----:B------:R-:W-:Y:S02]  /*03c0*/  SHF.R.S32.HI R3, RZ, 0x1f, R11 ;  /* 0x0000001fff037819 */ /* 0x000fe4000001140b */
[----:B------:R-:W-:-:S02]  /*03d0*/  LOP3.LUT R0, R0, 0x1c0, RZ, 0xc0, !PT ;  /* 0x000001c000007812 */ /* 0x000fc400078ec0ff */
[----:B------:R-:W-:Y:S02]  /*03e0*/  LEA.HI R235, R4, R14, RZ, 0x2 ;  /* 0x0000000e04eb7211 */ /* 0x000fe400078f10ff */
[----:B------:R-:W-:Y:S02]  /*03f0*/  LEA.HI R14, R3, R11, RZ, 0x3 ;  /* 0x0000000b030e7211 */ /* 0x000fe400078f18ff */
[----:B------:R-:W-:Y:S01]  /*0400*/  LOP3.LUT R6, R0, 0x30, R2, 0xf8, !PT ;  /* 0x0000003000067812 */ /* 0x000fe200078ef802 */
[----:B------:R-:W-:Y:S01]  /*0410*/  IMAD.SHL.U32 R2, R13, 0x200, RZ ;  /* 0x000002000d027824 */ /* 0x000fe200078e00ff */
[----:B------:R-:W-:Y:S02]  /*0420*/  LOP3.LUT P3, RZ, R5, 0x4, RZ, 0xc0, !PT ;  /* 0x0000000405ff7812 */ /* 0x000fe4000786c0ff */
[----:B------:R-:W-:Y:S02]  /*0430*/  LOP3.LUT R5, R14, 0xfffffff8, RZ, 0xc0, !PT ;  /* 0xfffffff80e057812 */ /* 0x000fe400078ec0ff */
[----:B------:R-:W-:-:S02]  /*0440*/  SHF.R.S32.HI R19, RZ, 0x6, R15 ;  /* 0x00000006ff137819 */ /* 0x000fc4000001140f */
[----:B------:R-:W-:Y:S01]  /*0450*/  LOP3.LUT R3, R0, 0x8, R12, 0xf8, !PT ;  /* 0x0000000800037812 */ /* 0x000fe200078ef80c */
[----:B------:R-:W-:Y:S01]  /*0460*/  IMAD.IADD R11, R11, 0x1, -R5 ;  /* 0x000000010b0b7824 */ /* 0x000fe200078e0a05 */
[----:B------:R-:W-:Y:S01]  /*0470*/  SHF.R.U32.HI R4, RZ, 0x3, R0 ;  /* 0x00000003ff047819 */ /* 0x000fe20000011600 */
[----:B------:R-:W-:Y:S01]  /*0480*/  IMAD R251, R19, 0x200, R251 ;  /* 0x0000020013fb7824 */ /* 0x000fe200078e02fb */
[----:B------:R-:W-:Y:S02]  /*0490*/  LOP3.LUT R6, R6, 0x8, R12, 0xf8, !PT ;  /* 0x0000000806067812 */ /* 0x000fe400078ef80c */
[----:B------:R-:W-:Y:S01]  /*04a0*/  LOP3.LUT R0, R3, R4, RZ, 0x3c, !PT ;  /* 0x0000000403007212 */ /* 0x000fe200078e3cff */
[----:B------:R-:W-:Y:S01]  /*04b0*/  IMAD R3, R19, 0x800, R2 ;  /* 0x0000080013037824 */ /* 0x000fe200078e0202 */
[----:B------:R-:W-:Y:S02]  /*04c0*/  SHF.R.S32.HI R5, RZ, 0x7, R16 ;  /* 0x00000007ff057819 */ /* 0x000fe40000011410 */
[----:B------:R-:W-:Y:S01]  /*04d0*/  LOP3.LUT R4, R2, R6, R4, 0xf6, !PT ;  /* 0x0000000602047212 */ /* 0x000fe200078ef604 */
[C---:B------:R-:W-:Y:S01]  /*04e0*/  IMAD.SHL.U32 R2, R8.reuse, 0x40, RZ ;  /* 0x0000004008027824 */ /* 0x040fe200078e00ff */
[----:B------:R-:W-:Y:S01]  /*04f0*/  LOP3.LUT R7, R8, 0x1, RZ, 0xc0, !PT ;  /* 0x0000000108077812 */ /* 0x000fe200078ec0ff */
[----:B------:R-:W-:Y:S01]  /*0500*/  IMAD.IADD R0, R3, 0x1, R0 ;  /* 0x0000000103007824 */ /* 0x000fe200078e0200 */
[----:B------:R-:W-:Y:S01]  /*0510*/  SHF.R.S32.HI R235, RZ, 0x2, R235 ;  /* 0x00000002ffeb7819 */ /* 0x000fe200000114eb */
[----:B------:R-:W-:Y:S01]  /*0520*/  IMAD.SHL.U32 R3, R5, 0x8, RZ ;  /* 0x0000000805037824 */ /* 0x000fe200078e00ff */
[----:B------:R-:W-:Y:S01]  /*0530*/  ISETP.NE.U32.AND P0, PT, R7, 0x1, PT ;  /* 0x000000010700780c */ /* 0x000fe20003f05070 */
[----:B------:R-:W-:Y:S01]  /*0540*/  IMAD.SHL.U32 R7, R19, 0x20, RZ ;  /* 0x0000002013077824 */ /* 0x000fe200078e00ff */
[----:B------:R-:W-:Y:S01]  /*0550*/  LOP3.LUT R2, R2, 0x1c0, RZ, 0xc0, !PT ;  /* 0x000001c002027812 */ /* 0x000fe200078ec0ff */
[----:B------:R-:W-:Y:S01]  /*0560*/  IMAD R9, R5, 0x1000, R10 ;  /* 0x0000100005097824 */ /* 0x000fe200078e020a */
[----:B------:R-:W-:Y:S01]  /*0570*/  R2P PR, R8, 0x6 ;  /* 0x0000000608007804 */ /* 0x000fe20000000000 */
[----:B------:R-:W-:Y:S01]  /*0580*/  IMAD.SHL.U32 R6, R13, 0x10, RZ ;  /* 0x000000100d067824 */ /* 0x000fe200078e00ff */
[----:B------:R-:W-:Y:S01]  /*0590*/  LOP3.LUT R3, R3, 0x8, RZ, 0xc0, !PT ;  /* 0x0000000803037812 */ /* 0x000fe200078ec0ff */
[----:B------:R-:W-:Y:S01]  /*05a0*/  IMAD.SHL.U32 R8, R11, 0x40, RZ ;  /* 0x000000400b087824 */ /* 0x000fe200078e00ff */
[----:B------:R-:W-:Y:S01]  /*05b0*/  SHF.R.U32.HI R5, RZ, 0x3, R2 ;  /* 0x00000003ff057819 */ /* 0x000fe20000011602 */
[----:B------:R-:W-:Y:S01]  /*05c0*/  IMAD.SHL.U32 R166, R0, 0x2, RZ ;  /* 0x0000000200a67824 */ /* 0x000fe200078e00ff */
[----:B------:R-:W-:Y:S01]  /*05d0*/  LOP3.LUT R7, R2, 0x20, R7, 0xf8, !PT ;  /* 0x0000002002077812 */ /* 0x000fe200078ef807 */
[----:B------:R-:W-:Y:S01]  /*05e0*/  IMAD R235, R252, 0x10, R235 ;  /* 0x00000010fceb7824 */ /* 0x000fe200078e02eb */
[----:B------:R-:W-:-:S02]  /*05f0*/  LOP3.LUT R11, R3, 0x10, R6, 0xf8, !PT ;  /* 0x00000010030b7812 */ /* 0x000fc400078ef806 */
[----:B------:R-:W-:Y:S01]  /*0600*/  LOP3.LUT R12, R5, R2, R3, 0x1e, !PT ;  /* 0x00000002050c7212 */ /* 0x000fe200078e1e03 */
[----:B------:R-:W-:Y:S01]  /*0610*/  IMAD R2, R252, 0x400, R9 ;  /* 0x00000400fc027824 */ /* 0x000fe200078e0209 */
[----:B------:R-:W-:Y:S01]  /*0620*/  LOP3.LUT R6, R7, R5, RZ, 0x3c, !PT ;  /* 0x0000000507067212 */ /* 0x000fe200078e3cff */
[----:B------:R-:W-:Y:S01]  /*0630*/  IMAD.SHL.U32 R7, R14, 0x40, RZ ;  /* 0x000000400e077824 */ /* 0x000fe200078e00ff */
[----:B------:R-:W-:Y:S01]  /*0640*/  LOP3.LUT R3, R8, 0x1c0, RZ, 0xc0, !PT ;  /* 0x000001c008037812 */ /* 0x000fe200078ec0ff */
[----:B------:R-:W-:Y:S01]  /*0650*/  IMAD.SHL.U32 R8, R13, 0x8, RZ ;  /* 0x000000080d087824 */ /* 0x000fe200078e00ff */
[----:B------:R-:W-:Y:S01]  /*0660*/  SEL R217, R217, 0x10, !P0 ;  /* 0x00000010d9d97807 */ /* 0x000fe20004000000 */
[----:B------:R-:W-:Y:S01]  /*0670*/  IMAD.IADD R211, R6, 0x1, R2 ;  /* 0x0000000106d37824 */ /* 0x000fe200078e0202 */
[--C-:B------:R-:W-:Y:S01]  /*0680*/  SHF.R.U32.HI R5, RZ, 0x3, R3.reuse ;  /* 0x00000003ff057819 */ /* 0x100fe20000011603 */
[----:B------:R-:W-:Y:S01]  /*0690*/  IMAD R6, R160, 0x400, R10 ;  /* 0x00000400a0067824 */ /* 0x000fe200078e020a */
[----:B------:R-:W-:Y:S01]  /*06a0*/  LOP3.LUT R8, R3, 0x8, R8, 0xf8, !PT ;  /* 0x0000000803087812 */ /* 0x000fe200078ef808 */
[----:B------:R-:W-:Y:S01]  /*06b0*/  IMAD.SHL.U32 R211, R211, 0x2, RZ ;  /* 0x00000002d3d37824 */ /* 0x000fe200078e00ff */
[----:B------:R-:W-:Y:S01]  /*06c0*/  LOP3.LUT R2, R7, 0xfffffe00, RZ, 0xc0, !PT ;  /* 0xfffffe0007027812 */ /* 0x000fe200078ec0ff */
[----:B------:R-:W-:Y:S01]  /*06d0*/  IMAD.IADD R6, R6, 0x1, R12 ;  /* 0x0000000106067824 */ /* 0x000fe200078e020c */
[----:B------:R-:W-:Y:S01]  /*06e0*/  LOP3.LUT R3, R5, R11, R3, 0x1e, !PT ;  /* 0x0000000b05037212 */ /* 0x000fe200078e1e03 */
[----:B------:R-:W-:Y:S01]  /*06f0*/  IMAD.IADD R218, R211, 0x1, R217 ;  /* 0x00000001d3da7824 */ /* 0x000fe200078e02d9 */
[----:B------:R-:W-:Y:S01]  /*0700*/  LOP3.LUT R5, R8, R5, RZ, 0x3c, !PT ;  /* 0x0000000508057212 */ /* 0x000fe200078e3cff */
[--C-:B------:R-:W-:Y:S01]  /*0710*/  IMAD R169, R252, 0x400, R2.reuse ;  /* 0x00000400fca97824 */ /* 0x100fe200078e0202 */
[----:B------:R-:W-:Y:S01]  /*0720*/  LOP3.LUT R168, R3, R2, RZ, 0xfc, !PT ;  /* 0x0000000203a87212 */ /* 0x000fe200078efcff */
[----:B------:R-:W-:Y:S01]  /*0730*/  IMAD R160, R160, 0x400, R2 ;  /* 0x00000400a0a07824 */ /* 0x000fe200078e0202 */
[----:B------:R-:W-:Y:S01]  /*0740*/  LEA R6, R6, 0x6000, 0x1 ;  /* 0x0000600006067811 */ /* 0x000fe200078e08ff */
[----:B------:R-:W-:-:S02]  /*0750*/  IMAD.IADD R169, R169, 0x1, R5 ;  /* 0x00000001a9a97824 */ /* 0x000fc400078e0205 */
[----:B------:R-:W-:Y:S01]  /*0760*/  IMAD.IADD R160, R5, 0x1, R160 ;  /* 0x0000000105a07824 */ /* 0x000fe200078e02a0 */
[C---:B------:R-:W-:Y:S01]  /*0770*/  IADD3 R7, R6.reuse, 0x40, RZ ;  /* 0x0000004006077810 */ /* 0x040fe20007ffe0ff */
[----:B------:R-:W-:Y:S01]  /*0780*/  IMAD.MOV.U32 R5, RZ, RZ, 0x20 ;  /* 0x00000020ff057424 */ /* 0x000fe200078e00ff */
[C---:B------:R-:W-:Y:S01]  /*0790*/  @P2 IADD3 R7, R6.reuse, -0x40, RZ ;  /* 0xffffffc006072810 */ /* 0x040fe20007ffe0ff */
[----:B------:R-:W-:Y:S01]  /*07a0*/  IMAD.MOV.U32 R2, RZ, RZ, 0x40 ;  /* 0x00000040ff027424 */ /* 0x000fe200078e00ff */
[----:B------:R-:W-:Y:S01]  /*07b0*/  STL [R1+0x8], R6 ;  /* 0x0000080601007387 */ /* 0x000fe20000100800 */
[----:B------:R-:W-:Y:S01]  /*07c0*/  IADD3 R8, R6, 0x420, RZ ;  /* 0x0000042006087810 */ /* 0x000fe20007ffe0ff */
[----:B------:R-:W-:Y:S01]  /*07d0*/  IMAD.SHL.U32 R3, R4, 0x2, RZ ;  /* 0x0000000204037824 */ /* 0x000fe200078e00ff */
[----:B------:R-:W-:Y:S01]  /*07e0*/  SEL R164, R5, 0xffffffe0, !P4 ;  /* 0xffffffe005a47807 */ /* 0x000fe20006000000 */
[----:B------:R-:W-:Y:S01]  /*07f0*/  IMAD.SHL.U32 R159, R169, 0x2, RZ ;  /* 0x00000002a99f7824 */ /* 0x000fe200078e00ff */
[----:B------:R-:W-:-:S02]  /*0800*/  SEL R2, R2, 0xffffffc0, !P3 ;  /* 0xffffffc002027807 */ /* 0x000fc40005800000 */
[----:B------:R-:W-:Y:S01]  /*0810*/  SEL R5, R5, 0xffffffe0, !P1 ;  /* 0xffffffe005057807 */ /* 0x000fe20004800000 */
[----:B------:R-:W-:Y:S01]  /*0820*/  IMAD R165, R0, 0x2, R164 ;  /* 0x0000000200a57824 */ /* 0x000fe200078e02a4 */
[----:B------:R-:W-:Y:S01]  /*0830*/  @P1 IADD3 R8, R6, 0x3e0, RZ ;  /* 0x000003e006081810 */ /* 0x000fe20007ffe0ff */
[----:B------:R-:W-:Y:S01]  /*0840*/  IMAD R163, R0, 0x2, R2 ;  /* 0x0000000200a37824 */ /* 0x000fe200078e0202 */
[----:B------:R-:W-:Y:S01]  /*0850*/  LEA R160, R160, 0xa000, 0x1 ;  /* 0x0000a000a0a07811 */ /* 0x000fe200078e08ff */
[----:B------:R-:W-:Y:S02]  /*0860*/  IMAD.IADD R0, R5, 0x1, R6 ;  /* 0x0000000105007824 */ /* 0x000fe400078e0206 */
[----:B------:R-:W-:Y:S02]  /*0870*/  IMAD.IADD R216, R211, 0x1, R5 ;  /* 0x00000001d3d87824 */ /* 0x000fe400078e0205 */
[----:B------:R-:W-:Y:S01]  /*0880*/  IMAD.IADD R164, R164, 0x1, R163 ;  /* 0x00000001a4a47824 */ /* 0x000fe200078e02a3 */
[----:B------:R1:W-:Y:S01]  /*0890*/  STL [R1+0x14], R0 ;  /* 0x0000140001007387 */ /* 0x0003e20000100800 */
[----:B------:R-:W-:-:S03]  /*08a0*/  IMAD.IADD R217, R217, 0x1, R216 ;  /* 0x00000001d9d97824 */ /* 0x000fc600078e02d8 */
[----:B------:R3:W-:Y:S04]  /*08b0*/  STL [R1+0xc], R7 ;  /* 0x00000c0701007387 */ /* 0x0007e80000100800 */
[----:B------:R3:W-:Y:S01]  /*08c0*/  STL [R1+0x18], R8 ;  /* 0x0000180801007387 */ /* 0x0007e20000100800 */
[----:B-1----:R-:W-:-:S05]  /*08d0*/  IMAD.IADD R0, R5, 0x1, R7 ;  /* 0x0000000105007824 */ /* 0x002fca00078e0207 */
[----:B--2---:R3:W-:Y:S02]  /*08e0*/  STL [R1+0x10], R0 ;  /* 0x0000100001007387 */ /* 0x0047e40000100800 */
.L_x_1278:
[----:B-1----:R-:W1:Y:S01]  /*08f0*/  S2R R35, SR_CTAID.Y ;  /* 0x0000000000237919 */ /* 0x002e620000002600 */
[----:B--23--:R-:W2:Y:S01]  /*0900*/  LDC.U8 R0, c[0x0][0x312] ;  /* 0x0000c480ff007b82 */ /* 0x00cea20000000000 */
[----:B------:R-:W-:Y:S02]  /*0910*/  ISETP.NE.U32.AND P0, PT, RZ, c[0x0][0x240], PT ;  /* 0x00009000ff007a0c */ /* 0x000fe40003f05070 */
[----:B------:R-:W-:Y:S02]  /*0920*/  ISETP.EQ.U32.AND P5, PT, RZ, c[0x0][0x248], PT ;  /* 0x00009200ff007a0c */ /* 0x000fe40003fa2070 */
[----:B------:R-:W-:Y:S02]  /*0930*/  ISETP.NE.AND.EX P0, PT, RZ, c[0x0][0x244], PT, P0 ;  /* 0x00009100ff007a0c */ /* 0x000fe40003f05300 */
[----:B------:R-:W-:Y:S01]  /*0940*/  ISETP.NE.U32.AND P3, PT, RZ, c[0x0][0x250], PT ;  /* 0x00009400ff007a0c */ /* 0x000fe20003f65070 */
[----:B------:R-:W-:-:S03]  /*0950*/  IMAD.MOV.U32 R12, RZ, RZ, -0x1 ;  /* 0xffffffffff0c7424 */ /* 0x000fc600078e00ff */
[----:B------:R-:W-:Y:S01]  /*0960*/  ISETP.NE.AND.EX P3, PT, RZ, c[0x0][0x254], PT, P3 ;  /* 0x00009500ff007a0c */ /* 0x000fe20003f65330 */
[C---:B-1----:R-:W-:Y:S01]  /*0970*/  IMAD.SHL.U32 R9, R35.reuse, 0x4, RZ ;  /* 0x0000000423097824 */ /* 0x042fe200078e00ff */
[----:B------:R-:W-:Y:S02]  /*0980*/  SHF.R.S32.HI R31, RZ, 0x1f, R35 ;  /* 0x0000001fff1f7819 */ /* 0x000fe40000011423 */
[----:B--2---:R-:W-:Y:S01]  /*0990*/  ISETP.NE.AND P4, PT, R0, RZ, PT ;  /* 0x000000ff0000720c */ /* 0x004fe20003f85270 */
[----:B------:R-:W-:Y:S01]  /*09a0*/  IMAD.MOV.U32 R0, RZ, RZ, -0x1 ;  /* 0xffffffffff007424 */ /* 0x000fe200078e00ff */
[----:B------:R-:W-:Y:S02]  /*09b0*/  SHF.L.U64.HI R8, R35, 0x2, R31 ;  /* 0x0000000223087819 */ /* 0x000fe4000001021f */
[----:B------:R-:W-:Y:S02]  /*09c0*/  IADD3 R4, P1, R9, c[0x0][0x240], RZ ;  /* 0x0000900009047a10 */ /* 0x000fe40007f3e0ff */
[----:B------:R-:W-:-:S02]  /*09d0*/  ISETP.EQ.OR.EX P5, PT, RZ, c[0x0][0x24c], !P4, P5 ;  /* 0x00009300ff007a0c */ /* 0x000fc400067a2750 */
[----:B------:R-:W-:Y:S02]  /*09e0*/  IADD3.X R5, R8, c[0x0][0x244], RZ, P1, !PT ;  /* 0x0000910008057a10 */ /* 0x000fe40000ffe4ff */
[----:B------:R-:W-:-:S03]  /*09f0*/  @P3 IADD3 R6, P1, R9, c[0x0][0x250], RZ ;  /* 0x0000940009063a10 */ /* 0x000fc60007f3e0ff */
[----:B------:R1:W2:Y:S04]  /*0a00*/  @P0 LDG.E R0, [R4.64] ;  /* 0x0000001804000981 */ /* 0x0002a8000c1e1900 */
[----:B------:R1:W2:Y:S01]  /*0a10*/  @P0 LDG.E R2, [R4.64+0x4] ;  /* 0x0000041804020981 */ /* 0x0002a2000c1e1900 */
[----:B------:R-:W-:Y:S01]  /*0a20*/  IMAD.MOV.U32 R238, RZ, RZ, RZ ;  /* 0x000000ffffee7224 */ /* 0x000fe200078e00ff */
[----:B------:R-:W-:-:S05]  /*0a30*/  @P3 IADD3.X R7, R8, c[0x0][0x254], RZ, P1, !PT ;  /* 0x0000950008073a10 */ /* 0x000fca0000ffe4ff */
[----:B-----5:R3:W5:Y:S01]  /*0a40*/  @P3 LDG.E R238, [R6.64] ;  /* 0x0000001806ee3981 */ /* 0x020762000c1e1900 */
[----:B-1----:R-:W-:-:S04]  /*0a50*/  IADD3 R4, P2, R9, c[0x0][0x248], RZ ;  /* 0x0000920009047a10 */ /* 0x002fc80007f5e0ff */
[----:B------:R-:W-:-:S05]  /*0a60*/  IADD3.X R5, R8, c[0x0][0x24c], RZ, P2, !PT ;  /* 0x0000930008057a10 */ /* 0x000fca00017fe4ff */
[----:B------:R-:W4:Y:S01]  /*0a70*/  @!P5 LDG.E R12, [R4.64] ;  /* 0x00000018040cd981 */ /* 0x000f22000c1e1900 */
[----:B------:R-:W-:-:S04]  /*0a80*/  ISETP.NE.U32.AND P1, PT, RZ, c[0x0][0x248], PT ;  /* 0x00009200ff007a0c */ /* 0x000fc80003f25070 */
[----:B------:R-:W-:Y:S01]  /*0a90*/  ISETP.NE.AND.EX P1, PT, RZ, c[0x0][0x24c], PT, P1 ;  /* 0x00009300ff007a0c */ /* 0x000fe20003f25310 */
[----:B--2---:R-:W-:Y:S02]  /*0aa0*/  @P0 IMAD.IADD R27, R2, 0x1, -R0 ;  /* 0x00000001021b0824 */ /* 0x004fe400078e0a00 */
[----:B------:R-:W-:Y:S02]  /*0ab0*/  IMAD.MOV.U32 R2, RZ, RZ, c[0x0][0x218] ;  /* 0x00008600ff027624 */ /* 0x000fe400078e00ff */
[----:B------:R-:W-:Y:S01]  /*0ac0*/  @!P0 IMAD.MOV.U32 R27, RZ, RZ, c[0x0][0x214] ;  /* 0x00008500ff1b8624 */ /* 0x000fe200078e00ff */
[----:B----4-:R3:W-:Y:S07]  /*0ad0*/  STL [R1], R12 ;  /* 0x0000000c01007387 */ /* 0x0107ee0000100800 */
[----:B------:R-:W-:Y:S05]  /*0ae0*/  @!P1 BRA `(.L_x_1210) ;  /* 0x0000003000009947 */ /* 0x000fea0003800000 */
[----:B------:R-:W2:Y:S02]  /*0af0*/  @P4 LDG.E R2, [R4.64+0x4] ;  /* 0x0000041804024981 */ /* 0x000ea4000c1e1900 */
[----:B--2---:R-:W-:-:S06]  /*0b00*/  @P4 IADD3 R2, R2, -R12, RZ ;  /* 0x8000000c02024210 */ /* 0x004fcc0007ffe0ff */
[----:B------:R1:W5:Y:S02]  /*0b10*/  @!P4 LDG.E R2, [R4.64] ;  /* 0x000000180402c981 */ /* 0x000364000c1e1900 */
.L_x_1210:
[----:B------:R-:W-:Y:S01]  /*0b20*/  ISETP.NE.U32.AND P2, PT, RZ, c[0x0][0x258], PT ;  /* 0x00009600ff007a0c */ /* 0x000fe20003f45070 */
[----:B------:R-:W2:Y:S03]  /*0b30*/  LDL R34, [R1+0x4] ;  /* 0x0000040001227983 */ /* 0x000ea60000100800 */
[----:B------:R-:W-:-:S13]  /*0b40*/  ISETP.NE.AND.EX P2, PT, RZ, c[0x0][0x25c], PT, P2 ;  /* 0x00009700ff007a0c */ /* 0x000fda0003f45320 */
[----:B-1----:R-:W-:-:S04]  /*0b50*/  @P2 IADD3 R4, P1, R9, c[0x0][0x258], RZ ;  /* 0x0000960009042a10 */ /* 0x002fc80007f3e0ff */
[----:B------:R-:W-:-:S06]  /*0b60*/  @P2 IADD3.X R5, R8, c[0x0][0x25c], RZ, P1, !PT ;  /* 0x0000970008052a10 */ /* 0x000fcc0000ffe4ff */
[----:B------:R-:W4:Y:S01]  /*0b70*/  @P2 LDG.E R5, [R4.64] ;  /* 0x0000001804052981 */ /* 0x000f22000c1e1900 */
[----:B------:R-:W-:-:S04]  /*0b80*/  @!P2 ISETP.NE.U32.AND P1, PT, RZ, c[0x0][0x268], PT ;  /* 0x00009a00ff00aa0c */ /* 0x000fc80003f25070 */
[----:B------:R-:W-:-:S04]  /*0b90*/  @!P2 ISETP.NE.AND.EX P1, PT, RZ, c[0x0][0x26c], PT, P1 ;  /* 0x00009b00ff00aa0c */ /* 0x000fc80003f25310 */
[----:B------:R-:W-:Y:S01]  /*0ba0*/  @!P2 SEL R4, RZ, c[0x0][0x21c], !P1 ;  /* 0x00008700ff04aa07 */ /* 0x000fe20004800000 */
[----:B--2---:R-:W-:Y:S02]  /*0bb0*/  IMAD.SHL.U32 R19, R34, 0x80, RZ ;  /* 0x0000008022137824 */ /* 0x004fe400078e00ff */
[--C-:B----45:R-:W-:Y:S01]  /*0bc0*/  @P2 IMAD.IADD R210, R5, 0x1, -R238.reuse ;  /* 0x0000000105d22824 */ /* 0x130fe200078e0aee */
[----:B------:R-:W-:-:S04]  /*0bd0*/  @!P2 IADD3 R210, R4, R2, -R238 ;  /* 0x0000000204d2a210 */ /* 0x000fc80007ffe8ee */
[----:B------:R-:W-:-:S13]  /*0be0*/  ISETP.GT.AND P1, PT, R210, R19, PT ;  /* 0x00000013d200720c */ /* 0x000fda0003f24270 */
[----:B------:R-:W-:Y:S05]  /*0bf0*/  @!P1 BRA `(.L_x_1211) ;  /* 0x000084a000009947 */ /* 0x000fea0003800000 */
[----:B------:R-:W-:Y:S01]  /*0c00*/  ISETP.NE.AND P2, PT, R12, -0x1, PT ;  /* 0xffffffff0c00780c */ /* 0x000fe20003f45270 */
[----:B------:R-:W-:Y:S01]  /*0c10*/  IMAD R5, R31, c[0x0][0x178], RZ ;  /* 0x00005e001f057a24 */ /* 0x000fe200078e02ff */
[----:B------:R-:W-:Y:S01]  /*0c20*/  IADD3 R2, R27, 0x3f, RZ ;  /* 0x0000003f1b027810 */ /* 0x000fe20007ffe0ff */
[----:B------:R-:W-:Y:S01]  /*0c30*/  IMAD.WIDE.U32 R10, R35, c[0x0][0x178], RZ ;  /* 0x00005e00230a7a25 */ /* 0x000fe200078e00ff */
[C---:B------:R-:W-:Y:S02]  /*0c40*/  ISETP.NE.AND P1, PT, R0.reuse, -0x1, PT ;  /* 0xffffffff0000780c */ /* 0x040fe40003f25270 */
[----:B------:R-:W-:Y:S01]  /*0c50*/  SHF.R.S32.HI R4, RZ, 0x1f, R2 ;  /* 0x0000001fff047819 */ /* 0x000fe20000011402 */
[----:B---3--:R-:W-:-:S03]  /*0c60*/  IMAD.WIDE.U32 R6, R0, c[0x0][0x190], RZ ;  /* 0x0000640000067a25 */ /* 0x008fc600078e00ff */
[----:B------:R-:W-:Y:S01]  /*0c70*/  LEA.HI R23, R4, R2, RZ, 0x6 ;  /* 0x0000000204177211 */ /* 0x000fe200078f30ff */
[----:B------:R-:W-:Y:S01]  /*0c80*/  IMAD R4, R35, c[0x0][0x17c], R5 ;  /* 0x00005f0023047a24 */ /* 0x000fe200078e0205 */
[----:B------:R-:W-:Y:S01]  /*0c90*/  SEL R26, R10, R6, !P1 ;  /* 0x000000060a1a7207 */ /* 0x000fe20004800000 */
[----:B------:R-:W-:Y:S01]  /*0ca0*/  @P2 IMAD.IADD R2, R238, 0x1, R12 ;  /* 0x00000001ee022824 */ /* 0x000fe200078e020c */
[----:B------:R-:W-:Y:S01]  /*0cb0*/  LOP3.LUT R9, R23, 0xffffffc0, RZ, 0xc0, !PT ;  /* 0xffffffc017097812 */ /* 0x000fe200078ec0ff */
[----:B------:R-:W-:Y:S02]  /*0cc0*/  IMAD R8, R0, c[0x0][0x194], RZ ;  /* 0x0000650000087a24 */ /* 0x000fe400078e02ff */
[----:B------:R-:W-:Y:S01]  /*0cd0*/  IMAD.IADD R20, R11, 0x1, R4 ;  /* 0x000000010b147824 */ /* 0x000fe200078e0204 */
[----:B------:R-:W-:Y:S01]  /*0ce0*/  IADD3 R11, R9, -0x40, RZ ;  /* 0xffffffc0090b7810 */ /* 0x000fe20007ffe0ff */
[----:B------:R-:W-:Y:S01]  /*0cf0*/  @P2 IMAD.WIDE.U32 R4, R2, c[0x0][0x198], RZ ;  /* 0x0000660002042a25 */ /* 0x000fe200078e00ff */
[----:B------:R-:W-:-:S02]  /*0d00*/  @P1 IADD3 R20, R7, R8, RZ ;  /* 0x0000000807141210 */ /* 0x000fc40007ffe0ff */
[----:B------:R-:W-:Y:S01]  /*0d10*/  SHF.R.S32.HI R18, RZ, 0x1f, R11 ;  /* 0x0000001fff127819 */ /* 0x000fe2000001140b */
        /* <DEDUP_REMOVED lines=13> */
.L_x_1212:
        /* <DEDUP_REMOVED lines=15> */
.L_x_1213:
[----:B------:R-:W-:Y:S01]  /*0ee0*/  IABS R15, c[0x0][0x1c8] ;  /* 0x00007200000f7a13 */ /* 0x000fe20000000000 */
[----:B------:R-:W1:Y:S01]  /*0ef0*/  LDC.U8 R24, c[0x0][0x328] ;  /* 0x0000ca00ff187b82 */ /* 0x000e620000000000 */
[----:B------:R-:W-:Y:S01]  /*0f00*/  IABS R6, R240 ;  /* 0x000000f000067213 */ /* 0x000fe20000000000 */
[----:B------:R-:W-:Y:S01]  /*0f10*/  @!P1 IMAD R9, R31, c[0x0][0x368], RZ ;  /* 0x0000da001f099a24 */ /* 0x000fe200078e02ff */
[----:B------:R-:W2:Y:S01]  /*0f20*/  I2F.RP R4, R15 ;  /* 0x0000000f00047306 */ /* 0x000ea20000209400 */
[----:B------:R-:W-:Y:S01]  /*0f30*/  MOV R16, c[0x0][0x224] ;  /* 0x0000890000107a02 */ /* 0x000fe20000000f00 */
[----:B------:R-:W-:Y:S01]  /*0f40*/  ULDC UR12, c[0x0][0x22c] ;  /* 0x00008b00000c7ab9 */ /* 0x000fe20000000800 */
[----:B------:R-:W-:Y:S01]  /*0f50*/  IMAD.MOV.U32 R13, RZ, RZ, R6 ;  /* 0x000000ffff0d7224 */ /* 0x000fe200078e0006 */
[----:B------:R-:W-:Y:S01]  /*0f60*/  ULDC UR5, c[0x0][0x1c0] ;  /* 0x0000700000057ab9 */ /* 0x000fe20000000800 */
[C---:B------:R-:W-:Y:S01]  /*0f70*/  @!P1 IMAD.WIDE.U32 R6, R35.reuse, c[0x0][0x368], RZ ;  /* 0x0000da0023069a25 */ /* 0x040fe200078e00ff */
[----:B------:R-:W3:Y:S01]  /*0f80*/  LDC.U8 R25, c[0x0][0x3d0] ;  /* 0x0000f400ff197b82 */ /* 0x000ee20000000000 */
[----:B------:R-:W-:Y:S01]  /*0f90*/  UIMAD.WIDE UR6, UR12, UR5, URZ ;  /* 0x000000050c0672a5 */ /* 0x000fe2000f8e023f */
[----:B------:R-:W4:Y:S01]  /*0fa0*/  S2R R30, SR_CTAID.X ;  /* 0x00000000001e7919 */ /* 0x000f220000002500 */
[----:B------:R-:W-:Y:S01]  /*0fb0*/  @!P1 IMAD R9, R35, c[0x0][0x36c], R9 ;  /* 0x0000db0023099a24 */ /* 0x000fe200078e0209 */
[----:B------:R-:W-:-:S02]  /*0fc0*/  LOP3.LUT R10, R240, c[0x0][0x1c8], RZ, 0x3c, !PT ;  /* 0x00007200f00a7a12 */ /* 0x000fc400078e3cff */
[----:B------:R-:W-:Y:S02]  /*0fd0*/  SHF.R.S32.HI R241, RZ, 0x1f, R240 ;  /* 0x0000001ffff17819 */ /* 0x000fe400000114f0 */
[----:B------:R-:W-:Y:S01]  /*0fe0*/  ISETP.GE.AND P3, PT, R10, RZ, PT ;  /* 0x000000ff0a00720c */ /* 0x000fe20003f66270 */
[----:B--2---:R-:W2:Y:S01]  /*0ff0*/  MUFU.RCP R4, R4 ;  /* 0x0000000400047308 */ /* 0x004ea20000001000 */
[----:B-1----:R-:W-:Y:S02]  /*1000*/  ISETP.NE.AND P2, PT, R24, RZ, PT ;  /* 0x000000ff1800720c */ /* 0x002fe40003f45270 */
[----:B--2---:R-:W-:-:S05]  /*1010*/  IADD3 R4, R4, 0xffffffe, RZ ;  /* 0x0ffffffe04047810 */ /* 0x004fca0007ffe0ff */
[----:B------:R-:W1:Y:S02]  /*1020*/  F2I.FTZ.U32.TRUNC.NTZ R5, R4 ;  /* 0x0000000400057305 */ /* 0x000e64000021f000 */
[----:B-1----:R-:W-:Y:S02]  /*1030*/  IADD3 R2, RZ, -R5, RZ ;  /* 0x80000005ff027210 */ /* 0x002fe40007ffe0ff */
[----:B------:R-:W-:-:S03]  /*1040*/  MOV R4, RZ ;  /* 0x000000ff00047202 */ /* 0x000fc60000000f00 */
[----:B------:R-:W-:-:S04]  /*1050*/  IMAD R2, R2, R15, RZ ;  /* 0x0000000f02027224 */ /* 0x000fc800078e02ff */
[----:B------:R-:W-:-:S04]  /*1060*/  IMAD.HI.U32 R2, R5, R2, R4 ;  /* 0x0000000205027227 */ /* 0x000fc800078e0004 */
[----:B------:R-:W-:-:S04]  /*1070*/  @P1 IMAD.WIDE.U32 R4, R0, c[0x0][0x370], RZ ;  /* 0x0000dc0000041a25 */ /* 0x000fc800078e00ff */
[----:B------:R-:W-:Y:S01]  /*1080*/  IMAD.HI.U32 R2, R2, R13, RZ ;  /* 0x0000000d02027227 */ /* 0x000fe200078e00ff */
[----:B------:R-:W-:Y:S02]  /*1090*/  @P1 MOV R12, R4 ;  /* 0x00000004000c1202 */ /* 0x000fe40000000f00 */
[----:B------:R-:W-:Y:S01]  /*10a0*/  @!P1 MOV R12, R6 ;  /* 0x00000006000c9202 */ /* 0x000fe20000000f00 */
[----:B------:R-:W-:Y:S02]  /*10b0*/  IMAD.MOV R8, RZ, RZ, -R2 ;  /* 0x000000ffff087224 */ /* 0x000fe400078e0a02 */
[----:B------:R-:W-:Y:S01]  /*10c0*/  @P1 IMAD R14, R0, c[0x0][0x374], R5 ;  /* 0x0000dd00000e1a24 */ /* 0x000fe200078e0205 */
[----:B------:R-:W-:Y:S01]  /*10d0*/  SHF.R.S32.HI R5, RZ, 0x1f, R16 ;  /* 0x0000001fff057819 */ /* 0x000fe20000011410 */
[----:B------:R-:W-:Y:S02]  /*10e0*/  IMAD R4, R15, R8, R13 ;  /* 0x000000080f047224 */ /* 0x000fe400078e020d */
[----:B------:R-:W-:-:S03]  /*10f0*/  IMAD.WIDE.U32 R16, R35, c[0x0][0x224], RZ ;  /* 0x0000890023107a25 */ /* 0x000fc600078e00ff */
[----:B------:R-:W-:Y:S01]  /*1100*/  ISETP.GT.U32.AND P4, PT, R15, R4, PT ;  /* 0x000000040f00720c */ /* 0x000fe20003f84070 */
[----:B------:R-:W-:Y:S02]  /*1110*/  IMAD R5, R5, R35, RZ ;  /* 0x0000002305057224 */ /* 0x000fe400078e02ff */
[----:B------:R-:W-:Y:S02]  /*1120*/  IMAD.SHL.U32 R6, R35, 0x80, RZ ;  /* 0x0000008023067824 */ /* 0x000fe400078e00ff */
[----:B------:R-:W-:Y:S02]  /*1130*/  IMAD R5, R31, c[0x0][0x224], R5 ;  /* 0x000089001f057a24 */ /* 0x000fe400078e0205 */
[----:B------:R-:W-:Y:S01]  /*1140*/  @!P1 IMAD.IADD R14, R7, 0x1, R9 ;  /* 0x00000001070e9824 */ /* 0x000fe200078e0209 */
[----:B------:R-:W-:Y:S01]  /*1150*/  SHF.L.U64.HI R7, R35, 0x7, R31 ;  /* 0x0000000723077819 */ /* 0x000fe2000001021f */
[C---:B------:R-:W-:Y:S01]  /*1160*/  IMAD R9, R16.reuse, UR7, RZ ;  /* 0x0000000710097c24 */ /* 0x040fe2000f8e02ff */
[----:B------:R-:W-:Y:S01]  /*1170*/  IADD3 R5, R17, R5, RZ ;  /* 0x0000000511057210 */ /* 0x000fe20007ffe0ff */
[----:B------:R-:W-:Y:S01]  /*1180*/  IMAD.WIDE.U32 R16, R16, UR6, RZ ;  /* 0x0000000610107c25 */ /* 0x000fe2000f8e00ff */
[----:B------:R-:W-:-:S02]  /*1190*/  SEL R6, R6, RZ, P0 ;  /* 0x000000ff06067207 */ /* 0x000fc40000000000 */
[----:B------:R-:W-:Y:S01]  /*11a0*/  SEL R7, R7, RZ, P0 ;  /* 0x000000ff07077207 */ /* 0x000fe20000000000 */
[----:B------:R-:W-:Y:S01]  /*11b0*/  @!P4 IMAD.IADD R4, R4, 0x1, -R15 ;  /* 0x000000010404c824 */ /* 0x000fe200078e0a0f */
[----:B------:R-:W-:Y:S01]  /*11c0*/  IADD3 R6, P0, R11, R6, RZ ;  /* 0x000000060b067210 */ /* 0x000fe20007f1e0ff */
[----:B------:R-:W-:Y:S01]  /*11d0*/  IMAD R9, R5, UR6, R9 ;  /* 0x0000000605097c24 */ /* 0x000fe2000f8e0209 */
[----:B------:R-:W-:Y:S01]  /*11e0*/  @!P4 IADD3 R2, R2, 0x1, RZ ;  /* 0x000000010202c810 */ /* 0x000fe20007ffe0ff */
[----:B------:R-:W-:Y:S01]  /*11f0*/  IMAD R8, R0, UR7, RZ ;  /* 0x0000000700087c24 */ /* 0x000fe2000f8e02ff */
[----:B------:R-:W-:Y:S01]  /*1200*/  ISETP.GE.U32.AND P5, PT, R4, R15, PT ;  /* 0x0000000f0400720c */ /* 0x000fe20003fa6070 */
[----:B------:R-:W-:Y:S01]  /*1210*/  IMAD.WIDE.U32 R4, R0, UR6, RZ ;  /* 0x0000000600047c25 */ /* 0x000fe2000f8e00ff */
[----:B------:R-:W-:Y:S02]  /*1220*/  ISETP.NE.AND P4, PT, RZ, c[0x0][0x1c8], PT ;  /* 0x00007200ff007a0c */ /* 0x000fe40003f85270 */
[----:B------:R-:W-:Y:S01]  /*1230*/  IADD3.X R7, R18, R7, RZ, P0, !PT ;  /* 0x0000000712077210 */ /* 0x000fe200007fe4ff */
[----:B------:R-:W-:Y:S01]  /*1240*/  IMAD R13, R6, UR7, RZ ;  /* 0x00000007060d7c24 */ /* 0x000fe2000f8e02ff */
[----:B------:R-:W-:Y:S01]  /*1250*/  SEL R16, R16, R4, !P1 ;  /* 0x0000000410107207 */ /* 0x000fe20004800000 */
[----:B------:R-:W-:Y:S01]  /*1260*/  @P2 IMAD R4, R35, c[0x0][0x214], RZ ;  /* 0x0000850023042a24 */ /* 0x000fe200078e02ff */
[----:B---3--:R-:W-:Y:S01]  /*1270*/  ISETP.NE.AND P0, PT, R25, RZ, PT ;  /* 0x000000ff1900720c */ /* 0x008fe20003f05270 */
[----:B------:R-:W-:Y:S01]  /*1280*/  IMAD.IADD R10, R17, 0x1, R9 ;  /* 0x00000001110a7824 */ /* 0x000fe200078e0209 */
[----:B------:R-:W-:Y:S01]  /*1290*/  @P1 IADD3 R10, R5, R8, RZ ;  /* 0x00000008050a1210 */ /* 0x000fe20007ffe0ff */
[----:B------:R-:W-:Y:S01]  /*12a0*/  IMAD R9, R7, UR6, R13 ;  /* 0x0000000607097c24 */ /* 0x000fe2000f8e020d */
[----:B------:R-:W-:Y:S01]  /*12b0*/  @P2 SEL R5, R4, R0, !P1 ;  /* 0x0000000004052207 */ /* 0x000fe20004800000 */
[----:B----4-:R-:W-:Y:S01]  /*12c0*/  IMAD.WIDE.U32 R24, R30, c[0x0][0x3d8], RZ ;  /* 0x0000f6001e187a25 */ /* 0x010fe200078e00ff */
[----:B------:R-:W-:-:S03]  /*12d0*/  @P5 IADD3 R2, R2, 0x1, RZ ;  /* 0x0000000102025810 */ /* 0x000fc60007ffe0ff */
[----:B------:R-:W-:Y:S01]  /*12e0*/  @!P2 IMAD R4, R35, c[0x0][0x1c0], R240 ;  /* 0x000070002304aa24 */ /* 0x000fe200078e02f0 */
[----:B------:R-:W-:Y:S01]  /*12f0*/  SEL R17, R24, RZ, P0 ;  /* 0x000000ff18117207 */ /* 0x000fe20000000000 */
[----:B------:R-:W-:Y:S01]  /*1300*/  IMAD.MOV.U32 R13, RZ, RZ, R2 ;  /* 0x000000ffff0d7224 */ /* 0x000fe200078e0002 */
[----:B------:R-:W-:Y:S01]  /*1310*/  SHF.R.S32.HI R24, RZ, 0x1f, R19 ;  /* 0x0000001fff187819 */ /* 0x000fe20000011413 */
[----:B------:R-:W-:Y:S02]  /*1320*/  @P2 IMAD R15, R240, c[0x0][0x234], R5 ;  /* 0x00008d00f00f2a24 */ /* 0x000fe400078e0205 */
[----:B------:R-:W-:Y:S01]  /*1330*/  IMAD R7, R30, c[0x0][0x3dc], R25 ;  /* 0x0000f7001e077a24 */ /* 0x000fe200078e0219 */
[----:B------:R-:W-:Y:S01]  /*1340*/  @!P3 IADD3 R13, -R13, RZ, RZ ;  /* 0x000000ff0d0db210 */ /* 0x000fe20007ffe1ff */
[----:B------:R-:W-:Y:S01]  /*1350*/  @!P2 IMAD R15, R4, c[0x0][0x214], RZ ;  /* 0x00008500040faa24 */ /* 0x000fe200078e02ff */
[----:B------:R-:W-:Y:S01]  /*1360*/  @!P4 LOP3.LUT R13, RZ, c[0x0][0x1c8], RZ, 0x33, !PT ;  /* 0x00007200ff0dca12 */ /* 0x000fe200078e33ff */
[----:B------:R-:W-:Y:S01]  /*1370*/  IMAD R2, R240, c[0x0][0x22c], RZ ;  /* 0x00008b00f0027a24 */ /* 0x000fe200078e02ff */
[----:B------:R-:W-:Y:S01]  /*1380*/  SEL R7, R7, RZ, P0 ;  /* 0x000000ff07077207 */ /* 0x000fe20000000000 */
[----:B------:R-:W-:Y:S01]  /*1390*/  IMAD.WIDE.U32 R4, R6, UR6, RZ ;  /* 0x0000000606047c25 */ /* 0x000fe2000f8e00ff */
[----:B------:R-:W-:-:S02]  /*13a0*/  SHF.R.S32.HI R25, RZ, 0x1f, R13 ;  /* 0x0000001fff197819 */ /* 0x000fc4000001140d */
[----:B------:R-:W-:Y:S01]  /*13b0*/  SHF.R.S32.HI R8, RZ, 0x1f, R2 ;  /* 0x0000001fff087819 */ /* 0x000fe20000011402 */
[----:B------:R-:W-:Y:S01]  /*13c0*/  IMAD.IADD R6, R5, 0x1, R9 ;  /* 0x0000000105067824 */ /* 0x000fe200078e0209 */
        /* <DEDUP_REMOVED lines=8> */
.L_x_1214:
[----:B------:R-:W-:-:S04]  /*1450*/  IMAD R0, R35, c[0x0][0x1c0], R240 ;  /* 0x0000700023007a24 */ /* 0x000fc800078e02f0 */
[----:B------:R-:W-:Y:S02]  /*1460*/  IMAD R9, R0, c[0x0][0x224], RZ ;  /* 0x0000890000097a24 */ /* 0x000fe400078e02ff */
.L_x_1215:
[----:B------:R-:W1:Y:S01]  /*1470*/  S2R R32, SR_TID.X ;  /* 0x0000000000207919 */ /* 0x000e620000002100 */
[----:B------:R-:W-:Y:S01]  /*1480*/  UIMAD UR12, UR12, UR4, URZ ;  /* 0x000000040c0c72a4 */ /* 0x000fe2000f8e023f */
[----:B------:R-:W-:Y:S01]  /*1490*/  SHF.R.S32.HI R30, RZ, 0x1f, R234 ;  /* 0x0000001fff1e7819 */ /* 0x000fe200000114ea */
[----:B------:R-:W-:Y:S01]  /*14a0*/  IMAD R0, R18, c[0x0][0x370], RZ ;  /* 0x0000dc0012007a24 */ /* 0x000fe200078e02ff */
[----:B------:R-:W-:Y:S01]  /*14b0*/  SHF.R.S32.HI R225, RZ, 0x1f, R224 ;  /* 0x0000001fffe17819 */ /* 0x000fe200000114e0 */
[----:B------:R-:W-:Y:S01]  /*14c0*/  USHF.L.U32 UR10, UR12, 0x6, URZ ;  /* 0x000000060c0a7899 */ /* 0x000fe2000800063f */
[----:B------:R-:W-:Y:S01]  /*14d0*/  IMAD.IADD R15, R11, 0x1, R15 ;  /* 0x000000010b0f7824 */ /* 0x000fe200078e020f */
[----:B------:R-:W-:Y:S02]  /*14e0*/  BSSY B1, `(.L_x_1211) ;  /* 0x00007bb000017945 */ /* 0x000fe40003800000 */
[----:B------:R-:W-:Y:S02]  /*14f0*/  USHF.R.S32.HI UR5, URZ, 0x1f, UR10 ;  /* 0x0000001f3f057899 */ /* 0x000fe4000801140a */
[----:B------:R-:W-:-:S04]  /*1500*/  IADD3 R2, P4, P3, R4, UR10, R2 ;  /* 0x0000000a04027c10 */ /* 0x000fc8000fb9e002 */
[----:B------:R-:W-:Y:S01]  /*1510*/  IADD3 R16, P2, P1, R17, R2, R16 ;  /* 0x0000000211107210 */ /* 0x000fe2000795e010 */
[----:B------:R-:W-:Y:S01]  /*1520*/  IMAD.IADD R17, R11, 0x1, R9 ;  /* 0x000000010b117824 */ /* 0x000fe200078e0209 */
[----:B------:R-:W-:Y:S02]  /*1530*/  IADD3.X R2, R6, UR5, R8, P4, P3 ;  /* 0x0000000506027c10 */ /* 0x000fe4000a7e6408 */
[----:B------:R-:W-:Y:S02]  /*1540*/  IADD3 R6, P4, R234, R11, RZ ;  /* 0x0000000bea067210 */ /* 0x000fe40007f9e0ff */
[----:B------:R-:W-:Y:S02]  /*1550*/  IADD3 R4, P3, R224, R12, RZ ;  /* 0x0000000ce0047210 */ /* 0x000fe40007f7e0ff */
[----:B------:R-:W-:Y:S01]  /*1560*/  IADD3.X R12, R7, R2, R10, P2, P1 ;  /* 0x00000002070c7210 */ /* 0x000fe200017e240a */
[----:B------:R-:W-:Y:S01]  /*1570*/  IMAD R2, R11, c[0x0][0x374], R0 ;  /* 0x0000dd000b027a24 */ /* 0x000fe200078e0200 */
[----:B-1----:R-:W-:Y:S01]  /*1580*/  SHF.R.S32.HI R33, RZ, 0x1f, R32 ;  /* 0x0000001fff217819 */ /* 0x002fe20000011420 */
[----:B------:R-:W-:Y:S01]  /*1590*/  IMAD.X R7, R30, 0x1, R18, P4 ;  /* 0x000000011e077824 */ /* 0x000fe200020e0612 */
[----:B------:R-:W-:Y:S01]  /*15a0*/  ISETP.GE.AND P4, PT, R27, 0x1, PT ;  /* 0x000000011b00780c */ /* 0x000fe20003f86270 */
[----:B------:R-:W-:Y:S01]  /*15b0*/  IMAD.X R5, R225, 0x1, R14, P3 ;  /* 0x00000001e1057824 */ /* 0x000fe200018e060e */
[----:B------:R-:W-:Y:S01]  /*15c0*/  LEA.HI R8, R33, R32, RZ, 0x5 ;  /* 0x0000002021087211 */ /* 0x000fe200078f28ff */
[----:B------:R-:W-:-:S02]  /*15d0*/  IMAD R7, R7, c[0x0][0x190], RZ ;  /* 0x0000640007077a24 */ /* 0x000fc400078e02ff */
[----:B------:R-:W-:Y:S01]  /*15e0*/  IMAD.WIDE.U32 R4, R11, c[0x0][0x370], R4 ;  /* 0x0000dc000b047a25 */ /* 0x000fe200078e0004 */
[----:B------:R-:W-:Y:S02]  /*15f0*/  LOP3.LUT R0, R8, 0xffffffe0, RZ, 0xc0, !PT ;  /* 0xffffffe008007812 */ /* 0x000fe400078ec0ff */
[----:B------:R-:W-:Y:S01]  /*1600*/  SHF.R.S32.HI R8, RZ, 0x5, R8 ;  /* 0x00000005ff087819 */ /* 0x000fe20000011408 */
[----:B------:R-:W-:Y:S01]  /*1610*/  IMAD R14, R6, c[0x0][0x194], R7 ;  /* 0x00006500060e7a24 */ /* 0x000fe200078e0207 */
[----:B------:R-:W-:Y:S01]  /*1620*/  IADD3 R18, -R0, R32, RZ ;  /* 0x0000002000127210 */ /* 0x000fe20007ffe1ff */
[----:B------:R-:W-:Y:S02]  /*1630*/  IMAD R10, R241, c[0x0][0x378], RZ ;  /* 0x0000de00f10a7a24 */ /* 0x000fe400078e02ff */
[----:B------:R-:W-:Y:S02]  /*1640*/  IMAD.IADD R5, R5, 0x1, R2 ;  /* 0x0000000105057824 */ /* 0x000fe400078e0202 */
[----:B------:R-:W-:-:S04]  /*1650*/  IMAD.WIDE.U32 R6, R6, c[0x0][0x190], R224 ;  /* 0x0000640006067a25 */ /* 0x000fc800078e00e0 */
[----:B------:R-:W-:Y:S01]  /*1660*/  IMAD R0, R8, UR12, R18 ;  /* 0x0000000c08007c24 */ /* 0x000fe2000f8e0212 */
[----:B------:R-:W-:Y:S01]  /*1670*/  IADD3 R6, P2, R26, R6, RZ ;  /* 0x000000061a067210 */ /* 0x000fe20007f5e0ff */
[C---:B------:R-:W-:Y:S02]  /*1680*/  IMAD R2, R240.reuse, c[0x0][0x37c], R10 ;  /* 0x0000df00f0027a24 */ /* 0x040fe400078e020a */
[----:B------:R-:W-:Y:S01]  /*1690*/  IMAD.WIDE.U32 R4, R240, c[0x0][0x378], R4 ;  /* 0x0000de00f0047a25 */ /* 0x000fe200078e0004 */
[----:B------:R-:W-:Y:S02]  /*16a0*/  IADD3 R9, P1, R0, R16, RZ ;  /* 0x0000001000097210 */ /* 0x000fe40007f3e0ff */
[----:B------:R-:W-:Y:S01]  /*16b0*/  IADD3.X R7, R20, R7, R14, P2, !PT ;  /* 0x0000000714077210 */ /* 0x000fe200017fe40e */
[----:B------:R-:W-:Y:S01]  /*16c0*/  IMAD R8, R241, c[0x0][0x1a8], RZ ;  /* 0x00006a00f1087a24 */ /* 0x000fe200078e02ff */
[----:B------:R-:W-:Y:S01]  /*16d0*/  LEA.HI.X.SX32 R12, R0, R12, 0x1, P1 ;  /* 0x0000000c000c7211 */ /* 0x000fe200008f0eff */
[----:B------:R-:W-:Y:S01]  /*16e0*/  IMAD R0, R30, c[0x0][0x370], RZ ;  /* 0x0000dc001e007a24 */ /* 0x000fe200078e02ff */
[----:B------:R-:W-:Y:S01]  /*16f0*/  IADD3 R5, R5, R2, RZ ;  /* 0x0000000205057210 */ /* 0x000fe20007ffe0ff */
[C---:B------:R-:W-:Y:S01]  /*1700*/  IMAD R8, R240.reuse, c[0x0][0x1ac], R8 ;  /* 0x00006b00f0087a24 */ /* 0x040fe200078e0208 */
[----:B------:R-:W-:Y:S01]  /*1710*/  LEA R220, P1, R9, c[0x0][0x350], 0x2 ;  /* 0x0000d40009dc7a11 */ /* 0x000fe200078210ff */
[----:B------:R-:W-:Y:S01]  /*1720*/  IMAD.WIDE.U32 R6, R240, c[0x0][0x1a8], R6 ;  /* 0x00006a00f0067a25 */ /* 0x000fe200078e0006 */
[----:B------:R-:W-:-:S02]  /*1730*/  MOV R14, 0x4 ;  /* 0x00000004000e7802 */ /* 0x000fc40000000f00 */
[----:B------:R-:W-:Y:S01]  /*1740*/  LEA.HI.X R219, R9, c[0x0][0x354], R12, 0x2, P1 ;  /* 0x0000d50009db7a11 */ /* 0x000fe200008f140c */
[----:B------:R-:W-:Y:S01]  /*1750*/  IMAD R0, R234, c[0x0][0x374], R0 ;  /* 0x0000dd00ea007a24 */ /* 0x000fe200078e0200 */
[----:B------:R-:W-:Y:S01]  /*1760*/  LEA R10, P3, R6, c[0x0][0x160], 0x1 ;  /* 0x00005800060a7a11 */ /* 0x000fe200078608ff */
[----:B------:R-:W-:-:S04]  /*1770*/  IMAD.WIDE.U32 R4, R234, c[0x0][0x370], R4 ;  /* 0x0000dc00ea047a25 */ /* 0x000fc800078e0004 */
[----:B------:R-:W-:Y:S01]  /*1780*/  IMAD.IADD R2, R7, 0x1, R8 ;  /* 0x0000000107027824 */ /* 0x000fe200078e0208 */
[----:B------:R-:W-:Y:S01]  /*1790*/  LEA R8, P2, R4, c[0x0][0x330], 0x1 ;  /* 0x0000cc0004087a11 */ /* 0x000fe200078408ff */
[----:B------:R-:W-:Y:S02]  /*17a0*/  IMAD.IADD R0, R5, 0x1, R0 ;  /* 0x0000000105007824 */ /* 0x000fe400078e0200 */
[-C--:B------:R-:W-:Y:S01]  /*17b0*/  IMAD.WIDE R222, R15, R14.reuse, c[0x0][0x200] ;  /* 0x000080000fde7625 */ /* 0x080fe200078e020e */
[----:B------:R-:W-:Y:S02]  /*17c0*/  LEA.HI.X R11, R6, c[0x0][0x164], R2, 0x1, P3 ;  /* 0x00005900060b7a11 */ /* 0x000fe400018f0c02 */
[----:B------:R-:W-:Y:S01]  /*17d0*/  LEA.HI.X R9, R4, c[0x0][0x334], R0, 0x1, P2 ;  /* 0x0000cd0004097a11 */ /* 0x000fe200010f0c00 */
[----:B------:R-:W-:Y:S01]  /*17e0*/  IMAD.WIDE R14, R17, R14, c[0x0][0x3c8] ;  /* 0x0000f200110e7625 */ /* 0x000fe200078e020e */
[----:B------:R-:W-:Y:S01]  /*17f0*/  LEA.HI.SX32 R0, R23, 0xffffffff, 0x1a ;  /* 0xffffffff17007811 */ /* 0x000fe200078fd2ff */
[----:B------:R-:W-:Y:S05]  /*1800*/  @!P4 BRA `(.L_x_1216) ;  /* 0x00006de00000c947 */ /* 0x000fea0003800000 */
[----:B------:R-:W-:Y:S01]  /*1810*/  @P0 BAR.SYNC.DEFER_BLOCKING 0x0 ;  /* 0x0000000000000b1d */ /* 0x000fe20000010000 */
[----:B------:R-:W-:Y:S01]  /*1820*/  IMAD R12, R34, -0x80, R210 ;  /* 0xffffff80220c7824 */ /* 0x000fe200078e02d2 */
[----:B------:R-:W-:Y:S01]  /*1830*/  MOV R232, R15 ;  /* 0x0000000f00e87202 */ /* 0x000fe20000000f00 */
[----:B------:R-:W-:Y:S01]  /*1840*/  IMAD.MOV.U32 R207, RZ, RZ, R0 ;  /* 0x000000ffffcf7224 */ /* 0x000fe200078e0000 */
[----:B------:R-:W-:Y:S01]  /*1850*/  MOV R215, R11 ;  /* 0x0000000b00d77202 */ /* 0x000fe20000000f00 */
[----:B------:R-:W-:Y:S01]  /*1860*/  IMAD.SHL.U32 R0, R251, 0x2, RZ ;  /* 0x00000002fb007824 */ /* 0x000fe200078e00ff */
[----:B------:R-:W-:Y:S01]  /*1870*/  ISETP.GE.AND P2, PT, R234, R12, PT ;  /* 0x0000000cea00720c */ /* 0x000fe20003f46270 */
[----:B------:R-:W-:Y:S01]  /*1880*/  IMAD.WIDE.U32 R4, R19, c[0x0][0x1a0], R224 ;  /* 0x0000680013047a25 */ /* 0x000fe200078e00e0 */
[----:B------:R-:W-:Y:S01]  /*1890*/  LEA.HI R6, R207, R207, RZ, 0x1 ;  /* 0x000000cfcf067211 */ /* 0x000fe200078f08ff */
[----:B------:R-:W-:Y:S01]  /*18a0*/  BSSY B0, `(.L_x_1217) ;  /* 0x0000022000007945 */ /* 0x000fe20003800000 */
[----:B------:R-:W-:Y:S01]  /*18b0*/  P2R R16, PR, RZ, 0x4 ;  /* 0x00000004ff107803 */ /* 0x000fe20000000000 */
[----:B------:R-:W-:Y:S01]  /*18c0*/  IMAD R2, R24, c[0x0][0x1a0], RZ ;  /* 0x0000680018027a24 */ /* 0x000fe200078e02ff */
[----:B------:R-:W-:Y:S01]  /*18d0*/  IADD3 R4, P0, R21, R4, RZ ;  /* 0x0000000415047210 */ /* 0x000fe20007f1e0ff */
[----:B------:R-:W-:Y:S01]  /*18e0*/  IMAD.MOV.U32 R214, RZ, RZ, R10 ;  /* 0x000000ffffd67224 */ /* 0x000fe200078e000a */
[----:B------:R-:W-:Y:S01]  /*18f0*/  LOP3.LUT R6, R6, 0xfffffffe, RZ, 0xc0, !PT ;  /* 0xfffffffe06067812 */ /* 0x000fe200078ec0ff */
[----:B------:R-:W-:Y:S01]  /*1900*/  IMAD R2, R19, c[0x0][0x1a4], R2 ;  /* 0x0000690013027a24 */ /* 0x000fe200078e0202 */
[----:B------:R-:W-:Y:S01]  /*1910*/  MOV R213, R9 ;  /* 0x0000000900d57202 */ /* 0x000fe20000000f00 */
[----:B------:R-:W-:Y:S01]  /*1920*/  IMAD.MOV.U32 R233, RZ, RZ, R14 ;  /* 0x000000ffffe97224 */ /* 0x000fe200078e000e */
[----:B------:R-:W-:Y:S01]  /*1930*/  IADD3 R6, R207, -R6, RZ ;  /* 0x80000006cf067210 */ /* 0x000fe20007ffe0ff */
[----:B------:R-:W-:Y:S01]  /*1940*/  IMAD.MOV.U32 R212, RZ, RZ, R8 ;  /* 0x000000ffffd47224 */ /* 0x000fe200078e0008 */
[----:B------:R-:W-:Y:S01]  /*1950*/  IADD3.X R5, R22, R5, R2, P0, !PT ;  /* 0x0000000516057210 */ /* 0x000fe200007fe402 */
[----:B------:R-:W-:Y:S01]  /*1960*/  IMAD R2, R25, c[0x0][0x1b8], RZ ;  /* 0x00006e0019027a24 */ /* 0x000fe200078e02ff */
[----:B------:R-:W-:Y:S01]  /*1970*/  ISETP.NE.AND P1, PT, R6, 0x1, PT ;  /* 0x000000010600780c */ /* 0x000fe20003f25270 */
[----:B------:R1:W-:Y:S02]  /*1980*/  @P2 STS.128 [R0+0xa000], RZ ;  /* 0x00a000ff00002388 */ /* 0x0003e40000000c00 */
[----:B------:R-:W-:-:S02]  /*1990*/  IMAD R2, R13, c[0x0][0x1bc], R2 ;  /* 0x00006f000d027a24 */ /* 0x000fc400078e0202 */
[----:B------:R-:W-:-:S05]  /*19a0*/  IMAD.WIDE.U32 R4, R13, c[0x0][0x1b8], R4 ;  /* 0x00006e000d047a25 */ /* 0x000fca00078e0004 */
        /* <DEDUP_REMOVED lines=17> */
.L_x_1218:
[----:B------:R-:W-:Y:S05]  /*1ac0*/  BSYNC B0 ;  /* 0x0000000000007941 */ /* 0x000fea0003800000 */
.L_x_1217:
        /* <DEDUP_REMOVED lines=22> */
.L_x_1220:
[----:B------:R-:W-:Y:S05]  /*1c30*/  BSYNC B0 ;  /* 0x0000000000007941 */ /* 0x000fea0003800000 */
.L_x_1219:
        /* <DEDUP_REMOVED lines=22> */
.L_x_1222:
[----:B------:R-:W-:Y:S05]  /*1da0*/  BSYNC B0 ;  /* 0x0000000000007941 */ /* 0x000fea0003800000 */
.L_x_1221:
        /* <DEDUP_REMOVED lines=21> */
.L_x_1224:
[----:B------:R-:W-:Y:S05]  /*1f00*/  BSYNC B0 ;  /* 0x0000000000007941 */ /* 0x000fea0003800000 */
.L_x_1223:
        /* <DEDUP_REMOVED lines=13> */
.L_x_1226:
[----:B------:R-:W-:Y:S05]  /*1fe0*/  BSYNC B0 ;  /* 0x0000000000007941 */ /* 0x000fea0003800000 */
.L_x_1225:
        /* <DEDUP_REMOVED lines=15> */
.L_x_1228:
[----:B------:R-:W-:Y:S05]  /*20e0*/  BSYNC B0 ;  /* 0x0000000000007941 */ /* 0x000fea0003800000 */
.L_x_1227:
[----:B---3--:R-:W-:Y:S01]  /*20f0*/  IADD3 R4, R251, 0x1000, RZ ;  /* 0x00001000fb047810 */ /* 0x008fe20007ffe0ff */
        /* <DEDUP_REMOVED lines=18> */
.L_x_1230:
[----:B------:R-:W-:Y:S05]  /*2220*/  BSYNC B0 ;  /* 0x0000000000007941 */ /* 0x000fea0003800000 */
.L_x_1229:
        /* <DEDUP_REMOVED lines=20> */
.L_x_1232:
[----:B------:R-:W-:Y:S05]  /*2370*/  BSYNC B0 ;  /* 0x0000000000007941 */ /* 0x000fea0003800000 */
.L_x_1231:
[C---:B-1----:R-:W-:Y:S01]  /*2380*/  IADD3 R4, R235.reuse, 0x8, RZ ;  /* 0x00000008eb047810 */ /* 0x042fe20007ffe0ff */
[----:B------:R-:W-:Y:S01]  /*2390*/  IMAD.MOV.U32 R230, RZ, RZ, 0x7f800000 ;  /* 0x7f800000ffe67424 */ /* 0x000fe200078e00ff */
[CC--:B------:R-:W-:Y:S02]  /*23a0*/  ISETP.GE.AND P0, PT, R235.reuse, R2.reuse, PT ;  /* 0x00000002eb00720c */ /* 0x0c0fe40003f06270 */
[----:B------:R-:W-:Y:S01]  /*23b0*/  ISETP.GE.AND P2, PT, R4, R2, PT ;  /* 0x000000020400720c */ /* 0x000fe20003f46270 */
[C---:B------:R-:W-:Y:S01]  /*23c0*/  IMAD.WIDE R4, R235.reuse, 0x4, R222 ;  /* 0x00000004eb047825 */ /* 0x040fe200078e02de */
[----:B------:R-:W-:Y:S02]  /*23d0*/  MOV R231, 0x7f800000 ;  /* 0x7f80000000e77802 */ /* 0x000fe40000000f00 */
[C---:B------:R-:W-:Y:S02]  /*23e0*/  IADD3 R6, R235.reuse, 0x28, RZ ;  /* 0x00000028eb067810 */ /* 0x040fe40007ffe0ff */
[----:B------:R-:W-:-:S02]  /*23f0*/  IADD3 R7, R235, 0x20, RZ ;  /* 0x00000020eb077810 */ /* 0x000fc40007ffe0ff */
[----:B------:R-:W-:-:S03]  /*2400*/  ISETP.NE.AND P3, PT, R16, RZ, PT ;  /* 0x000000ff1000720c */ /* 0x000fc60003f65270 */
[----:B------:R1:W5:Y:S01]  /*2410*/  @!P0 LDG.E R230, [R4.64] ;  /* 0x0000001804e68981 */ /* 0x000362000c1e1900 */
[----:B------:R-:W-:-:S03]  /*2420*/  ISETP.GE.AND P0, PT, R6, R2, PT ;  /* 0x000000020600720c */ /* 0x000fc60003f06270 */
[----:B------:R1:W5:Y:S01]  /*2430*/  @!P2 LDG.E R231, [R4.64+0x20] ;  /* 0x0000201804e7a981 */ /* 0x000362000c1e1900 */
[----:B------:R-:W-:Y:S01]  /*2440*/  ISETP.GE.AND P2, PT, R7, R2, PT ;  /* 0x000000020700720c */ /* 0x000fe20003f46270 */
[----:B------:R-:W-:Y:S01]  /*2450*/  IMAD.MOV.U32 R229, RZ, RZ, 0x7f800000 ;  /* 0x7f800000ffe57424 */ /* 0x000fe200078e00ff */
[----:B------:R-:W-:Y:S01]  /*2460*/  MOV R228, 0x7f800000 ;  /* 0x7f80000000e47802 */ /* 0x000fe20000000f00 */
[----:B------:R-:W-:Y:S02]  /*2470*/  IMAD R2, R24, c[0x0][0x198], RZ ;  /* 0x0000660018027a24 */ /* 0x000fe400078e02ff */
[----:B------:R2:W-:Y:S04]  /*2480*/  @P3 STS.128 [R0+0x6000], RZ ;  /* 0x006000ff00003388 */ /* 0x0005e80000000c00 */
[----:B------:R-:W-:-:S04]  /*2490*/  @!P0 IMAD.WIDE R6, R6, 0x4, R222 ;  /* 0x0000000406068825 */ /* 0x000fc800078e02de */
[----:B------:R1:W5:Y:S01]  /*24a0*/  @!P2 LDG.E R228, [R4.64+0x80] ;  /* 0x0000801804e4a981 */ /* 0x000362000c1e1900 */
[----:B------:R-:W-:-:S03]  /*24b0*/  IMAD R2, R19, c[0x0][0x19c], R2 ;  /* 0x0000670013027a24 */ /* 0x000fc600078e0202 */
[----:B------:R2:W5:Y:S01]  /*24c0*/  @!P0 LDG.E R229, [R6.64] ;  /* 0x0000001806e58981 */ /* 0x000562000c1e1900 */
[----:B------:R-:W-:Y:S01]  /*24d0*/  BSSY B0, `(.L_x_1233) ;  /* 0x0000018000007945 */ /* 0x000fe20003800000 */
[----:B-1----:R-:W-:-:S05]  /*24e0*/  IMAD.WIDE.U32 R4, R19, c[0x0][0x198], R224 ;  /* 0x0000660013047a25 */ /* 0x002fca00078e00e0 */
[----:B------:R-:W-:-:S04]  /*24f0*/  IADD3 R4, P0, R28, R4, RZ ;  /* 0x000000041c047210 */ /* 0x000fc80007f1e0ff */
[----:B------:R-:W-:Y:S01]  /*2500*/  IADD3.X R5, R29, R5, R2, P0, !PT ;  /* 0x000000051d057210 */ /* 0x000fe200007fe402 */
[----:B------:R-:W-:-:S04]  /*2510*/  IMAD R2, R25, c[0x0][0x1b0], RZ ;  /* 0x00006c0019027a24 */ /* 0x000fc800078e02ff */
[C---:B------:R-:W-:Y:S02]  /*2520*/  IMAD R2, R13.reuse, c[0x0][0x1b4], R2 ;  /* 0x00006d000d027a24 */ /* 0x040fe400078e0202 */
[----:B------:R-:W-:-:S04]  /*2530*/  IMAD.WIDE.U32 R4, R13, c[0x0][0x1b0], R4 ;  /* 0x00006c000d047a25 */ /* 0x000fc800078e0004 */
[----:B------:R-:W-:Y:S01]  /*2540*/  IMAD.IADD R10, R5, 0x1, R2 ;  /* 0x00000001050a7824 */ /* 0x000fe200078e0202 */
[----:B------:R-:W-:Y:S05]  /*2550*/  @P3 BRA `(.L_x_1234) ;  /* 0x000000f000003947 */ /* 0x000fea0003800000 */
[----:B--2---:R-:W-:-:S13]  /*2560*/  ISETP.GE.AND P0, PT, R224, c[0x0][0x220], PT ;  /* 0x00008800e0007a0c */ /* 0x004fda0003f06270 */
        /* <DEDUP_REMOVED lines=14> */
.L_x_1234:
[----:B--2---:R-:W-:Y:S05]  /*2650*/  BSYNC B0 ;  /* 0x0000000000007941 */ /* 0x004fea0003800000 */
.L_x_1233:
        /* <DEDUP_REMOVED lines=20> */
.L_x_1236:
[----:B------:R-:W-:Y:S05]  /*27a0*/  BSYNC B0 ;  /* 0x0000000000007941 */ /* 0x000fea0003800000 */
.L_x_1235:
        /* <DEDUP_REMOVED lines=20> */
.L_x_1238:
[----:B------:R-:W-:Y:S05]  /*28f0*/  BSYNC B0 ;  /* 0x0000000000007941 */ /* 0x000fea0003800000 */
.L_x_1237:
        /* <DEDUP_REMOVED lines=19> */
.L_x_1240:
[----:B------:R-:W-:Y:S05]  /*2a30*/  BSYNC B0 ;  /* 0x0000000000007941 */ /* 0x000fea0003800000 */
.L_x_1239:
[----:B------:R-:W0:Y:S01]  /*2a40*/  LDGDEPBAR ;  /* 0x00000000000079af */ /* 0x000e220000000000 */
[----:B------:R-:W-:Y:S01]  /*2a50*/  ISETP.NE.U32.AND P4, PT, RZ, c[0x0][0x318], PT ;  /* 0x0000c600ff007a0c */ /* 0x000fe20003f85070 */
[----:B------:R-:W-:Y:S02]  /*2a60*/  IMAD.MOV.U32 R10, RZ, RZ, c[0x0][0x308] ;  /* 0x0000c200ff0a7624 */ /* 0x000fe400078e00ff */
[----:B------:R-:W-:Y:S01]  /*2a70*/  IMAD.MOV.U32 R11, RZ, RZ, c[0x0][0x30c] ;  /* 0x0000c300ff0b7624 */ /* 0x000fe200078e00ff */
[----:B------:R-:W-:-:S13]  /*2a80*/  ISETP.NE.AND.EX P4, PT, RZ, c[0x0][0x31c], PT, P4 ;  /* 0x0000c700ff007a0c */ /* 0x000fda0003f85340 */
[----:B-12-4-:R-:W-:Y:S02]  /*2a90*/  @P4 IMAD R0, R31, c[0x0][0x320], RZ ;  /* 0x0000c8001f004a24 */ /* 0x016fe400078e02ff */
[----:B------:R-:W-:Y:S01]  /*2aa0*/  @P4 IMAD.WIDE.U32 R4, R35, c[0x0][0x320], R240 ;  /* 0x0000c80023044a25 */ /* 0x000fe200078e00f0 */
[----:B------:R-:W-:-:S04]  /*2ab0*/  DEPBAR.LE SB0, 0x1 ;  /* 0x000080400000791a */ /* 0x000fc80000000000 */
[----:B------:R-:W-:Y:S01]  /*2ac0*/  BAR.SYNC.DEFER_BLOCKING 0x0 ;  /* 0x0000000000007b1d */ /* 0x000fe20000010000 */
[----:B------:R-:W-:Y:S01]  /*2ad0*/  @P4 IMAD R0, R35, c[0x0][0x324], R0 ;  /* 0x0000c90023004a24 */ /* 0x000fe200078e0200 */
[----:B------:R-:W-:-:S03]  /*2ae0*/  @P4 LEA R6, P0, R4, c[0x0][0x318], 0x2 ;  /* 0x0000c60004064a11 */ /* 0x000fc600078010ff */
[----:B------:R-:W-:-:S05]  /*2af0*/  @P4 IMAD.IADD R0, R5, 0x1, R0 ;  /* 0x0000000105004824 */ /* 0x000fca00078e0200 */
[----:B------:R-:W-:Y:S01]  /*2b00*/  @P4 LEA.HI.X R7, R4, c[0x0][0x31c], R0, 0x2, P0 ;  /* 0x0000c70004074a11 */ /* 0x000fe200000f1400 */
[----:B------:R1:W2:Y:S05]  /*2b10*/  LDG.E.64 R8, [R10.64] ;  /* 0x000000180a087981 */ /* 0x0002aa000c1e1b00 */
[----:B---3--:R4:W3:Y:S04]  /*2b20*/  @P4 LDG.E R7, [R6.64] ;  /* 0x0000001806074981 */ /* 0x0088e8000c1e1900 */
[----:B------:R1:W3:Y:S01]  /*2b30*/  LDG.E.64 R4, [R10.64+0x8] ;  /* 0x000008180a047981 */ /* 0x0002e2000c1e1b00 */
[----:B------:R-:W-:-:S03]  /*2b40*/  LEA.HI R0, R33, R32, RZ, 0x4 ;  /* 0x0000002021007211 */ /* 0x000fc600078f20ff */
[----:B------:R-:W4:Y:S01]  /*2b50*/  S2R R13, SR_TID.X ;  /* 0x00000000000d7919 */ /* 0x000f220000002100 */
[----:B------:R-:W-:-:S03]  /*2b60*/  LOP3.LUT R0, R0, 0xfffffff0, RZ, 0xc0, !PT ;  /* 0xfffffff000007812 */ /* 0x000fc600078ec0ff */
[----:B------:R-:W4:Y:S02]  /*2b70*/  S2R R14, SR_TID.X ;  /* 0x00000000000e7919 */ /* 0x000f240000002100 */
[----:B------:R-:W-:Y:S02]  /*2b80*/  IMAD.IADD R0, R32, 0x1, -R0 ;  /* 0x0000000120007824 */ /* 0x000fe400078e0a00 */
[----:B------:R-:W4:Y:S03]  /*2b90*/  S2R R12, SR_TID.X ;  /* 0x00000000000c7919 */ /* 0x000f260000002100 */
[----:B------:R-:W-:Y:S01]  /*2ba0*/  SHF.R.S32.HI R2, RZ, 0x1f, R0 ;  /* 0x0000001fff027819 */ /* 0x000fe20000011400 */
[----:B------:R2:W2:Y:S03]  /*2bb0*/  LDSM.16.M88.4 R124, [R166+0xa000] ;  /* 0x00a00000a67c783b */ /* 0x0004a60000000200 */
[----:B------:R-:W-:Y:S01]  /*2bc0*/  LEA.HI R2, R2, R0, RZ, 0x3 ;  /* 0x0000000002027211 */ /* 0x000fe200078f18ff */
[----:B------:R2:W2:Y:S03]  /*2bd0*/  LDSM.16.M88.4 R128, [R166+0xa800] ;  /* 0x00a80000a680783b */ /* 0x0004a60000000200 */
[----:B------:R-:W-:Y:S01]  /*2be0*/  LOP3.LUT R2, R2, 0xfffffff8, RZ, 0xc0, !PT ;  /* 0xfffffff802027812 */ /* 0x000fe200078ec0ff */
[----:B------:R2:W2:Y:S01]  /*2bf0*/  LDSM.16.M88.4 R132, [R165+0xa000] ;  /* 0x00a00000a584783b */ /* 0x0004a20000000200 */
[----:B-1----:R-:W3:Y:S03]  /*2c00*/  @P4 MUFU.RCP R11, c[0x0][0x238] ;  /* 0x00008e00000b4b08 */ /* 0x002ee60000001000 */
[----:B------:R-:W-:Y:S01]  /*2c10*/  IMAD.IADD R0, R0, 0x1, -R2 ;  /* 0x0000000100007824 */ /* 0x000fe200078e0a02 */
[----:B------:R1:W1:Y:S01]  /*2c20*/  LDSM.16.M88.4 R136, [R165+0xa800] ;  /* 0x00a80000a588783b */ /* 0x0002620000000200 */
[----:B------:R-:W-:-:S03]  /*2c30*/  IMAD R2, R35, c[0x0][0x1c0], R240 ;  /* 0x0000700023027a24 */ /* 0x000fc600078e02f0 */
[----:B------:R1:W1:Y:S01]  /*2c40*/  LDSM.16.M88.4 R140, [R163+0xa000] ;  /* 0x00a00000a38c783b */ /* 0x0002620000000200 */
[----:B----4-:R-:W-:-:S03]  /*2c50*/  SHF.R.S32.HI R13, RZ, 0x1f, R13 ;  /* 0x0000001fff0d7819 */ /* 0x010fc6000001140d */
[----:B------:R4:W1:Y:S04]  /*2c60*/  LDSM.16.M88.4 R144, [R163+0xa800] ;  /* 0x00a80000a390783b */ /* 0x0008680000000200 */
[----:B------:R4:W1:Y:S04]  /*2c70*/  LDSM.16.M88.4 R148, [R164+0xa000] ;  /* 0x00a00000a494783b */ /* 0x0008680000000200 */
[----:B------:R4:W1:Y:S01]  /*2c80*/  LDSM.16.M88.4 R152, [R164+0xa800] ;  /* 0x00a80000a498783b */ /* 0x0008620000000200 */
[C---:B------:R-:W-:Y:S02]  /*2c90*/  LOP3.LUT P0, RZ, R0.reuse, 0x2, RZ, 0xc0, !PT ;  /* 0x0000000200ff7812 */ /* 0x040fe4000780c0ff */
[----:B------:R-:W-:Y:S01]  /*2ca0*/  LOP3.LUT P3, RZ, R0, 0x4, RZ, 0xc0, !PT ;  /* 0x0000000400ff7812 */ /* 0x000fe2000786c0ff */
[----:B------:R-:W-:Y:S01]  /*2cb0*/  IMAD.SHL.U32 R0, R2, 0x20, RZ ;  /* 0x0000002002007824 */ /* 0x000fe200078e00ff */
[----:B------:R-:W-:Y:S01]  /*2cc0*/  LEA.HI R13, R13, R14, RZ, 0x6 ;  /* 0x0000000e0d0d7211 */ /* 0x000fe200078f30ff */
[----:B------:R-:W-:Y:S01]  /*2cd0*/  IMAD.MOV.U32 R170, RZ, RZ, RZ ;  /* 0x000000ffffaa7224 */ /* 0x000fe200078e00ff */
[----:B------:R-:W-:-:S02]  /*2ce0*/  SHF.R.S32.HI R2, RZ, 0x1f, R18 ;  /* 0x0000001fff027819 */ /* 0x000fc40000011412 */
[----:B------:R-:W-:Y:S01]  /*2cf0*/  SHF.R.S32.HI R13, RZ, 0x6, R13 ;  /* 0x00000006ff0d7819 */ /* 0x000fe2000001140d */
[----:B------:R-:W-:Y:S01]  /*2d00*/  USHF.L.U32 UR17, UR12, 0x4, URZ ;  /* 0x000000040c117899 */ /* 0x000fe2000800063f */
[----:B------:R-:W-:-:S03]  /*2d10*/  IMAD.SHL.U32 R12, R12, 0x2, RZ ;  /* 0x000000020c0c7824 */ /* 0x000fc600078e00ff */
[----:B------:R-:W-:Y:S01]  /*2d20*/  IMAD.SHL.U32 R10, R13, 0x20, RZ ;  /* 0x000000200d0a7824 */ /* 0x000fe200078e00ff */
[----:B------:R-:W-:Y:S01]  /*2d30*/  IADD3 R6, R19, 0x80, RZ ;  /* 0x0000008013067810 */ /* 0x000fe20007ffe0ff */
[----:B------:R-:W-:Y:S02]  /*2d40*/  USHF.L.U32 UR18, UR12, 0x3, URZ ;  /* 0x000000030c127899 */ /* 0x000fe4000800063f */
[----:B------:R-:W-:Y:S01]  /*2d50*/  UIADD3 UR11, UR17, 0x20, URZ ;  /* 0x00000020110b7890 */ /* 0x000fe2000fffe03f */
[----:B------:R-:W-:Y:S02]  /*2d60*/  LOP3.LUT R10, R10, 0x6, R12, 0xf8, !PT ;  /* 0x000000060a0a7812 */ /* 0x000fe400078ef80c */
[----:B------:R-:W-:Y:S01]  /*2d70*/  ISETP.GE.AND P2, PT, R6, R210, PT ;  /* 0x000000d20600720c */ /* 0x000fe20003f46270 */
[----:B------:R-:W-:Y:S01]  /*2d80*/  UIADD3 UR9, UR18, UR11, URZ ;  /* 0x0000000b12097290 */ /* 0x000fe2000fffe03f */
[----:B------:R-:W-:Y:S02]  /*2d90*/  IMAD.MOV.U32 R167, RZ, RZ, 0x20 ;  /* 0x00000020ffa77424 */ /* 0x000fe400078e00ff */
[----:B------:R-:W-:Y:S01]  /*2da0*/  IMAD R237, R34, 0x80, R10 ;  /* 0x0000008022ed7824 */ /* 0x000fe200078e020a */
[----:B------:R-:W-:Y:S01]  /*2db0*/  UIADD3 UR8, UR18, UR9, URZ ;  /* 0x0000000912087290 */ /* 0x000fe2000fffe03f */
[----:B------:R-:W-:Y:S01]  /*2dc0*/  IMAD.MOV.U32 R156, RZ, RZ, 0x40 ;  /* 0x00000040ff9c7424 */ /* 0x000fe200078e00ff */
[----:B------:R-:W-:-:S02]  /*2dd0*/  SEL R167, R167, 0xffffffe0, !P0 ;  /* 0xffffffe0a7a77807 */ /* 0x000fc40004000000 */
        /* <DEDUP_REMOVED lines=36> */
[--C-:B------:R-:W-:Y:S01]  /*3020*/  IMAD.IADD R162, R159, 0x1, R167.reuse ;  /* 0x000000019fa27824 */ /* 0x100fe200078e02a7 */
[C---:B------:R-:W-:Y:S01]  /*3030*/  @P2 IADD3 R249, R237.reuse, 0x19, RZ ;  /* 0x00000019edf92810 */ /* 0x040fe20007ffe0ff */
[----:B------:R-:W-:Y:S01]  /*3040*/  IMAD.IADD R161, R160, 0x1, R167 ;  /* 0x00000001a0a17824 */ /* 0x000fe200078e02a7 */
[----:B------:R-:W-:-:S02]  /*3050*/  @P2 IADD3 R248, R237, 0x18, RZ ;  /* 0x00000018edf82810 */ /* 0x000fc40007ffe0ff */
[C---:B------:R-:W-:Y:S02]  /*3060*/  @P2 IADD3 R247, R237.reuse, 0x11, RZ ;  /* 0x00000011edf72810 */ /* 0x040fe40007ffe0ff */
[C---:B------:R-:W-:Y:S02]  /*3070*/  @P2 IADD3 R246, R237.reuse, 0x10, RZ ;  /* 0x00000010edf62810 */ /* 0x040fe40007ffe0ff */
[C---:B------:R-:W-:Y:S02]  /*3080*/  @P2 IADD3 R245, R237.reuse, 0x9, RZ ;  /* 0x00000009edf52810 */ /* 0x040fe40007ffe0ff */
[C---:B------:R-:W-:Y:S02]  /*3090*/  @P2 IADD3 R244, R237.reuse, 0x8, RZ ;  /* 0x00000008edf42810 */ /* 0x040fe40007ffe0ff */
[----:B------:R-:W-:Y:S01]  /*30a0*/  @P2 IADD3 R239, R237, 0x1, RZ ;  /* 0x00000001edef2810 */ /* 0x000fe20007ffe0ff */
[----:B------:R-:W-:Y:S02]  /*30b0*/  UIMAD UR16, UR12, 0x18, URZ ;  /* 0x000000180c1078a4 */ /* 0x000fe4000f8e023f */
[----:B------:R-:W-:-:S02]  /*30c0*/  USHF.L.U32 UR15, UR12, 0x5, URZ ;  /* 0x000000050c0f7899 */ /* 0x000fc4000800063f */
[----:B------:R-:W-:Y:S02]  /*30d0*/  UIMAD UR14, UR12, 0x28, URZ ;  /* 0x000000280c0e78a4 */ /* 0x000fe4000f8e023f */
[----:B------:R-:W-:Y:S02]  /*30e0*/  UIMAD UR13, UR12, 0x30, URZ ;  /* 0x000000300c0d78a4 */ /* 0x000fe4000f8e023f */
[----:B------:R-:W-:Y:S02]  /*30f0*/  UIADD3 UR10, -UR10, URZ, URZ ;  /* 0x0000003f0a0a7290 */ /* 0x000fe4000fffe13f */
[----:B------:R-:W-:Y:S02]  /*3100*/  UIMAD UR12, UR12, 0x38, URZ ;  /* 0x000000380c0c78a4 */ /* 0x000fe4000f8e023f */
[----:B------:R-:W-:Y:S01]  /*3110*/  UIADD3 UR5, UR18, UR6, URZ ;  /* 0x0000000612057290 */ /* 0x000fe2000fffe03f */
[----:B--2---:R-:W2:Y:S01]  /*3120*/  R2UR UR22, R9 ;  /* 0x00000000091673c2 */ /* 0x004ea200000e0000 */
[----:B---3--:R-:W-:Y:S01]  /*3130*/  @P4 FMUL.FTZ R170, R7, R11 ;  /* 0x0000000b07aa4220 */ /* 0x008fe20000410000 */
[----:B------:R-:W-:-:S06]  /*3140*/  IADD3 R18, P5, P4, R0, R4, R18 ;  /* 0x0000000400127210 */ /* 0x000fcc0007cbe012 */
[----:B------:R-:W3:Y:S01]  /*3150*/  R2UR UR23, R8 ;  /* 0x00000000081773c2 */ /* 0x000ee200000e0000 */
[----:B------:R-:W-:-:S04]  /*3160*/  SHF.R.S32.HI R0, RZ, 0x1f, R0 ;  /* 0x0000001fff007819 */ /* 0x000fc80000011400 */
[----:B------:R-:W-:Y:S02]  /*3170*/  IADD3.X R236, R0, R5, R2, P5, P4 ;  /* 0x0000000500ec7210 */ /* 0x000fe40002fe8402 */
[----:B------:R-:W-:Y:S01]  /*3180*/  IADD3 R0, R169, 0x1000, RZ ;  /* 0x00001000a9007810 */ /* 0x000fe20007ffe0ff */
[----:B------:R-:W-:-:S03]  /*3190*/  IMAD R5, R34, 0x4, R13 ;  /* 0x0000000422057824 */ /* 0x000fc600078e020d */
[----:B------:R-:W-:Y:S01]  /*31a0*/  SEL R0, R0, R169, !P1 ;  /* 0x000000a900007207 */ /* 0x000fe20004800000 */
[----:B------:R-:W-:Y:S01]  /*31b0*/  IMAD.WIDE.U32 R242, R18, -0x2daee0ad, RZ ;  /* 0xd2511f5312f27825 */ /* 0x000fe200078e00ff */
[----:B------:R-:W-:-:S03]  /*31c0*/  IADD3 R2, R168, 0x1000, RZ ;  /* 0x00001000a8027810 */ /* 0x000fc60007ffe0ff */
[----:B------:R-:W-:Y:S01]  /*31d0*/  IMAD.SHL.U32 R158, R0, 0x2, RZ ;  /* 0x00000002009e7824 */ /* 0x000fe200078e00ff */
[----:B--2---:R-:W-:Y:S02]  /*31e0*/  LOP3.LUT R0, R5, UR22, RZ, 0x3c, !PT ;  /* 0x0000001605007c12 */ /* 0x004fe4000f8e3cff */
[----:B------:R-:W-:Y:S02]  /*31f0*/  SEL R2, R2, R168, !P1 ;  /* 0x000000a802027207 */ /* 0x000fe40004800000 */
[----:B------:R-:W-:Y:S02]  /*3200*/  IADD3 R4, -R27, R235, -R237 ;  /* 0x000000eb1b047210 */ /* 0x000fe40007ffe9ed */
[----:B------:R-:W-:Y:S01]  /*3210*/  LOP3.LUT R0, R243, R0, RZ, 0x3c, !PT ;  /* 0x00000000f3007212 */ /* 0x000fe200078e3cff */
[----:B------:R-:W-:Y:S01]  /*3220*/  IMAD.SHL.U32 R157, R2, 0x2, RZ ;  /* 0x00000002029d7824 */ /* 0x000fe200078e00ff */
[----:B---3--:R-:W-:Y:S01]  /*3230*/  LOP3.LUT R236, R236, UR23, RZ, 0x3c, !PT ;  /* 0x00000017ecec7c12 */ /* 0x008fe2000f8e3cff */
[----:B------:R-:W-:-:S02]  /*3240*/  IMAD.IADD R250, R4, 0x1, R210 ;  /* 0x0000000104fa7824 */ /* 0x000fc400078e02d2 */
[----:B-1--4-:R-:W-:-:S04]  /*3250*/  IMAD.WIDE.U32 R226, R0, -0x326172a9, RZ ;  /* 0xcd9e8d5700e27825 */ /* 0x012fc800078e00ff */
.L_x_1243:
[----:B------:R-:W0:Y:S01]  /*3260*/  LDGDEPBAR ;  /* 0x00000000000079af */ /* 0x000e220000000000 */
[C---:B------:R-:W-:Y:S01]  /*3270*/  IMAD.IADD R0, R158.reuse, 0x1, R167 ;  /* 0x000000019e007824 */ /* 0x040fe200078e02a7 */
[----:B------:R-:W-:Y:S01]  /*3280*/  UIADD3 UR19, UR23, -0x61c88647, URZ ;  /* 0x9e3779b917137890 */ /* 0x000fe2000fffe03f */
[----:B------:R-:W-:Y:S01]  /*3290*/  IMAD R2, R207, 0x40, R250 ;  /* 0x00000040cf027824 */ /* 0x000fe200078e02fa */
[----:B------:R-:W-:Y:S01]  /*32a0*/  UIADD3 UR21, UR22, 0x76cf5d0a, URZ ;  /* 0x76cf5d0a16157890 */ /* 0x000fe2000fffe03f */
[--C-:B------:R-:W-:Y:S01]  /*32b0*/  IMAD.IADD R120, R158, 0x1, R156.reuse ;  /* 0x000000019e787824 */ /* 0x100fe200078e029c */
[----:B------:R-:W-:Y:S02]  /*32c0*/  UIADD3 UR20, UR22, -0x4498517b, URZ ;  /* 0xbb67ae8516147890 */ /* 0x000fe4000fffe03f */
[C---:B------:R-:W-:Y:S02]  /*32d0*/  IADD3 R121, R2.reuse, 0x8, RZ ;  /* 0x0000000802797810 */ /* 0x040fe40007ffe0ff */
[C---:B------:R-:W-:Y:S02]  /*32e0*/  IADD3 R173, R2.reuse, 0x7, RZ ;  /* 0x0000000702ad7810 */ /* 0x040fe40007ffe0ff */
[----:B------:R-:W-:Y:S02]  /*32f0*/  ISETP.GE.AND P0, PT, R121, RZ, PT ;  /* 0x000000ff7900720c */ /* 0x000fe40003f06270 */
[C---:B------:R-:W-:Y:S02]  /*3300*/  IADD3 R171, R2.reuse, 0x20, RZ ;  /* 0x0000002002ab7810 */ /* 0x040fe40007ffe0ff */
[C---:B------:R-:W-:Y:S01]  /*3310*/  IADD3 R172, R2.reuse, 0x1f, RZ ;  /* 0x0000001f02ac7810 */ /* 0x040fe20007ffe0ff */
[----:B------:R-:W-:Y:S08]  /*3320*/  DEPBAR.LE SB0, 0x0 ;  /* 0x000080000000791a */ /* 0x000ff00000000000 */
[C---:B------:R-:W-:Y:S01]  /*3330*/  @!P0 IADD3 R121, -R2.reuse, -0x8, RZ ;  /* 0xfffffff802798810 */ /* 0x040fe20007ffe1ff */
[----:B------:R-:W-:Y:S01]  /*3340*/  BAR.SYNC.DEFER_BLOCKING 0x0 ;  /* 0x0000000000007b1d */ /* 0x000fe20000010000 */
[----:B------:R-:W-:Y:S11]  /*3350*/  ISETP.GE.AND P0, PT, R171, RZ, PT ;  /* 0x000000ffab00720c */ /* 0x000ff60003f06270 */
[----:B------:R-:W-:Y:S02]  /*3360*/  @!UPT UIADD3 URZ, URZ, URZ, URZ ;  /* 0x0000003f3f3ff290 */ /* 0x000fe4000fffe03f */
[----:B------:R-:W-:Y:S01]  /*3370*/  @!P0 IADD3 R171, -R2, -0x20, RZ ;  /* 0xffffffe002ab8810 */ /* 0x000fe20007ffe1ff */
[----:B------:R-:W-:Y:S01]  /*3380*/  LDSM.16.M88.4 R32, [R158] ;  /* 0x000000009e20783b */ /* 0x000fe20000000200 */
[----:B------:R-:W-:Y:S07]  /*3390*/  I2F R206, R121 ;  /* 0x0000007900ce7306 */ /* 0x000fee0000201400 */
[----:B------:R-:W1:Y:S03]  /*33a0*/  LDSM.16.M88.4 R16, [R166+0x6000] ;  /* 0x00600000a610783b */ /* 0x000e660000000200 */
[----:B------:R-:W-:Y:S05]  /*33b0*/  I2F R176, R171 ;  /* 0x000000ab00b07306 */ /* 0x000fea0000201400 */
        /* <DEDUP_REMOVED lines=8> */
[-C--:B------:R-:W-:Y:S08]  /*3440*/  HMMA.16816.F32.BF16 R12, R28, R18.reuse, RZ ;  /* 0x000000121c0c723c */ /* 0x080ff000000418ff */
[C---:B------:R-:W-:Y:S01]  /*3450*/  HMMA.16816.F32.BF16 R16, R32.reuse, R18, RZ ;  /* 0x000000122010723c */ /* 0x040fe200000418ff */
[----:B-1----:R-:W-:Y:S07]  /*3460*/  IMAD.IADD R0, R0, 0x1, R156 ;  /* 0x0000000100007824 */ /* 0x002fee00078e029c */
[-C--:B---3--:R-:W-:Y:S08]  /*3470*/  HMMA.16816.F32.BF16 R20, R32, R100.reuse, RZ ;  /* 0x000000642014723c */ /* 0x088ff000000418ff */
[C---:B------:R-:W-:Y:S07]  /*3480*/  HMMA.16816.F32.BF16 R24, R28.reuse, R100, RZ ;  /* 0x000000641c18723c */ /* 0x040fee00000418ff */
[----:B------:R-:W-:Y:S01]  /*3490*/  IADD3 R100, R2, -0x1, RZ ;  /* 0xffffffff02647810 */ /* 0x000fe20007ffe0ff */
[-C--:B------:R-:W-:Y:S01]  /*34a0*/  HMMA.16816.F32.BF16 R28, R28, R102.reuse, RZ ;  /* 0x000000661c1c723c */ /* 0x080fe200000418ff */
[----:B------:R-:W-:Y:S02]  /*34b0*/  IABS R101, R2 ;  /* 0x0000000200657213 */ /* 0x000fe40000000000 */
[----:B------:R-:W-:Y:S02]  /*34c0*/  ISETP.GE.AND P1, PT, R100, RZ, PT ;  /* 0x000000ff6400720c */ /* 0x000fe40003f26270 */
[----:B------:R-:W1:Y:S03]  /*34d0*/  I2F R179, R101 ;  /* 0x0000006500b37306 */ /* 0x000e660000201400 */
[----:B------:R-:W-:Y:S08]  /*34e0*/  HMMA.16816.F32.BF16 R32, R32, R102, RZ ;  /* 0x000000662020723c */ /* 0x000ff000000418ff */
[C---:B------:R-:W-:Y:S01]  /*34f0*/  @!P1 IADD3 R100, -R2.reuse, 0x1, RZ ;  /* 0x0000000102649810 */ /* 0x040fe20007ffe1ff */
[-C--:B----4-:R-:W-:Y:S01]  /*3500*/  HMMA.16816.F32.BF16 R4, R104, R108.reuse, R4 ;  /* 0x0000006c6804723c */ /* 0x090fe20000041804 */
[----:B------:R-:W-:Y:S02]  /*3510*/  ISETP.GE.AND P1, PT, R173, RZ, PT ;  /* 0x000000ffad00720c */ /* 0x000fe40003f26270 */
[----:B------:R3:W-:Y:S05]  /*3520*/  I2F R177, R100 ;  /* 0x0000006400b17306 */ /* 0x0007ea0000201400 */
[C---:B------:R-:W-:Y:S06]  /*3530*/  HMMA.16816.F32.BF16 R8, R112.reuse, R108, R8 ;  /* 0x0000006c7008723c */ /* 0x040fec0000041808 */
[----:B------:R-:W-:Y:S02]  /*3540*/  @!P1 IADD3 R173, -R2, -0x7, RZ ;  /* 0xfffffff902ad9810 */ /* 0x000fe40007ffe1ff */
[----:B------:R-:W-:Y:S01]  /*3550*/  ISETP.GE.AND P1, PT, R172, RZ, PT ;  /* 0x000000ffac00720c */ /* 0x000fe20003f26270 */
[-C--:B------:R-:W-:Y:S01]  /*3560*/  HMMA.16816.F32.BF16 R12, R112, R110.reuse, R12 ;  /* 0x0000006e700c723c */ /* 0x080fe2000004180c */
[----:B------:R-:W4:Y:S07]  /*3570*/  I2F R205, R173 ;  /* 0x000000ad00cd7306 */ /* 0x000f2e0000201400 */
[C---:B------:R-:W-:Y:S01]  /*3580*/  HMMA.16816.F32.BF16 R16, R104.reuse, R110, R16 ;  /* 0x0000006e6810723c */ /* 0x040fe20000041810 */
[----:B------:R-:W-:Y:S03]  /*3590*/  LDSM.16.M88.4 R108, [R163+0x6000] ;  /* 0x00600000a36c783b */ /* 0x000fe60000000200 */
[C---:B------:R-:W-:Y:S04]  /*35a0*/  @!P1 IADD3 R172, -R2.reuse, -0x1f, RZ ;  /* 0xffffffe102ac9810 */ /* 0x040fe80007ffe1ff */
[-C--:B--2---:R-:W-:Y:S01]  /*35b0*/  HMMA.16816.F32.BF16 R20, R104, R116.reuse, R20 ;  /* 0x000000746814723c */ /* 0x084fe20000041814 */
[----:B---3--:R-:W2:Y:S01]  /*35c0*/  LDSM.16.M88.4 R100, [R120] ;  /* 0x000000007864783b */ /* 0x008ea20000000200 */
[----:B------:R-:W-:Y:S06]  /*35d0*/  I2F R171, R172 ;  /* 0x000000ac00ab7306 */ /* 0x000fec0000201400 */
[C---:B------:R-:W-:Y:S01]  /*35e0*/  HMMA.16816.F32.BF16 R24, R112.reuse, R116, R24 ;  /* 0x000000747018723c */ /* 0x040fe20000041818 */
[----:B------:R-:W3:Y:S06]  /*35f0*/  LDSM.16.M88.4 R120, [R120+0x1000] ;  /* 0x001000007878783b */ /* 0x000eec0000000200 */
[C---:B------:R-:W-:Y:S01]  /*3600*/  IADD3 R117, R2.reuse, 0x28, RZ ;  /* 0x0000002802757810 */ /* 0x040fe20007ffe0ff */
[-C--:B------:R-:W-:Y:S01]  /*3610*/  HMMA.16816.F32.BF16 R28, R112, R118.reuse, R28 ;  /* 0x00000076701c723c */ /* 0x080fe2000004181c */
[----:B------:R-:W-:Y:S01]  /*3620*/  IADD3 R116, R2, 0x27, RZ ;  /* 0x0000002702747810 */ /* 0x000fe20007ffe0ff */
[----:B------:R-:W1:Y:S01]  /*3630*/  LDSM.16.M88.4 R112, [R163+0x6800] ;  /* 0x00680000a370783b */ /* 0x000e620000000200 */
[----:B------:R-:W-:Y:S02]  /*3640*/  ISETP.GE.AND P0, PT, R117, RZ, PT ;  /* 0x000000ff7500720c */ /* 0x000fe40003f06270 */
[----:B------:R-:W-:Y:S03]  /*3650*/  ISETP.GE.AND P1, PT, R116, RZ, PT ;  /* 0x000000ff7400720c */ /* 0x000fe60003f26270 */
[----:B------:R-:W-:Y:S07]  /*3660*/  HMMA.16816.F32.BF16 R32, R104, R118, R32 ;  /* 0x000000766820723c */ /* 0x000fee0000041820 */
[C---:B------:R-:W-:Y:S01]  /*3670*/  IADD3 R105, R2.reuse, 0x18, RZ ;  /* 0x0000001802697810 */ /* 0x040fe20007ffe0ff */
[----:B------:R-:W-:Y:S01]  /*3680*/  IMAD.MOV.U32 R119, RZ, RZ, R232 ;  /* 0x000000ffff777224 */ /* 0x000fe200078e00e8 */
[C---:B------:R-:W-:Y:S02]  /*3690*/  @!P0 IADD3 R117, -R2.reuse, -0x28, RZ ;  /* 0xffffffd802758810 */ /* 0x040fe40007ffe1ff */
[----:B------:R-:W-:Y:S02]  /*36a0*/  ISETP.GE.AND P0, PT, R105, RZ, PT ;  /* 0x000000ff6900720c */ /* 0x000fe40003f06270 */
[C---:B------:R-:W-:Y:S01]  /*36b0*/  IADD3 R104, R2.reuse, 0x17, RZ ;  /* 0x0000001702687810 */ /* 0x040fe20007ffe0ff */
[----:B------:R1:W1:Y:S01]  /*36c0*/  I2F R173, R117 ;  /* 0x0000007500ad7306 */ /* 0x0002620000201400 */
[----:B------:R-:W-:Y:S02]  /*36d0*/  @!P1 IADD3 R116, -R2, -0x27, RZ ;  /* 0xffffffd902749810 */ /* 0x000fe40007ffe1ff */
[----:B------:R-:W-:Y:S01]  /*36e0*/  ISETP.GE.AND P1, PT, R104, RZ, PT ;  /* 0x000000ff6800720c */ /* 0x000fe20003f26270 */
[-C--:B--2---:R-:W-:Y:S01]  /*36f0*/  HMMA.16816.F32.BF16 R4, R100, R108.reuse, R4 ;  /* 0x0000006c6404723c */ /* 0x084fe20000041804 */
[C---:B------:R-:W-:Y:S05]  /*3700*/  IADD3 R118, R2.reuse, -0x8, RZ ;  /* 0xfffffff802767810 */ /* 0x040fea0007ffe0ff */
[----:B------:R-:W-:Y:S01]  /*3710*/  @!P0 IADD3 R105, -R2, -0x18, RZ ;  /* 0xffffffe802698810 */ /* 0x000fe20007ffe1ff */
[----:B------:R2:W2:Y:S01]  /*3720*/  I2F R178, R116 ;  /* 0x0000007400b27306 */ /* 0x0004a20000201400 */
[----:B------:R-:W-:Y:S01]  /*3730*/  ISETP.GE.AND P0, PT, R118, RZ, PT ;  /* 0x000000ff7600720c */ /* 0x000fe20003f06270 */
[C---:B---3--:R-:W-:Y:S03]  /*3740*/  HMMA.16816.F32.BF16 R8, R120.reuse, R108, R8 ;  /* 0x0000006c7808723c */ /* 0x048fe60000041808 */
[C---:B------:R-:W-:Y:S05]  /*3750*/  @!P1 IADD3 R104, -R2.reuse, -0x17, RZ ;  /* 0xffffffe902689810 */ /* 0x040fea0007ffe1ff */
[-C--:B------:R-:W-:Y:S01]  /*3760*/  HMMA.16816.F32.BF16 R12, R120, R110.reuse, R12 ;  /* 0x0000006e780c723c */ /* 0x080fe2000004180c */
[----:B------:R-:W3:Y:S03]  /*3770*/  I2F R198, R105 ;  /* 0x0000006900c67306 */ /* 0x000ee60000201400 */
[C---:B-1----:R-:W-:Y:S02]  /*3780*/  IADD3 R117, R2.reuse, -0x9, RZ ;  /* 0xfffffff702757810 */ /* 0x042fe40007ffe0ff */
[C---:B------:R-:W-:Y:S02]  /*3790*/  @!P0 IADD3 R118, -R2.reuse, 0x8, RZ ;  /* 0x0000000802768810 */ /* 0x040fe40007ffe1ff */
[----:B------:R-:W-:Y:S01]  /*37a0*/  ISETP.GE.AND P1, PT, R117, RZ, PT ;  /* 0x000000ff7500720c */ /* 0x000fe20003f26270 */
[C---:B------:R-:W-:Y:S01]  /*37b0*/  HMMA.16816.F32.BF16 R16, R100.reuse, R110, R16 ;  /* 0x0000006e6410723c */ /* 0x040fe20000041810 */
[----:B------:R-:W-:Y:S01]  /*37c0*/  LDSM.16.M88.4 R108, [R164+0x6000] ;  /* 0x00600000a46c783b */ /* 0x000fe20000000200 */
[----:B------:R1:W1:Y:S01]  /*37d0*/  I2F R197, R104 ;  /* 0x0000006800c57306 */ /* 0x0002620000201400 */
[----:B--2---:R-:W-:Y:S05]  /*37e0*/  IADD3 R116, R2, -0x10, RZ ;  /* 0xfffffff002747810 */ /* 0x004fea0007ffe0ff */
[-C--:B------:R-:W-:Y:S01]  /*37f0*/  HMMA.16816.F32.BF16 R20, R100, R112.reuse, R20 ;  /* 0x000000706414723c */ /* 0x080fe20000041814 */
[----:B------:R-:W-:Y:S03]  /*3800*/  ISETP.GE.AND P0, PT, R116, RZ, PT ;  /* 0x000000ff7400720c */ /* 0x000fe60003f06270 */
[C---:B------:R-:W-:Y:S01]  /*3810*/  @!P1 IADD3 R117, -R2.reuse, 0x9, RZ ;  /* 0x0000000902759810 */ /* 0x040fe20007ffe1ff */
[----:B------:R2:W2:Y:S03]  /*3820*/  I2F R156, R118 ;  /* 0x00000076009c7306 */ /* 0x0004a60000201400 */
[C---:B------:R-:W-:Y:S06]  /*3830*/  HMMA.16816.F32.BF16 R24, R120.reuse, R112, R24 ;  /* 0x000000707818723c */ /* 0x040fec0000041818 */
[C---:B------:R-:W-:Y:S01]  /*3840*/  @!P0 IADD3 R116, -R2.reuse, 0x10, RZ ;  /* 0x0000001002748810 */ /* 0x040fe20007ffe1ff */
[----:B------:R3:W3:Y:S01]  /*3850*/  I2F R194, R117 ;  /* 0x0000007500c27306 */ /* 0x0006e20000201400 */
[C---:B------:R-:W-:Y:S01]  /*3860*/  IADD3 R113, R2.reuse, -0x11, RZ ;  /* 0xffffffef02717810 */ /* 0x040fe20007ffe0ff */
[-C--:B------:R-:W-:Y:S01]  /*3870*/  HMMA.16816.F32.BF16 R28, R120, R114.reuse, R28 ;  /* 0x00000072781c723c */ /* 0x080fe2000004181c */
[----:B-1----:R-:W1:Y:S02]  /*3880*/  LDSM.16.M88.4 R104, [R0] ;  /* 0x000000000068783b */ /* 0x002e640000000200 */
[----:B------:R-:W-:Y:S02]  /*3890*/  ISETP.GE.AND P1, PT, R113, RZ, PT ;  /* 0x000000ff7100720c */ /* 0x000fe40003f26270 */
[----:B------:R-:W-:Y:S02]  /*38a0*/  IADD3 R112, R2, 0xf, RZ ;  /* 0x0000000f02707810 */ /* 0x000fe40007ffe0ff */
[----:B------:R-:W-:Y:S01]  /*38b0*/  IMAD R120, R207, 0x4, R252 ;  /* 0x00000004cf787824 */ /* 0x000fe200078e02fc */
[----:B------:R-:W-:Y:S01]  /*38c0*/  HMMA.16816.F32.BF16 R32, R100, R114, R32 ;  /* 0x000000726420723c */ /* 0x000fe20000041820 */
[----:B------:R4:W1:Y:S01]  /*38d0*/  LDSM.16.M88.4 R100, [R0+0x1000] ;  /* 0x001000000064783b */ /* 0x0008620000000200 */
[----:B------:R4:W-:Y:S02]  /*38e0*/  I2F R201, R116 ;  /* 0x0000007400c97306 */ /* 0x0009e40000201400 */
[----:B--2---:R-:W-:Y:S03]  /*38f0*/  IMAD.MOV.U32 R118, RZ, RZ, R233 ;  /* 0x000000ffff767224 */ /* 0x004fe600078e00e9 */
[----:B------:R-:W-:Y:S01]  /*3900*/  IMAD.WIDE.U32 R114, R120, -0x326172a9, RZ ;  /* 0xcd9e8d5778727825 */ /* 0x000fe200078e00ff */
[----:B------:R-:W-:Y:S02]  /*3910*/  @!P1 IADD3 R113, -R2, 0x11, RZ ;  /* 0x0000001102719810 */ /* 0x000fe40007ffe1ff */
[----:B------:R-:W-:Y:S02]  /*3920*/  ISETP.GE.AND P1, PT, R112, RZ, PT ;  /* 0x000000ff7000720c */ /* 0x000fe40003f26270 */
[----:B------:R-:W-:Y:S01]  /*3930*/  LOP3.LUT R115, R115, R236, RZ, 0x3c, !PT ;  /* 0x000000ec73737212 */ /* 0x000fe200078e3cff */
[----:B------:R2:W-:Y:S01]  /*3940*/  I2F R200, R113 ;  /* 0x0000007100c87306 */ /* 0x0005e20000201400 */
[C---:B---3--:R-:W-:Y:S02]  /*3950*/  IADD3 R117, R2.reuse, 0x10, RZ ;  /* 0x0000001002757810 */ /* 0x048fe40007ffe0ff */
[----:B------:R-:W-:Y:S01]  /*3960*/  LOP3.LUT R121, R227, UR19, R114, 0x96, !PT ;  /* 0x00000013e3797c12 */ /* 0x000fe2000f8e9672 */
[----:B------:R-:W-:Y:S01]  /*3970*/  IMAD.WIDE.U32 R114, R115, -0x2daee0ad, RZ ;  /* 0xd2511f5373727825 */ /* 0x000fe200078e00ff */
[----:B------:R-:W-:Y:S03]  /*3980*/  ISETP.GE.AND P0, PT, R117, RZ, PT ;  /* 0x000000ff7500720c */ /* 0x000fe60003f06270 */
[----:B------:R-:W-:Y:S02]  /*3990*/  IMAD.WIDE.U32 R182, R121, -0x2daee0ad, RZ ;  /* 0xd2511f5379b67825 */ /* 0x000fe400078e00ff */
[C---:B------:R-:W-:Y:S02]  /*39a0*/  @!P1 IADD3 R112, -R2.reuse, -0xf, RZ ;  /* 0xfffffff102709810 */ /* 0x040fe40007ffe1ff */
[----:B------:R-:W-:Y:S02]  /*39b0*/  @P2 ISETP.GE.AND P1, PT, R237, R210, PT ;  /* 0x000000d2ed00220c */ /* 0x000fe40003f26270 */
[C---:B----4-:R-:W-:Y:S01]  /*39c0*/  IADD3 R0, R2.reuse, -0x19, RZ ;  /* 0xffffffe702007810 */ /* 0x050fe20007ffe0ff */
[----:B------:R-:W-:Y:S01]  /*39d0*/  I2F R195, R112 ;  /* 0x0000007000c37306 */ /* 0x000fe20000201400 */
[----:B------:R-:W-:Y:S02]  /*39e0*/  LOP3.LUT R122, R183, UR21, R114, 0x96, !PT ;  /* 0x00000015b77a7c12 */ /* 0x000fe4000f8e9672 */
[----:B------:R-:W-:Y:S02]  /*39f0*/  @!P0 IADD3 R117, -R2, -0x10, RZ ;  /* 0xfffffff002758810 */ /* 0x000fe40007ffe1ff */
[----:B------:R-:W-:Y:S01]  /*3a00*/  LEA R116, P0, R235, R118, 0x2 ;  /* 0x00000076eb747211 */ /* 0x000fe200078010ff */
[-C--:B-1----:R-:W-:Y:S01]  /*3a10*/  HMMA.16816.F32.BF16 R4, R104, R108.reuse, R4 ;  /* 0x0000006c6804723c */ /* 0x082fe20000041804 */
[----:B------:R-:W-:Y:S01]  /*3a20*/  IADD3 R118, R120, 0x2, RZ ;  /* 0x0000000278767810 */ /* 0x000fe20007ffe0ff */
[----:B------:R-:W-:Y:S01]  /*3a30*/  IMAD.WIDE.U32 R122, R122, -0x326172a9, RZ ;  /* 0xcd9e8d577a7a7825 */ /* 0x000fe200078e00ff */
[----:B--2---:R-:W-:Y:S01]  /*3a40*/  IADD3 R113, R2, -0x18, RZ ;  /* 0xffffffe802717810 */ /* 0x004fe20007ffe0ff */
[----:B------:R1:W-:Y:S01]  /*3a50*/  I2F R196, R117 ;  /* 0x0000007500c47306 */ /* 0x0003e20000201400 */
[----:B------:R-:W-:Y:S01]  /*3a60*/  LOP3.LUT R120, R242, UR20, RZ, 0x3c, !PT ;  /* 0x00000014f2787c12 */ /* 0x000fe2000f8e3cff */
[----:B------:R-:W-:Y:S01]  /*3a70*/  UIADD3 UR20, UR23, -0x255992d5, URZ ;  /* 0xdaa66d2b17147890 */ /* 0x000fe2000fffe03f */
[----:B------:R-:W-:Y:S01]  /*3a80*/  ISETP.GE.AND P5, PT, R113, RZ, PT ;  /* 0x000000ff7100720c */ /* 0x000fe20003fa6270 */
[C---:B------:R-:W-:Y:S01]  /*3a90*/  HMMA.16816.F32.BF16 R8, R100.reuse, R108, R8 ;  /* 0x0000006c6408723c */ /* 0x040fe20000041808 */
[----:B------:R-:W-:Y:S02]  /*3aa0*/  LOP3.LUT R121, R120, R115, RZ, 0x3c, !PT ;  /* 0x0000007378797212 */ /* 0x000fe400078e3cff */
[----:B------:R-:W-:Y:S01]  /*3ab0*/  ISETP.GE.AND P4, PT, R0, RZ, PT ;  /* 0x000000ff0000720c */ /* 0x000fe20003f86270 */
[----:B-----5:R-:W-:Y:S03]  /*3ac0*/  FMUL.FTZ R115, R230, 1.4426950216293334961 ;  /* 0x3fb8aa3be6737820 */ /* 0x020fe60000410000 */
[----:B------:R-:W-:Y:S01]  /*3ad0*/  FMUL.FTZ R109, R231, 1.4426950216293334961 ;  /* 0x3fb8aa3be76d7820 */ /* 0x000fe20000410000 */
[-C--:B------:R-:W-:Y:S04]  /*3ae0*/  HMMA.16816.F32.BF16 R12, R100, R110.reuse, R12 ;  /* 0x0000006e640c723c */ /* 0x080fe8000004180c */
[C---:B------:R-:W-:Y:S02]  /*3af0*/  @!P5 IADD3 R113, -R2.reuse, 0x18, RZ ;  /* 0x000000180271d810 */ /* 0x040fe40007ffe1ff */
[----:B------:R-:W-:Y:S02]  /*3b00*/  @P2 ISETP.GE.AND P5, PT, R245, R210, PT ;  /* 0x000000d2f500220c */ /* 0x000fe40003fa6270 */
[----:B------:R-:W-:Y:S01]  /*3b10*/  @!P4 IADD3 R0, -R2, 0x19, RZ ;  /* 0x000000190200c810 */ /* 0x000fe20007ffe1ff */
[----:B------:R-:W-:Y:S01]  /*3b20*/  FFMA.FTZ R4, R179, -R170, R4 ;  /* 0x800000aab3047223 */ /* 0x000fe20000010004 */
[----:B------:R-:W-:Y:S01]  /*3b30*/  @P2 ISETP.GE.AND P4, PT, R239, R210, PT ;  /* 0x000000d2ef00220c */ /* 0x000fe20003f86270 */
[----:B------:R2:W-:Y:S01]  /*3b40*/  I2F R208, R113 ;  /* 0x0000007100d07306 */ /* 0x0005e20000201400 */
[----:B-1----:R-:W-:Y:S01]  /*3b50*/  LEA.HI.X.SX32 R117, R235, R119, 0x2, P0 ;  /* 0x00000077eb757211 */ /* 0x002fe200000f16ff */
[C---:B------:R-:W-:Y:S01]  /*3b60*/  HMMA.16816.F32.BF16 R16, R104.reuse, R110, R16 ;  /* 0x0000006e6810723c */ /* 0x040fe20000041810 */
[----:B------:R-:W-:Y:S01]  /*3b70*/  FSETP.NEU.FTZ.AND P0, PT, R230, -INF , PT ;  /* 0xff800000e600780b */ /* 0x000fe20003f1d000 */
[-C--:B------:R-:W-:Y:S01]  /*3b80*/  FFMA.FTZ R7, R205, -R170.reuse, R7 ;  /* 0x800000aacd077223 */ /* 0x080fe20000010007 */
[----:B------:R-:W-:Y:S01]  /*3b90*/  @P2 FSEL R4, R4, -INF , !P1 ;  /* 0xff80000004042808 */ /* 0x000fe20004800000 */
[----:B------:R1:W3:Y:S01]  /*3ba0*/  LDG.E R114, [R116.64] ;  /* 0x0000001874727981 */ /* 0x0002e2000c1e1900 */
[----:B------:R-:W-:Y:S01]  /*3bb0*/  FSEL R115, R115, RZ, P0 ;  /* 0x000000ff73737208 */ /* 0x000fe20000000000 */
[-C--:B------:R-:W-:Y:S01]  /*3bc0*/  FFMA.FTZ R5, R177, -R170.reuse, R5 ;  /* 0x800000aab1057223 */ /* 0x080fe20000010005 */
[----:B------:R-:W-:Y:S01]  /*3bd0*/  FSETP.NEU.FTZ.AND P0, PT, R231, -INF , PT ;  /* 0xff800000e700780b */ /* 0x000fe20003f1d000 */
[----:B------:R1:W4:Y:S01]  /*3be0*/  LDG.E R112, [R116.64+0x80] ;  /* 0x0000801874707981 */ /* 0x000322000c1e1900 */
[----:B------:R-:W-:Y:S01]  /*3bf0*/  @P2 FSEL R7, R7, -INF , !P4 ;  /* 0xff80000007072808 */ /* 0x000fe20006000000 */
[----:B------:R1:W-:Y:S02]  /*3c00*/  I2F R209, R0 ;  /* 0x0000000000d17306 */ /* 0x0003e40000201400 */
[----:B------:R-:W-:Y:S01]  /*3c10*/  @P2 FSEL R5, R5, -INF , !P4 ;  /* 0xff80000005052808 */ /* 0x000fe20006000000 */
[--C-:B------:R-:W-:Y:S01]  /*3c20*/  FFMA.FTZ R4, R4, c[0x0][0x23c], -R115.reuse ;  /* 0x00008f0004047a23 */ /* 0x100fe20000010873 */
[----:B------:R-:W-:Y:S01]  /*3c30*/  FSEL R109, R109, RZ, P0 ;  /* 0x000000ff6d6d7208 */ /* 0x000fe20000000000 */
[----:B------:R1:W3:Y:S01]  /*3c40*/  LDG.E R2, [R116.64+0xa0] ;  /* 0x0000a01874027981 */ /* 0x0002e2000c1e1900 */
[----:B------:R-:W-:Y:S01]  /*3c50*/  FSETP.NEU.FTZ.AND P0, PT, R228, -INF , PT ;  /* 0xff800000e400780b */ /* 0x000fe20003f1d000 */
[-C--:B------:R-:W-:Y:S02]  /*3c60*/  FFMA.FTZ R6, R206, -R170.reuse, R6 ;  /* 0x800000aace067223 */ /* 0x080fe40000010006 */
[----:B------:R-:W-:Y:S01]  /*3c70*/  FFMA.FTZ R108, R5, c[0x0][0x23c], -R115 ;  /* 0x00008f00056c7a23 */ /* 0x000fe20000010873 */
[----:B------:R1:W1:Y:S01]  /*3c80*/  MUFU.EX2 R193, R4 ;  /* 0x0000000400c17308 */ /* 0x0002620000000800 */
[----:B------:R-:W-:Y:S01]  /*3c90*/  IMAD.WIDE.U32 R118, R118, -0x326172a9, RZ ;  /* 0xcd9e8d5776767825 */ /* 0x000fe200078e00ff */
[----:B------:R-:W-:Y:S01]  /*3ca0*/  @P2 FSEL R6, R6, -INF , !P1 ;  /* 0xff80000006062808 */ /* 0x000fe20004800000 */
[----:B--2---:R2:W3:Y:S02]  /*3cb0*/  LDG.E R113, [R116.64+0x20] ;  /* 0x0000201874717981 */ /* 0x0044e4000c1e1900 */
[----:B------:R-:W-:Y:S01]  /*3cc0*/  FFMA.FTZ R8, R176, -R170, R8 ;  /* 0x800000aab0087223 */ /* 0x000fe20000010008 */
[----:B------:R-:W-:Y:S01]  /*3cd0*/  LOP3.LUT R119, R119, R236, RZ, 0x3c, !PT ;  /* 0x000000ec77777212 */ /* 0x000fe200078e3cff */
[----:B------:R-:W-:Y:S01]  /*3ce0*/  FFMA.FTZ R6, R6, c[0x0][0x23c], -R109 ;  /* 0x00008f0006067a23 */ /* 0x000fe2000001086d */
[----:B------:R-:W-:Y:S01]  /*3cf0*/  LOP3.LUT R118, R227, UR19, R118, 0x96, !PT ;  /* 0x00000013e3767c12 */ /* 0x000fe2000f8e9676 */
[----:B------:R-:W-:Y:S01]  /*3d00*/  UIADD3 UR19, UR23, 0x3c6ef372, URZ ;  /* 0x3c6ef37217137890 */ /* 0x000fe2000fffe03f */
[----:B------:R-:W-:Y:S01]  /*3d10*/  @P2 FSEL R8, R8, -INF , !P1 ;  /* 0xff80000008082808 */ /* 0x000fe20004800000 */
[----:B------:R2:W-:Y:S01]  /*3d20*/  MUFU.EX2 R191, R6 ;  /* 0x0000000600bf7308 */ /* 0x0005e20000000800 */
[-C--:B------:R-:W-:Y:S02]  /*3d30*/  FFMA.FTZ R10, R173, -R170.reuse, R10 ;  /* 0x800000aaad0a7223 */ /* 0x080fe4000001000a */
[----:B------:R-:W-:Y:S01]  /*3d40*/  IMAD.WIDE.U32 R180, R118, -0x2daee0ad, RZ ;  /* 0xd2511f5376b47825 */ /* 0x000fe200078e00ff */
[----:B-1----:R-:W-:Y:S01]  /*3d50*/  LOP3.LUT R0, R226, UR19, RZ, 0x3c, !PT ;  /* 0x00000013e2007c12 */ /* 0x002fe2000f8e3cff */
[----:B------:R-:W-:Y:S01]  /*3d60*/  UIADD3 UR19, UR22, 0x32370b8f, URZ ;  /* 0x32370b8f16137890 */ /* 0x000fe2000fffe03f */
[----:B------:R-:W-:Y:S01]  /*3d70*/  @P2 FSEL R10, R10, -INF , !P1 ;  /* 0xff8000000a0a2808 */ /* 0x000fe20004800000 */
[----:B------:R-:W-:Y:S01]  /*3d80*/  FFMA.FTZ R11, R178, -R170, R11 ;  /* 0x800000aab20b7223 */ /* 0x000fe2000001000b */
[----:B------:R-:W-:Y:S01]  /*3d90*/  @P2 ISETP.GE.AND P1, PT, R244, R210, PT ;  /* 0x000000d2f400220c */ /* 0x000fe20003f26270 */
[-C--:B------:R-:W-:Y:S01]  /*3da0*/  FFMA.FTZ R9, R171, -R170.reuse, R9 ;  /* 0x800000aaab097223 */ /* 0x080fe20000010009 */
[----:B------:R1:W1:Y:S01]  /*3db0*/  MUFU.EX2 R190, R108 ;  /* 0x0000006c00be7308 */ /* 0x0002620000000800 */
[-C--:B------:R-:W-:Y:S01]  /*3dc0*/  FFMA.FTZ R12, R198, -R170.reuse, R12 ;  /* 0x800000aac60c7223 */ /* 0x080fe2000001000c */
[----:B------:R-:W-:Y:S01]  /*3dd0*/  @P2 FSEL R11, R11, -INF , !P4 ;  /* 0xff8000000b0b2808 */ /* 0x000fe20006000000 */
[----:B------:R-:W-:Y:S01]  /*3de0*/  IMAD.WIDE.U32 R4, R121, -0x326172a9, RZ ;  /* 0xcd9e8d5779047825 */ /* 0x000fe200078e00ff */
[----:B------:R-:W-:Y:S02]  /*3df0*/  @P2 FSEL R9, R9, -INF , !P4 ;  /* 0xff80000009092808 */ /* 0x000fe40006000000 */
[----:B------:R-:W-:Y:S01]  /*3e00*/  @P2 FSEL R12, R12, -INF , !P1 ;  /* 0xff8000000c0c2808 */ /* 0x000fe20004800000 */
[----:B--2---:R-:W-:Y:S01]  /*3e10*/  IMAD.WIDE.U32 R116, R119, -0x2daee0ad, RZ ;  /* 0xd2511f5377747825 */ /* 0x004fe200078e00ff */
[----:B------:R-:W-:Y:S02]  /*3e20*/  LOP3.LUT R174, R123, UR20, R4, 0x96, !PT ;  /* 0x000000147bae7c12 */ /* 0x000fe4000f8e9604 */
[----:B------:R-:W-:Y:S01]  /*3e30*/  LOP3.LUT R5, R0, R5, RZ, 0x3c, !PT ;  /* 0x0000000500057212 */ /* 0x000fe200078e3cff */
[----:B------:R-:W-:Y:S01]  /*3e40*/  FFMA.FTZ R4, R7, c[0x0][0x23c], -R109 ;  /* 0x00008f0007047a23 */ /* 0x000fe2000001086d */
[----:B------:R-:W-:Y:S01]  /*3e50*/  LOP3.LUT R117, R120, R117, RZ, 0x3c, !PT ;  /* 0x0000007578757212 */ /* 0x000fe200078e3cff */
[----:B------:R-:W-:Y:S01]  /*3e60*/  IMAD.WIDE.U32 R174, R174, -0x2daee0ad, RZ ;  /* 0xd2511f53aeae7825 */ /* 0x000fe200078e00ff */
[----:B------:R-:W-:Y:S01]  /*3e70*/  LOP3.LUT R118, R181, UR21, R116, 0x96, !PT ;  /* 0x00000015b5767c12 */ /* 0x000fe2000f8e9674 */
[----:B------:R2:W-:Y:S01]  /*3e80*/  MUFU.EX2 R189, R4 ;  /* 0x0000000400bd7308 */ /* 0x0005e20000000800 */
[----:B------:R-:W-:Y:S01]  /*3e90*/  UIADD3 UR21, UR22, -0x126145ec, URZ ;  /* 0xed9eba1416157890 */ /* 0x000fe2000fffe03f */
[----:B------:R-:W-:Y:S04]  /*3ea0*/  IMAD.WIDE.U32 R116, R117, -0x326172a9, RZ ;  /* 0xcd9e8d5775747825 */ /* 0x000fe800078e00ff */
[----:B------:R-:W-:Y:S01]  /*3eb0*/  IMAD.WIDE.U32 R6, R118, -0x326172a9, RZ ;  /* 0xcd9e8d5776067825 */ /* 0x000fe200078e00ff */
[----:B------:R-:W-:Y:S03]  /*3ec0*/  LOP3.LUT R0, R0, R117, RZ, 0x3c, !PT ;  /* 0x0000007500007212 */ /* 0x000fe600078e3cff */
[----:B-1----:R-:W-:Y:S01]  /*3ed0*/  FMUL.FTZ R108, R228, 1.4426950216293334961 ;  /* 0x3fb8aa3be46c7820 */ /* 0x002fe20000410000 */
[----:B------:R-:W-:Y:S01]  /*3ee0*/  LOP3.LUT R172, R7, UR20, R116, 0x96, !PT ;  /* 0x0000001407ac7c12 */ /* 0x000fe2000f8e9674 */
[----:B------:R-:W-:Y:S01]  /*3ef0*/  UIADD3 UR20, UR23, 0x78dde6e4, URZ ;  /* 0x78dde6e417147890 */ /* 0x000fe2000fffe03f */
[-C--:B------:R-:W-:Y:S02]  /*3f00*/  FFMA.FTZ R13, R197, -R170.reuse, R13 ;  /* 0x800000aac50d7223 */ /* 0x080fe4000001000d */
[----:B------:R-:W-:Y:S01]  /*3f10*/  FSEL R108, R108, RZ, P0 ;  /* 0x000000ff6c6c7208 */ /* 0x000fe20000000000 */
[----:B------:R-:W-:Y:S01]  /*3f20*/  IMAD.WIDE.U32 R172, R172, -0x2daee0ad, RZ ;  /* 0xd2511f53acac7825 */ /* 0x000fe200078e00ff */
[----:B------:R-:W-:Y:S02]  /*3f30*/  FSETP.NEU.FTZ.AND P0, PT, R229, -INF , PT ;  /* 0xff800000e500780b */ /* 0x000fe40003f1d000 */
[----:B------:R-:W-:Y:S01]  /*3f40*/  @P2 FSEL R13, R13, -INF , !P5 ;  /* 0xff8000000d0d2808 */ /* 0x000fe20006800000 */
[--C-:B------:R-:W-:Y:S02]  /*3f50*/  FFMA.FTZ R8, R8, c[0x0][0x23c], -R108.reuse ;  /* 0x00008f0008087a23 */ /* 0x100fe4000001086c */
[--C-:B------:R-:W-:Y:S02]  /*3f60*/  FFMA.FTZ R9, R9, c[0x0][0x23c], -R108.reuse ;  /* 0x00008f0009097a23 */ /* 0x100fe4000001086c */
[----:B--2---:R-:W-:Y:S01]  /*3f70*/  IMAD.WIDE.U32 R4, R5, -0x2daee0ad, RZ ;  /* 0xd2511f5305047825 */ /* 0x004fe200078e00ff */
[----:B------:R1:W2:Y:S03]  /*3f80*/  MUFU.EX2 R188, R8 ;  /* 0x0000000800bc7308 */ /* 0x0002a60000000800 */
[----:B------:R-:W-:Y:S01]  /*3f90*/  FFMA.FTZ R12, R12, c[0x0][0x23c], -R108 ;  /* 0x00008f000c0c7a23 */ /* 0x000fe2000001086c */
[----:B------:R-:W-:Y:S01]  /*3fa0*/  LOP3.LUT R7, R5, UR19, R182, 0x96, !PT ;  /* 0x0000001305077c12 */ /* 0x000fe2000f8e96b6 */
[----:B------:R-:W-:Y:S01]  /*3fb0*/  FFMA.FTZ R13, R13, c[0x0][0x23c], -R108 ;  /* 0x00008f000d0d7a23 */ /* 0x000fe2000001086c */
[----:B------:R-:W-:Y:S01]  /*3fc0*/  LOP3.LUT R120, R175, UR21, R4, 0x96, !PT ;  /* 0x00000015af787c12 */ /* 0x000fe2000f8e9604 */
[----:B------:R-:W-:Y:S03]  /*3fd0*/  IMAD.WIDE.U32 R4, R0, -0x2daee0ad, RZ ;  /* 0xd2511f5300047825 */ /* 0x000fe600078e00ff */
[----:B------:R2:W2:Y:S01]  /*3fe0*/  MUFU.EX2 R186, R9 ;  /* 0x0000000900ba7308 */ /* 0x0004a20000000800 */
[----:B------:R-:W-:Y:S01]  /*3ff0*/  FMUL.FTZ R0, R229, 1.4426950216293334961 ;  /* 0x3fb8aa3be5007820 */ /* 0x000fe20000410000 */
[----:B------:R-:W-:Y:S01]  /*4000*/  LOP3.LUT R118, R5, UR19, R180, 0x96, !PT ;  /* 0x0000001305767c12 */ /* 0x000fe2000f8e96b4 */
[----:B------:R-:W-:Y:S01]  /*4010*/  UIADD3 UR19, UR23, 0x1715609d, URZ ;  /* 0x1715609d17137890 */ /* 0x000fe2000fffe03f */
[----:B------:R-:W-:Y:S01]  /*4020*/  LOP3.LUT R116, R173, UR21, R4, 0x96, !PT ;  /* 0x00000015ad747c12 */ /* 0x000fe2000f8e9604 */
[----:B------:R-:W-:Y:S01]  /*4030*/  IMAD.WIDE.U32 R4, R7, -0x326172a9, RZ ;  /* 0xcd9e8d5707047825 */ /* 0x000fe200078e00ff */
[----:B------:R-:W-:Y:S01]  /*4040*/  FSEL R0, R0, RZ, P0 ;  /* 0x000000ff00007208 */ /* 0x000fe20000000000 */
[----:B------:R-:W-:Y:S02]  /*4050*/  UIADD3 UR21, UR22, 0x646e171e, URZ ;  /* 0x646e171e16157890 */ /* 0x000fe4000fffe03f */
[-C--:B------:R-:W-:Y:S01]  /*4060*/  FFMA.FTZ R14, R176, -R170.reuse, R14 ;  /* 0x800000aab00e7223 */ /* 0x080fe2000001000e */
[----:B------:R-:W-:Y:S01]  /*4070*/  MUFU.EX2 R183, R12 ;  /* 0x0000000c00b77308 */ /* 0x000fe20000000800 */
[--C-:B------:R-:W-:Y:S02]  /*4080*/  FFMA.FTZ R10, R10, c[0x0][0x23c], -R0.reuse ;  /* 0x00008f000a0a7a23 */ /* 0x100fe40000010800 */
[----:B------:R-:W-:Y:S01]  /*4090*/  FFMA.FTZ R11, R11, c[0x0][0x23c], -R0 ;  /* 0x00008f000b0b7a23 */ /* 0x000fe20000010800 */
[----:B------:R-:W-:Y:S01]  /*40a0*/  @P2 FSEL R14, R14, -INF , !P1 ;  /* 0xff8000000e0e2808 */ /* 0x000fe20004800000 */
[----:B------:R-:W-:Y:S04]  /*40b0*/  IMAD.WIDE.U32 R120, R120, -0x326172a9, RZ ;  /* 0xcd9e8d5778787825 */ /* 0x000fe800078e00ff */
[----:B------:R-:W-:Y:S01]  /*40c0*/  IMAD.WIDE.U32 R118, R118, -0x326172a9, RZ ;  /* 0xcd9e8d5776767825 */ /* 0x000fe200078e00ff */
[----:B-1----:R-:W-:Y:S01]  /*40d0*/  LOP3.LUT R8, R121, UR19, R4, 0x96, !PT ;  /* 0x0000001379087c12 */ /* 0x002fe2000f8e9604 */
[----:B------:R1:W1:Y:S02]  /*40e0*/  MUFU.EX2 R192, R10 ;  /* 0x0000000a00c07308 */ /* 0x0002640000000800 */
[-C--:B------:R-:W-:Y:S01]  /*40f0*/  FFMA.FTZ R15, R171, -R170.reuse, R15 ;  /* 0x800000aaab0f7223 */ /* 0x080fe2000001000f */
[----:B------:R-:W-:Y:S01]  /*4100*/  LOP3.LUT R119, R119, UR20, R6, 0x96, !PT ;  /* 0x0000001477777c12 */ /* 0x000fe2000f8e9606 */
[--C-:B------:R-:W-:Y:S02]  /*4110*/  FFMA.FTZ R14, R14, c[0x0][0x23c], -R0.reuse ;  /* 0x00008f000e0e7a23 */ /* 0x100fe40000010800 */
[----:B--2---:R-:W-:Y:S01]  /*4120*/  IMAD.WIDE.U32 R8, R8, -0x2daee0ad, RZ ;  /* 0xd2511f5308087825 */ /* 0x004fe200078e00ff */
[----:B------:R-:W-:Y:S03]  /*4130*/  @P2 FSEL R15, R15, -INF , !P5 ;  /* 0xff8000000f0f2808 */ /* 0x000fe60006800000 */
[----:B------:R2:W2:Y:S01]  /*4140*/  MUFU.EX2 R187, R11 ;  /* 0x0000000b00bb7308 */ /* 0x0004a20000000800 */
[----:B------:R-:W-:Y:S01]  /*4150*/  LOP3.LUT R202, R8, 0xffff, RZ, 0xc0, !PT ;  /* 0x0000ffff08ca7812 */ /* 0x000fe200078ec0ff */
[----:B------:R-:W-:Y:S01]  /*4160*/  FFMA.FTZ R15, R15, c[0x0][0x23c], -R0 ;  /* 0x00008f000f0f7a23 */ /* 0x000fe20000010800 */
[--C-:B------:R-:W-:Y:S01]  /*4170*/  SHF.R.U32.HI R204, RZ, 0x18, R8.reuse ;  /* 0x00000018ffcc7819 */ /* 0x100fe20000011608 */
[----:B------:R-:W-:Y:S01]  /*4180*/  IMAD.WIDE.U32 R116, R116, -0x326172a9, RZ ;  /* 0xcd9e8d5774747825 */ /* 0x000fe200078e00ff */
[----:B------:R-:W-:Y:S03]  /*4190*/  SHF.R.U32.HI R203, RZ, 0x10, R8 ;  /* 0x00000010ffcb7819 */ /* 0x000fe60000011608 */
[-C--:B------:R-:W-:Y:S01]  /*41a0*/  FFMA.FTZ R16, R156, -R170.reuse, R16 ;  /* 0x800000aa9c107223 */ /* 0x080fe20000010010 */
[----:B------:R-:W-:Y:S01]  /*41b0*/  LOP3.LUT R118, R117, UR19, R118, 0x96, !PT ;  /* 0x0000001375767c12 */ /* 0x000fe2000f8e9676 */
[----:B------:R2:W-:Y:S01]  /*41c0*/  MUFU.EX2 R182, R13 ;  /* 0x0000000d00b67308 */ /* 0x0005e20000000800 */
[----:B------:R-:W-:Y:S01]  /*41d0*/  LOP3.LUT R117, R8, 0xff, RZ, 0xc0, !PT ;  /* 0x000000ff08757812 */ /* 0x000fe200078ec0ff */
[----:B------:R-:W-:Y:S01]  /*41e0*/  UIADD3 UR19, UR23, -0x4ab325aa, URZ ;  /* 0xb54cda5617137890 */ /* 0x000fe2000fffe03f */
[----:B------:R-:W-:Y:S01]  /*41f0*/  @P2 FSEL R16, R16, -INF , !P1 ;  /* 0xff80000010102808 */ /* 0x000fe20004800000 */
[-C--:B------:R-:W-:Y:S01]  /*4200*/  FFMA.FTZ R18, R179, -R170.reuse, R18 ;  /* 0x800000aab3127223 */ /* 0x080fe20000010012 */
[----:B-1----:R-:W-:Y:S01]  /*4210*/  LOP3.LUT R10, R5, UR20, R122, 0x96, !PT ;  /* 0x00000014050a7c12 */ /* 0x002fe2000f8e967a */
[----:B------:R-:W-:Y:S01]  /*4220*/  UIADD3 UR20, UR22, -0x56f99767, URZ ;  /* 0xa906689916147890 */ /* 0x000fe2000fffe03f */
[----:B------:R-:W1:Y:S01]  /*4230*/  LDSM.16.M88.4 R4, [R164+0x6800] ;  /* 0x00680000a404783b */ /* 0x000e620000000200 */
[----:B------:R-:W-:Y:S01]  /*4240*/  FFMA.FTZ R16, R16, c[0x0][0x23c], -R115 ;  /* 0x00008f0010107a23 */ /* 0x000fe20000010873 */
[----:B------:R-:W-:Y:S01]  /*4250*/  @P2 FSEL R18, R18, -INF , !P1 ;  /* 0xff80000012122808 */ /* 0x000fe20004800000 */
[----:B------:R2:W-:Y:S01]  /*4260*/  MUFU.EX2 R185, R14 ;  /* 0x0000000e00b97308 */ /* 0x0005e20000000800 */
[-C--:B------:R-:W-:Y:S02]  /*4270*/  FFMA.FTZ R17, R194, -R170.reuse, R17 ;  /* 0x800000aac2117223 */ /* 0x080fe40000010011 */
[-C--:B------:R-:W-:Y:S02]  /*4280*/  FFMA.FTZ R19, R177, -R170.reuse, R19 ;  /* 0x800000aab1137223 */ /* 0x080fe40000010013 */
[----:B--2---:R-:W-:Y:S01]  /*4290*/  IMAD.WIDE.U32 R10, R10, -0x2daee0ad, RZ ;  /* 0xd2511f530a0a7825 */ /* 0x004fe200078e00ff */
[----:B------:R-:W-:Y:S02]  /*42a0*/  @P2 FSEL R17, R17, -INF , !P5 ;  /* 0xff80000011112808 */ /* 0x000fe40006800000 */
[----:B------:R-:W-:Y:S01]  /*42b0*/  @P2 FSEL R19, R19, -INF , !P5 ;  /* 0xff80000013132808 */ /* 0x000fe20006800000 */
[----:B------:R-:W-:Y:S01]  /*42c0*/  FFMA.FTZ R18, R18, c[0x0][0x23c], -R109 ;  /* 0x00008f0012127a23 */ /* 0x000fe2000001086d */
[----:B------:R-:W-:Y:S01]  /*42d0*/  LOP3.LUT R12, R11, UR20, R174, 0x96, !PT ;  /* 0x000000140b0c7c12 */ /* 0x000fe2000f8e96ae */
[----:B------:R2:W-:Y:S01]  /*42e0*/  MUFU.EX2 R184, R15 ;  /* 0x0000000f00b87308 */ /* 0x0005e20000000800 */
[----:B------:R-:W-:Y:S01]  /*42f0*/  LOP3.LUT R111, R9, UR21, R10, 0x96, !PT ;  /* 0x00000015096f7c12 */ /* 0x000fe2000f8e960a */
[----:B------:R-:W-:Y:S04]  /*4300*/  IMAD.WIDE.U32 R8, R119, -0x2daee0ad, RZ ;  /* 0xd2511f5377087825 */ /* 0x000fe800078e00ff */
[----:B------:R-:W-:Y:S01]  /*4310*/  IMAD.WIDE.U32 R12, R12, -0x326172a9, RZ ;  /* 0xcd9e8d570c0c7825 */ /* 0x000fe200078e00ff */
[----:B------:R-:W-:Y:S01]  /*4320*/  LOP3.LUT R9, R9, UR20, R172, 0x96, !PT ;  /* 0x0000001409097c12 */ /* 0x000fe2000f8e96ac */
[----:B------:R-:W-:Y:S02]  /*4330*/  ULDC.U8 UR20, c[0x0][0x2d8] ;  /* 0x0000b60000147ab9 */ /* 0x000fe40000000000 */
[----:B------:R-:W-:Y:S01]  /*4340*/  ISETP.LE.U32.AND P0, PT, R117, UR20, PT ;  /* 0x0000001475007c0c */ /* 0x000fe2000bf03070 */
[----:B------:R1:W1:Y:S01]  /*4350*/  MUFU.EX2 R181, R16 ;  /* 0x0000001000b57308 */ /* 0x0002620000000800 */
[----:B------:R-:W-:Y:S01]  /*4360*/  IMAD.WIDE.U32 R10, R118, -0x2daee0ad, RZ ;  /* 0xd2511f53760a7825 */ /* 0x000fe200078e00ff */
[----:B------:R-:W-:Y:S03]  /*4370*/  LOP3.LUT R14, R13, UR19, R120, 0x96, !PT ;  /* 0x000000130d0e7c12 */ /* 0x000fe6000f8e9678 */
[----:B------:R-:W-:Y:S01]  /*4380*/  FFMA.FTZ R17, R17, c[0x0][0x23c], -R115 ;  /* 0x00008f0011117a23 */ /* 0x000fe20000010873 */
[----:B------:R-:W-:Y:S01]  /*4390*/  LOP3.LUT R110, R11, UR21, R8, 0x96, !PT ;  /* 0x000000150b6e7c12 */ /* 0x000fe2000f8e9608 */
[----:B------:R-:W-:Y:S01]  /*43a0*/  IMAD.WIDE.U32 R8, R9, -0x326172a9, RZ ;  /* 0xcd9e8d5709087825 */ /* 0x000fe200078e00ff */
[C---:B------:R-:W-:Y:S02]  /*43b0*/  LOP3.LUT R118, R14.reuse, 0xffff, RZ, 0xc0, !PT ;  /* 0x0000ffff0e767812 */ /* 0x040fe400078ec0ff */
[----:B------:R-:W-:Y:S01]  /*43c0*/  LOP3.LUT R117, R14, 0xff, RZ, 0xc0, !PT ;  /* 0x000000ff0e757812 */ /* 0x000fe200078ec0ff */
[----:B------:R-:W-:Y:S01]  /*43d0*/  FFMA.FTZ R19, R19, c[0x0][0x23c], -R109 ;  /* 0x00008f0013137a23 */ /* 0x000fe2000001086d */
[----:B------:R-:W1:Y:S01]  /*43e0*/  MUFU.EX2 R180, R17 ;  /* 0x0000001100b47308 */ /* 0x000e620000000800 */
[----:B--2---:R-:W-:Y:S02]  /*43f0*/  LOP3.LUT R15, R9, UR19, R116, 0x96, !PT ;  /* 0x00000013090f7c12 */ /* 0x004fe4000f8e9674 */
[----:B------:R-:W-:Y:S01]  /*4400*/  SHF.R.U32.HI R116, RZ, 0x8, R118 ;  /* 0x00000008ff747819 */ /* 0x000fe20000011676 */
[-C--:B-1----:R-:W-:Y:S01]  /*4410*/  HMMA.16816.F32.BF16 R20, R104, R4.reuse, R20 ;  /* 0x000000046814723c */ /* 0x082fe20000041814 */
[----:B------:R-:W-:Y:S02]  /*4420*/  ISETP.LE.U32.AND P4, PT, R117, UR20, PT ;  /* 0x0000001475007c0c */ /* 0x000fe4000bf83070 */
[----:B------:R-:W-:Y:S02]  /*4430*/  LOP3.LUT R116, R116, 0xffff, RZ, 0xc0, !PT ;  /* 0x0000ffff74747812 */ /* 0x000fe400078ec0ff */
[----:B------:R-:W-:Y:S01]  /*4440*/  LOP3.LUT R9, R8, 0xffff, RZ, 0xc0, !PT ;  /* 0x0000ffff08097812 */ /* 0x000fe200078ec0ff */
[----:B------:R-:W1:Y:S01]  /*4450*/  MUFU.EX2 R179, R18 ;  /* 0x0000001200b37308 */ /* 0x000e620000000800 */
[----:B------:R-:W-:Y:S01]  /*4460*/  ISETP.LE.U32.AND P6, PT, R116, UR20, PT ;  /* 0x0000001474007c0c */ /* 0x000fe2000bfc3070 */
[C---:B------:R-:W-:Y:S01]  /*4470*/  HMMA.16816.F32.BF16 R24, R100.reuse, R4, R24 ;  /* 0x000000046418723c */ /* 0x040fe20000041818 */
[--C-:B------:R-:W-:Y:S03]  /*4480*/  SHF.R.U32.HI R16, RZ, 0x10, R14.reuse ;  /* 0x00000010ff107819 */ /* 0x100fe6000001160e */
[----:B------:R-:W-:Y:S02]  /*4490*/  SHF.R.U32.HI R116, RZ, 0x18, R14 ;  /* 0x00000018ff747819 */ /* 0x000fe4000001160e */
[----:B------:R-:W-:Y:S01]  /*44a0*/  LOP3.LUT R16, R16, 0xff, RZ, 0xc0, !PT ;  /* 0x000000ff10107812 */ /* 0x000fe200078ec0ff */
[----:B------:R-:W-:Y:S01]  /*44b0*/  @!P4 FADD.FTZ R193, -R193, -RZ ;  /* 0x800000ffc1c1c221 */ /* 0x000fe20000010100 */
[C---:B------:R-:W-:Y:S01]  /*44c0*/  LOP3.LUT R14, R15.reuse, 0xffff, RZ, 0xc0, !PT ;  /* 0x0000ffff0f0e7812 */ /* 0x040fe200078ec0ff */
[-C--:B------:R-:W-:Y:S01]  /*44d0*/  HMMA.16816.F32.BF16 R28, R100, R6.reuse, R28 ;  /* 0x00000006641c723c */ /* 0x080fe2000004181c */
[----:B------:R-:W-:Y:S01]  /*44e0*/  ISETP.LE.U32.AND P1, PT, R16, UR20, PT ;  /* 0x0000001410007c0c */ /* 0x000fe2000bf23070 */
[----:B------:R-:W-:Y:S01]  /*44f0*/  MUFU.EX2 R178, R19 ;  /* 0x0000001300b27308 */ /* 0x000fe20000000800 */
[----:B------:R-:W-:Y:S01]  /*4500*/  SHF.R.U32.HI R14, RZ, 0x8, R14 ;  /* 0x00000008ff0e7819 */ /* 0x000fe2000001160e */
[----:B------:R-:W-:Y:S01]  /*4510*/  @!P6 FADD.FTZ R190, -R190, -RZ ;  /* 0x800000ffbebee221 */ /* 0x000fe20000010100 */
[----:B------:R-:W-:Y:S02]  /*4520*/  LOP3.LUT R16, R15, 0xff, RZ, 0xc0, !PT ;  /* 0x000000ff0f107812 */ /* 0x000fe400078ec0ff */
[----:B------:R-:W-:Y:S01]  /*4530*/  LOP3.LUT R14, R14, 0xffff, RZ, 0xc0, !PT ;  /* 0x0000ffff0e0e7812 */ /* 0x000fe200078ec0ff */
[----:B------:R-:W-:Y:S01]  /*4540*/  HMMA.16816.F32.BF16 R32, R104, R6, R32 ;  /* 0x000000066820723c */ /* 0x000fe20000041820 */
[----:B------:R-:W-:Y:S02]  /*4550*/  ISETP.LE.U32.AND P4, PT, R16, UR20, PT ;  /* 0x0000001410007c0c */ /* 0x000fe4000bf83070 */
[----:B------:R-:W-:Y:S01]  /*4560*/  ISETP.LE.U32.AND P6, PT, R14, UR20, PT ;  /* 0x000000140e007c0c */ /* 0x000fe2000bfc3070 */
[-C--:B------:R-:W-:Y:S01]  /*4570*/  FFMA.FTZ R20, R201, -R170.reuse, R20 ;  /* 0x800000aac9147223 */ /* 0x080fe20000010014 */
[--C-:B------:R-:W-:Y:S01]  /*4580*/  SHF.R.U32.HI R4, RZ, 0x10, R15.reuse ;  /* 0x00000010ff047819 */ /* 0x100fe2000001160f */
[----:B------:R-:W-:Y:S01]  /*4590*/  @!P1 FADD.FTZ R191, -R191, -RZ ;  /* 0x800000ffbfbf9221 */ /* 0x000fe20000010100 */
[----:B------:R-:W-:Y:S01]  /*45a0*/  SHF.R.U32.HI R15, RZ, 0x18, R15 ;  /* 0x00000018ff0f7819 */ /* 0x000fe2000001160f */
[-C--:B------:R-:W-:Y:S01]  /*45b0*/  FFMA.FTZ R22, R156, -R170.reuse, R22 ;  /* 0x800000aa9c167223 */ /* 0x080fe20000010016 */
[----:B------:R-:W-:Y:S02]  /*45c0*/  LOP3.LUT R4, R4, 0xff, RZ, 0xc0, !PT ;  /* 0x000000ff04047812 */ /* 0x000fe400078ec0ff */
[----:B------:R-:W-:Y:S01]  /*45d0*/  ISETP.LE.U32.AND P5, PT, R116, UR20, PT ;  /* 0x0000001474007c0c */ /* 0x000fe2000bfa3070 */
[----:B------:R-:W-:Y:S01]  /*45e0*/  IMAD.MOV.U32 R156, RZ, RZ, 0x40 ;  /* 0x00000040ff9c7424 */ /* 0x000fe200078e00ff */
[----:B------:R-:W-:Y:S01]  /*45f0*/  LOP3.LUT R5, R8, 0xff, RZ, 0xc0, !PT ;  /* 0x000000ff08057812 */ /* 0x000fe200078ec0ff */
[----:B------:R-:W-:Y:S01]  /*4600*/  @!P4 FADD.FTZ R188, -R188, -RZ ;  /* 0x800000ffbcbcc221 */ /* 0x000fe20000010100 */
[----:B------:R-:W-:Y:S01]  /*4610*/  ISETP.LE.U32.AND P4, PT, R4, UR20, PT ;  /* 0x0000001404007c0c */ /* 0x000fe2000bf83070 */
[----:B------:R-:W-:Y:S01]  /*4620*/  @!P6 FADD.FTZ R186, -R186, -RZ ;  /* 0x800000ffbabae221 */ /* 0x000fe20000010100 */
[----:B------:R-:W-:Y:S01]  /*4630*/  ISETP.LE.U32.AND P6, PT, R15, UR20, PT ;  /* 0x000000140f007c0c */ /* 0x000fe2000bfc3070 */
[-C--:B------:R-:W-:Y:S01]  /*4640*/  FFMA.FTZ R29, R205, -R170.reuse, R29 ;  /* 0x800000aacd1d7223 */ /* 0x080fe2000001001d */
[----:B------:R-:W-:Y:S01]  /*4650*/  LOP3.LUT R4, R12, 0xff, RZ, 0xc0, !PT ;  /* 0x000000ff0c047812 */ /* 0x000fe200078ec0ff */
[----:B------:R-:W-:Y:S01]  /*4660*/  FFMA.FTZ R26, R198, -R170, R26 ;  /* 0x800000aac61a7223 */ /* 0x000fe2000001001a */
[----:B------:R-:W-:Y:S01]  /*4670*/  @P2 ISETP.GE.AND P1, PT, R246, R210, PT ;  /* 0x000000d2f600220c */ /* 0x000fe20003f26270 */
[-C--:B------:R-:W-:Y:S01]  /*4680*/  FFMA.FTZ R24, R196, -R170.reuse, R24 ;  /* 0x800000aac4187223 */ /* 0x080fe20000010018 */
[--C-:B------:R-:W-:Y:S01]  /*4690*/  SHF.R.U32.HI R14, RZ, 0x10, R8.reuse ;  /* 0x00000010ff0e7819 */ /* 0x100fe20000011608 */
[----:B------:R-:W-:Y:S01]  /*46a0*/  @!P5 FADD.FTZ R189, -R189, -RZ ;  /* 0x800000ffbdbdd221 */ /* 0x000fe20000010100 */
[----:B------:R-:W-:Y:S01]  /*46b0*/  @P2 FSEL R20, R20, -INF , !P1 ;  /* 0xff80000014142808 */ /* 0x000fe20004800000 */
[-C--:B------:R-:W-:Y:S01]  /*46c0*/  FFMA.FTZ R31, R195, -R170.reuse, R31 ;  /* 0x800000aac31f7223 */ /* 0x080fe2000001001f */
[----:B------:R-:W-:Y:S01]  /*46d0*/  @P2 FSEL R22, R22, -INF , !P1 ;  /* 0xff80000016162808 */ /* 0x000fe20004800000 */
[----:B------:R-:W-:Y:S01]  /*46e0*/  @!P4 FADD.FTZ R192, -R192, -RZ ;  /* 0x800000ffc0c0c221 */ /* 0x000fe20000010100 */
[----:B------:R-:W-:Y:S01]  /*46f0*/  ISETP.LE.U32.AND P4, PT, R4, UR20, PT ;  /* 0x0000001404007c0c */ /* 0x000fe2000bf83070 */
[----:B------:R-:W-:Y:S01]  /*4700*/  @!P6 FADD.FTZ R187, -R187, -RZ ;  /* 0x800000ffbbbbe221 */ /* 0x000fe20000010100 */
[----:B------:R-:W-:Y:S01]  /*4710*/  SHF.R.U32.HI R4, RZ, 0x8, R9 ;  /* 0x00000008ff047819 */ /* 0x000fe20000011609 */
[----:B------:R-:W-:Y:S01]  /*4720*/  FFMA.FTZ R20, R20, c[0x0][0x23c], -R115 ;  /* 0x00008f0014147a23 */ /* 0x000fe20000010873 */
[----:B------:R-:W-:Y:S01]  /*4730*/  ISETP.LE.U32.AND P6, PT, R5, UR20, PT ;  /* 0x0000001405007c0c */ /* 0x000fe2000bfc3070 */
[----:B------:R-:W-:Y:S01]  /*4740*/  FFMA.FTZ R22, R22, c[0x0][0x23c], -R109 ;  /* 0x00008f0016167a23 */ /* 0x000fe2000001086d */
[----:B------:R-:W-:Y:S01]  /*4750*/  LOP3.LUT R4, R4, 0xffff, RZ, 0xc0, !PT ;  /* 0x0000ffff04047812 */ /* 0x000fe200078ec0ff */
[-C--:B------:R-:W-:Y:S01]  /*4760*/  FFMA.FTZ R33, R209, -R170.reuse, R33 ;  /* 0x800000aad1217223 */ /* 0x080fe20000010021 */
[----:B------:R-:W-:Y:S01]  /*4770*/  @P2 FSEL R24, R24, -INF , !P1 ;  /* 0xff80000018182808 */ /* 0x000fe20004800000 */
[-C--:B------:R-:W-:Y:S01]  /*4780*/  FFMA.FTZ R35, R200, -R170.reuse, R35 ;  /* 0x800000aac8237223 */ /* 0x080fe20000010023 */
[----:B------:R-:W-:Y:S01]  /*4790*/  @P2 FSEL R26, R26, -INF , !P1 ;  /* 0xff8000001a1a2808 */ /* 0x000fe20004800000 */
[----:B------:R-:W2:Y:S01]  /*47a0*/  MUFU.EX2 R177, R20 ;  /* 0x0000001400b17308 */ /* 0x000ea20000000800 */
[----:B------:R-:W-:Y:S01]  /*47b0*/  ISETP.LE.U32.AND P1, PT, R4, UR20, PT ;  /* 0x0000001404007c0c */ /* 0x000fe2000bf23070 */
[----:B------:R-:W-:Y:S01]  /*47c0*/  FFMA.FTZ R21, R200, -R170, R21 ;  /* 0x800000aac8157223 */ /* 0x000fe20000010015 */
[----:B------:R-:W-:Y:S01]  /*47d0*/  @P2 ISETP.GE.AND P5, PT, R247, R210, PT ;  /* 0x000000d2f700220c */ /* 0x000fe20003fa6270 */
[-C--:B------:R-:W-:Y:S01]  /*47e0*/  FFMA.FTZ R23, R194, -R170.reuse, R23 ;  /* 0x800000aac2177223 */ /* 0x080fe20000010017 */
[----:B------:R-:W-:Y:S01]  /*47f0*/  LOP3.LUT R5, R12, 0xffff, RZ, 0xc0, !PT ;  /* 0x0000ffff0c057812 */ /* 0x000fe200078ec0ff */
[-C--:B------:R-:W-:Y:S01]  /*4800*/  FFMA.FTZ R27, R197, -R170.reuse, R27 ;  /* 0x800000aac51b7223 */ /* 0x080fe2000001001b */
[----:B------:R-:W-:Y:S01]  /*4810*/  LOP3.LUT R4, R14, 0xff, RZ, 0xc0, !PT ;  /* 0x000000ff0e047812 */ /* 0x000fe200078ec0ff */
[-C--:B------:R-:W-:Y:S01]  /*4820*/  FFMA.FTZ R25, R195, -R170.reuse, R25 ;  /* 0x800000aac3197223 */ /* 0x080fe20000010019 */
[----:B------:R-:W-:Y:S01]  /*4830*/  @P2 FSEL R21, R21, -INF , !P5 ;  /* 0xff80000015152808 */ /* 0x000fe20006800000 */
[----:B------:R-:W-:Y:S01]  /*4840*/  @!P6 FADD.FTZ R183, -R183, -RZ ;  /* 0x800000ffb7b7e221 */ /* 0x000fe20000010100 */
[----:B------:R-:W-:Y:S01]  /*4850*/  SHF.R.U32.HI R8, RZ, 0x18, R8 ;  /* 0x00000018ff087819 */ /* 0x000fe20000011608 */
[----:B------:R-:W-:Y:S01]  /*4860*/  @!P4 FADD.FTZ R181, -R181, -RZ ;  /* 0x800000ffb5b5c221 */ /* 0x000fe20000010100 */
[----:B------:R-:W-:Y:S01]  /*4870*/  @P2 FSEL R23, R23, -INF , !P5 ;  /* 0xff80000017172808 */ /* 0x000fe20006800000 */
[----:B------:R-:W-:Y:S01]  /*4880*/  @!P1 FADD.FTZ R182, -R182, -RZ ;  /* 0x800000ffb6b69221 */ /* 0x000fe20000010100 */
[----:B------:R-:W-:Y:S01]  /*4890*/  @P2 FSEL R25, R25, -INF , !P5 ;  /* 0xff80000019192808 */ /* 0x000fe20006800000 */
[----:B------:R-:W-:Y:S01]  /*48a0*/  FFMA.FTZ R21, R21, c[0x0][0x23c], -R115 ;  /* 0x00008f0015157a23 */ /* 0x000fe20000010873 */
[----:B------:R-:W-:Y:S01]  /*48b0*/  @P2 FSEL R27, R27, -INF , !P5 ;  /* 0xff8000001b1b2808 */ /* 0x000fe20006800000 */
[----:B------:R-:W-:Y:S01]  /*48c0*/  FFMA.FTZ R23, R23, c[0x0][0x23c], -R109 ;  /* 0x00008f0017177a23 */ /* 0x000fe2000001086d */
[----:B------:R-:W-:Y:S01]  /*48d0*/  ISETP.LE.U32.AND P5, PT, R4, UR20, PT ;  /* 0x0000001404007c0c */ /* 0x000fe2000bfa3070 */
[----:B------:R-:W-:Y:S01]  /*48e0*/  FFMA.FTZ R25, R25, c[0x0][0x23c], -R108 ;  /* 0x00008f0019197a23 */ /* 0x000fe2000001086c */
[----:B------:R-:W-:Y:S01]  /*48f0*/  SHF.R.U32.HI R4, RZ, 0x8, R5 ;  /* 0x00000008ff047819 */ /* 0x000fe20000011605 */
[--C-:B------:R-:W-:Y:S01]  /*4900*/  FFMA.FTZ R26, R26, c[0x0][0x23c], -R0.reuse ;  /* 0x00008f001a1a7a23 */ /* 0x100fe20000010800 */
[----:B------:R-:W-:Y:S01]  /*4910*/  ISETP.LE.U32.AND P6, PT, R8, UR20, PT ;  /* 0x0000001408007c0c */ /* 0x000fe2000bfc3070 */
[----:B------:R-:W-:Y:S01]  /*4920*/  FFMA.FTZ R27, R27, c[0x0][0x23c], -R0 ;  /* 0x00008f001b1b7a23 */ /* 0x000fe20000010800 */
[----:B------:R-:W-:Y:S01]  /*4930*/  LOP3.LUT R4, R4, 0xffff, RZ, 0xc0, !PT ;  /* 0x0000ffff04047812 */ /* 0x000fe200078ec0ff */
[----:B------:R-:W-:Y:S01]  /*4940*/  FFMA.FTZ R24, R24, c[0x0][0x23c], -R108 ;  /* 0x00008f0018187a23 */ /* 0x000fe2000001086c */
[----:B------:R-:W-:Y:S01]  /*4950*/  SHF.R.U32.HI R5, RZ, 0x10, R12 ;  /* 0x00000010ff057819 */ /* 0x000fe2000001160c */
[----:B------:R-:W-:Y:S01]  /*4960*/  MUFU.EX2 R176, R21 ;  /* 0x0000001500b07308 */ /* 0x000fe20000000800 */
[----:B------:R-:W-:Y:S01]  /*4970*/  ISETP.LE.U32.AND P1, PT, R4, UR20, PT ;  /* 0x0000001404007c0c */ /* 0x000fe2000bf23070 */
[-C--:B------:R-:W-:Y:S01]  /*4980*/  FFMA.FTZ R28, R206, -R170.reuse, R28 ;  /* 0x800000aace1c7223 */ /* 0x080fe2000001001c */
[----:B------:R-:W-:Y:S01]  /*4990*/  LOP3.LUT R5, R5, 0xff, RZ, 0xc0, !PT ;  /* 0x000000ff05057812 */ /* 0x000fe200078ec0ff */
[----:B------:R-:W-:Y:S01]  /*49a0*/  @!P5 FADD.FTZ R185, -R185, -RZ ;  /* 0x800000ffb9b9d221 */ /* 0x000fe20000010100 */
[----:B------:R-:W-:Y:S01]  /*49b0*/  LOP3.LUT R4, R111, 0xff, RZ, 0xc0, !PT ;  /* 0x000000ff6f047812 */ /* 0x000fe200078ec0ff */
[-C--:B------:R-:W-:Y:S01]  /*49c0*/  FFMA.FTZ R30, R196, -R170.reuse, R30 ;  /* 0x800000aac41e7223 */ /* 0x080fe2000001001e */
[----:B------:R-:W-:Y:S01]  /*49d0*/  ISETP.LE.U32.AND P5, PT, R5, UR20, PT ;  /* 0x0000001405007c0c */ /* 0x000fe2000bfa3070 */
[----:B------:R-:W-:Y:S01]  /*49e0*/  @!P6 FADD.FTZ R184, -R184, -RZ ;  /* 0x800000ffb8b8e221 */ /* 0x000fe20000010100 */
[----:B------:R-:W-:Y:S01]  /*49f0*/  ISETP.LE.U32.AND P6, PT, R4, UR20, PT ;  /* 0x0000001404007c0c */ /* 0x000fe2000bfc3070 */
[----:B------:R-:W4:Y:S01]  /*4a00*/  MUFU.EX2 R174, R23 ;  /* 0x0000001700ae7308 */ /* 0x000f220000000800 */
[--C-:B------:R-:W-:Y:S01]  /*4a10*/  SHF.R.U32.HI R4, RZ, 0x18, R111.reuse ;  /* 0x00000018ff047819 */ /* 0x100fe2000001166f */
[-C--:B------:R-:W-:Y:S01]  /*4a20*/  FFMA.FTZ R32, R208, -R170.reuse, R32 ;  /* 0x800000aad0207223 */ /* 0x080fe20000010020 */
[----:B------:R-:W-:Y:S01]  /*4a30*/  SHF.R.U32.HI R12, RZ, 0x18, R12 ;  /* 0x00000018ff0c7819 */ /* 0x000fe2000001160c */
[----:B------:R-:W-:Y:S01]  /*4a40*/  @!P1 FADD.FTZ R180, -R180, -RZ ;  /* 0x800000ffb4b49221 */ /* 0x000fe20000010100 */
[----:B------:R-:W-:Y:S01]  /*4a50*/  ISETP.LE.U32.AND P1, PT, R4, UR20, PT ;  /* 0x0000001404007c0c */ /* 0x000fe2000bf23070 */
[----:B------:R-:W-:Y:S01]  /*4a60*/  FFMA.FTZ R34, R201, -R170, R34 ;  /* 0x800000aac9227223 */ /* 0x000fe20000010022 */
[----:B------:R-:W-:Y:S02]  /*4a70*/  LOP3.LUT R4, R111, 0xffff, RZ, 0xc0, !PT ;  /* 0x0000ffff6f047812 */ /* 0x000fe400078ec0ff */
[----:B------:R-:W-:Y:S01]  /*4a80*/  ISETP.LE.U32.AND P4, PT, R12, UR20, PT ;  /* 0x000000140c007c0c */ /* 0x000fe2000bf83070 */
[----:B-1----:R-:W-:Y:S01]  /*4a90*/  @!P5 FADD.FTZ R179, -R179, -RZ ;  /* 0x800000ffb3b3d221 */ /* 0x002fe20000010100 */
[----:B------:R-:W-:Y:S01]  /*4aa0*/  SHF.R.U32.HI R4, RZ, 0x8, R4 ;  /* 0x00000008ff047819 */ /* 0x000fe20000011604 */
[----:B------:R-:W1:Y:S01]  /*4ab0*/  MUFU.EX2 R175, R22 ;  /* 0x0000001600af7308 */ /* 0x000e620000000800 */
[-C--:B------:R-:W-:Y:S01]  /*4ac0*/  @P2 ISETP.GE.AND P5, PT, R248, R210.reuse, PT ;  /* 0x000000d2f800220c */ /* 0x080fe20003fa6270 */
[----:B--2---:R-:W-:Y:S01]  /*4ad0*/  @!P6 FADD.FTZ R177, -R177, -RZ ;  /* 0x800000ffb1b1e221 */ /* 0x004fe20000010100 */
[----:B------:R-:W-:Y:S02]  /*4ae0*/  LOP3.LUT R4, R4, 0xffff, RZ, 0xc0, !PT ;  /* 0x0000ffff04047812 */ /* 0x000fe400078ec0ff */
[----:B------:R-:W-:Y:S02]  /*4af0*/  @P2 FSEL R28, R28, -INF , !P5 ;  /* 0xff8000001c1c2808 */ /* 0x000fe40006800000 */
[----:B------:R-:W-:Y:S02]  /*4b00*/  @P2 FSEL R30, R30, -INF , !P5 ;  /* 0xff8000001e1e2808 */ /* 0x000fe40006800000 */
[----:B------:R-:W-:Y:S01]  /*4b10*/  @P2 FSEL R32, R32, -INF , !P5 ;  /* 0xff80000020202808 */ /* 0x000fe20006800000 */
[----:B------:R-:W-:Y:S01]  /*4b20*/  @!P4 FADD.FTZ R178, -R178, -RZ ;  /* 0x800000ffb2b2c221 */ /* 0x000fe20000010100 */
[----:B------:R-:W-:Y:S01]  /*4b30*/  @P2 FSEL R34, R34, -INF , !P5 ;  /* 0xff80000022222808 */ /* 0x000fe20006800000 */
[----:B------:R-:W-:Y:S01]  /*4b40*/  MUFU.EX2 R172, R25 ;  /* 0x0000001900ac7308 */ /* 0x000fe20000000800 */
[----:B------:R-:W-:Y:S01]  /*4b50*/  ISETP.LE.U32.AND P5, PT, R4, UR20, PT ;  /* 0x0000001404007c0c */ /* 0x000fe2000bfa3070 */
[----:B----4-:R-:W-:Y:S01]  /*4b60*/  @!P1 FADD.FTZ R174, -R174, -RZ ;  /* 0x800000ffaeae9221 */ /* 0x010fe20000010100 */
[----:B------:R-:W-:Y:S01]  /*4b70*/  SHF.R.U32.HI R4, RZ, 0x10, R111 ;  /* 0x00000010ff047819 */ /* 0x000fe2000001166f */
[----:B------:R-:W-:Y:S01]  /*4b80*/  FFMA.FTZ R32, R32, c[0x0][0x23c], -R115 ;  /* 0x00008f0020207a23 */ /* 0x000fe20000010873 */
[----:B------:R-:W-:Y:S01]  /*4b90*/  LOP3.LUT R5, R110, 0xff, RZ, 0xc0, !PT ;  /* 0x000000ff6e057812 */ /* 0x000fe200078ec0ff */
[----:B------:R-:W-:Y:S01]  /*4ba0*/  FFMA.FTZ R30, R30, c[0x0][0x23c], -R0 ;  /* 0x00008f001e1e7a23 */ /* 0x000fe20000010800 */
[----:B------:R-:W-:Y:S01]  /*4bb0*/  @P2 ISETP.GE.AND P4, PT, R249, R210, PT ;  /* 0x000000d2f900220c */ /* 0x000fe20003f86270 */
[----:B------:R-:W-:Y:S01]  /*4bc0*/  FFMA.FTZ R34, R34, c[0x0][0x23c], -R109 ;  /* 0x00008f0022227a23 */ /* 0x000fe2000001086d */
[----:B------:R-:W-:Y:S01]  /*4bd0*/  LOP3.LUT R4, R4, 0xff, RZ, 0xc0, !PT ;  /* 0x000000ff04047812 */ /* 0x000fe200078ec0ff */
[----:B------:R-:W-:Y:S01]  /*4be0*/  MUFU.EX2 R171, R26 ;  /* 0x0000001a00ab7308 */ /* 0x000fe20000000800 */
[----:B------:R-:W-:Y:S01]  /*4bf0*/  ISETP.LE.U32.AND P6, PT, R5, UR20, PT ;  /* 0x0000001405007c0c */ /* 0x000fe2000bfc3070 */
[----:B------:R-:W-:Y:S01]  /*4c00*/  FFMA.FTZ R28, R28, c[0x0][0x23c], -R108 ;  /* 0x00008f001c1c7a23 */ /* 0x000fe2000001086c */
[----:B------:R-:W-:Y:S01]  /*4c10*/  LOP3.LUT R5, R110, 0xffff, RZ, 0xc0, !PT ;  /* 0x0000ffff6e057812 */ /* 0x000fe200078ec0ff */
[----:B------:R-:W-:Y:S01]  /*4c20*/  @!P5 FADD.FTZ R176, -R176, -RZ ;  /* 0x800000ffb0b0d221 */ /* 0x000fe20000010100 */
[----:B------:R-:W-:Y:S02]  /*4c30*/  @P2 FSEL R29, R29, -INF , !P4 ;  /* 0xff8000001d1d2808 */ /* 0x000fe40006000000 */
[----:B------:R-:W-:Y:S02]  /*4c40*/  @P2 FSEL R31, R31, -INF , !P4 ;  /* 0xff8000001f1f2808 */ /* 0x000fe40006000000 */
[----:B------:R-:W-:Y:S01]  /*4c50*/  @P2 FSEL R33, R33, -INF , !P4 ;  /* 0xff80000021212808 */ /* 0x000fe20006000000 */
[----:B------:R-:W2:Y:S01]  /*4c60*/  MUFU.EX2 R123, R27 ;  /* 0x0000001b007b7308 */ /* 0x000ea20000000800 */
[----:B------:R-:W-:Y:S01]  /*4c70*/  @P2 FSEL R35, R35, -INF , !P4 ;  /* 0xff80000023232808 */ /* 0x000fe20006000000 */
[----:B------:R-:W-:Y:S01]  /*4c80*/  FFMA.FTZ R0, R31, c[0x0][0x23c], -R0 ;  /* 0x00008f001f007a23 */ /* 0x000fe20000010800 */
[----:B------:R-:W-:Y:S01]  /*4c90*/  ISETP.LE.U32.AND P4, PT, R4, UR20, PT ;  /* 0x0000001404007c0c */ /* 0x000fe2000bf83070 */
[----:B------:R-:W-:Y:S01]  /*4ca0*/  FFMA.FTZ R115, R33, c[0x0][0x23c], -R115 ;  /* 0x00008f0021737a23 */ /* 0x000fe20000010873 */
[----:B------:R-:W-:Y:S01]  /*4cb0*/  SHF.R.U32.HI R4, RZ, 0x18, R110 ;  /* 0x00000018ff047819 */ /* 0x000fe2000001166e */
[----:B------:R-:W-:Y:S01]  /*4cc0*/  FFMA.FTZ R109, R35, c[0x0][0x23c], -R109 ;  /* 0x00008f00236d7a23 */ /* 0x000fe2000001086d */
[----:B------:R-:W-:Y:S01]  /*4cd0*/  SHF.R.U32.HI R5, RZ, 0x8, R5 ;  /* 0x00000008ff057819 */ /* 0x000fe20000011605 */
[----:B------:R-:W-:Y:S01]  /*4ce0*/  FFMA.FTZ R108, R29, c[0x0][0x23c], -R108 ;  /* 0x00008f001d6c7a23 */ /* 0x000fe2000001086c */
[----:B------:R-:W-:Y:S01]  /*4cf0*/  SHF.R.U32.HI R110, RZ, 0x10, R110 ;  /* 0x00000010ff6e7819 */ /* 0x000fe2000001166e */
[----:B------:R-:W4:Y:S01]  /*4d00*/  MUFU.EX2 R119, R115 ;  /* 0x0000007300777308 */ /* 0x000f220000000800 */
[----:B------:R-:W-:Y:S02]  /*4d10*/  ISETP.LE.U32.AND P5, PT, R4, UR20, PT ;  /* 0x0000001404007c0c */ /* 0x000fe4000bfa3070 */
[----:B------:R-:W-:Y:S02]  /*4d20*/  LOP3.LUT R4, R5, 0xffff, RZ, 0xc0, !PT ;  /* 0x0000ffff05047812 */ /* 0x000fe400078ec0ff */
[----:B------:R-:W-:Y:S01]  /*4d30*/  LOP3.LUT R110, R110, 0xff, RZ, 0xc0, !PT ;  /* 0x000000ff6e6e7812 */ /* 0x000fe200078ec0ff */
[----:B-1----:R-:W-:Y:S01]  /*4d40*/  @!P4 FADD.FTZ R175, -R175, -RZ ;  /* 0x800000ffafafc221 */ /* 0x002fe20000010100 */
[----:B------:R-:W-:Y:S02]  /*4d50*/  ISETP.LE.U32.AND P1, PT, R4, UR20, PT ;  /* 0x0000001404007c0c */ /* 0x000fe4000bf23070 */
[----:B------:R-:W-:Y:S01]  /*4d60*/  ISETP.LE.U32.AND P4, PT, R110, UR20, PT ;  /* 0x000000146e007c0c */ /* 0x000fe2000bf83070 */
[----:B------:R1:W-:Y:S01]  /*4d70*/  MUFU.EX2 R115, R0 ;  /* 0x0000000000737308 */ /* 0x0003e20000000800 */
[----:B------:R-:W-:Y:S02]  /*4d80*/  SHF.R.U32.HI R4, RZ, 0x8, R202 ;  /* 0x00000008ff047819 */ /* 0x000fe400000116ca */
[----:B------:R-:W-:Y:S01]  /*4d90*/  LOP3.LUT R8, R10, 0xffff, RZ, 0xc0, !PT ;  /* 0x0000ffff0a087812 */ /* 0x000fe200078ec0ff */
[----:B--2---:R-:W-:Y:S01]  /*4da0*/  @!P5 FADD.FTZ R123, -R123, -RZ ;  /* 0x800000ff7b7bd221 */ /* 0x004fe20000010100 */
[----:B------:R-:W-:Y:S02]  /*4db0*/  LOP3.LUT R4, R4, 0xffff, RZ, 0xc0, !PT ;  /* 0x0000ffff04047812 */ /* 0x000fe400078ec0ff */
[----:B------:R-:W-:Y:S02]  /*4dc0*/  LOP3.LUT R5, R203, 0xff, RZ, 0xc0, !PT ;  /* 0x000000ffcb057812 */ /* 0x000fe400078ec0ff */
[----:B------:R-:W-:Y:S01]  /*4dd0*/  LOP3.LUT R7, R10, 0xff, RZ, 0xc0, !PT ;  /* 0x000000ff0a077812 */ /* 0x000fe200078ec0ff */
[----:B------:R-:W-:Y:S01]  /*4de0*/  @!P1 FADD.FTZ R172, -R172, -RZ ;  /* 0x800000ffacac9221 */ /* 0x000fe20000010100 */
[----:B------:R-:W-:Y:S01]  /*4df0*/  ISETP.LE.U32.AND P1, PT, R4, UR20, PT ;  /* 0x0000001404007c0c */ /* 0x000fe2000bf23070 */
[----:B------:R-:W-:Y:S01]  /*4e00*/  @!P4 FADD.FTZ R171, -R171, -RZ ;  /* 0x800000ffababc221 */ /* 0x000fe20000010100 */
[----:B------:R-:W-:Y:S01]  /*4e10*/  SHF.R.U32.HI R4, RZ, 0x8, R8 ;  /* 0x00000008ff047819 */ /* 0x000fe20000011608 */
[----:B------:R-:W2:Y:S01]  /*4e20*/  MUFU.EX2 R118, R34 ;  /* 0x0000002200767308 */ /* 0x000ea20000000800 */
[----:B------:R-:W-:Y:S02]  /*4e30*/  ISETP.LE.U32.AND P4, PT, R5, UR20, PT ;  /* 0x0000001405007c0c */ /* 0x000fe4000bf83070 */
[----:B------:R-:W-:Y:S02]  /*4e40*/  LOP3.LUT R5, R4, 0xffff, RZ, 0xc0, !PT ;  /* 0x0000ffff04057812 */ /* 0x000fe400078ec0ff */
[----:B------:R-:W-:Y:S02]  /*4e50*/  F2FP.RELU.BF16.PACK_AB R4, R190, R193 ;  /* 0x000000c1be04723e */ /* 0x000fe400000018ff */
[----:B------:R-:W-:Y:S02]  /*4e60*/  ISETP.LE.U32.AND P5, PT, R7, UR20, PT ;  /* 0x0000001407007c0c */ /* 0x000fe4000bfa3070 */
[----:B------:R-:W-:Y:S01]  /*4e70*/  F2FP.RELU.BF16.PACK_AB R7, R189, R191 ;  /* 0x000000bfbd07723e */ /* 0x000fe200000018ff */
[----:B------:R3:W-:Y:S01]  /*4e80*/  STS [R211+0xe000], R4 ;  /* 0x00e00004d3007388 */ /* 0x0007e20000000800 */
[--C-:B------:R-:W-:Y:S01]  /*4e90*/  SHF.R.U32.HI R6, RZ, 0x10, R10.reuse ;  /* 0x00000010ff067819 */ /* 0x100fe2000001160a */
[----:B----4-:R-:W-:Y:S01]  /*4ea0*/  @!P1 FADD.FTZ R119, -R119, -RZ ;  /* 0x800000ff77779221 */ /* 0x010fe20000010100 */
[----:B-1----:R-:W-:Y:S01]  /*4eb0*/  F2FP.RELU.BF16.PACK_AB R0, R178, R179 ;  /* 0x000000b3b200723e */ /* 0x002fe200000018ff */
[----:B------:R1:W-:Y:S01]  /*4ec0*/  STS [R211+0xe400], R7 ;  /* 0x00e40007d3007388 */ /* 0x0003e20000000800 */
[----:B------:R-:W-:Y:S01]  /*4ed0*/  LOP3.LUT R6, R6, 0xff, RZ, 0xc0, !PT ;  /* 0x000000ff06067812 */ /* 0x000fe200078ec0ff */
[----:B------:R-:W4:Y:S01]  /*4ee0*/  MUFU.EX2 R120, R32 ;  /* 0x0000002000787308 */ /* 0x000f220000000800 */
[----:B------:R-:W-:Y:S01]  /*4ef0*/  SHF.R.U32.HI R9, RZ, 0x18, R10 ;  /* 0x00000018ff097819 */ /* 0x000fe2000001160a */
[----:B------:R4:W-:Y:S01]  /*4f00*/  STS [R218+0xe400], R0 ;  /* 0x00e40000da007388 */ /* 0x0009e20000000800 */
[----:B------:R-:W-:Y:S02]  /*4f10*/  ISETP.LE.U32.AND P1, PT, R6, UR20, PT ;  /* 0x0000001406007c0c */ /* 0x000fe4000bf23070 */
[----:B------:R-:W-:Y:S02]  /*4f20*/  F2FP.RELU.BF16.PACK_AB R6, R186, R188 ;  /* 0x000000bcba06723e */ /* 0x000fe400000018ff */
[----:B------:R-:W-:Y:S01]  /*4f30*/  SEL R156, R156, 0xffffffc0, !P3 ;  /* 0xffffffc09c9c7807 */ /* 0x000fe20005800000 */
[----:B--2---:R-:W-:Y:S01]  /*4f40*/  @!P4 FADD.FTZ R118, -R118, -RZ ;  /* 0x800000ff7676c221 */ /* 0x004fe20000010100 */
[----:B------:R-:W-:Y:S01]  /*4f50*/  ISETP.LE.U32.AND P4, PT, R5, UR20, PT ;  /* 0x0000001405007c0c */ /* 0x000fe2000bf83070 */
[----:B------:R-:W2:Y:S01]  /*4f60*/  MUFU.EX2 R173, R24 ;  /* 0x0000001800ad7308 */ /* 0x000ea20000000800 */
[----:B------:R-:W-:Y:S02]  /*4f70*/  F2FP.RELU.BF16.PACK_AB R5, R187, R192 ;  /* 0x000000c0bb05723e */ /* 0x000fe400000018ff */
[----:B---3--:R-:W-:Y:S07]  /*4f80*/  F2FP.RELU.BF16.PACK_AB R4, R180, R181 ;  /* 0x000000b5b404723e */ /* 0x008fee00000018ff */
[----:B------:R-:W3:Y:S01]  /*4f90*/  MUFU.EX2 R116, R109 ;  /* 0x0000006d00747308 */ /* 0x000ee20000000800 */
[----:B-1----:R-:W-:Y:S01]  /*4fa0*/  F2FP.RELU.BF16.PACK_AB R7, R182, R183 ;  /* 0x000000b7b607723e */ /* 0x002fe200000018ff */
[----:B------:R1:W-:Y:S01]  /*4fb0*/  STS [R218+0xe000], R4 ;  /* 0x00e00004da007388 */ /* 0x0003e20000000800 */
[----:B----4-:R-:W-:Y:S01]  /*4fc0*/  @!P0 FADD.FTZ R120, -R120, -RZ ;  /* 0x800000ff78788221 */ /* 0x010fe20000010100 */
[----:B------:R-:W-:Y:S02]  /*4fd0*/  ISETP.LE.U32.AND P0, PT, R9, UR20, PT ;  /* 0x0000001409007c0c */ /* 0x000fe4000bf03070 */
[----:B------:R4:W-:Y:S02]  /*4fe0*/  STS [R211+0xf000], R6 ;  /* 0x00f00006d3007388 */ /* 0x0009e40000000800 */
[----:B------:R-:W-:Y:S02]  /*4ff0*/  F2FP.RELU.BF16.PACK_AB R0, R119, R120 ;  /* 0x000000787700723e */ /* 0x000fe400000018ff */
[----:B------:R-:W4:Y:S01]  /*5000*/  MUFU.EX2 R122, R28 ;  /* 0x0000001c007a7308 */ /* 0x000f220000000800 */
[----:B------:R4:W-:Y:S01]  /*5010*/  STS [R211+0xf400], R5 ;  /* 0x00f40005d3007388 */ /* 0x0009e20000000800 */
[----:B--2---:R-:W-:Y:S01]  /*5020*/  @!P6 FADD.FTZ R173, -R173, -RZ ;  /* 0x800000ffadade221 */ /* 0x004fe20000010100 */
[----:B------:R-:W-:Y:S02]  /*5030*/  ISETP.LE.U32.AND P6, PT, R204, UR20, PT ;  /* 0x00000014cc007c0c */ /* 0x000fe4000bfc3070 */
[----:B------:R2:W-:Y:S02]  /*5040*/  STS [R218+0xf000], R7 ;  /* 0x00f00007da007388 */ /* 0x0005e40000000800 */
[----:B------:R-:W-:Y:S01]  /*5050*/  @!P0 FADD.FTZ R115, -R115, -RZ ;  /* 0x800000ff73738221 */ /* 0x000fe20000010100 */
[----:B------:R-:W-:Y:S02]  /*5060*/  FSETP.GE.FTZ.AND P0, PT, R180, RZ, PT ;  /* 0x000000ffb400720b */ /* 0x000fe40003f16000 */
[----:B------:R-:W2:Y:S06]  /*5070*/  MUFU.EX2 R117, R30 ;  /* 0x0000001e00757308 */ /* 0x000eac0000000800 */
[----:B---3--:R-:W-:Y:S01]  /*5080*/  @!P6 FADD.FTZ R116, -R116, -RZ ;  /* 0x800000ff7474e221 */ /* 0x008fe20000010100 */
[C---:B-1----:R-:W-:Y:S03]  /*5090*/  F2FP.RELU.BF16.PACK_AB R4, R174.reuse, R175 ;  /* 0x000000afae04723e */ /* 0x042fe600000018ff */
[----:B------:R-:W1:Y:S01]  /*50a0*/  MUFU.EX2 R121, R108 ;  /* 0x0000006c00797308 */ /* 0x000e620000000800 */
[----:B------:R-:W-:Y:S02]  /*50b0*/  FSETP.GE.FTZ.AND P6, PT, R174, RZ, PT ;  /* 0x000000ffae00720b */ /* 0x000fe40003fd6000 */
[----:B----4-:R-:W-:Y:S01]  /*50c0*/  F2FP.RELU.BF16.PACK_AB R6, R184, R185 ;  /* 0x000000b9b806723e */ /* 0x010fe200000018ff */
[----:B------:R-:W-:Y:S01]  /*50d0*/  @!P5 FADD.FTZ R122, -R122, -RZ ;  /* 0x800000ff7a7ad221 */ /* 0x000fe20000010100 */
[----:B------:R-:W-:Y:S02]  /*50e0*/  FSETP.GE.FTZ.AND P5, PT, R193, RZ, PT ;  /* 0x000000ffc100720b */ /* 0x000fe40003fb6000 */
[----:B------:R-:W-:Y:S01]  /*50f0*/  F2FP.RELU.BF16.PACK_AB R5, R176, R177 ;  /* 0x000000b1b005723e */ /* 0x000fe200000018ff */
[----:B------:R3:W-:Y:S01]  /*5100*/  STS [R218+0xf400], R6 ;  /* 0x00f40006da007388 */ /* 0x0007e20000000800 */
[----:B--2---:R-:W-:Y:S03]  /*5110*/  F2FP.RELU.BF16.PACK_AB R7, R172, R173 ;  /* 0x000000adac07723e */ /* 0x004fe600000018ff */
[----:B------:R2:W-:Y:S01]  /*5120*/  STS [R216+0xe000], R5 ;  /* 0x00e00005d8007388 */ /* 0x0005e20000000800 */
[----:B------:R-:W-:Y:S01]  /*5130*/  @!P1 FADD.FTZ R117, -R117, -RZ ;  /* 0x800000ff75759221 */ /* 0x000fe20000010100 */
[----:B------:R-:W-:Y:S02]  /*5140*/  FSETP.GE.FTZ.AND P1, PT, R181, RZ, PT ;  /* 0x000000ffb500720b */ /* 0x000fe40003f36000 */
[----:B------:R4:W-:Y:S04]  /*5150*/  STS [R216+0xe400], R4 ;  /* 0x00e40004d8007388 */ /* 0x0009e80000000800 */
[----:B------:R4:W-:Y:S01]  /*5160*/  STS [R217+0xe000], R0 ;  /* 0x00e00000d9007388 */ /* 0x0009e20000000800 */
[----:B-1----:R-:W-:Y:S01]  /*5170*/  @!P4 FADD.FTZ R121, -R121, -RZ ;  /* 0x800000ff7979c221 */ /* 0x002fe20000010100 */
[----:B------:R-:W-:Y:S01]  /*5180*/  FSETP.GE.FTZ.AND P4, PT, R190, RZ, PT ;  /* 0x000000ffbe00720b */ /* 0x000fe20003f96000 */
[----:B------:R-:W-:Y:S01]  /*5190*/  IMAD.IADD R108, R159, 0x1, R156 ;  /* 0x000000019f6c7824 */ /* 0x000fe200078e029c */
[----:B---3--:R-:W-:Y:S02]  /*51a0*/  F2FP.RELU.BF16.PACK_AB R6, R123, R171 ;  /* 0x000000ab7b06723e */ /* 0x008fe400000018ff */
[----:B--2---:R-:W-:Y:S02]  /*51b0*/  F2FP.RELU.BF16.PACK_AB R5, R116, R118 ;  /* 0x000000767405723e */ /* 0x004fe400000018ff */
[----:B----4-:R-:W-:Y:S03]  /*51c0*/  F2FP.RELU.BF16.PACK_AB R4, R121, R122 ;  /* 0x0000007a7904723e */ /* 0x010fe600000018ff */
[----:B------:R-:W-:Y:S01]  /*51d0*/  STS [R217+0xe400], R5 ;  /* 0x00e40005d9007388 */ /* 0x000fe20000000800 */
[----:B------:R-:W-:Y:S03]  /*51e0*/  F2FP.RELU.BF16.PACK_AB R0, R115, R117 ;  /* 0x000000757300723e */ /* 0x000fe600000018ff */
[----:B------:R-:W-:Y:S04]  /*51f0*/  STS [R216+0xf000], R7 ;  /* 0x00f00007d8007388 */ /* 0x000fe80000000800 */
[----:B------:R-:W-:Y:S04]  /*5200*/  STS [R216+0xf400], R6 ;  /* 0x00f40006d8007388 */ /* 0x000fe80000000800 */
[----:B------:R-:W-:Y:S04]  /*5210*/  STS [R217+0xf000], R4 ;  /* 0x00f00004d9007388 */ /* 0x000fe80000000800 */
[----:B------:R1:W-:Y:S04]  /*5220*/  STS [R217+0xf400], R0 ;  /* 0x00f40000d9007388 */ /* 0x0003e80000000800 */
[----:B------:R-:W2:Y:S08]  /*5230*/  LDSM.16.M88.4 R32, [R159+0x4000] ;  /* 0x004000009f20783b */ /* 0x000eb00000000200 */
[----:B------:R-:W3:Y:S08]  /*5240*/  LDSM.16.M88.4 R28, [R159+0x5000] ;  /* 0x005000009f1c783b */ /* 0x000ef00000000200 */
[----:B------:R-:W4:Y:S01]  /*5250*/  LDSM.16.M88.4 R100, [R162+0x4000] ;  /* 0x00400000a264783b */ /* 0x000f220000000200 */
[----:B-1----:R-:W-:Y:S07]  /*5260*/  IMAD.IADD R0, R156, 0x1, R162 ;  /* 0x000000019c007824 */ /* 0x002fee00078e02a2 */
[----:B------:R-:W1:Y:S01]  /*5270*/  LDSM.16.M88.4 R104, [R162+0x5000] ;  /* 0x00500000a268783b */ /* 0x000e620000000200 */
[-C--:B--2---:R-:W-:Y:S08]  /*5280*/  HMMA.16816.F32.BF16 R4, R32, R124.reuse, RZ ;  /* 0x0000007c2004723c */ /* 0x084ff000000418ff */
[C---:B---3--:R-:W-:Y:S08]  /*5290*/  HMMA.16816.F32.BF16 R8, R28.reuse, R124, RZ ;  /* 0x0000007c1c08723c */ /* 0x048ff000000418ff */
[-C--:B------:R-:W-:Y:S08]  /*52a0*/  HMMA.16816.F32.BF16 R12, R28, R126.reuse, RZ ;  /* 0x0000007e1c0c723c */ /* 0x080ff000000418ff */
[C---:B------:R-:W-:Y:S08]  /*52b0*/  HMMA.16816.F32.BF16 R16, R32.reuse, R126, RZ ;  /* 0x0000007e2010723c */ /* 0x040ff000000418ff */
[-C--:B------:R-:W-:Y:S08]  /*52c0*/  HMMA.16816.F32.BF16 R20, R32, R128.reuse, RZ ;  /* 0x000000802014723c */ /* 0x080ff000000418ff */
[C---:B------:R-:W-:Y:S08]  /*52d0*/  HMMA.16816.F32.BF16 R24, R28.reuse, R128, RZ ;  /* 0x000000801c18723c */ /* 0x040ff000000418ff */
[-C--:B------:R-:W-:Y:S08]  /*52e0*/  HMMA.16816.F32.BF16 R28, R28, R130.reuse, RZ ;  /* 0x000000821c1c723c */ /* 0x080ff000000418ff */
[----:B------:R-:W-:Y:S08]  /*52f0*/  HMMA.16816.F32.BF16 R32, R32, R130, RZ ;  /* 0x000000822020723c */ /* 0x000ff000000418ff */
[-C--:B----4-:R-:W-:Y:S08]  /*5300*/  HMMA.16816.F32.BF16 R4, R100, R132.reuse, R4 ;  /* 0x000000846404723c */ /* 0x090ff00000041804 */
        /* <DEDUP_REMOVED lines=8> */
[----:B------:R-:W2:Y:S08]  /*5390*/  LDSM.16.M88.4 R108, [R108+0x5000] ;  /* 0x005000006c6c783b */ /* 0x000eb00000000200 */
[----:B------:R-:W3:Y:S01]  /*53a0*/  LDSM.16.M88.4 R100, [R0+0x4000] ;  /* 0x004000000064783b */ /* 0x000ee20000000200 */
        /* <DEDUP_REMOVED lines=8> */
[----:B------:R-:W-:Y:S08]  /*5430*/  HMMA.16816.F32.BF16 R32, R104, R146, R32 ;  /* 0x000000926820723c */ /* 0x000ff00000041820 */
[-C--:B---3--:R-:W-:Y:S11]  /*5440*/  HMMA.16816.F32.BF16 R4, R100, R148.reuse, R4 ;  /* 0x000000946404723c */ /* 0x088ff60000041804 */
[----:B------:R-:W-:Y:S11]  /*5450*/  @!UPT UIADD3 URZ, URZ, URZ, URZ ;  /* 0x0000003f3f3ff290 */ /* 0x000ff6000fffe03f */
[----:B------:R-:W-:Y:S02]  /*5460*/  @!UPT UIADD3 URZ, URZ, URZ, URZ ;  /* 0x0000003f3f3ff290 */ /* 0x000fe4000fffe03f */
[----:B------:R-:W-:Y:S01]  /*5470*/  FADD.FTZ R5, -R114, R5 ;  /* 0x0000000572057221 */ /* 0x000fe20000010100 */
[C---:B-1----:R-:W-:Y:S04]  /*5480*/  HMMA.16816.F32.BF16 R8, R108.reuse, R148, R8 ;  /* 0x000000946c08723c */ /* 0x042fe80000041808 */
[-C--:B------:R-:W-:Y:S02]  /*5490*/  FSEL R5, R5, R114.reuse, P4 ;  /* 0x0000007205057208 */ /* 0x080fe40002000000 */
[----:B------:R-:W-:Y:S02]  /*54a0*/  FSETP.GE.FTZ.AND P4, PT, R120, RZ, PT ;  /* 0x000000ff7800720b */ /* 0x000fe40003f96000 */
[-C--:B------:R-:W-:Y:S01]  /*54b0*/  HMMA.16816.F32.BF16 R12, R108, R150.reuse, R12 ;  /* 0x000000966c0c723c */ /* 0x080fe2000004180c */
[----:B------:R-:W-:Y:S03]  /*54c0*/  FMUL.FTZ R190, R190, R5 ;  /* 0x00000005bebe7220 */ /* 0x000fe60000410000 */
[C---:B------:R-:W-:Y:S04]  /*54d0*/  FADD.FTZ R5, -R113.reuse, R7 ;  /* 0x0000000771057221 */ /* 0x040fe80000010100 */
[C---:B------:R-:W-:Y:S08]  /*54e0*/  HMMA.16816.F32.BF16 R16, R100.reuse, R150, R16 ;  /* 0x000000966410723c */ /* 0x040ff00000041810 */
[-C--:B------:R-:W-:Y:S08]  /*54f0*/  HMMA.16816.F32.BF16 R20, R100, R152.reuse, R20 ;  /* 0x000000986414723c */ /* 0x080ff00000041814 */
[C---:B------:R-:W-:Y:S01]  /*5500*/  FADD.FTZ R12, -R112.reuse, R12 ;  /* 0x0000000c700c7221 */ /* 0x040fe20000010100 */
[C---:B------:R-:W-:Y:S03]  /*5510*/  HMMA.16816.F32.BF16 R24, R108.reuse, R152, R24 ;  /* 0x000000986c18723c */ /* 0x040fe60000041818 */
[----:B------:R-:W-:Y:S04]  /*5520*/  FADD.FTZ R13, -R112, R13 ;  /* 0x0000000d700d7221 */ /* 0x000fe80000010100 */
[----:B------:R-:W-:Y:S01]  /*5530*/  FADD.FTZ R0, -R114, R17 ;  /* 0x0000001172007221 */ /* 0x000fe20000010100 */
[-C--:B------:R-:W-:Y:S01]  /*5540*/  HMMA.16816.F32.BF16 R28, R108, R154.reuse, R28 ;  /* 0x0000009a6c1c723c */ /* 0x080fe2000004181c */
[----:B------:R-:W-:Y:S03]  /*5550*/  FADD.FTZ R18, -R113, R18 ;  /* 0x0000001271127221 */ /* 0x000fe60000010100 */
[----:B------:R-:W-:Y:S02]  /*5560*/  FSEL R0, R0, R114, P0 ;  /* 0x0000007200007208 */ /* 0x000fe40000000000 */
[----:B------:R-:W-:Y:S01]  /*5570*/  FSETP.GE.FTZ.AND P0, PT, R177, RZ, PT ;  /* 0x000000ffb100720b */ /* 0x000fe20003f16000 */
[----:B------:R-:W-:Y:S01]  /*5580*/  FADD.FTZ R20, -R114, R20 ;  /* 0x0000001472147221 */ /* 0x000fe20000010100 */
[----:B------:R-:W-:Y:S01]  /*5590*/  HMMA.16816.F32.BF16 R32, R100, R154, R32 ;  /* 0x0000009a6420723c */ /* 0x000fe20000041820 */
[----:B------:R-:W-:Y:S03]  /*55a0*/  FMUL.FTZ R180, R180, R0 ;  /* 0x00000000b4b47220 */ /* 0x000fe60000410000 */
[----:B------:R-:W-:Y:S01]  /*55b0*/  FADD.FTZ R0, -R113, R6 ;  /* 0x0000000671007221 */ /* 0x000fe20000010100 */
[-C--:B------:R-:W-:Y:S01]  /*55c0*/  FSEL R20, R20, R114.reuse, P0 ;  /* 0x0000007214147208 */ /* 0x080fe20000000000 */
[C---:B------:R-:W-:Y:S01]  /*55d0*/  FADD.FTZ R21, -R114.reuse, R21 ;  /* 0x0000001572157221 */ /* 0x040fe20000010100 */
[----:B------:R-:W-:Y:S01]  /*55e0*/  FSETP.GE.FTZ.AND P0, PT, R191, RZ, PT ;  /* 0x000000ffbf00720b */ /* 0x000fe20003f16000 */
[C---:B------:R-:W-:Y:S04]  /*55f0*/  FADD.FTZ R100, -R114.reuse, R4 ;  /* 0x0000000472647221 */ /* 0x040fe80000010100 */
        /* <DEDUP_REMOVED lines=8> */
[----:B------:R-:W-:Y:S01]  /*5680*/  FADD.FTZ R0, -R113, R22 ;  /* 0x0000001671007221 */ /* 0x000fe20000010100 */
[----:B------:R-:W-:Y:S01]  /*5690*/  FSEL R16, R100, R114, P5 ;  /* 0x0000007264107208 */ /* 0x000fe20002800000 */
[----:B------:R-:W-:Y:S01]  /*56a0*/  FMUL.FTZ R181, R181, R4 ;  /* 0x00000004b5b57220 */ /* 0x000fe20000410000 */
[----:B------:R-:W-:Y:S01]  /*56b0*/  FSETP.GE.FTZ.AND P5, PT, R176, RZ, PT ;  /* 0x000000ffb000720b */ /* 0x000fe20003fb6000 */
[----:B------:R-:W-:Y:S01]  /*56c0*/  FADD.FTZ R4, -R114, R32 ;  /* 0x0000002072047221 */ /* 0x000fe20000010100 */
[----:B------:R-:W-:Y:S01]  /*56d0*/  FSEL R5, R5, R113, P0 ;  /* 0x0000007105057208 */ /* 0x000fe20000000000 */
[C---:B------:R-:W-:Y:S01]  /*56e0*/  FADD.FTZ R24, -R112.reuse, R24 ;  /* 0x0000001870187221 */ /* 0x040fe20000010100 */
[----:B------:R-:W-:Y:S01]  /*56f0*/  FSETP.GE.FTZ.AND P0, PT, R175, RZ, PT ;  /* 0x000000ffaf00720b */ /* 0x000fe20003f16000 */
[----:B------:R-:W-:Y:S01]  /*5700*/  FADD.FTZ R28, -R112, R28 ;  /* 0x0000001c701c7221 */ /* 0x000fe20000010100 */
[-C--:B------:R-:W-:Y:S01]  /*5710*/  FSEL R4, R4, R114.reuse, P4 ;  /* 0x0000007204047208 */ /* 0x080fe20002000000 */
[----:B------:R-:W-:Y:S01]  /*5720*/  FMUL.FTZ R189, R189, R5 ;  /* 0x00000005bdbd7220 */ /* 0x000fe20000410000 */
[----:B------:R-:W-:Y:S01]  /*5730*/  FSEL R21, R21, R114, P5 ;  /* 0x0000007215157208 */ /* 0x000fe20002800000 */
[----:B------:R-:W-:Y:S01]  /*5740*/  @P1 FADD.FTZ R114, -R114, R33 ;  /* 0x0000002172721221 */ /* 0x000fe20000010100 */
[----:B------:R-:W-:Y:S01]  /*5750*/  FSETP.GE.FTZ.AND P1, PT, R178, RZ, PT ;  /* 0x000000ffb200720b */ /* 0x000fe20003f36000 */
[----:B------:R-:W-:Y:S01]  /*5760*/  FMUL.FTZ R120, R120, R4 ;  /* 0x0000000478787220 */ /* 0x000fe20000410000 */
[-C--:B------:R-:W-:Y:S01]  /*5770*/  FSEL R0, R0, R113.reuse, P0 ;  /* 0x0000007100007208 */ /* 0x080fe20000000000 */
[----:B------:R-:W-:Y:S01]  /*5780*/  FADD.FTZ R4, -R113, R19 ;  /* 0x0000001371047221 */ /* 0x000fe20000010100 */
[----:B------:R-:W-:Y:S01]  /*5790*/  FSETP.GE.FTZ.AND P4, PT, R179, RZ, PT ;  /* 0x000000ffb300720b */ /* 0x000fe20003f96000 */
[----:B------:R-:W-:Y:S01]  /*57a0*/  FMUL.FTZ R193, R193, R16 ;  /* 0x00000010c1c17220 */ /* 0x000fe20000410000 */
[----:B------:R-:W-:Y:S01]  /*57b0*/  FSETP.GE.FTZ.AND P0, PT, R186, RZ, PT ;  /* 0x000000ffba00720b */ /* 0x000fe20003f16000 */
[----:B------:R-:W-:Y:S01]  /*57c0*/  FMUL.FTZ R175, R175, R0 ;  /* 0x00000000afaf7220 */ /* 0x000fe20000410000 */
[-C--:B------:R-:W-:Y:S01]  /*57d0*/  FSEL R4, R4, R113.reuse, P1 ;  /* 0x0000007104047208 */ /* 0x080fe20000800000 */
[----:B------:R-:W-:Y:S01]  /*57e0*/  FADD.FTZ R0, -R112, R9 ;  /* 0x0000000970007221 */ /* 0x000fe20000010100 */
[----:B------:R-:W-:Y:S01]  /*57f0*/  FSEL R5, R18, R113, P4 ;  /* 0x0000007112057208 */ /* 0x000fe20002000000 */
[----:B------:R-:W-:Y:S01]  /*5800*/  FMUL.FTZ R20, R177, R20 ;  /* 0x00000014b1147220 */ /* 0x000fe20000410000 */
[----:B------:R-:W-:Y:S01]  /*5810*/  FSETP.GE.FTZ.AND P4, PT, R116, RZ, PT ;  /* 0x000000ff7400720b */ /* 0x000fe20003f96000 */
[----:B------:R-:W-:Y:S01]  /*5820*/  FMUL.FTZ R178, R178, R4 ;  /* 0x00000004b2b27220 */ /* 0x000fe20000410000 */
[----:B------:R-:W-:Y:S01]  /*5830*/  FSETP.GE.FTZ.AND P1, PT, R188, RZ, PT ;  /* 0x000000ffbc00720b */ /* 0x000fe20003f36000 */
[----:B------:R-:W-:Y:S01]  /*5840*/  FADD.FTZ R4, -R112, R8 ;  /* 0x0000000870047221 */ /* 0x000fe20000010100 */
[-C--:B------:R-:W-:Y:S01]  /*5850*/  FSEL R0, R0, R112.reuse, P0 ;  /* 0x0000007000007208 */ /* 0x080fe20000000000 */
[----:B------:R-:W-:Y:S01]  /*5860*/  FMUL.FTZ R179, R179, R5 ;  /* 0x00000005b3b37220 */ /* 0x000fe20000410000 */
[----:B------:R-:W-:Y:S01]  /*5870*/  FSETP.GE.FTZ.AND P0, PT, R121, RZ, PT ;  /* 0x000000ff7900720b */ /* 0x000fe20003f16000 */
[----:B------:R-:W-:Y:S01]  /*5880*/  FADD.FTZ R5, -R113, R34 ;  /* 0x0000002271057221 */ /* 0x000fe20000010100 */
[----:B------:R-:W-:Y:S01]  /*5890*/  FSEL R4, R4, R112, P1 ;  /* 0x0000007004047208 */ /* 0x000fe20000800000 */
[----:B------:R-:W-:Y:S01]  /*58a0*/  FMUL.FTZ R17, R186, R0 ;  /* 0x00000000ba117220 */ /* 0x000fe20000410000 */
[C---:B------:R-:W-:Y:S01]  /*58b0*/  FSETP.GE.FTZ.AND P1, PT, R183.reuse, RZ, PT ;  /* 0x000000ffb700720b */ /* 0x040fe20003f36000 */
[----:B------:R-:W-:Y:S01]  /*58c0*/  FADD.FTZ R0, -R2, R14 ;  /* 0x0000000e02007221 */ /* 0x000fe20000010100 */
[----:B------:R-:W-:Y:S01]  /*58d0*/  FSETP.GE.FTZ.AND P5, PT, R118, RZ, PT ;  /* 0x000000ff7600720b */ /* 0x000fe20003fb6000 */
[----:B------:R-:W-:Y:S01]  /*58e0*/  FMUL.FTZ R188, R188, R4 ;  /* 0x00000004bcbc7220 */ /* 0x000fe20000410000 */
[----:B------:R-:W-:Y:S01]  /*58f0*/  FSEL R12, R12, R112, P1 ;  /* 0x000000700c0c7208 */ /* 0x000fe20000800000 */
[----:B------:R-:W-:Y:S01]  /*5900*/  FADD.FTZ R4, -R2, R11 ;  /* 0x0000000b02047221 */ /* 0x000fe20000010100 */
[----:B------:R-:W-:Y:S01]  /*5910*/  FSETP.GE.FTZ.AND P1, PT, R172, RZ, PT ;  /* 0x000000ffac00720b */ /* 0x000fe20003f36000 */
[----:B------:R-:W-:Y:S01]  /*5920*/  FMUL.FTZ R21, R176, R21 ;  /* 0x00000015b0157220 */ /* 0x000fe20000410000 */
[-C--:B------:R-:W-:Y:S01]  /*5930*/  FSEL R6, R6, R113.reuse, P6 ;  /* 0x0000007106067208 */ /* 0x080fe20003000000 */
[----:B------:R-:W-:Y:S01]  /*5940*/  FMUL.FTZ R183, R183, R12 ;  /* 0x0000000cb7b77220 */ /* 0x000fe20000410000 */
[----:B------:R-:W-:Y:S01]  /*5950*/  FSEL R5, R5, R113, P5 ;  /* 0x0000007105057208 */ /* 0x000fe20002800000 */
[----:B------:R-:W-:Y:S01]  /*5960*/  @P4 FADD.FTZ R113, -R113, R35 ;  /* 0x0000002371714221 */ /* 0x000fe20000010100 */
[----:B------:R-:W-:Y:S01]  /*5970*/  FSETP.GE.FTZ.AND P5, PT, R182, RZ, PT ;  /* 0x000000ffb600720b */ /* 0x000fe20003fb6000 */
[----:B------:R-:W-:Y:S01]  /*5980*/  FMUL.FTZ R174, R174, R6 ;  /* 0x00000006aeae7220 */ /* 0x000fe20000410000 */
[----:B------:R-:W-:Y:S01]  /*5990*/  FSETP.GE.FTZ.AND P4, PT, R173, RZ, PT ;  /* 0x000000ffad00720b */ /* 0x000fe20003f96000 */
[----:B------:R-:W-:Y:S01]  /*59a0*/  FMUL.FTZ R118, R118, R5 ;  /* 0x0000000576767220 */ /* 0x000fe20000410000 */
[-C--:B------:R-:W-:Y:S01]  /*59b0*/  FSEL R25, R25, R112.reuse, P1 ;  /* 0x0000007019197208 */ /* 0x080fe20000800000 */
[----:B------:R-:W-:Y:S01]  /*59c0*/  FADD.FTZ R5, -R2, R10 ;  /* 0x0000000a02057221 */ /* 0x000fe20000010100 */
[----:B------:R-:W-:Y:S01]  /*59d0*/  FSETP.GE.FTZ.AND P1, PT, R122, RZ, PT ;  /* 0x000000ff7a00720b */ /* 0x000fe20003f36000 */
[----:B------:R-:W-:Y:S01]  /*59e0*/  FADD.FTZ R6, -R2, R15 ;  /* 0x0000000f02067221 */ /* 0x000fe20000010100 */
[----:B------:R-:W-:Y:S01]  /*59f0*/  FSEL R13, R13, R112, P5 ;  /* 0x000000700d0d7208 */ /* 0x000fe20002800000 */
        /* <DEDUP_REMOVED lines=9> */
[----:B------:R-:W-:Y:S01]  /*5a90*/  FSETP.GE.FTZ.AND P1, PT, R187, RZ, PT ;  /* 0x000000ffbb00720b */ /* 0x000fe20003f36000 */
[----:B------:R-:W-:Y:S01]  /*5aa0*/  FMUL.FTZ R9, R172, R25 ;  /* 0x00000019ac097220 */ /* 0x000fe20000410000 */
[----:B------:R-:W-:Y:S01]  /*5ab0*/  FSETP.GE.FTZ.AND P6, PT, R184, RZ, PT ;  /* 0x000000ffb800720b */ /* 0x000fe20003fd6000 */
[----:B------:R-:W-:Y:S01]  /*5ac0*/  FMUL.FTZ R28, R122, R28 ;  /* 0x0000001c7a1c7220 */ /* 0x000fe20000410000 */
[----:B------:R-:W-:Y:S01]  /*5ad0*/  FSEL R0, R0, R2, P0 ;  /* 0x0000000200007208 */ /* 0x000fe20000000000 */
[----:B------:R-:W-:Y:S01]  /*5ae0*/  FMUL.FTZ R112, R121, R112 ;  /* 0x0000007079707220 */ /* 0x000fe20000410000 */
[----:B------:R-:W-:Y:S01]  /*5af0*/  FSETP.GE.FTZ.AND P0, PT, R115, RZ, PT ;  /* 0x000000ff7300720b */ /* 0x000fe20003f16000 */
[----:B------:R-:W-:Y:S01]  /*5b00*/  IMAD.MOV.U32 R122, RZ, RZ, R220 ;  /* 0x000000ffff7a7224 */ /* 0x000fe200078e00dc */
[----:B------:R-:W-:Y:S01]  /*5b10*/  FSEL R5, R5, R2, P4 ;  /* 0x0000000205057208 */ /* 0x000fe20002000000 */
[----:B------:R-:W-:Y:S01]  /*5b20*/  FMUL.FTZ R12, R185, R0 ;  /* 0x00000000b90c7220 */ /* 0x000fe20000410000 */
[-C--:B------:R-:W-:Y:S01]  /*5b30*/  FSEL R4, R4, R2.reuse, P1 ;  /* 0x0000000204047208 */ /* 0x080fe20000800000 */
[----:B------:R-:W-:Y:S01]  /*5b40*/  FADD.FTZ R0, -R2, R30 ;  /* 0x0000001e02007221 */ /* 0x000fe20000010100 */
[----:B------:R-:W-:Y:S01]  /*5b50*/  FSEL R6, R6, R2, P6 ;  /* 0x0000000206067208 */ /* 0x000fe20003000000 */
[----:B------:R-:W-:Y:S01]  /*5b60*/  FMUL.FTZ R7, R192, R5 ;  /* 0x00000005c0077220 */ /* 0x000fe20000410000 */
[----:B------:R-:W-:Y:S01]  /*5b70*/  ISETP.GE.AND P6, PT, R207, 0x1, PT ;  /* 0x00000001cf00780c */ /* 0x000fe20003fc6270 */
[----:B------:R-:W-:Y:S01]  /*5b80*/  FMUL.FTZ R16, R187, R4 ;  /* 0x00000004bb107220 */ /* 0x000fe20000410000 */
[----:B------:R-:W-:Y:S01]  /*5b90*/  FSETP.GE.FTZ.AND P5, PT, R171, RZ, PT ;  /* 0x000000ffab00720b */ /* 0x000fe20003fb6000 */
[C---:B------:R-:W-:Y:S01]  /*5ba0*/  FADD.FTZ R5, -R2.reuse, R26 ;  /* 0x0000001a02057221 */ /* 0x040fe20000010100 */
[----:B------:R-:W-:Y:S01]  /*5bb0*/  FSETP.GE.FTZ.AND P4, PT, R123, RZ, PT ;  /* 0x000000ff7b00720b */ /* 0x000fe20003f96000 */
[----:B------:R-:W-:Y:S01]  /*5bc0*/  FADD.FTZ R4, -R2, R27 ;  /* 0x0000001b02047221 */ /* 0x000fe20000010100 */
        /* <DEDUP_REMOVED lines=9> */
[----:B------:R-:W-:Y:S02]  /*5c60*/  FMUL.FTZ R115, R115, R2 ;  /* 0x0000000273737220 */ /* 0x000fe40000410000 */
[----:B------:R-:W-:Y:S01]  /*5c70*/  IMAD.MOV.U32 R123, RZ, RZ, R219 ;  /* 0x000000ffff7b7224 */ /* 0x000fe200078e00db */
        /* <DEDUP_REMOVED lines=8> */
[C---:B------:R-:W-:Y:S03]  /*5d00*/  LEA R4, P0, R2.reuse, R214, 0x1 ;  /* 0x000000d602047211 */ /* 0x040fe600078008ff */
        /* <DEDUP_REMOVED lines=26> */
.L_x_1241:
        /* <DEDUP_REMOVED lines=109> */
.L_x_1242:
        /* <DEDUP_REMOVED lines=56> */
[----:B---3--:R-:W-:Y:S05]  /*6900*/  IMAD.U32 R2, RZ, RZ, UR10 ;  /* 0x0000000aff027e24 */ /* 0x008fea000f8e00ff */
[----:B------:R-:W-:Y:S01]  /*6910*/  LEA R220, P0, R2, R122, 0x2 ;  /* 0x0000007a02dc7211 */ /* 0x000fe200078010ff */
[----:B------:R-:W-:Y:S01]  /*6920*/  IMAD.U32 R2, RZ, RZ, UR16 ;  /* 0x00000010ff027e24 */ /* 0x000fe2000f8e00ff */
[----:B------:R-:W-:Y:S04]  /*6930*/  HMMA.16816.F32.BF16 R16, R28, R22, R16 ;  /* 0x000000161c10723c */ /* 0x000fe80000041810 */
[----:B------:R-:W-:Y:S02]  /*6940*/  @P6 IADD3 R20, R235, -0x40, RZ ;  /* 0xffffffc0eb146810 */ /* 0x000fe40007ffe0ff */
[----:B------:R-:W-:Y:S01]  /*6950*/  LEA.HI.X.SX32 R219, R0, R123, 0x2, P0 ;  /* 0x0000007b00db7211 */ /* 0x000fe200000f16ff */
[----:B------:R-:W-:Y:S01]  /*6960*/  IMAD.U32 R22, RZ, RZ, UR18 ;  /* 0x00000012ff167e24 */ /* 0x000fe2000f8e00ff */
[C---:B------:R-:W-:Y:S01]  /*6970*/  HMMA.16816.F32.BF16 R4, R32.reuse, R108, R4 ;  /* 0x0000006c2004723c */ /* 0x040fe20000041804 */
[----:B------:R-:W-:Y:S03]  /*6980*/  IMAD.U32 R28, RZ, RZ, UR17 ;  /* 0x00000011ff1c7e24 */ /* 0x000fe6000f8e00ff */
[----:B------:R-:W-:Y:S02]  /*6990*/  IMAD.U32 R0, RZ, RZ, UR18 ;  /* 0x00000012ff007e24 */ /* 0x000fe4000f8e00ff */
[----:B------:R-:W-:Y:S02]  /*69a0*/  @P6 IMAD.WIDE R20, R20, 0x4, R222 ;  /* 0x0000000414146825 */ /* 0x000fe400078e02de */
[C---:B------:R-:W-:Y:S03]  /*69b0*/  HMMA.16816.F32.BF16 R8, R32.reuse, R110, R8 ;  /* 0x0000006e2008723c */ /* 0x040fe60000041808 */
[----:B------:R1:W5:Y:S04]  /*69c0*/  @P6 LDG.E R230, [R20.64] ;  /* 0x0000001814e66981 */ /* 0x000368000c1e1900 */
[----:B------:R1:W5:Y:S01]  /*69d0*/  @P6 LDG.E R231, [R20.64+0x20] ;  /* 0x0000201814e76981 */ /* 0x000362000c1e1900 */
[C---:B------:R-:W-:Y:S03]  /*69e0*/  HMMA.16816.F32.BF16 R12, R32.reuse, R24, R12 ;  /* 0x00000018200c723c */ /* 0x040fe6000004180c */
[----:B------:R1:W5:Y:S04]  /*69f0*/  @P6 LDG.E R228, [R20.64+0x80] ;  /* 0x0000801814e46981 */ /* 0x000368000c1e1900 */
[----:B------:R1:W5:Y:S01]  /*6a00*/  @P6 LDG.E R229, [R20.64+0xa0] ;  /* 0x0000a01814e56981 */ /* 0x000362000c1e1900 */
[----:B------:R-:W-:Y:S01]  /*6a10*/  HMMA.16816.F32.BF16 R16, R32, R26, R16 ;  /* 0x0000001a2010723c */ /* 0x000fe20000041810 */
[----:B------:R-:W-:Y:S02]  /*6a20*/  IMAD.U32 R24, RZ, RZ, UR16 ;  /* 0x00000010ff187e24 */ /* 0x000fe4000f8e00ff */
[----:B------:R-:W-:Y:S01]  /*6a30*/  LDSM.16.MT88.4 R32, [R3+0xc800] ;  /* 0x00c800000320783b */ /* 0x000fe20000004200 */
[----:B------:R-:W-:Y:S03]  /*6a40*/  IMAD.U32 R25, RZ, RZ, UR17 ;  /* 0x00000011ff197e24 */ /* 0x000fe6000f8e00ff */
        /* <DEDUP_REMOVED lines=45> */
[----:B------:R-:W-:Y:S01]  /*6d20*/  IMAD.U32 R7, RZ, RZ, UR8 ;  /* 0x00000008ff077e24 */ /* 0x000fe2000f8e00ff */
[-C--:B------:R-:W-:Y:S01]  /*6d30*/  LEA.HI.X.SX32 R27, R9, R21.reuse, 0x2, P1 ;  /* 0x00000015091b7211 */ /* 0x080fe200008f16ff */
[----:B---3--:R-:W-:Y:S01]  /*6d40*/  IMAD.U32 R11, RZ, RZ, UR9 ;  /* 0x00000009ff0b7e24 */ /* 0x008fe2000f8e00ff */
[-C--:B------:R-:W-:Y:S01]  /*6d50*/  LEA R10, P5, R10, R20.reuse, 0x2 ;  /* 0x000000140a0a7211 */ /* 0x080fe200078a10ff */
[----:B------:R-:W-:Y:S02]  /*6d60*/  IMAD.U32 R6, RZ, RZ, UR6 ;  /* 0x00000006ff067e24 */ /* 0x000fe4000f8e00ff */
[----:B------:R-:W-:Y:S01]  /*6d70*/  RED.E.ADD.F32.FTZ.RN.STRONG.GPU [R26.64], R14 ;  /* 0x0000000e1a00798e */ /* 0x000fe2000c10e798 */
[-C--:B------:R-:W-:Y:S01]  /*6d80*/  LEA.HI.X.SX32 R25, R11, R21.reuse, 0x2, P0 ;  /* 0x000000150b197211 */ /* 0x080fe200000f16ff */
[----:B------:R-:W-:Y:S01]  /*6d90*/  IMAD.U32 R5, RZ, RZ, UR7 ;  /* 0x00000007ff057e24 */ /* 0x000fe2000f8e00ff */
[-C--:B------:R-:W-:Y:S01]  /*6da0*/  LEA.HI.X.SX32 R11, R7, R21.reuse, 0x2, P5 ;  /* 0x00000015070b7211 */ /* 0x080fe200028f16ff */
[----:B------:R-:W-:Y:S01]  /*6db0*/  IMAD.U32 R4, RZ, RZ, UR5 ;  /* 0x00000005ff047e24 */ /* 0x000fe2000f8e00ff */
        /* <DEDUP_REMOVED lines=9> */
[----:B------:R-:W-:Y:S02]  /*6e50*/  ISETP.GT.AND P5, PT, R207, RZ, PT ;  /* 0x000000ffcf00720c */ /* 0x000fe40003fa4270 */
[----:B------:R-:W-:Y:S01]  /*6e60*/  RED.E.ADD.F32.FTZ.RN.STRONG.GPU [R6.64], R18 ;  /* 0x000000120600798e */ /* 0x000fe2000c10e798 */
[----:B------:R-:W-:Y:S03]  /*6e70*/  @P6 IADD3 R233, P1, R233, -0x100, RZ ;  /* 0xffffff00e9e96810 */ /* 0x000fe60007f3e0ff */
[----:B------:R-:W-:Y:S01]  /*6e80*/  LDSM.16.MT88.4 R8, [R157] ;  /* 0x000000009d08783b */ /* 0x000fe20000004200 */
[----:B------:R-:W-:Y:S03]  /*6e90*/  @P6 IADD3.X R232, R232, -0x1, RZ, P1, !PT ;  /* 0xffffffffe8e86810 */ /* 0x000fe60000ffe4ff */
        /* <DEDUP_REMOVED lines=28> */
[----:B------:R2:W3:Y:S07]  /*7060*/  LDSM.16.MT88.4 R16, [R0+0x1800] ;  /* 0x001800000010783b */ /* 0x0004ee0000004200 */
[-C--:B-1----:R-:W-:Y:S08]  /*7070*/  HMMA.16816.F32.BF16 R68, R8, R20.reuse, R68 ;  /* 0x000000140844723c */ /* 0x082ff00000041844 */
[C---:B------:R-:W-:Y:S08]  /*7080*/  HMMA.16816.F32.BF16 R72, R100.reuse, R20, R72 ;  /* 0x000000146448723c */ /* 0x040ff00000041848 */
[-C--:B------:R-:W-:Y:S04]  /*7090*/  HMMA.16816.F32.BF16 R76, R100, R22.reuse, R76 ;  /* 0x00000016644c723c */ /* 0x080fe8000004184c */
[----:B--2---:R-:W-:Y:S04]  /*70a0*/  LOP3.LUT R0, R207, 0x1, RZ, 0xc0, !PT ;  /* 0x00000001cf007812 */ /* 0x004fe800078ec0ff */
[C---:B------:R-:W-:Y:S04]  /*70b0*/  HMMA.16816.F32.BF16 R80, R8.reuse, R22, R80 ;  /* 0x000000160850723c */ /* 0x040fe80000041850 */
[----:B------:R-:W-:Y:S02]  /*70c0*/  ISETP.NE.U32.AND P0, PT, R0, 0x1, PT ;  /* 0x000000010000780c */ /* 0x000fe40003f05070 */
[C---:B------:R-:W-:Y:S02]  /*70d0*/  IADD3 R0, R157.reuse, -0x2000, RZ ;  /* 0xffffe0009d007810 */ /* 0x040fe40007ffe0ff */
[-C--:B------:R-:W-:Y:S08]  /*70e0*/  HMMA.16816.F32.BF16 R84, R8, R4.reuse, R84 ;  /* 0x000000040854723c */ /* 0x080ff00000041854 */
[C---:B------:R-:W-:Y:S04]  /*70f0*/  HMMA.16816.F32.BF16 R88, R100.reuse, R4, R88 ;  /* 0x000000046458723c */ /* 0x040fe80000041858 */
[----:B------:R-:W-:Y:S03]  /*7100*/  @P0 IADD3 R0, R157, 0x2000, RZ ;  /* 0x000020009d000810 */ /* 0x000fe60007ffe0ff */
[----:B------:R-:W-:Y:S01]  /*7110*/  @P6 IADD3 R4, P4, R222, -0x100, RZ ;  /* 0xffffff00de046810 */ /* 0x000fe20007f9e0ff */
[-C--:B------:R-:W-:Y:S04]  /*7120*/  HMMA.16816.F32.BF16 R92, R100, R6.reuse, R92 ;  /* 0x00000006645c723c */ /* 0x080fe8000004185c */
[----:B------:R-:W-:Y:S01]  /*7130*/  IMAD.MOV.U32 R157, RZ, RZ, R0 ;  /* 0x000000ffff9d7224 */ /* 0x000fe200078e0000 */
[----:B------:R-:W-:Y:S01]  /*7140*/  IADD3 R5, R207, -0x1, RZ ;  /* 0xffffffffcf057810 */ /* 0x000fe20007ffe0ff */
[----:B------:R-:W-:Y:S01]  /*7150*/  @P6 IMAD.MOV.U32 R222, RZ, RZ, R4 ;  /* 0x000000ffffde6224 */ /* 0x000fe200078e0004 */
[----:B------:R-:W-:Y:S01]  /*7160*/  @P6 IADD3.X R2, R223, -0x1, RZ, P4, !PT ;  /* 0xffffffffdf026810 */ /* 0x000fe200027fe4ff */
[----:B------:R-:W-:Y:S04]  /*7170*/  HMMA.16816.F32.BF16 R96, R8, R6, R96 ;  /* 0x000000060860723c */ /* 0x000fe80000041860 */
[----:B------:R-:W-:Y:S02]  /*7180*/  IMAD.MOV.U32 R207, RZ, RZ, R5 ;  /* 0x000000ffffcf7224 */ /* 0x000fe400078e0005 */
[----:B------:R-:W-:Y:S02]  /*7190*/  @P6 IMAD.MOV.U32 R223, RZ, RZ, R2 ;  /* 0x000000ffffdf6224 */ /* 0x000fe400078e0002 */
[-C--:B---3--:R-:W-:Y:S08]  /*71a0*/  HMMA.16816.F32.BF16 R68, R12, R24.reuse, R68 ;  /* 0x000000180c44723c */ /* 0x088ff00000041844 */
[C---:B----4-:R-:W-:Y:S08]  /*71b0*/  HMMA.16816.F32.BF16 R72, R32.reuse, R24, R72 ;  /* 0x000000182048723c */ /* 0x050ff00000041848 */
        /* <DEDUP_REMOVED lines=12> */
[----:B------:R-:W4:Y:S01]  /*7280*/  LDL R116, [R1] ;  /* 0x0000000001747983 */ /* 0x000f220000100800 */
        /* <DEDUP_REMOVED lines=93> */
[----:B------:R-:W-:Y:S02]  /*7860*/  F2FP.BF16.PACK_AB R7, R7, R56 ;  /* 0x000000380707723e */ /* 0x000fe400000010ff */
[----:B------:R-:W-:Y:S02]  /*7870*/  F2FP.BF16.PACK_AB R6, R6, R58 ;  /* 0x0000003a0606723e */ /* 0x000fe400000010ff */
[----:B------:R-:W-:Y:S02]  /*7880*/  F2FP.BF16.PACK_AB R2, R2, R60 ;  /* 0x0000003c0202723e */ /* 0x000fe400000010ff */
[----:B------:R-:W-:Y:S01]  /*7890*/  F2FP.BF16.PACK_AB R0, R0, R62 ;  /* 0x0000003e0000723e */ /* 0x000fe200000010ff */
[----:B--2---:R-:W-:Y:S04]  /*78a0*/  STS [R119], R32 ;  /* 0x0000002077007388 */ /* 0x004fe80000000800 */
[----:B------:R-:W-:Y:S04]  /*78b0*/  STS [R119+0x400], R31 ;  /* 0x0004001f77007388 */ /* 0x000fe80000000800 */
[----:B---3--:R-:W-:Y:S04]  /*78c0*/  STS [R118], R28 ;  /* 0x0000001c76007388 */ /* 0x008fe80000000800 */
[----:B----4-:R-:W-:Y:S04]  /*78d0*/  STS [R120], R27 ;  /* 0x0000001b78007388 */ /* 0x010fe80000000800 */
[----:B------:R-:W-:Y:S04]  /*78e0*/  STS [R119+0x2000], R30 ;  /* 0x0020001e77007388 */ /* 0x000fe80000000800 */
[----:B------:R-:W-:Y:S04]  /*78f0*/  STS [R119+0x2400], R29 ;  /* 0x0024001d77007388 */ /* 0x000fe80000000800 */
[----:B------:R-:W-:Y:S04]  /*7900*/  STS [R118+0x2000], R26 ;  /* 0x0020001a76007388 */ /* 0x000fe80000000800 */
[----:B------:R-:W-:Y:S04]  /*7910*/  STS [R118+0x2400], R25 ;  /* 0x0024001976007388 */ /* 0x000fe80000000800 */
[----:B------:R-:W-:Y:S04]  /*7920*/  STS [R117], R24 ;  /* 0x0000001875007388 */ /* 0x000fe80000000800 */
[----:B------:R-:W-:Y:S04]  /*7930*/  STS [R117+0x400], R23 ;  /* 0x0004001775007388 */ /* 0x000fe80000000800 */
        /* <DEDUP_REMOVED lines=20> */
[----:B------:R-:W-:-:S03]  /*7a80*/  ISETP.NE.AND P0, PT, R116, -0x1, PT ;  /* 0xffffffff7400780c */ /* 0x000fc60003f05270 */
[----:B------:R-:W-:Y:S04]  /*7a90*/  STS [R115+0x6000], R2 ;  /* 0x0060000273007388 */ /* 0x000fe80000000800 */
[----:B------:R1:W-:Y:S04]  /*7aa0*/  STS [R115+0x6400], R0 ;  /* 0x0064000073007388 */ /* 0x0003e80000000800 */
[----:B-1----:R-:W1:Y:S02]  /*7ab0*/  S2R R115, SR_CTAID.Y ;  /* 0x0000000000737919 */ /* 0x002e640000002600 */
[----:B------:R-:W-:-:S05]  /*7ac0*/  @P0 IADD3 R0, R238, R116, RZ ;  /* 0x00000074ee000210 */ /* 0x000fca0007ffe0ff */
[----:B------:R-:W-:-:S04]  /*7ad0*/  @P0 IMAD.WIDE.U32 R4, R0, c[0x0][0x3a0], RZ ;  /* 0x0000e80000040a25 */ /* 0x000fc800078e00ff */
[----:B------:R-:W-:Y:S01]  /*7ae0*/  @P0 IMAD R8, R0, c[0x0][0x3a4], R5 ;  /* 0x0000e90000080a24 */ /* 0x000fe200078e0205 */
[----:B------:R-:W-:Y:S02]  /*7af0*/  @P0 MOV R2, R4 ;  /* 0x0000000400020202 */ /* 0x000fe40000000f00 */
[----:B-1----:R-:W-:Y:S01]  /*7b00*/  SHF.R.S32.HI R6, RZ, 0x1f, R115 ;  /* 0x0000001fff067819 */ /* 0x002fe20000011473 */
        /* <DEDUP_REMOVED lines=11> */
.L_x_1244:
        /* <DEDUP_REMOVED lines=15> */
.L_x_1245:
[----:B------:R-:W2:Y:S01]  /*7cb0*/  LDL R9, [R1+0x4] ;  /* 0x0000040001097983 */ /* 0x000ea20000100800 */
[----:B------:R-:W-:Y:S01]  /*7cc0*/  SHF.R.S32.HI R7, RZ, 0x1f, R224 ;  /* 0x0000001fff077819 */ /* 0x000fe200000114e0 */
[----:B------:R-:W-:Y:S01]  /*7cd0*/  BSSY B0, `(.L_x_1246) ;  /* 0x0000025000007945 */ /* 0x000fe20003800000 */
[----:B------:R-:W-:Y:S01]  /*7ce0*/  MOV R6, R224 ;  /* 0x000000e000067202 */ /* 0x000fe20000000f00 */
[----:B------:R-:W-:Y:S01]  /*7cf0*/  BAR.SYNC.DEFER_BLOCKING 0x0 ;  /* 0x0000000000007b1d */ /* 0x000fe20000010000 */
[----:B------:R-:W-:Y:S02]  /*7d00*/  ISETP.GE.AND P1, PT, R224, c[0x0][0x220], PT ;  /* 0x00008800e0007a0c */ /* 0x000fe40003f26270 */
[----:B------:R-:W-:Y:S02]  /*7d10*/  SHF.R.S32.HI R15, RZ, 0x1f, R240 ;  /* 0x0000001fff0f7819 */ /* 0x000fe400000114f0 */
[----:B------:R-:W-:Y:S01]  /*7d20*/  SHF.R.S32.HI R26, RZ, 0x1f, R234 ;  /* 0x0000001fff1a7819 */ /* 0x000fe200000114ea */
[----:B------:R1:W3:Y:S04]  /*7d30*/  LDS.128 R16, [R114+0x7000] ;  /* 0x0070000072107984 */ /* 0x0002e80000000c00 */
[----:B------:R1:W4:Y:S04]  /*7d40*/  LDS.128 R20, [R114+0x8000] ;  /* 0x0080000072147984 */ /* 0x0003280000000c00 */
[----:B------:R1:W1:Y:S04]  /*7d50*/  LDS.128 R28, [R114+0x9000] ;  /* 0x00900000721c7984 */ /* 0x0002680000000c00 */
[----:B------:R1:W1:Y:S04]  /*7d60*/  LDS.128 R32, [R114+0xa000] ;  /* 0x00a0000072207984 */ /* 0x0002680000000c00 */
[----:B------:R1:W1:Y:S04]  /*7d70*/  LDS.128 R36, [R114+0xb000] ;  /* 0x00b0000072247984 */ /* 0x0002680000000c00 */
[----:B------:R1:W1:Y:S04]  /*7d80*/  LDS.128 R40, [R114+0xc000] ;  /* 0x00c0000072287984 */ /* 0x0002680000000c00 */
[----:B------:R1:W1:Y:S01]  /*7d90*/  LDS.128 R44, [R114+0xd000] ;  /* 0x00d00000722c7984 */ /* 0x0002620000000c00 */
[----:B--2---:R-:W-:-:S02]  /*7da0*/  IMAD.SHL.U32 R13, R9, 0x80, RZ ;  /* 0x00000080090d7824 */ /* 0x004fc400078e00ff */
[----:B------:R-:W-:Y:S02]  /*7db0*/  IMAD R12, R9, -0x80, R210 ;  /* 0xffffff80090c7824 */ /* 0x000fe400078e02d2 */
[----:B------:R-:W-:Y:S01]  /*7dc0*/  IMAD.WIDE.U32 R4, R13, c[0x0][0x3a0], R6 ;  /* 0x0000e8000d047a25 */ /* 0x000fe200078e0006 */
[----:B------:R-:W-:Y:S02]  /*7dd0*/  SHF.R.S32.HI R14, RZ, 0x1f, R13 ;  /* 0x0000001fff0e7819 */ /* 0x000fe4000001140d */
[----:B------:R-:W-:Y:S02]  /*7de0*/  ISETP.GE.OR P4, PT, R234, R12, P1 ;  /* 0x0000000cea00720c */ /* 0x000fe40000f86670 */
[----:B------:R-:W-:Y:S01]  /*7df0*/  IADD3 R4, P0, R2, R4, RZ ;  /* 0x0000000402047210 */ /* 0x000fe20007f1e0ff */
[----:B------:R-:W-:-:S04]  /*7e00*/  IMAD R0, R14, c[0x0][0x3a0], RZ ;  /* 0x0000e8000e007a24 */ /* 0x000fc800078e02ff */
[----:B------:R-:W-:-:S05]  /*7e10*/  IMAD R0, R13, c[0x0][0x3a4], R0 ;  /* 0x0000e9000d007a24 */ /* 0x000fca00078e0200 */
[----:B------:R-:W-:Y:S01]  /*7e20*/  IADD3.X R5, R8, R5, R0, P0, !PT ;  /* 0x0000000508057210 */ /* 0x000fe200007fe400 */
[----:B------:R-:W-:-:S04]  /*7e30*/  IMAD R0, R15, c[0x0][0x3b8], RZ ;  /* 0x0000ee000f007a24 */ /* 0x000fc800078e02ff */
[C---:B------:R-:W-:Y:S02]  /*7e40*/  IMAD R0, R240.reuse, c[0x0][0x3bc], R0 ;  /* 0x0000ef00f0007a24 */ /* 0x040fe400078e0200 */
[----:B------:R-:W-:-:S04]  /*7e50*/  IMAD.WIDE.U32 R4, R240, c[0x0][0x3b8], R4 ;  /* 0x0000ee00f0047a25 */ /* 0x000fc800078e0004 */
[----:B------:R-:W-:Y:S01]  /*7e60*/  IMAD.IADD R2, R5, 0x1, R0 ;  /* 0x0000000105027824 */ /* 0x000fe200078e0200 */
        /* <DEDUP_REMOVED lines=11> */
.L_x_1247:
[----:B-1-34-:R-:W-:Y:S05]  /*7f20*/  BSYNC B0 ;  /* 0x0000000000007941 */ /* 0x01afea0003800000 */
.L_x_1246:
[----:B------:R-:W-:Y:S01]  /*7f30*/  IADD3 R0, R234, 0x20, RZ ;  /* 0x00000020ea007810 */ /* 0x000fe20007ffe0ff */
[----:B------:R-:W-:Y:S03]  /*7f40*/  BSSY B0, `(.L_x_1248) ;  /* 0x000000e000007945 */ /* 0x000fe60003800000 */
[----:B------:R-:W-:-:S13]  /*7f50*/  ISETP.GE.OR P3, PT, R0, R12, P1 ;  /* 0x0000000c0000720c */ /* 0x000fda0000f66670 */
        /* <DEDUP_REMOVED lines=12> */
.L_x_1249:
[----:B------:R-:W-:Y:S05]  /*8020*/  BSYNC B0 ;  /* 0x0000000000007941 */ /* 0x000fea0003800000 */
.L_x_1248:
[----:B------:R-:W-:Y:S01]  /*8030*/  IADD3 R0, R234, 0x40, RZ ;  /* 0x00000040ea007810 */ /* 0x000fe20007ffe0ff */
[----:B------:R-:W-:Y:S03]  /*8040*/  BSSY B0, `(.L_x_1250) ;  /* 0x000000e000007945 */ /* 0x000fe60003800000 */
[----:B------:R-:W-:-:S13]  /*8050*/  ISETP.GE.OR P2, PT, R0, R12, P1 ;  /* 0x0000000c0000720c */ /* 0x000fda0000f46670 */
        /* <DEDUP_REMOVED lines=12> */
.L_x_1251:
[----:B------:R-:W-:Y:S05]  /*8120*/  BSYNC B0 ;  /* 0x0000000000007941 */ /* 0x000fea0003800000 */
.L_x_1250:
[----:B------:R-:W-:Y:S01]  /*8130*/  IADD3 R0, R234, 0x60, RZ ;  /* 0x00000060ea007810 */ /* 0x000fe20007ffe0ff */
[----:B------:R-:W-:Y:S03]  /*8140*/  BSSY B0, `(.L_x_1252) ;  /* 0x000000d000007945 */ /* 0x000fe60003800000 */
[----:B------:R-:W-:-:S13]  /*8150*/  ISETP.GE.OR P1, PT, R0, R12, P1 ;  /* 0x0000000c0000720c */ /* 0x000fda0000f26670 */
        /* <DEDUP_REMOVED lines=10> */
[----:B------:R1:W-:Y:S02]  /*8200*/  STG.E.128 [R4.64], R28 ;  /* 0x0000001c04007986 */ /* 0x0003e4000c101d18 */
.L_x_1253:
[----:B------:R-:W-:Y:S05]  /*8210*/  BSYNC B0 ;  /* 0x0000000000007941 */ /* 0x000fea0003800000 */
.L_x_1252:
[----:B------:R-:W-:Y:S01]  /*8220*/  IMAD.WIDE.U32 R6, R13, c[0x0][0x3a8], R6 ;  /* 0x0000ea000d067a25 */ /* 0x000fe200078e0006 */
[----:B------:R-:W-:Y:S03]  /*8230*/  BSSY B0, `(.L_x_1254) ;  /* 0x0000013000007945 */ /* 0x000fe60003800000 */
[----:B------:R-:W-:Y:S01]  /*8240*/  IMAD R0, R14, c[0x0][0x3a8], RZ ;  /* 0x0000ea000e007a24 */ /* 0x000fe200078e02ff */
[----:B-1----:R-:W-:Y:S01]  /*8250*/  IADD3 R4, P0, R24, R6, RZ ;  /* 0x0000000618047210 */ /* 0x002fe20007f1e0ff */
        /* <DEDUP_REMOVED lines=16> */
.L_x_1255:
[----:B------:R-:W-:Y:S05]  /*8360*/  BSYNC B0 ;  /* 0x0000000000007941 */ /* 0x000fea0003800000 */
.L_x_1254:
        /* <DEDUP_REMOVED lines=13> */
.L_x_1257:
[----:B------:R-:W-:Y:S05]  /*8440*/  BSYNC B0 ;  /* 0x0000000000007941 */ /* 0x000fea0003800000 */
.L_x_1256:
        /* <DEDUP_REMOVED lines=13> */
.L_x_1259:
[----:B------:R-:W-:Y:S05]  /*8520*/  BSYNC B0 ;  /* 0x0000000000007941 */ /* 0x000fea0003800000 */
.L_x_1258:
        /* <DEDUP_REMOVED lines=10> */
[----:B------:R1:W-:Y:S01]  /*85d0*/  STG.E.128 [R4.64], R44 ;  /* 0x0000002c04007986 */ /* 0x0003e2000c101d18 */
[----:B------:R-:W-:Y:S05]  /*85e0*/  BRA `(.L_x_1260) ;  /* 0x00000aa000007947 */ /* 0x000fea0003800000 */
.L_x_1216:
[----:B------:R-:W2:Y:S04]  /*85f0*/  LDL R9, [R1] ;  /* 0x0000000001097983 */ /* 0x000ea80000100800 */
[----:B------:R-:W1:Y:S02]  /*8600*/  S2R R8, SR_CTAID.Y ;  /* 0x0000000000087919 */ /* 0x000e640000002600 */
[----:B-1----:R-:W-:Y:S02]  /*8610*/  SHF.R.S32.HI R7, RZ, 0x1f, R8 ;  /* 0x0000001fff077819 */ /* 0x002fe40000011408 */
[----:B--2---:R-:W-:-:S13]  /*8620*/  ISETP.NE.AND P0, PT, R9, -0x1, PT ;  /* 0xffffffff0900780c */ /* 0x004fda0003f05270 */
        /* <DEDUP_REMOVED lines=15> */
.L_x_1261:
        /* <DEDUP_REMOVED lines=15> */
.L_x_1262:
[----:B------:R-:W2:Y:S01]  /*8810*/  LDL R7, [R1+0x4] ;  /* 0x0000040001077983 */ /* 0x000ea20000100800 */
[----:B------:R-:W-:Y:S01]  /*8820*/  ISETP.GE.AND P1, PT, R224, c[0x0][0x220], PT ;  /* 0x00008800e0007a0c */ /* 0x000fe20003f26270 */
[----:B------:R-:W-:Y:S01]  /*8830*/  BSSY B0, `(.L_x_1263) ;  /* 0x000001a000007945 */ /* 0x000fe20003800000 */
[----:B------:R-:W-:Y:S02]  /*8840*/  SHF.R.S32.HI R13, RZ, 0x1f, R240 ;  /* 0x0000001fff0d7819 */ /* 0x000fe400000114f0 */
[----:B------:R-:W-:Y:S02]  /*8850*/  SHF.R.S32.HI R16, RZ, 0x1f, R234 ;  /* 0x0000001fff107819 */ /* 0x000fe400000114ea */
[C---:B--2---:R-:W-:Y:S01]  /*8860*/  SHF.L.U32 R11, R7.reuse, 0x7, RZ ;  /* 0x00000007070b7819 */ /* 0x044fe200000006ff */
[----:B------:R-:W-:-:S03]  /*8870*/  IMAD R10, R7, -0x80, R210 ;  /* 0xffffff80070a7824 */ /* 0x000fc600078e02d2 */
[----:B------:R-:W-:Y:S01]  /*8880*/  SHF.R.S32.HI R12, RZ, 0x1f, R11 ;  /* 0x0000001fff0c7819 */ /* 0x000fe2000001140b */
[----:B------:R-:W-:Y:S01]  /*8890*/  IMAD.WIDE.U32 R4, R11, c[0x0][0x3a0], R224 ;  /* 0x0000e8000b047a25 */ /* 0x000fe200078e00e0 */
[----:B------:R-:W-:-:S03]  /*88a0*/  ISETP.GE.OR P4, PT, R234, R10, P1 ;  /* 0x0000000aea00720c */ /* 0x000fc60000f86670 */
[----:B------:R-:W-:Y:S01]  /*88b0*/  IMAD R0, R12, c[0x0][0x3a0], RZ ;  /* 0x0000e8000c007a24 */ /* 0x000fe200078e02ff */
[----:B------:R-:W-:-:S03]  /*88c0*/  IADD3 R4, P0, R2, R4, RZ ;  /* 0x0000000402047210 */ /* 0x000fc60007f1e0ff */
[----:B------:R-:W-:-:S05]  /*88d0*/  IMAD R0, R11, c[0x0][0x3a4], R0 ;  /* 0x0000e9000b007a24 */ /* 0x000fca00078e0200 */
        /* <DEDUP_REMOVED lines=15> */
.L_x_1264:
[----:B------:R-:W-:Y:S05]  /*89d0*/  BSYNC B0 ;  /* 0x0000000000007941 */ /* 0x000fea0003800000 */
.L_x_1263:
        /* <DEDUP_REMOVED lines=15> */
.L_x_1266:
[----:B------:R-:W-:Y:S05]  /*8ad0*/  BSYNC B0 ;  /* 0x0000000000007941 */ /* 0x000fea0003800000 */
.L_x_1265:
        /* <DEDUP_REMOVED lines=15> */
.L_x_1268:
[----:B------:R-:W-:Y:S05]  /*8bd0*/  BSYNC B0 ;  /* 0x0000000000007941 */ /* 0x000fea0003800000 */
.L_x_1267:
        /* <DEDUP_REMOVED lines=14> */
.L_x_1270:
[----:B------:R-:W-:Y:S05]  /*8cc0*/  BSYNC B0 ;  /* 0x0000000000007941 */ /* 0x000fea0003800000 */
.L_x_1269:
[----:B-1----:R-:W-:Y:S01]  /*8cd0*/  IMAD.WIDE.U32 R4, R11, c[0x0][0x3a8], R224 ;  /* 0x0000ea000b047a25 */ /* 0x002fe200078e00e0 */
        /* <DEDUP_REMOVED lines=19> */
.L_x_1272:
[----:B------:R-:W-:Y:S05]  /*8e10*/  BSYNC B0 ;  /* 0x0000000000007941 */ /* 0x000fea0003800000 */
.L_x_1271:
        /* <DEDUP_REMOVED lines=13> */
.L_x_1274:
[----:B------:R-:W-:Y:S05]  /*8ef0*/  BSYNC B0 ;  /* 0x0000000000007941 */ /* 0x000fea0003800000 */
.L_x_1273:
        /* <DEDUP_REMOVED lines=13> */
.L_x_1276:
[----:B------:R-:W-:Y:S05]  /*8fd0*/  BSYNC B0 ;  /* 0x0000000000007941 */ /* 0x000fea0003800000 */
.L_x_1275:
        /* <DEDUP_REMOVED lines=11> */
.L_x_1260:
[----:B------:R-:W-:Y:S05]  /*9090*/  BSYNC B1 ;  /* 0x0000000000017941 */ /* 0x000fea0003800000 */
.L_x_1211:
[----:B------:R-:W2:Y:S01]  /*90a0*/  LDL.LU R0, [R1+0x4] ;  /* 0x0000040001007983 */ /* 0x000ea20000300800 */
[----:B------:R-:W-:Y:S02]  /*90b0*/  ULDC UR6, c[0x0][0x218] ;  /* 0x0000860000067ab9 */ /* 0x000fe40000000800 */
[----:B------:R-:W-:-:S04]  /*90c0*/  UIADD3 UR6, UR6, 0x7f, URZ ;  /* 0x0000007f06067890 */ /* 0x000fc8000fffe03f */
[----:B------:R-:W-:-:S04]  /*90d0*/  USHF.R.S32.HI UR5, URZ, 0x1f, UR6 ;  /* 0x0000001f3f057899 */ /* 0x000fc80008011406 */
[----:B------:R-:W-:-:S04]  /*90e0*/  ULEA.HI UR5, UR5, UR6, URZ, 0x7 ;  /* 0x0000000605057291 */ /* 0x000fc8000f8f383f */
[----:B------:R-:W-:Y:S01]  /*90f0*/  USHF.R.S32.HI UR5, URZ, 0x7, UR5 ;  /* 0x000000073f057899 */ /* 0x000fe20008011405 */
[----:B--2---:R-:W-:-:S05]  /*9100*/  IADD3 R0, R0, c[0x0][0xc], RZ ;  /* 0x0000030000007a10 */ /* 0x004fca0007ffe0ff */
[----:B------:R-:W-:Y:S01]  /*9110*/  ISETP.GE.AND P0, PT, R0, UR5, PT ;  /* 0x0000000500007c0c */ /* 0x000fe2000bf06270 */
[----:B------:R2:W-:-:S12]  /*9120*/  STL [R1+0x4], R0 ;  /* 0x0000040001007387 */ /* 0x0005d80000100800 */
[----:B------:R-:W-:Y:S01]  /*9130*/  @P0 CALL.REL.NOINC `(.L_x_1277) ;  /* 0x0000001000000944 */ /* 0x000fe20003c00000 */
[----:B------:R-:W-:Y:S05]  /*9140*/  BRA `(.L_x_1278) ;  /* 0xffff77a000007947 */ /* 0x000fea000383ffff */
.L_x_1277:
[----:B------:R-:W-:Y:S05]  /*9150*/  EXIT ;  /* 0x000000000000794d */ /* 0x000fea0003800000 */
.L_x_1279:
        /* <DEDUP_REMOVED lines=10> */
.L_x_2474:


//--------------------- .text._ZN5flash44flash_bwd_dq_dk_dv_loop_seqk_parallel_kernelI23Flash_bwd_kernel_traitsILi64ELi64ELi128ELi8ELi2ELi4ELi4ELb1ELb0EN7cutlass10bfloat16_tE19Flash_kernel_traitsILi64ELi64ELi128ELi8ES3_EELb0ELb0ELb0ELb1ELb0ELb0ELb1EEEvNS_16Flash_bwd_paramsE --------------------------
	.section	.text._ZN5flash44flash_bwd_dq_dk_dv_loop_seqk_parallel_kernelI23Flash_bwd_kernel_traitsILi64ELi64ELi128ELi8ELi2ELi4ELi4ELb1ELb0EN7cutlass10bfloat16_tE19Flash_kernel_traitsILi64ELi64ELi128ELi8ES3_EELb0ELb0ELb0ELb1ELb0ELb0ELb1EEEvNS_16Flash_bwd_paramsE,"ax",@progbits
	.sectioninfo	@"SHI_REGISTERS=255"
	.align	128
        .global         _ZN5flash44flash_bwd_dq_dk_dv_loop_seqk_parallel_kernelI23Flash_bwd_kernel_traitsILi64ELi64ELi128ELi8ELi2ELi4ELi4ELb1ELb0EN7cutlass10bfloat16_tE19Flash_kernel_traitsILi64ELi64ELi128ELi8ES3_EELb0ELb0ELb0ELb1ELb0ELb0ELb1EEEvNS_16Flash_bwd_paramsE
        .type           _ZN5flash44flash_bwd_dq_dk_dv_loop_seqk_parallel_kernelI23Flash_bwd_kernel_traitsILi64ELi64ELi128ELi8ELi2ELi4ELi4ELb1ELb0EN7cutlass10bfloat16_tE19Flash_kernel_traitsILi64ELi64ELi128ELi8ES3_EELb0ELb0ELb0ELb1ELb0ELb0ELb1EEEvNS_16Flash_bwd_paramsE,@function
        .size           _ZN5flash44flash_bwd_dq_dk_dv_loop_seqk_parallel_kernelI23Flash_bwd_kernel_traitsILi64ELi64ELi128ELi8ELi2ELi4ELi4ELb1ELb0EN7cutlass10bfloat16_tE19Flash_kernel_traitsILi64ELi64ELi128ELi8ES3_EELb0ELb0ELb0ELb1ELb0ELb0ELb1EEEvNS_16Flash_bwd_paramsE,(.L_x_2475 - _ZN5flash44flash_bwd_dq_dk_dv_loop_seqk_parallel_kernelI23Flash_bwd_kernel_traitsILi64ELi64ELi128ELi8ELi2ELi4ELi4ELb1ELb0EN7cutlass10bfloat16_tE19Flash_kernel_traitsILi64ELi64ELi128ELi8ES3_EELb0ELb0ELb0ELb1ELb0ELb0ELb1EEEvNS_16Flash_bwd_paramsE)
        .other          _ZN5flash44flash_bwd_dq_dk_dv_loop_seqk_parallel_kernelI23Flash_bwd_kernel_traitsILi64ELi64ELi128ELi8ELi2ELi4ELi4ELb1ELb0EN7cutlass10bfloat16_tE19Flash_kernel_traitsILi64ELi64ELi128ELi8ES3_EELb0ELb0ELb0ELb1ELb0ELb0ELb1EEEvNS_16Flash_bwd_paramsE,@"STO_CUDA_ENTRY STV_DEFAULT"
_ZN5flash44flash_bwd_dq_dk_dv_loop_seqk_parallel_kernelI23Flash_bwd_kernel_traitsILi64ELi64ELi128ELi8ELi2ELi4ELi4ELb1ELb0EN7cutlass10bfloat16_tE19Flash_kernel_traitsILi64ELi64ELi128ELi8ES3_EELb0ELb0ELb0ELb1ELb0ELb0ELb1EEEvNS_16Flash_bwd_paramsE:
.text._ZN5flash44flash_bwd_dq_dk_dv_loop_seqk_parallel_kernelI23Flash_bwd_kernel_traitsILi64ELi64ELi128ELi8ELi2ELi4ELi4ELb1ELb0EN7cutlass10bfloat16_tE19Flash_kernel_traitsILi64ELi64ELi128ELi8ES3_EELb0ELb0ELb0ELb1ELb0ELb0ELb1EEEvNS_16Flash_bwd_paramsE:
        /* <DEDUP_REMOVED lines=37> */
[----:B------:R-:W-:Y:S01]  /*0250*/  SHF.R.S32.HI R5, RZ, 0x2, R15 ;  /* 0x00000002ff057819 */ /* 0x000fe2000001140f */
[----:B------:R-:W-:Y:S01]  /*0260*/  UIMAD UR4, UR43, UR7, UR47 ;  /* 0x000000072b0472a4 */ /* 0x000fe2000f8e022f */
[----:B------:R-:W-:Y:S01]  /*0270*/  LEA.HI R2, R3, R4, RZ, 0x1 ;  /* 0x0000000403027211 */ /* 0x000fe200078f08ff */
[----:B------:R-:W-:Y:S01]  /*0280*/  UIMAD UR60, UR47, UR57, URZ ;  /* 0x000000392f3c72a4 */ /* 0x000fe2000f8e023f */
[-C--:B------:R-:W-:Y:S01]  /*0290*/  LEA.HI R13, R9, R12.reuse, RZ, 0x3 ;  /* 0x0000000c090d7211 */ /* 0x080fe200078f18ff */
[----:B------:R-:W-:Y:S01]  /*02a0*/  UIMAD UR7, UR4, UR16, URZ ;  /* 0x00000010040772a4 */ /* 0x000fe2000f8e023f */
[----:B------:R-:W-:Y:S01]  /*02b0*/  LOP3.LUT R2, R2, 0xfffffffe, RZ, 0xc0, !PT ;  /* 0xfffffffe02027812 */ /* 0x000fe200078ec0ff */
[----:B------:R-:W-:Y:S01]  /*02c0*/  ULDC UR50, c[0x0][0x1c0] ;  /* 0x0000700000327ab9 */ /* 0x000fe20000000800 */
[----:B------:R-:W-:Y:S01]  /*02d0*/  SHF.R.S32.HI R239, RZ, 0x3, R13 ;  /* 0x00000003ffef7819 */ /* 0x000fe2000001140d */
[----:B------:R-:W-:Y:S01]  /*02e0*/  UIMAD.WIDE UR50, UR57, UR50, URZ ;  /* 0x00000032393272a5 */ /* 0x000fe2000f8e023f */
        /* <DEDUP_REMOVED lines=11> */
[----:B------:R-:W-:Y:S01]  /*03a0*/  UIMAD.WIDE.U32 UR58, UR43, UR17, URZ ;  /* 0x000000112b3a72a5 */ /* 0x000fe2000f8e003f */
[----:B------:R-:W-:Y:S01]  /*03b0*/  SHF.R.S32.HI R4, RZ, 0x1f, R2 ;  /* 0x0000001fff047819 */ /* 0x000fe20000011402 */
[----:B------:R-:W-:Y:S01]  /*03c0*/  IMAD.IADD R7, R5, 0x1, -R0 ;  /* 0x0000000105077824 */ /* 0x000fe200078e0a00 */
[----:B------:R-:W-:Y:S01]  /*03d0*/  SHF.R.U32.HI R5, RZ, 0x3, R3 ;  /* 0x00000003ff057819 */ /* 0x000fe20000011603 */
[----:B------:R-:W-:Y:S01]  /*03e0*/  IMAD.U32 R0, RZ, RZ, UR5 ;  /* 0x00000005ff007e24 */ /* 0x000fe2000f8e00ff */
[----:B------:R-:W-:Y:S01]  /*03f0*/  LEA.HI R11, R4, R2, RZ, 0x3 ;  /* 0x00000002040b7211 */ /* 0x000fe200078f18ff */
[----:B------:R-:W-:Y:S01]  /*0400*/  USHF.R.S32.HI UR5, URZ, 0x1f, UR17 ;  /* 0x0000001f3f057899 */ /* 0x000fe20008011411 */
[--C-:B------:R-:W-:Y:S01]  /*0410*/  SHF.R.S32.HI R16, RZ, 0x5, R8.reuse ;  /* 0x00000005ff107819 */ /* 0x100fe20000011408 */
[----:B------:R-:W-:Y:S01]  /*0420*/  ULDC UR14, c[0x0][0x1c0] ;  /* 0x00007000000e7ab9 */ /* 0x000fe20000000800 */
[----:B------:R1:W-:Y:S01]  /*0430*/  STL [R1+0x18], R0 ;  /* 0x0000180001007387 */ /* 0x0003e20000100800 */
[----:B------:R-:W-:Y:S01]  /*0440*/  LOP3.LUT R4, R11, 0xfffffff8, RZ, 0xc0, !PT ;  /* 0xfffffff80b047812 */ /* 0x000fe200078ec0ff */
[----:B------:R-:W-:Y:S01]  /*0450*/  UIMAD UR4, UR5, UR43, URZ ;  /* 0x0000002b050472a4 */ /* 0x000fe2000f8e023f */
[----:B------:R-:W-:Y:S01]  /*0460*/  SHF.R.S32.HI R6, RZ, 0x1f, R8 ;  /* 0x0000001fff067819 */ /* 0x000fe20000011408 */
[----:B------:R-:W-:-:S02]  /*0470*/  ULDC UR12, c[0x0][0x1c0] ;  /* 0x00007000000c7ab9 */ /* 0x000fc40000000800 */
[----:B------:R-:W-:Y:S01]  /*0480*/  IMAD.IADD R14, R2, 0x1, -R4 ;  /* 0x00000001020e7824 */ /* 0x000fe200078e0a04 */
[----:B------:R-:W-:Y:S01]  /*0490*/  LOP3.LUT R4, R7, 0x1, RZ, 0xc0, !PT ;  /* 0x0000000107047812 */ /* 0x000fe200078ec0ff */
[----:B------:R-:W-:Y:S01]  /*04a0*/  IMAD.U32 R2, RZ, RZ, UR6 ;  /* 0x00000006ff027e24 */ /* 0x000fe2000f8e00ff */
[----:B------:R-:W-:Y:S02]  /*04b0*/  USHF.R.S32.HI UR6, URZ, 0x1f, UR43 ;  /* 0x0000001f3f067899 */ /* 0x000fe4000801142b */
[----:B------:R-:W-:Y:S01]  /*04c0*/  ISETP.NE.U32.AND P0, PT, R4, 0x1, PT ;  /* 0x000000010400780c */ /* 0x000fe20003f05070 */
[----:B------:R-:W-:Y:S02]  /*04d0*/  UIMAD UR57, UR57, UR12, URZ ;  /* 0x0000000c393972a4 */ /* 0x000fe4000f8e023f */
[----:B------:R-:W-:Y:S01]  /*04e0*/  ULDC.U8 UR11, c[0x0][0x3d0] ;  /* 0x0000f400000b7ab9 */ /* 0x000fe20000000000 */
[----:B------:R-:W-:Y:S01]  /*04f0*/  SEL R184, R184, 0x10, !P0 ;  /* 0x00000010b8b87807 */ /* 0x000fe20004000000 */
[----:B------:R-:W-:-:S02]  /*0500*/  USHF.L.U32 UR20, UR57, 0x4, URZ ;  /* 0x0000000439147899 */ /* 0x000fc4000800063f */
[----:B------:R-:W-:Y:S02]  /*0510*/  USHF.L.U32 UR56, UR57, 0x6, URZ ;  /* 0x0000000639387899 */ /* 0x000fe4000800063f */
[----:B------:R-:W-:Y:S02]  /*0520*/  UIADD3 UR19, UR20, 0x20, URZ ;  /* 0x0000002014137890 */ /* 0x000fe4000fffe03f */
[----:B------:R-:W-:Y:S02]  /*0530*/  ULDC.64 UR8, c[0x0][0x118] ;  /* 0x0000460000087ab9 */ /* 0x000fe40000000a00 */
[----:B------:R-:W-:Y:S01]  /*0540*/  UISETP.NE.AND UP2, UPT, UR11, URZ, UPT ;  /* 0x0000003f0b00728c */ /* 0x000fe2000bf45270 */
[----:B-1----:R-:W-:Y:S01]  /*0550*/  LOP3.LUT R0, R13, 0xfffffff8, RZ, 0xc0, !PT ;  /* 0xfffffff80d007812 */ /* 0x002fe200078ec0ff */
[----:B------:R-:W-:Y:S02]  /*0560*/  UIMAD.WIDE.U32 UR54, UR50, UR58, URZ ;  /* 0x0000003a323672a5 */ /* 0x000fe4000f8e003f */
[----:B------:R-:W-:-:S02]  /*0570*/  UIMAD UR26, UR57, 0x18, URZ ;  /* 0x00000018391a78a4 */ /* 0x000fc4000f8e023f */
[----:B------:R-:W-:Y:S01]  /*0580*/  IMAD.IADD R0, R12, 0x1, -R0 ;  /* 0x000000010c007824 */ /* 0x000fe200078e0a00 */
[----:B------:R-:W-:Y:S02]  /*0590*/  USHF.L.U32 UR25, UR57, 0x5, URZ ;  /* 0x0000000539197899 */ /* 0x000fe4000800063f */
[----:B------:R-:W-:Y:S01]  /*05a0*/  UIMAD UR24, UR57, 0x28, URZ ;  /* 0x00000028391878a4 */ /* 0x000fe2000f8e023f */
[C---:B------:R-:W-:Y:S01]  /*05b0*/  IMAD.SHL.U32 R210, R0.reuse, 0x8, RZ ;  /* 0x0000000800d27824 */ /* 0x040fe200078e00ff */
[C---:B------:R-:W-:Y:S01]  /*05c0*/  LOP3.LUT P4, RZ, R0.reuse, 0x2, RZ, 0xc0, !PT ;  /* 0x0000000200ff7812 */ /* 0x040fe2000788c0ff */
[----:B------:R-:W-:Y:S01]  /*05d0*/  UIMAD UR23, UR57, 0x30, URZ ;  /* 0x00000030391778a4 */ /* 0x000fe2000f8e023f */
[C---:B------:R-:W-:Y:S01]  /*05e0*/  LOP3.LUT P3, RZ, R0.reuse, 0x4, RZ, 0xc0, !PT ;  /* 0x0000000400ff7812 */ /* 0x040fe2000786c0ff */
[----:B------:R-:W-:Y:S01]  /*05f0*/  IMAD.SHL.U32 R0, R0, 0x40, RZ ;  /* 0x0000004000007824 */ /* 0x000fe200078e00ff */
[----:B------:R-:W-:Y:S01]  /*0600*/  LOP3.LUT R3, R3, 0x38, R210, 0xf8, !PT ;  /* 0x0000003803037812 */ /* 0x000fe200078ef8d2 */
[----:B------:R-:W-:Y:S01]  /*0610*/  UIMAD UR22, UR57, 0x38, URZ ;  /* 0x00000038391678a4 */ /* 0x000fe2000f8e023f */
[C---:B------:R-:W-:Y:S01]  /*0620*/  R2P PR, R7.reuse, 0x6 ;  /* 0x0000000607007804 */ /* 0x040fe20000000000 */
[----:B------:R-:W-:Y:S01]  /*0630*/  IMAD.SHL.U32 R7, R7, 0x40, RZ ;  /* 0x0000004007077824 */ /* 0x000fe200078e00ff */
[----:B------:R-:W-:Y:S01]  /*0640*/  LOP3.LUT R243, R3, R5, RZ, 0x3c, !PT ;  /* 0x0000000503f37212 */ /* 0x000fe200078e3cff */
[----:B------:R-:W-:Y:S01]  /*0650*/  USHF.R.S32.HI UR61, URZ, 0x1f, UR56 ;  /* 0x0000001f3f3d7899 */ /* 0x000fe20008011438 */
[----:B------:R-:W-:Y:S01]  /*0660*/  LEA.HI R3, R6, R16, RZ, 0x2 ;  /* 0x0000001006037211 */ /* 0x000fe200078f10ff */
[----:B------:R-:W-:Y:S01]  /*0670*/  UMOV UR53, 0xffffe000 ;  /* 0xffffe00000357882 */ /* 0x000fe20000000000 */
[----:B------:R-:W-:-:S02]  /*0680*/  LOP3.LUT R0, R0, 0x1c0, RZ, 0xc0, !PT ;  /* 0x000001c000007812 */ /* 0x000fc400078ec0ff */
[----:B------:R-:W-:Y:S01]  /*0690*/  LOP3.LUT R2, R3, 0xfffffffc, RZ, 0xc0, !PT ;  /* 0xfffffffc03027812 */ /* 0x000fe200078ec0ff */
[----:B------:R-:W-:Y:S01]  /*06a0*/  IMAD.U32 R3, RZ, RZ, UR6 ;  /* 0x00000006ff037e24 */ /* 0x000fe2000f8e00ff */
[----:B------:R-:W-:Y:S01]  /*06b0*/  USHF.R.S32.HI UR6, URZ, 0x1f, UR47 ;  /* 0x0000001f3f067899 */ /* 0x000fe2000801142f */
[----:B------:R-:W-:Y:S02]  /*06c0*/  LOP3.LUT R163, R0, 0x8, R13, 0xf8, !PT ;  /* 0x0000000800a37812 */ /* 0x000fe400078ef80d */
[----:B------:R-:W-:Y:S01]  /*06d0*/  IMAD.IADD R160, R16, 0x1, -R2 ;  /* 0x0000000110a07824 */ /* 0x000fe200078e0a02 */
[----:B------:R-:W-:Y:S02]  /*06e0*/  LEA.HI R2, R9, R12, RZ, 0x6 ;  /* 0x0000000c09027211 */ /* 0x000fe400078f30ff */
[----:B------:R-:W-:Y:S01]  /*06f0*/  IMAD.U32 R3, RZ, RZ, UR6 ;  /* 0x00000006ff037e24 */ /* 0x000fe2000f8e00ff */
[----:B------:R-:W-:Y:S01]  /*0700*/  USHF.R.S32.HI UR6, URZ, 0x1f, UR43 ;  /* 0x0000001f3f067899 */ /* 0x000fe2000801142b */
[----:B------:R-:W-:Y:S01]  /*0710*/  IMAD.SHL.U32 R3, R160, 0x10, RZ ;  /* 0x00000010a0037824 */ /* 0x000fe200078e00ff */
[----:B------:R-:W-:-:S04]  /*0720*/  SHF.R.S32.HI R2, RZ, 0x6, R2 ;  /* 0x00000006ff027819 */ /* 0x000fc80000011402 */
[----:B------:R-:W-:Y:S01]  /*0730*/  IMAD.U32 R5, RZ, RZ, UR6 ;  /* 0x00000006ff057e24 */ /* 0x000fe2000f8e00ff */
[----:B------:R-:W-:Y:S01]  /*0740*/  LOP3.LUT R5, R0, 0x30, R3, 0xf8, !PT ;  /* 0x0000003000057812 */ /* 0x000fe200078ef803 */
[----:B------:R-:W-:Y:S01]  /*0750*/  IMAD.SHL.U32 R3, R10, 0x200, RZ ;  /* 0x000002000a037824 */ /* 0x000fe200078e00ff */
[----:B------:R-:W-:Y:S01]  /*0760*/  SHF.R.U32.HI R0, RZ, 0x3, R0 ;  /* 0x00000003ff007819 */ /* 0x000fe20000011600 */
[----:B------:R-:W-:Y:S01]  /*0770*/  USHF.R.S32.HI UR6, URZ, 0x1f, UR47 ;  /* 0x0000001f3f067899 */ /* 0x000fe2000801142f */
[----:B------:R-:W-:Y:S01]  /*0780*/  LOP3.LUT R5, R5, 0x8, R13, 0xf8, !PT ;  /* 0x0000000805057812 */ /* 0x000fe200078ef80d */
[C---:B------:R-:W-:Y:S01]  /*0790*/  IMAD R4, R2.reuse, 0x800, R3 ;  /* 0x0000080002047824 */ /* 0x040fe200078e0203 */
[----:B------:R-:W-:Y:S01]  /*07a0*/  LOP3.LUT R163, R163, R0, RZ, 0x3c, !PT ;  /* 0x00000000a3a37212 */ /* 0x000fe200078e3cff */
[----:B------:R-:W-:Y:S01]  /*07b0*/  IMAD R243, R2, 0x200, R243 ;  /* 0x0000020002f37824 */ /* 0x000fe200078e02f3 */
[----:B------:R-:W-:Y:S01]  /*07c0*/  LOP3.LUT R3, R3, R5, R0, 0xf6, !PT ;  /* 0x0000000503037212 */ /* 0x000fe200078ef600 */
[----:B------:R-:W-:Y:S01]  /*07d0*/  IMAD.U32 R6, RZ, RZ, UR6 ;  /* 0x00000006ff067e24 */ /* 0x000fe2000f8e00ff */
[----:B------:R-:W-:Y:S01]  /*07e0*/  LOP3.LUT R0, R15, 0x7ffffffc, RZ, 0xc0, !PT ;  /* 0x7ffffffc0f007812 */ /* 0x000fe200078ec0ff */
[----:B------:R-:W-:Y:S01]  /*07f0*/  IMAD.IADD R163, R4, 0x1, R163 ;  /* 0x0000000104a37824 */ /* 0x000fe200078e02a3 */
[----:B------:R-:W-:Y:S01]  /*0800*/  LOP3.LUT R5, R8, 0xffffffe0, RZ, 0xc0, !PT ;  /* 0xffffffe008057812 */ /* 0x000fe200078ec0ff */
[----:B------:R-:W-:Y:S01]  /*0810*/  IMAD.U32 R4, RZ, RZ, UR10 ;  /* 0x0000000aff047e24 */ /* 0x000fe2000f8e00ff */
[----:B------:R-:W-:Y:S01]  /*0820*/  @!UP1 UIMAD UR6, UR43, UR14, UR47 ;  /* 0x0000000e2b0692a4 */ /* 0x000fe2000f8e022f */
[----:B------:R-:W-:Y:S01]  /*0830*/  IMAD.U32 R6, RZ, RZ, UR4 ;  /* 0x00000004ff067e24 */ /* 0x000fe2000f8e00ff */
[----:B------:R-:W-:Y:S01]  /*0840*/  USHF.R.S32.HI UR4, URZ, 0x1f, UR60 ;  /* 0x0000001f3f047899 */ /* 0x000fe2000801143c */
[----:B------:R-:W-:Y:S01]  /*0850*/  IMAD.IADD R13, R12, 0x1, -R5 ;  /* 0x000000010c0d7824 */ /* 0x000fe200078e0a05 */
[----:B------:R1:W-:Y:S01]  /*0860*/  STL [R1+0x4], R4 ;  /* 0x0000040401007387 */ /* 0x0003e20000100800 */
[----:B------:R-:W-:Y:S01]  /*0870*/  IMAD.SHL.U32 R2, R2, 0x20, RZ ;  /* 0x0000002002027824 */ /* 0x000fe200078e00ff */
[----:B------:R-:W-:Y:S01]  /*0880*/  USHF.L.U32 UR14, UR57, 0x3, URZ ;  /* 0x00000003390e7899 */ /* 0x000fe2000800063f */
[----:B------:R-:W-:-:S02]  /*0890*/  IMAD.SHL.U32 R163, R163, 0x2, RZ ;  /* 0x00000002a3a37824 */ /* 0x000fc400078e00ff */
[----:B------:R-:W-:Y:S01]  /*08a0*/  IMAD.SHL.U32 R3, R3, 0x2, RZ ;  /* 0x0000000203037824 */ /* 0x000fe200078e00ff */
[----:B------:R-:W-:Y:S01]  /*08b0*/  LOP3.LUT R244, R2, 0x6, R244, 0xf8, !PT ;  /* 0x0000000602f47812 */ /* 0x000fe200078ef8f4 */
[----:B------:R-:W-:-:S04]  /*08c0*/  UIADD3 UR18, UR14, UR19, URZ ;  /* 0x000000130e127290 */ /* 0x000fc8000fffe03f */
[----:B------:R-:W-:-:S04]  /*08d0*/  UIADD3 UR17, UR14, UR18, URZ ;  /* 0x000000120e117290 */ /* 0x000fc8000fffe03f */
[----:B------:R-:W-:Y:S01]  /*08e0*/  UIADD3 UR16, UR14, UR17, URZ ;  /* 0x000000110e107290 */ /* 0x000fe2000fffe03f */
[----:B-1----:R-:W-:-:S05]  /*08f0*/  IMAD.U32 R4, RZ, RZ, UR7 ;  /* 0x00000007ff047e24 */ /* 0x002fca000f8e00ff */
[----:B------:R1:W-:Y:S04]  /*0900*/  STL [R1+0x14], R4 ;  /* 0x0000140401007387 */ /* 0x0003e80000100800 */
[----:B------:R2:W-:Y:S04]  /*0910*/  STL [R1+0x10], R6 ;  /* 0x0000100601007387 */ /* 0x0005e80000100800 */
[----:B------:R-:W-:Y:S01]  /*0920*/  STL [R1+0x8], R13 ;  /* 0x0000080d01007387 */ /* 0x000fe20000100800 */
[----:B-1----:R-:W-:Y:S01]  /*0930*/  LEA.HI R4, R9, R12, RZ, 0x7 ;  /* 0x0000000c09047211 */ /* 0x002fe200078f38ff */
[----:B--2---:R-:W-:-:S03]  /*0940*/  IMAD.IADD R6, R12, 0x1, -R0 ;  /* 0x000000010c067824 */ /* 0x004fc600078e0a00 */
[----:B------:R-:W-:Y:S01]  /*0950*/  SHF.R.S32.HI R4, RZ, 0x7, R4 ;  /* 0x00000007ff047819 */ /* 0x000fe20000011404 */
[----:B------:R-:W-:Y:S01]  /*0960*/  IMAD.U32 R0, RZ, RZ, UR4 ;  /* 0x00000004ff007e24 */ /* 0x000fe2000f8e00ff */
[----:B------:R-:W-:Y:S01]  /*0970*/  LEA.HI R0, R8, R16, RZ, 0x1 ;  /* 0x0000001008007211 */ /* 0x000fe200078f08ff */
[----:B------:R-:W-:Y:S01]  /*0980*/  IMAD.SHL.U32 R6, R6, 0x2, RZ ;  /* 0x0000000206067824 */ /* 0x000fe200078e00ff */
[----:B------:R-:W-:Y:S01]  /*0990*/  UIMAD UR4, UR51, UR58, URZ ;  /* 0x0000003a330472a4 */ /* 0x000fe2000f8e023f */
[----:B------:R-:W-:Y:S01]  /*09a0*/  IMAD.SHL.U32 R5, R4, 0x8, RZ ;  /* 0x0000000804057824 */ /* 0x000fe200078e00ff */
[----:B------:R-:W-:Y:S01]  /*09b0*/  LOP3.LUT R169, R0, 0xfffffffe, RZ, 0xc0, !PT ;  /* 0xfffffffe00a97812 */ /* 0x000fe200078ec0ff */
[----:B------:R-:W-:Y:S01]  /*09c0*/  IMAD R8, R4, 0x1000, R6 ;  /* 0x0000100004087824 */ /* 0x000fe200078e0206 */
[----:B------:R-:W-:Y:S01]  /*09d0*/  LOP3.LUT R0, R7, 0x1c0, RZ, 0xc0, !PT ;  /* 0x000001c007007812 */ /* 0x000fe200078ec0ff */
[----:B------:R-:W-:Y:S01]  /*09e0*/  IMAD.SHL.U32 R4, R10, 0x10, RZ ;  /* 0x000000100a047824 */ /* 0x000fe200078e00ff */
[----:B------:R-:W-:Y:S01]  /*09f0*/  LOP3.LUT R5, R5, 0x8, RZ, 0xc0, !PT ;  /* 0x0000000805057812 */ /* 0x000fe200078ec0ff */
[----:B------:R-:W-:Y:S01]  /*0a00*/  IMAD.IADD R169, R16, 0x1, -R169 ;  /* 0x0000000110a97824 */ /* 0x000fe200078e0aa9 */
[----:B------:R-:W-:Y:S01]  /*0a10*/  LOP3.LUT R7, R0, 0x20, R2, 0xf8, !PT ;  /* 0x0000002000077812 */ /* 0x000fe200078ef802 */
[----:B------:R-:W-:Y:S01]  /*0a20*/  IMAD.U32 R12, RZ, RZ, UR4 ;  /* 0x00000004ff0c7e24 */ /* 0x000fe2000f8e00ff */
[----:B------:R-:W-:Y:S01]  /*0a30*/  SHF.R.U32.HI R2, RZ, 0x3, R0 ;  /* 0x00000003ff027819 */ /* 0x000fe20000011600 */
[----:B------:R-:W-:Y:S01]  /*0a40*/  IMAD R8, R169, 0x400, R8 ;  /* 0x00000400a9087824 */ /* 0x000fe200078e0208 */
[----:B------:R-:W-:Y:S01]  /*0a50*/  LOP3.LUT R9, R5, 0x10, R4, 0xf8, !PT ;  /* 0x0000001005097812 */ /* 0x000fe200078ef804 */
[----:B------:R-:W-:Y:S01]  /*0a60*/  @!UP1 UIMAD UR4, UR6, UR15, URZ ;  /* 0x0000000f060492a4 */ /* 0x000fe2000f8e023f */
[----:B------:R-:W-:Y:S01]  /*0a70*/  LOP3.LUT R7, R7, R2, RZ, 0x3c, !PT ;  /* 0x0000000207077212 */ /* 0x000fe200078e3cff */
[----:B------:R-:W-:Y:S01]  /*0a80*/  UIADD3 UR15, UR14, UR16, URZ ;  /* 0x000000100e0f7290 */ /* 0x000fe2000fffe03f */
[----:B------:R-:W-:Y:S01]  /*0a90*/  LOP3.LUT R5, R2, R0, R5, 0x1e, !PT ;  /* 0x0000000002057212 */ /* 0x000fe200078e1e05 */
[----:B------:R-:W-:-:S02]  /*0aa0*/  IMAD.SHL.U32 R2, R14, 0x40, RZ ;  /* 0x000000400e027824 */ /* 0x000fc400078e00ff */
[----:B------:R-:W-:Y:S01]  /*0ab0*/  IMAD R0, R160, 0x400, R6 ;  /* 0x00000400a0007824 */ /* 0x000fe200078e0206 */
[----:B------:R-:W-:Y:S01]  /*0ac0*/  UIADD3 UR21, UR14, UR15, URZ ;  /* 0x0000000f0e157290 */ /* 0x000fe2000fffe03f */
[----:B------:R-:W-:Y:S01]  /*0ad0*/  IMAD.SHL.U32 R6, R11, 0x40, RZ ;  /* 0x000000400b067824 */ /* 0x000fe200078e00ff */
[----:B------:R-:W-:Y:S01]  /*0ae0*/  LOP3.LUT R2, R2, 0x1c0, RZ, 0xc0, !PT ;  /* 0x000001c002027812 */ /* 0x000fe200078ec0ff */
[----:B------:R-:W-:Y:S01]  /*0af0*/  IMAD.IADD R248, R0, 0x1, R5 ;  /* 0x0000000100f87824 */ /* 0x000fe200078e0205 */
[----:B------:R-:W-:Y:S01]  /*0b00*/  SHF.R.S32.HI R5, RZ, 0x1f, R13 ;  /* 0x0000001fff057819 */ /* 0x000fe2000001140d */
[----:B------:R-:W-:Y:S01]  /*0b10*/  IMAD.SHL.U32 R0, R10, 0x8, RZ ;  /* 0x000000080a007824 */ /* 0x000fe200078e00ff */
[----:B------:R-:W-:Y:S01]  /*0b20*/  SHF.R.U32.HI R4, RZ, 0x3, R2 ;  /* 0x00000003ff047819 */ /* 0x000fe20000011602 */
[----:B------:R-:W-:Y:S01]  /*0b30*/  IMAD.IADD R8, R7, 0x1, R8 ;  /* 0x0000000107087824 */ /* 0x000fe200078e0208 */
[----:B------:R-:W-:Y:S02]  /*0b40*/  LEA R248, R248, 0x6000, 0x1 ;  /* 0x00006000f8f87811 */ /* 0x000fe400078e08ff */
[----:B------:R-:W-:Y:S01]  /*0b50*/  LOP3.LUT R7, R2, 0x8, R0, 0xf8, !PT ;  /* 0x0000000802077812 */ /* 0x000fe200078ef800 */
[----:B------:R-:W-:Y:S01]  /*0b60*/  IMAD.SHL.U32 R186, R8, 0x2, RZ ;  /* 0x0000000208ba7824 */ /* 0x000fe200078e00ff */
[----:B------:R-:W-:-:S02]  /*0b70*/  LOP3.LUT R2, R4, R9, R2, 0x1e, !PT ;  /* 0x0000000904027212 */ /* 0x000fc400078e1e02 */
[----:B------:R-:W-:Y:S01]  /*0b80*/  LOP3.LUT R0, R6, 0xfffffe00, RZ, 0xc0, !PT ;  /* 0xfffffe0006007812 */ /* 0x000fe200078ec0ff */
[----:B------:R-:W-:Y:S01]  /*0b90*/  IMAD.IADD R187, R186, 0x1, R184 ;  /* 0x00000001babb7824 */ /* 0x000fe200078e02b8 */
[----:B------:R-:W-:Y:S02]  /*0ba0*/  IADD3 R6, R248, 0x420, RZ ;  /* 0x00000420f8067810 */ /* 0x000fe40007ffe0ff */
[----:B------:R-:W-:Y:S01]  /*0bb0*/  LOP3.LUT R168, R2, R0, RZ, 0xfc, !PT ;  /* 0x0000000002a87212 */ /* 0x000fe200078efcff */
[----:B------:R-:W-:Y:S01]  /*0bc0*/  IMAD.U32 R2, RZ, RZ, UR4 ;  /* 0x00000004ff027e24 */ /* 0x000fe2000f8e00ff */
[----:B------:R-:W-:Y:S01]  /*0bd0*/  LEA.HI R5, R5, R13, RZ, 0x2 ;  /* 0x0000000d05057211 */ /* 0x000fe200078f10ff */
[----:B------:R-:W-:Y:S01]  /*0be0*/  IMAD R160, R160, 0x400, R0 ;  /* 0x00000400a0a07824 */ /* 0x000fe200078e0200 */
[----:B------:R-:W-:Y:S02]  /*0bf0*/  @P1 IADD3 R6, R248, 0x3e0, RZ ;  /* 0x000003e0f8061810 */ /* 0x000fe40007ffe0ff */
[----:B------:R-:W-:Y:S01]  /*0c00*/  SHF.R.S32.HI R5, RZ, 0x2, R5 ;  /* 0x00000002ff057819 */ /* 0x000fe20000011405 */
[----:B------:R1:W-:Y:S01]  /*0c10*/  STL [R1+0xc], R2 ;  /* 0x00000c0201007387 */ /* 0x0003e20000100800 */
[----:B------:R-:W-:-:S02]  /*0c20*/  LOP3.LUT R4, R7, R4, RZ, 0x3c, !PT ;  /* 0x0000000407047212 */ /* 0x000fc400078e3cff */
[C---:B------:R-:W-:Y:S01]  /*0c30*/  IADD3 R249, R248.reuse, 0x40, RZ ;  /* 0x00000040f8f97810 */ /* 0x040fe20007ffe0ff */
[----:B------:R2:W-:Y:S01]  /*0c40*/  STL [R1], R6 ;  /* 0x0000000601007387 */ /* 0x0005e20000100800 */
[C---:B------:R-:W-:Y:S01]  /*0c50*/  IMAD R247, R169.reuse, 0x10, R5 ;  /* 0x00000010a9f77824 */ /* 0x040fe200078e0205 */
[----:B------:R-:W-:Y:S01]  /*0c60*/  @P2 IADD3 R249, R248, -0x40, RZ ;  /* 0xffffffc0f8f92810 */ /* 0x000fe20007ffe0ff */
[----:B------:R-:W-:Y:S02]  /*0c70*/  IMAD R169, R169, 0x400, R0 ;  /* 0x00000400a9a97824 */ /* 0x000fe400078e0200 */
[----:B------:R-:W-:Y:S02]  /*0c80*/  IMAD.MOV.U32 R5, RZ, RZ, 0x20 ;  /* 0x00000020ff057424 */ /* 0x000fe400078e00ff */
[----:B------:R-:W-:Y:S02]  /*0c90*/  IMAD.MOV.U32 R0, RZ, RZ, 0x40 ;  /* 0x00000040ff007424 */ /* 0x000fe400078e00ff */
[----:B------:R-:W-:Y:S01]  /*0ca0*/  IMAD.IADD R169, R169, 0x1, R4 ;  /* 0x00000001a9a97824 */ /* 0x000fe200078e0204 */
[----:B------:R-:W-:Y:S01]  /*0cb0*/  SEL R165, R5, 0xffffffe0, !P4 ;  /* 0xffffffe005a57807 */ /* 0x000fe20006000000 */
[----:B------:R-:W-:Y:S01]  /*0cc0*/  IMAD.IADD R160, R4, 0x1, R160 ;  /* 0x0000000104a07824 */ /* 0x000fe200078e02a0 */
[----:B------:R-:W-:-:S02]  /*0cd0*/  SEL R0, R0, 0xffffffc0, !P3 ;  /* 0xffffffc000007807 */ /* 0x000fc40005800000 */
[----:B------:R-:W-:Y:S01]  /*0ce0*/  SEL R5, R5, 0xffffffe0, !P1 ;  /* 0xffffffe005057807 */ /* 0x000fe20004800000 */
[C---:B------:R-:W-:Y:S01]  /*0cf0*/  IMAD.IADD R166, R163.reuse, 0x1, R165 ;  /* 0x00000001a3a67824 */ /* 0x040fe200078e02a5 */
[----:B------:R-:W-:Y:S01]  /*0d00*/  LEA R160, R160, 0xa000, 0x1 ;  /* 0x0000a000a0a07811 */ /* 0x000fe200078e08ff */
[----:B------:R-:W-:Y:S02]  /*0d10*/  IMAD.IADD R164, R163, 0x1, R0 ;  /* 0x00000001a3a47824 */ /* 0x000fe400078e0200 */
[----:B------:R-:W-:Y:S01]  /*0d20*/  IMAD.IADD R185, R186, 0x1, R5 ;  /* 0x00000001bab97824 */ /* 0x000fe200078e0205 */
[----:B-1----:R-:W-:Y:S01]  /*0d30*/  IADD3 R2, R247, -0x40, RZ ;  /* 0xffffffc0f7027810 */ /* 0x002fe20007ffe0ff */
[----:B------:R-:W-:Y:S02]  /*0d40*/  IMAD.IADD R165, R165, 0x1, R164 ;  /* 0x00000001a5a57824 */ /* 0x000fe400078e02a4 */
[----:B------:R-:W-:Y:S01]  /*0d50*/  IMAD.IADD R251, R5, 0x1, R248 ;  /* 0x0000000105fb7824 */ /* 0x000fe200078e02f8 */
[----:B------:R-:W-:Y:S01]  /*0d60*/  SHF.R.S32.HI R4, RZ, 0x1f, R2 ;  /* 0x0000001fff047819 */ /* 0x000fe20000011402 */
[----:B------:R-:W-:-:S02]  /*0d70*/  IMAD.SHL.U32 R245, R2, 0x4, RZ ;  /* 0x0000000402f57824 */ /* 0x000fc400078e00ff */
[----:B------:R-:W-:Y:S01]  /*0d80*/  IMAD.IADD R184, R184, 0x1, R185 ;  /* 0x00000001b8b87824 */ /* 0x000fe200078e02b9 */
[----:B------:R-:W-:Y:S01]  /*0d90*/  SHF.L.U64.HI R246, R2, 0x2, R4 ;  /* 0x0000000202f67819 */ /* 0x000fe20000010204 */
[----:B--2---:R-:W-:Y:S02]  /*0da0*/  IMAD.IADD R250, R5, 0x1, R249 ;  /* 0x0000000105fa7824 */ /* 0x004fe400078e02f9 */
.L_x_1348:
[----:B------:R-:W-:Y:S02]  /*0db0*/  USHF.R.S32.HI UR52, URZ, 0x1f, UR43 ;  /* 0x0000001f3f347899 */ /* 0x000fe4000801142b */
[----:B------:R-:W-:Y:S02]  /*0dc0*/  USHF.L.U32 UR12, UR43, 0x2, URZ ;  /* 0x000000022b0c7899 */ /* 0x000fe4000800063f */
[----:B------:R-:W-:Y:S02]  /*0dd0*/  ULDC.64 UR6, c[0x0][0x240] ;  /* 0x0000900000067ab9 */ /* 0x000fe40000000a00 */
[----:B------:R-:W-:Y:S02]  /*0de0*/  UISETP.NE.U32.AND UP5, UPT, URZ, UR6, UPT ;  /* 0x000000063f00728c */ /* 0x000fe4000bfa5070 */
[----:B------:R-:W-:-:S02]  /*0df0*/  USHF.L.U64.HI UR5, UR43, 0x2, UR52 ;  /* 0x000000022b057899 */ /* 0x000fc40008010234 */
[----:B------:R-:W-:Y:S02]  /*0e00*/  UIADD3 UR6, UP0, UR12, UR6, URZ ;  /* 0x000000060c067290 */ /* 0x000fe4000ff1e03f */
[----:B------:R-:W-:Y:S02]  /*0e10*/  UISETP.NE.AND.EX UP5, UPT, URZ, UR7, UPT, UP5 ;  /* 0x000000073f00728c */ /* 0x000fe4000bfa5350 */
[----:B------:R-:W-:Y:S02]  /*0e20*/  UIADD3.X UR7, UR5, UR7, URZ, UP0, !UPT ;  /* 0x0000000705077290 */ /* 0x000fe400087fe43f */
[----:B------:R-:W-:Y:S01]  /*0e30*/  IMAD.U32 R6, RZ, RZ, UR6 ;  /* 0x00000006ff067e24 */ /* 0x000fe2000f8e00ff */
[----:B------:R-:W-:Y:S01]  /*0e40*/  ULDC.U8 UR4, c[0x0][0x312] ;  /* 0x0000c48000047ab9 */ /* 0x000fe20000000000 */
[----:B------:R-:W-:Y:S01]  /*0e50*/  PLOP3.LUT P2, PT, PT, PT, UP5, 0x80, 0x0 ;  /* 0x000000000000781c */ /* 0x000fe20003f4f058 */
[----:B------:R-:W-:Y:S01]  /*0e60*/  UISETP.NE.AND UP4, UPT, UR4, URZ, UPT ;  /* 0x0000003f0400728c */ /* 0x000fe2000bf85270 */
[----:B------:R-:W-:Y:S01]  /*0e70*/  IMAD.U32 R7, RZ, RZ, UR7 ;  /* 0x00000007ff077e24 */ /* 0x000fe2000f8e00ff */
[----:B------:R-:W-:-:S02]  /*0e80*/  ULDC.64 UR6, c[0x0][0x250] ;  /* 0x0000940000067ab9 */ /* 0x000fc40000000a00 */
        /* <DEDUP_REMOVED lines=39> */
.L_x_1280:
        /* <DEDUP_REMOVED lines=58> */
.L_x_1282:
        /* <DEDUP_REMOVED lines=18> */
.L_x_1283:
[----:B------:R-:W2:Y:S01]  /*15c0*/  LDL R0, [R1+0x10] ;  /* 0x0000100001007983 */ /* 0x000ea20000100800 */
[----:B------:R-:W-:-:S03]  /*15d0*/  ULDC.64 UR10, c[0x0][0x370] ;  /* 0x0000dc00000a7ab9 */ /* 0x000fc60000000a00 */
[----:B------:R-:W3:Y:S04]  /*15e0*/  LDL R4, [R1+0x18] ;  /* 0x0000180001047983 */ /* 0x000ee80000100800 */
[----:B------:R-:W4:Y:S01]  /*15f0*/  LDL R2, [R1+0x4] ;  /* 0x0000040001027983 */ /* 0x000f220000100800 */
[----:B------:R-:W-:-:S04]  /*1600*/  @UP3 UIMAD.WIDE.U32 UR6, UR4, UR10, URZ ;  /* 0x0000000a040632a5 */ /* 0x000fc8000f8e003f */
[----:B------:R-:W-:-:S03]  /*1610*/  @UP3 UIMAD UR41, UR4, UR11, UR7 ;  /* 0x0000000b042932a4 */ /* 0x000fc6000f8e0207 */
[----:B------:R-:W-:Y:S02]  /*1620*/  @UP3 UMOV UR35, UR6 ;  /* 0x0000000600233c82 */ /* 0x000fe40008000000 */
[----:B------:R-:W-:Y:S02]  /*1630*/  ULDC.64 UR6, c[0x0][0x368] ;  /* 0x0000da0000067ab9 */ /* 0x000fe40000000a00 */
[----:B------:R-:W-:-:S04]  /*1640*/  @!UP3 UIMAD UR10, UR52, UR6, URZ ;  /* 0x00000006340ab2a4 */ /* 0x000fc8000f8e023f */
[----:B------:R-:W-:Y:S02]  /*1650*/  @!UP3 UIMAD UR10, UR43, UR7, UR10 ;  /* 0x000000072b0ab2a4 */ /* 0x000fe4000f8e020a */
[----:B------:R-:W-:Y:S01]  /*1660*/  @!UP3 UIMAD.WIDE.U32 UR6, UR43, UR6, URZ ;  /* 0x000000062b06b2a5 */ /* 0x000fe2000f8e003f */
[----:B------:R-:W-:Y:S01]  /*1670*/  IABS R6, c[0x0][0x1c8] ;  /* 0x0000720000067a13 */ /* 0x000fe20000000000 */
[----:B------:R-:W-:Y:S02]  /*1680*/  ULDC UR13, c[0x0][0x224] ;  /* 0x00008900000d7ab9 */ /* 0x000fe40000000800 */
[----:B------:R-:W-:-:S03]  /*1690*/  UIMAD UR12, UR51, UR58, URZ ;  /* 0x0000003a330c72a4 */ /* 0x000fc6000f8e023f */
[----:B------:R-:W-:Y:S01]  /*16a0*/  @!UP3 UMOV UR35, UR6 ;  /* 0x000000060023bc82 */ /* 0x000fe20008000000 */
[----:B--2---:R1:W2:Y:S02]  /*16b0*/  R2UR UR30, R0 ;  /* 0x00000000001e73c2 */ /* 0x0042a400000e0000 */
[----:B-1----:R-:W5:Y:S01]  /*16c0*/  LDL R0, [R1+0xc] ;  /* 0x00000c0001007983 */ /* 0x002f620000100800 */
[----:B--2---:R-:W-:-:S05]  /*16d0*/  UIMAD UR6, UR52, UR13, UR30 ;  /* 0x0000000d340672a4 */ /* 0x004fca000f8e021e */
[----:B---3--:R1:W2:Y:S01]  /*16e0*/  R2UR UR30, R4 ;  /* 0x00000000041e73c2 */ /* 0x0082a200000e0000 */
[----:B------:R-:W-:-:S04]  /*16f0*/  UIADD3 UR6, UR59, UR6, URZ ;  /* 0x000000063b067290 */ /* 0x000fc8000fffe03f */
[----:B------:R-:W-:-:S03]  /*1700*/  UIMAD UR6, UR50, UR6, UR12 ;  /* 0x00000006320672a4 */ /* 0x000fc6000f8e020c */
[----:B------:R-:W3:Y:S01]  /*1710*/  S2UR UR12, SR_CTAID.X ;  /* 0x00000000000c79c3 */ /* 0x000ee20000002500 */
[----:B-1----:R-:W1:Y:S01]  /*1720*/  I2F.RP R4, R6 ;  /* 0x0000000600047306 */ /* 0x002e620000209400 */
[----:B------:R-:W-:Y:S02]  /*1730*/  @!UP3 UIADD3 UR41, UR7, UR10, URZ ;  /* 0x0000000a0729b290 */ /* 0x000fe4000fffe03f */
[----:B------:R-:W-:Y:S02]  /*1740*/  UIMAD UR10, UR51, UR4, URZ ;  /* 0x00000004330a72a4 */ /* 0x000fe4000f8e023f */
[----:B------:R-:W-:-:S03]  /*1750*/  UIADD3 UR13, UR55, UR6, URZ ;  /* 0x00000006370d7290 */ /* 0x000fc6000fffe03f */
[----:B-1----:R-:W1:Y:S01]  /*1760*/  MUFU.RCP R4, R4 ;  /* 0x0000000400047308 */ /* 0x002e620000001000 */
[----:B------:R-:W-:-:S04]  /*1770*/  UIMAD.WIDE.U32 UR6, UR50, UR4, URZ ;  /* 0x00000004320672a5 */ /* 0x000fc8000f8e003f */
[----:B------:R-:W-:Y:S02]  /*1780*/  @UP3 UIADD3 UR13, UR7, UR10, URZ ;  /* 0x0000000a070d3290 */ /* 0x000fe4000fffe03f */
[----:B------:R-:W-:Y:S02]  /*1790*/  USEL UR34, UR54, UR6, !UP3 ;  /* 0x0000000636227287 */ /* 0x000fe4000d800000 */
[----:B------:R-:W-:Y:S02]  /*17a0*/  ULDC.64 UR10, c[0x0][0x3d8] ;  /* 0x0000f600000a7ab9 */ /* 0x000fe40000000a00 */
[----:B---3--:R-:W-:Y:S01]  /*17b0*/  UIMAD.WIDE.U32 UR6, UR12, UR10, URZ ;  /* 0x0000000a0c0672a5 */ /* 0x008fe2000f8e003f */
[----:B-1----:R-:W-:-:S03]  /*17c0*/  IADD3 R4, R4, 0xffffffe, RZ ;  /* 0x0ffffffe04047810 */ /* 0x002fc60007ffe0ff */
[----:B------:R-:W-:Y:S01]  /*17d0*/  UIMAD UR11, UR12, UR11, UR7 ;  /* 0x0000000b0c0b72a4 */ /* 0x000fe2000f8e0207 */
[----:B------:R1:W3:Y:S01]  /*17e0*/  F2I.FTZ.U32.TRUNC.NTZ R5, R4 ;  /* 0x0000000400057305 */ /* 0x0002e2000021f000 */
[----:B------:R-:W-:-:S04]  /*17f0*/  USHF.L.U32 UR12, UR43, 0x7, URZ ;  /* 0x000000072b0c7899 */ /* 0x000fc8000800063f */
[----:B------:R-:W-:Y:S01]  /*1800*/  USEL UR10, UR12, URZ, UP5 ;  /* 0x0000003f0c0a7287 */ /* 0x000fe2000a800000 */
[----:B----4-:R4:W2:Y:S01]  /*1810*/  R2UR UR31, R2 ;  /* 0x00000000021f73c2 */ /* 0x0108a200000e0000 */
[----:B-1----:R-:W-:Y:S01]  /*1820*/  IMAD.MOV.U32 R4, RZ, RZ, RZ ;  /* 0x000000ffff047224 */ /* 0x002fe200078e00ff */
[----:B----4-:R-:W-:Y:S01]  /*1830*/  IABS R2, UR47 ;  /* 0x0000002f00027c13 */ /* 0x010fe20008000000 */
[----:B------:R-:W-:Y:S02]  /*1840*/  USEL UR32, UR6, URZ, UP2 ;  /* 0x0000003f06207287 */ /* 0x000fe40009000000 */
[----:B------:R-:W-:Y:S02]  /*1850*/  USHF.L.U64.HI UR6, UR43, 0x7, UR52 ;  /* 0x000000072b067899 */ /* 0x000fe40008010234 */
[----:B------:R-:W-:Y:S02]  /*1860*/  UIADD3 UR10, UP0, UR29, UR10, URZ ;  /* 0x0000000a1d0a7290 */ /* 0x000fe4000ff1e03f */
[----:B------:R-:W-:-:S04]  /*1870*/  USEL UR6, UR6, URZ, UP5 ;  /* 0x0000003f06067287 */ /* 0x000fc8000a800000 */
[----:B------:R-:W-:Y:S02]  /*1880*/  UIADD3.X UR7, UR42, UR6, URZ, UP0, !UPT ;  /* 0x000000062a077290 */ /* 0x000fe400087fe43f */
[----:B------:R-:W-:Y:S01]  /*1890*/  UIMAD UR6, UR51, UR10, URZ ;  /* 0x0000000a330672a4 */ /* 0x000fe2000f8e023f */
[----:B------:R-:W-:-:S03]  /*18a0*/  ISETP.NE.AND P1, PT, RZ, c[0x0][0x1c8], PT ;  /* 0x00007200ff007a0c */ /* 0x000fc60003f25270 */
[----:B------:R-:W-:Y:S02]  /*18b0*/  UIMAD UR7, UR50, UR7, UR6 ;  /* 0x00000007320772a4 */ /* 0x000fe4000f8e0206 */
[----:B--2---:R-:W-:Y:S01]  /*18c0*/  @UP1 USEL UR6, UR31, UR4, !UP3 ;  /* 0x000000041f061287 */ /* 0x004fe2000d800000 */
        /* <DEDUP_REMOVED lines=11> */
[----:B------:R-:W-:-:S09]  /*1980*/  ISETP.LE.AND P0, PT, RZ, UR30, PT ;  /* 0x0000001eff007c0c */ /* 0x000fd2000bf03270 */
[----:B------:R-:W-:-:S05]  /*1990*/  @P2 IADD3 R0, R0, 0x1, RZ ;  /* 0x0000000100002810 */ /* 0x000fca0007ffe0ff */
[----:B------:R-:W-:Y:S01]  /*19a0*/  IMAD.MOV.U32 R13, RZ, RZ, R0 ;  /* 0x000000ffff0d7224 */ /* 0x000fe200078e0000 */
[----:B------:R-:W-:-:S03]  /*19b0*/  ULDC UR30, c[0x0][0x234] ;  /* 0x00008d00001e7ab9 */ /* 0x000fc60000000800 */
[----:B------:R-:W-:Y:S01]  /*19c0*/  @!P0 IMAD.MOV R13, RZ, RZ, -R13 ;  /* 0x000000ffff0d8224 */ /* 0x000fe200078e0a0d */
[----:B------:R-:W-:Y:S01]  /*19d0*/  PLOP3.LUT P0, PT, PT, PT, UP1, 0x80, 0x0 ;  /* 0x000000000000781c */ /* 0x000fe20003f0f018 */
[----:B------:R-:W-:Y:S02]  /*19e0*/  @UP1 UIMAD UR31, UR47, UR30, UR6 ;  /* 0x0000001e2f1f12a4 */ /* 0x000fe4000f8e0206 */
[----:B------:R-:W-:Y:S02]  /*19f0*/  USEL UR30, UR11, URZ, UP2 ;  /* 0x0000003f0b1e7287 */ /* 0x000fe40009000000 */
[----:B------:R-:W-:Y:S01]  /*1a00*/  UIMAD.WIDE.U32 UR10, UR50, UR10, URZ ;  /* 0x0000000a320a72a5 */ /* 0x000fe2000f8e003f */
[----:B------:R-:W-:Y:S02]  /*1a10*/  @!P1 LOP3.LUT R13, RZ, c[0x0][0x1c8], RZ, 0x33, !PT ;  /* 0x00007200ff0d9a12 */ /* 0x000fe400078e33ff */
[----:B-1----:R-:W-:Y:S02]  /*1a20*/  @!UP1 UMOV UR31, UR12 ;  /* 0x0000000c001f9c82 */ /* 0x002fe40008000000 */
[----:B------:R-:W-:-:S02]  /*1a30*/  UIADD3 UR12, UR11, UR7, URZ ;  /* 0x000000070b0c7290 */ /* 0x000fc4000fffe03f */
[----:B------:R-:W-:Y:S01]  /*1a40*/  USHF.R.S32.HI UR7, URZ, 0x1f, UR37 ;  /* 0x0000001f3f077899 */ /* 0x000fe20008011425 */
[----:B------:R-:W-:Y:S01]  /*1a50*/  SHF.R.S32.HI R15, RZ, 0x1f, R13 ;  /* 0x0000001fff0f7819 */ /* 0x000fe2000001140d */
        /* <DEDUP_REMOVED lines=8> */
.L_x_1284:
[----:B------:R-:W2:Y:S02]  /*1ae0*/  LDL R0, [R1+0x14] ;  /* 0x0000140001007983 */ /* 0x000ea40000100800 */
[----:B--2---:R1:W2:Y:S01]  /*1af0*/  R2UR UR6, R0 ;  /* 0x00000000000673c2 */ /* 0x0042a200000e0000 */
[----:B------:R-:W-:-:S07]  /*1b00*/  DEPBAR.LE SB1, 0x0, {2} ;  /* 0x000090040000791a */ /* 0x000fce0000000000 */
.L_x_1285:
[----:B------:R-:W2:Y:S01]  /*1b10*/  LDL R10, [R1+0x8] ;  /* 0x00000800010a7983 */ /* 0x000ea20000100800 */
        /* <DEDUP_REMOVED lines=18> */
[----:B------:R-:W-:Y:S01]  /*1c40*/  IADD3.X R5, R211, UR41, RZ, P0, !PT ;  /* 0x00000029d3057c10 */ /* 0x000fe200087fe4ff */
[----:B------:R-:W-:-:S02]  /*1c50*/  UISETP.GE.AND UP0, UPT, UR38, 0x1, UPT ;  /* 0x000000012600788c */ /* 0x000fc4000bf06270 */
[----:B------:R-:W-:Y:S01]  /*1c60*/  UIMAD UR32, UR47, UR11, UR4 ;  /* 0x0000000b2f2072a4 */ /* 0x000fe2000f8e0204 */
[----:B------:R-:W-:Y:S01]  /*1c70*/  IMAD R0, R0, c[0x0][0x194], R2 ;  /* 0x0000650000007a24 */ /* 0x000fe200078e0202 */
[----:B------:R-:W-:Y:S01]  /*1c80*/  IADD3 R6, P1, R6, UR49, RZ ;  /* 0x0000003106067c10 */ /* 0x000fe2000ff3e0ff */
[----:B------:R-:W-:Y:S01]  /*1c90*/  ULDC.64 UR10, c[0x0][0x378] ;  /* 0x0000de00000a7ab9 */ /* 0x000fe20000000a00 */
[----:B------:R-:W-:Y:S01]  /*1ca0*/  IMAD.U32 R2, RZ, RZ, UR29 ;  /* 0x0000001dff027e24 */ /* 0x000fe2000f8e00ff */
[----:B------:R-:W-:Y:S01]  /*1cb0*/  UIMAD UR4, UR12, UR10, URZ ;  /* 0x0000000a0c0472a4 */ /* 0x000fe2000f8e023f */
[----:B-1----:R-:W-:Y:S01]  /*1cc0*/  SHF.R.S32.HI R8, RZ, 0x1f, R8 ;  /* 0x0000001fff087819 */ /* 0x002fe20000011408 */
[----:B------:R-:W-:Y:S01]  /*1cd0*/  UIADD3 UR30, UR29, UR6, URZ ;  /* 0x000000061d1e7290 */ /* 0x000fe2000fffe03f */
[----:B------:R-:W-:Y:S01]  /*1ce0*/  IADD3.X R7, R7, UR48, R0, P1, !PT ;  /* 0x0000003007077c10 */ /* 0x000fe20008ffe400 */
[----:B------:R-:W-:Y:S01]  /*1cf0*/  UIMAD UR13, UR47, UR11, UR4 ;  /* 0x0000000b2f0d72a4 */ /* 0x000fe2000f8e0204 */
[----:B---3--:R-:W-:Y:S01]  /*1d00*/  LEA.HI R8, R8, R9, RZ, 0x5 ;  /* 0x0000000908087211 */ /* 0x008fe200078f28ff */
[----:B------:R-:W-:Y:S01]  /*1d10*/  IMAD.WIDE.U32 R4, R2, c[0x0][0x370], R4 ;  /* 0x0000dc0002047a25 */ /* 0x000fe200078e0004 */
[----:B------:R-:W-:-:S02]  /*1d20*/  ULDC.64 UR10, c[0x0][0x370] ;  /* 0x0000dc00000a7ab9 */ /* 0x000fc40000000a00 */
[----:B------:R-:W-:Y:S01]  /*1d30*/  SHF.R.S32.HI R8, RZ, 0x5, R8 ;  /* 0x00000005ff087819 */ /* 0x000fe20000011408 */
[----:B------:R-:W-:Y:S02]  /*1d40*/  UIMAD UR4, UR42, UR10, URZ ;  /* 0x0000000a2a0472a4 */ /* 0x000fe4000f8e023f */
[----:B------:R-:W-:Y:S02]  /*1d50*/  UIADD3 UR12, UR29, UR31, URZ ;  /* 0x0000001f1d0c7290 */ /* 0x000fe4000fffe03f */
[----:B------:R-:W-:Y:S02]  /*1d60*/  UIMAD UR4, UR29, UR11, UR4 ;  /* 0x0000000b1d0472a4 */ /* 0x000fe4000f8e0204 */
[----:B------:R-:W-:Y:S02]  /*1d70*/  UMOV UR35, 0x4 ;  /* 0x0000000400237882 */ /* 0x000fe40000000000 */
[----:B------:R-:W-:Y:S02]  /*1d80*/  ULDC.64 UR10, c[0x0][0x200] ;  /* 0x00008000000a7ab9 */ /* 0x000fe40000000a00 */
[----:B------:R-:W-:Y:S01]  /*1d90*/  IADD3 R5, R5, UR4, RZ ;  /* 0x0000000405057c10 */ /* 0x000fe2000fffe0ff */
[----:B------:R-:W-:-:S02]  /*1da0*/  ULDC.64 UR48, c[0x0][0x3c8] ;  /* 0x0000f20000307ab9 */ /* 0x000fc40000000a00 */
[----:B------:R-:W-:Y:S02]  /*1db0*/  ULEA.HI.SX32 UR6, UR46, 0xffffffff, 0x1a ;  /* 0xffffffff2e067891 */ /* 0x000fe4000f8fd23f */
[----:B------:R-:W-:Y:S01]  /*1dc0*/  UIMAD.WIDE UR30, UR30, UR35, UR48 ;  /* 0x000000231e1e72a5 */ /* 0x000fe2000f8e0230 */
[----:B--2---:R-:W-:-:S05]  /*1dd0*/  IMAD R0, R8, UR57, R10 ;  /* 0x0000003908007c24 */ /* 0x004fca000f8e020a */
[----:B------:R-:W-:-:S04]  /*1de0*/  IADD3 R12, P0, R0, UR34, RZ ;  /* 0x00000022000c7c10 */ /* 0x000fc8000ff1e0ff */
        /* <DEDUP_REMOVED lines=8> */
[----:B------:R-:W-:Y:S02]  /*1e70*/  UIMAD.WIDE UR12, UR12, UR35, UR10 ;  /* 0x000000230c0c72a5 */ /* 0x000fe4000f8e020a */
        /* <DEDUP_REMOVED lines=9> */
[----:B------:R-:W-:Y:S05]  /*1f10*/  @!P0 BRA `(.L_x_1286) ;  /* 0x0000695000008947 */ /* 0x000fea0003800000 */
[----:B------:R-:W-:Y:S01]  /*1f20*/  UMOV UR11, UR12 ;  /* 0x0000000c000b7c82 */ /* 0x000fe20008000000 */
[----:B------:R-:W-:Y:S01]  /*1f30*/  MOV R14, UR37 ;  /* 0x00000025000e7c02 */ /* 0x000fe20008000f00 */
[----:B------:R-:W-:Y:S01]  /*1f40*/  UMOV UR10, UR13 ;  /* 0x0000000d000a7c82 */ /* 0x000fe20008000000 */
[----:B------:R-:W-:Y:S01]  /*1f50*/  IMAD R2, R15, c[0x0][0x1b8], RZ ;  /* 0x00006e000f027a24 */ /* 0x000fe200078e02ff */
[----:B------:R-:W-:Y:S01]  /*1f60*/  ULDC.64 UR12, c[0x0][0x1a0] ;  /* 0x00006800000c7ab9 */ /* 0x000fe20000000a00 */
[----:B------:R-:W-:Y:S01]  /*1f70*/  BSSY B0, `(.L_x_1287) ;  /* 0x000002b000007945 */ /* 0x000fe20003800000 */
[----:B------:R-:W-:Y:S01]  /*1f80*/  UIMAD UR4, UR7, UR12, URZ ;  /* 0x0000000c070472a4 */ /* 0x000fe2000f8e023f */
[----:B------:R-:W-:Y:S01]  /*1f90*/  IMAD.WIDE.U32 R4, R14, c[0x0][0x1a0], R210 ;  /* 0x000068000e047a25 */ /* 0x000fe200078e00d2 */
[----:B------:R-:W-:Y:S01]  /*1fa0*/  MOV R190, R10 ;  /* 0x0000000a00be7202 */ /* 0x000fe20000000f00 */
[----:B------:R-:W-:Y:S01]  /*1fb0*/  UMOV UR12, UR31 ;  /* 0x0000001f000c7c82 */ /* 0x000fe20008000000 */
[----:B------:R-:W-:Y:S01]  /*1fc0*/  MOV R188, R8 ;  /* 0x0000000800bc7202 */ /* 0x000fe20000000f00 */
[----:B------:R-:W-:Y:S01]  /*1fd0*/  UIMAD UR4, UR37, UR13, UR4 ;  /* 0x0000000d250472a4 */ /* 0x000fe2000f8e0204 */
[----:B------:R-:W-:Y:S01]  /*1fe0*/  IADD3 R4, P0, R4, UR44, RZ ;  /* 0x0000002c04047c10 */ /* 0x000fe2000ff1e0ff */
[----:B------:R-:W-:Y:S01]  /*1ff0*/  IMAD R2, R13, c[0x0][0x1bc], R2 ;  /* 0x00006f000d027a24 */ /* 0x000fe200078e0202 */
[----:B------:R-:W-:Y:S01]  /*2000*/  UMOV UR13, UR30 ;  /* 0x0000001e000d7c82 */ /* 0x000fe20008000000 */
[----:B------:R-:W-:Y:S01]  /*2010*/  IMAD.MOV.U32 R191, RZ, RZ, R11 ;  /* 0x000000ffffbf7224 */ /* 0x000fe200078e000b */
[----:B------:R-:W-:Y:S01]  /*2020*/  MOV R192, R12 ;  /* 0x0000000c00c07202 */ /* 0x000fe20000000f00 */
[----:B------:R-:W-:Y:S01]  /*2030*/  IMAD.MOV.U32 R189, RZ, RZ, R9 ;  /* 0x000000ffffbd7224 */ /* 0x000fe200078e0009 */
[----:B------:R-:W-:Y:S01]  /*2040*/  MOV R0, UR4 ;  /* 0x0000000400007c02 */ /* 0x000fe20008000f00 */
[----:B------:R-:W-:-:S03]  /*2050*/  ULEA.HI UR4, UR6, UR6, URZ, 0x1 ;  /* 0x0000000606047291 */ /* 0x000fc6000f8f083f */
[----:B------:R-:W-:Y:S01]  /*2060*/  IADD3.X R5, R5, UR45, R0, P0, !PT ;  /* 0x0000002d05057c10 */ /* 0x000fe200087fe400 */
[----:B------:R-:W-:Y:S01]  /*2070*/  ULOP3.LUT UR4, UR4, 0xfffffffe, URZ, 0xc0, !UPT ;  /* 0xfffffffe04047892 */ /* 0x000fe2000f8ec03f */
[----:B------:R-:W-:Y:S01]  /*2080*/  PLOP3.LUT P0, PT, PT, PT, UP2, 0x80, 0x0 ;  /* 0x000000000000781c */ /* 0x000fe20003f0f028 */
[----:B------:R-:W-:Y:S02]  /*2090*/  IMAD.SHL.U32 R0, R243, 0x2, RZ ;  /* 0x00000002f3007824 */ /* 0x000fe400078e00ff */
[----:B------:R-:W-:Y:S01]  /*20a0*/  UIADD3 UR4, UR6, -UR4, URZ ;  /* 0x8000000406047290 */ /* 0x000fe2000fffe03f */
[----:B------:R-:W-:-:S03]  /*20b0*/  IMAD.WIDE.U32 R4, R13, c[0x0][0x1b8], R4 ;  /* 0x00006e000d047a25 */ /* 0x000fc600078e0004 */
[----:B------:R-:W-:Y:S01]  /*20c0*/  UISETP.NE.AND UP0, UPT, UR4, 0x1, UPT ;  /* 0x000000010400788c */ /* 0x000fe2000bf05270 */
[----:B------:R-:W-:Y:S01]  /*20d0*/  IMAD.IADD R10, R5, 0x1, R2 ;  /* 0x00000001050a7824 */ /* 0x000fe200078e0202 */
[----:B------:R-:W-:-:S04]  /*20e0*/  UIMAD UR4, UR28, -0x80, UR5 ;  /* 0xffffff801c0478a4 */ /* 0x000fc8000f8e0205 */
        /* <DEDUP_REMOVED lines=19> */
.L_x_1288:
[----:B------:R-:W-:Y:S05]  /*2220*/  BSYNC B0 ;  /* 0x0000000000007941 */ /* 0x000fea0003800000 */
.L_x_1287:
        /* <DEDUP_REMOVED lines=22> */
.L_x_1290:
[----:B------:R-:W-:Y:S05]  /*2390*/  BSYNC B0 ;  /* 0x0000000000007941 */ /* 0x000fea0003800000 */
.L_x_1289:
        /* <DEDUP_REMOVED lines=22> */
.L_x_1292:
[----:B------:R-:W-:Y:S05]  /*2500*/  BSYNC B0 ;  /* 0x0000000000007941 */ /* 0x000fea0003800000 */
.L_x_1291:
        /* <DEDUP_REMOVED lines=21> */
.L_x_1294:
[----:B------:R-:W-:Y:S05]  /*2660*/  BSYNC B0 ;  /* 0x0000000000007941 */ /* 0x000fea0003800000 */
.L_x_1293:
        /* <DEDUP_REMOVED lines=13> */
.L_x_1296:
[----:B------:R-:W-:Y:S05]  /*2740*/  BSYNC B0 ;  /* 0x0000000000007941 */ /* 0x000fea0003800000 */
.L_x_1295:
        /* <DEDUP_REMOVED lines=15> */
.L_x_1298:
[----:B------:R-:W-:Y:S05]  /*2840*/  BSYNC B0 ;  /* 0x0000000000007941 */ /* 0x000fea0003800000 */
.L_x_1297:
        /* <DEDUP_REMOVED lines=20> */
.L_x_1300:
[----:B------:R-:W-:Y:S05]  /*2990*/  BSYNC B0 ;  /* 0x0000000000007941 */ /* 0x000fea0003800000 */
.L_x_1299:
        /* <DEDUP_REMOVED lines=20> */
.L_x_1302:
[----:B------:R-:W-:Y:S05]  /*2ae0*/  BSYNC B0 ;  /* 0x0000000000007941 */ /* 0x000fea0003800000 */
.L_x_1301:
[----:B------:R-:W-:Y:S01]  /*2af0*/  ULDC.64 UR30, c[0x0][0x198] ;  /* 0x00006600001e7ab9 */ /* 0x000fe20000000a00 */
[----:B---3--:R-:W-:Y:S01]  /*2b00*/  IMAD.WIDE.U32 R4, R14, c[0x0][0x198], R210 ;  /* 0x000066000e047a25 */ /* 0x008fe200078e00d2 */
[----:B------:R-:W-:Y:S01]  /*2b10*/  UIMAD UR7, UR7, UR30, URZ ;  /* 0x0000001e070772a4 */ /* 0x000fe2000f8e023f */
[----:B------:R-:W-:Y:S02]  /*2b20*/  SHF.R.S32.HI R11, RZ, 0x1f, R247 ;  /* 0x0000001fff0b7819 */ /* 0x000fe400000114f7 */
[C---:B------:R-:W-:Y:S01]  /*2b30*/  ISETP.GE.AND P2, PT, R247.reuse, UR4, PT ;  /* 0x00000004f7007c0c */ /* 0x040fe2000bf46270 */
[----:B------:R-:W-:Y:S01]  /*2b40*/  UIMAD UR7, UR37, UR31, UR7 ;  /* 0x0000001f250772a4 */ /* 0x000fe2000f8e0207 */
[----:B------:R-:W-:Y:S01]  /*2b50*/  IADD3 R6, P0, R4, UR39, RZ ;  /* 0x0000002704067c10 */ /* 0x000fe2000ff1e0ff */
[----:B------:R-:W-:Y:S01]  /*2b60*/  IMAD.MOV.U32 R236, RZ, RZ, 0x7f800000 ;  /* 0x7f800000ffec7424 */ /* 0x000fe200078e00ff */
[----:B------:R-:W-:-:S03]  /*2b70*/  IADD3 R10, R247, 0x8, RZ ;  /* 0x00000008f70a7810 */ /* 0x000fc60007ffe0ff */
[----:B------:R-:W-:-:S05]  /*2b80*/  IMAD.U32 R2, RZ, RZ, UR7 ;  /* 0x00000007ff027e24 */ /* 0x000fca000f8e00ff */
[----:B------:R-:W-:Y:S01]  /*2b90*/  IADD3.X R7, R5, UR40, R2, P0, !PT ;  /* 0x0000002805077c10 */ /* 0x000fe200087fe402 */
[----:B------:R-:W-:Y:S01]  /*2ba0*/  IMAD.MOV.U32 R234, RZ, RZ, 0x7f800000 ;  /* 0x7f800000ffea7424 */ /* 0x000fe200078e00ff */
[C---:B------:R-:W-:Y:S01]  /*2bb0*/  IADD3 R2, R247.reuse, 0x28, RZ ;  /* 0x00000028f7027810 */ /* 0x040fe20007ffe0ff */
[----:B------:R-:W-:-:S03]  /*2bc0*/  IMAD.SHL.U32 R5, R247, 0x4, RZ ;  /* 0x00000004f7057824 */ /* 0x000fc600078e00ff */
[----:B------:R-:W-:Y:S02]  /*2bd0*/  ISETP.GE.AND P1, PT, R2, UR4, PT ;  /* 0x0000000402007c0c */ /* 0x000fe4000bf26270 */
[----:B------:R-:W-:-:S11]  /*2be0*/  SHF.R.S32.HI R4, RZ, 0x1f, R2 ;  /* 0x0000001fff047819 */ /* 0x000fd60000011402 */
[----:B------:R-:W-:-:S04]  /*2bf0*/  @!P1 LEA R8, P0, R2, UR11, 0x2 ;  /* 0x0000000b02089c11 */ /* 0x000fc8000f8010ff */
[----:B------:R-:W-:Y:S02]  /*2c00*/  @!P1 LEA.HI.X R9, R2, UR10, R4, 0x2, P0 ;  /* 0x0000000a02099c11 */ /* 0x000fe400080f1404 */
[----:B------:R-:W-:Y:S02]  /*2c10*/  IADD3 R4, P0, R5, UR11, RZ ;  /* 0x0000000b05047c10 */ /* 0x000fe4000ff1e0ff */
[C---:B------:R-:W-:Y:S01]  /*2c20*/  SHF.L.U64.HI R2, R247.reuse, 0x2, R11 ;  /* 0x00000002f7027819 */ /* 0x040fe2000001020b */
[----:B------:R3:W5:Y:S03]  /*2c30*/  @!P1 LDG.E R234, [R8.64] ;  /* 0x0000000808ea9981 */ /* 0x000766000c1e1900 */
[----:B------:R-:W-:Y:S02]  /*2c40*/  IADD3.X R5, R2, UR10, RZ, P0, !PT ;  /* 0x0000000a02057c10 */ /* 0x000fe400087fe4ff */
[----:B------:R-:W-:Y:S01]  /*2c50*/  IADD3 R2, R247, 0x20, RZ ;  /* 0x00000020f7027810 */ /* 0x000fe20007ffe0ff */
[----:B------:R3:W-:Y:S01]  /*2c60*/  @P6 STS.128 [R0+0x6000], RZ ;  /* 0x006000ff00006388 */ /* 0x0007e20000000c00 */
[----:B------:R-:W-:-:S03]  /*2c70*/  ISETP.GE.AND P0, PT, R10, UR4, PT ;  /* 0x000000040a007c0c */ /* 0x000fc6000bf06270 */
[----:B------:R1:W5:Y:S01]  /*2c80*/  @!P2 LDG.E R236, [R4.64] ;  /* 0x0000000804eca981 */ /* 0x000362000c1e1900 */
[----:B------:R-:W-:Y:S01]  /*2c90*/  ISETP.GE.AND P2, PT, R2, UR4, PT ;  /* 0x0000000402007c0c */ /* 0x000fe2000bf46270 */
[----:B------:R-:W-:Y:S02]  /*2ca0*/  IMAD.MOV.U32 R235, RZ, RZ, 0x7f800000 ;  /* 0x7f800000ffeb7424 */ /* 0x000fe400078e00ff */
[----:B------:R-:W-:Y:S02]  /*2cb0*/  IMAD.MOV.U32 R233, RZ, RZ, 0x7f800000 ;  /* 0x7f800000ffe97424 */ /* 0x000fe400078e00ff */
[----:B------:R-:W-:Y:S01]  /*2cc0*/  IMAD R2, R15, c[0x0][0x1b0], RZ ;  /* 0x00006c000f027a24 */ /* 0x000fe200078e02ff */
[----:B------:R-:W-:Y:S03]  /*2cd0*/  BSSY B0, `(.L_x_1303) ;  /* 0x0000016000007945 */ /* 0x000fe60003800000 */
[----:B------:R1:W5:Y:S01]  /*2ce0*/  @!P0 LDG.E R235, [R4.64+0x20] ;  /* 0x0000200804eb8981 */ /* 0x000362000c1e1900 */
[----:B------:R-:W-:-:S03]  /*2cf0*/  IMAD R2, R13, c[0x0][0x1b4], R2 ;  /* 0x00006d000d027a24 */ /* 0x000fc600078e0202 */
[----:B------:R1:W5:Y:S02]  /*2d00*/  @!P2 LDG.E R233, [R4.64+0x80] ;  /* 0x0000800804e9a981 */ /* 0x000364000c1e1900 */
[----:B-1----:R-:W-:-:S04]  /*2d10*/  IMAD.WIDE.U32 R4, R13, c[0x0][0x1b0], R6 ;  /* 0x00006c000d047a25 */ /* 0x002fc800078e0006 */
[----:B------:R-:W-:Y:S01]  /*2d20*/  IMAD.IADD R10, R5, 0x1, R2 ;  /* 0x00000001050a7824 */ /* 0x000fe200078e0202 */
[----:B------:R-:W-:Y:S05]  /*2d30*/  @P6 BRA `(.L_x_1304) ;  /* 0x000000f000006947 */ /* 0x000fea0003800000 */
[----:B---3--:R-:W-:-:S13]  /*2d40*/  ISETP.GE.AND P0, PT, R210, c[0x0][0x220], PT ;  /* 0x00008800d2007a0c */ /* 0x008fda0003f06270 */
        /* <DEDUP_REMOVED lines=14> */
.L_x_1304:
[----:B---3--:R-:W-:Y:S05]  /*2e30*/  BSYNC B0 ;  /* 0x0000000000007941 */ /* 0x008fea0003800000 */
.L_x_1303:
        /* <DEDUP_REMOVED lines=20> */
.L_x_1306:
[----:B------:R-:W-:Y:S05]  /*2f80*/  BSYNC B0 ;  /* 0x0000000000007941 */ /* 0x000fea0003800000 */
.L_x_1305:
        /* <DEDUP_REMOVED lines=20> */
.L_x_1308:
[----:B------:R-:W-:Y:S05]  /*30d0*/  BSYNC B0 ;  /* 0x0000000000007941 */ /* 0x000fea0003800000 */
.L_x_1307:
        /* <DEDUP_REMOVED lines=19> */
.L_x_1310:
[----:B------:R-:W-:Y:S05]  /*3210*/  BSYNC B0 ;  /* 0x0000000000007941 */ /* 0x000fea0003800000 */
.L_x_1309:
[----:B------:R-:W0:Y:S01]  /*3220*/  LDGDEPBAR ;  /* 0x00000000000079af */ /* 0x000e220000000000 */
[----:B------:R-:W-:Y:S01]  /*3230*/  ULDC.64 UR32, c[0x0][0x318] ;  /* 0x0000c60000207ab9 */ /* 0x000fe20000000a00 */
[----:B-1234-:R-:W-:Y:S01]  /*3240*/  IMAD.U32 R0, RZ, RZ, UR28 ;  /* 0x0000001cff007e24 */ /* 0x01efe2000f8e00ff */
[----:B------:R-:W-:Y:S02]  /*3250*/  UISETP.NE.U32.AND UP4, UPT, URZ, UR32, UPT ;  /* 0x000000203f00728c */ /* 0x000fe4000bf85070 */
[----:B------:R-:W-:Y:S02]  /*3260*/  USHF.R.S32.HI UR7, URZ, 0x1f, UR47 ;  /* 0x0000001f3f077899 */ /* 0x000fe4000801142f */
[----:B------:R-:W-:Y:S01]  /*3270*/  ULDC.64 UR34, c[0x0][0x320] ;  /* 0x0000c80000227ab9 */ /* 0x000fe20000000a00 */
[----:B------:R-:W1:Y:S01]  /*3280*/  S2R R2, SR_TID.X ;  /* 0x0000000000027919 */ /* 0x000e620000002100 */
[----:B------:R-:W-:Y:S01]  /*3290*/  UISETP.NE.AND.EX UP4, UPT, URZ, UR33, UPT, UP4 ;  /* 0x000000213f00728c */ /* 0x000fe2000bf85340 */
[----:B------:R-:W-:-:S05]  /*32a0*/  IMAD R0, R0, 0x80, R244 ;  /* 0x0000008000007824 */ /* 0x000fca00078e02f4 */
[----:B------:R-:W-:Y:S02]  /*32b0*/  PLOP3.LUT P0, PT, PT, PT, UP4, 0x80, 0x0 ;  /* 0x000000000000781c */ /* 0x000fe40003f0f048 */
[----:B------:R-:W-:-:S03]  /*32c0*/  IADD3 R6, R247, -UR38, -R0 ;  /* 0x80000026f7067c10 */ /* 0x000fc6000fffe800 */
[----:B------:R-:W-:Y:S02]  /*32d0*/  @UP4 UIMAD UR4, UR52, UR34, URZ ;  /* 0x00000022340442a4 */ /* 0x000fe4000f8e023f */
[----:B------:R-:W-:Y:S01]  /*32e0*/  @UP4 UMOV UR30, UR47 ;  /* 0x0000002f001e4c82 */ /* 0x000fe20008000000 */
[----:B------:R-:W-:-:S04]  /*32f0*/  DEPBAR.LE SB0, 0x1 ;  /* 0x000080400000791a */ /* 0x000fc80000000000 */
[----:B------:R-:W-:Y:S01]  /*3300*/  BAR.SYNC.DEFER_BLOCKING 0x0 ;  /* 0x0000000000007b1d */ /* 0x000fe20000010000 */
[----:B------:R-:W-:Y:S01]  /*3310*/  @UP4 UIMAD UR35, UR43, UR35, UR4 ;  /* 0x000000232b2342a4 */ /* 0x000fe2000f8e0204 */
[----:B------:R-:W-:Y:S01]  /*3320*/  IMAD.MOV.U32 R167, RZ, RZ, 0x20 ;  /* 0x00000020ffa77424 */ /* 0x000fe200078e00ff */
[----:B------:R-:W-:Y:S01]  /*3330*/  PLOP3.LUT P3, PT, PT, PT, UP0, 0x40, 0x0 ;  /* 0x000000000000781c */ /* 0x000fe20003f6e808 */
[----:B------:R-:W-:Y:S02]  /*3340*/  UIADD3 UR4, UR37, 0x80, URZ ;  /* 0x0000008025047890 */ /* 0x000fe4000fffe03f */
[----:B------:R-:W-:Y:S02]  /*3350*/  @UP4 UMOV UR31, UR7 ;  /* 0x00000007001f4c82 */ /* 0x000fe40008000000 */
[----:B------:R-:W-:-:S04]  /*3360*/  @UP4 UIMAD.WIDE.U32 UR30, UR43, UR34, UR30 ;  /* 0x000000222b1e42a5 */ /* 0x000fc8000f8e001e */
[----:B------:R-:W-:Y:S02]  /*3370*/  @UP4 UIADD3 UR35, UR31, UR35, URZ ;  /* 0x000000231f234290 */ /* 0x000fe4000fffe03f */
[----:B------:R-:W-:-:S04]  /*3380*/  @UP4 ULEA UR32, UP3, UR30, UR32, 0x2 ;  /* 0x000000201e204291 */ /* 0x000fc8000f86103f */
[----:B------:R-:W-:Y:S02]  /*3390*/  @UP4 ULEA.HI.X UR33, UR30, UR33, UR35, 0x2, UP3 ;  /* 0x000000211e214291 */ /* 0x000fe400098f1423 */
[----:B------:R-:W-:Y:S01]  /*33a0*/  IMAD.U32 R4, RZ, RZ, UR32 ;  /* 0x00000020ff047e24 */ /* 0x000fe2000f8e00ff */
[----:B------:R-:W2:Y:S01]  /*33b0*/  @P0 MUFU.RCP R0, c[0x0][0x238] ;  /* 0x00008e0000000b08 */ /* 0x000ea20000001000 */
[----:B------:R-:W-:Y:S01]  /*33c0*/  PLOP3.LUT P2, PT, PT, PT, UP0, 0x40, 0x0 ;  /* 0x000000000000781c */ /* 0x000fe20003f4e808 */
[----:B------:R-:W-:Y:S01]  /*33d0*/  IMAD.MOV.U32 R156, RZ, RZ, 0x40 ;  /* 0x00000040ff9c7424 */ /* 0x000fe200078e00ff */
[----:B------:R3:W4:Y:S01]  /*33e0*/  LDSM.16.M88.4 R124, [R163+0xa000] ;  /* 0x00a00000a37c783b */ /* 0x0007220000000200 */
[----:B------:R-:W-:Y:S02]  /*33f0*/  IMAD.U32 R5, RZ, RZ, UR33 ;  /* 0x00000021ff057e24 */ /* 0x000fe4000f8e00ff */
[----:B------:R-:W-:Y:S01]  /*3400*/  IMAD.SHL.U32 R159, R169, 0x2, RZ ;  /* 0x00000002a99f7824 */ /* 0x000fe200078e00ff */
[----:B------:R3:W1:Y:S01]  /*3410*/  LDSM.16.M88.4 R128, [R163+0xa800] ;  /* 0x00a80000a380783b */ /* 0x0006620000000200 */
[----:B------:R-:W-:Y:S01]  /*3420*/  IMAD.MOV.U32 R197, RZ, RZ, R181 ;  /* 0x000000ffffc57224 */ /* 0x000fe200078e00b5 */
[----:B------:R-:W-:Y:S01]  /*3430*/  CS2R R94, SRZ ;  /* 0x00000000005e7805 */ /* 0x000fe2000001ff00 */
[----:B------:R-:W-:Y:S01]  /*3440*/  IMAD R252, RZ, RZ, -UR56 ;  /* 0x80000038fffc7e24 */ /* 0x000fe2000f8e02ff */
[----:B------:R-:W2:Y:S01]  /*3450*/  @P0 LDG.E R4, [R4.64] ;  /* 0x0000000804040981 */ /* 0x000ea2000c1e1900 */
        /* <DEDUP_REMOVED lines=37> */
[----:B------:R-:W-:Y:S01]  /*36b0*/  IADD3 R242, R6, UR5, RZ ;  /* 0x0000000506f27c10 */ /* 0x000fe2000fffe0ff */
[C---:B------:R-:W-:Y:S01]  /*36c0*/  IMAD.SHL.U32 R240, R247.reuse, 0x4, RZ ;  /* 0x00000004f7f07824 */ /* 0x040fe200078e00ff */
[----:B------:R-:W-:Y:S01]  /*36d0*/  SHF.L.U64.HI R241, R247, 0x2, R11 ;  /* 0x00000002f7f17819 */ /* 0x000fe2000001020b */
[----:B------:R-:W-:-:S03]  /*36e0*/  UISETP.GE.AND UP3, UPT, UR4, UR5, UPT ;  /* 0x000000050400728c */ /* 0x000fc6000bf66270 */
[----:B------:R-:W-:Y:S01]  /*36f0*/  UMOV UR4, URZ ;  /* 0x0000003f00047c82 */ /* 0x000fe20008000000 */
[----:B--2---:R-:W-:Y:S01]  /*3700*/  @P0 FMUL.FTZ R4, R4, R0 ;  /* 0x0000000004040220 */ /* 0x004fe20000410000 */
[----:B-1----:R-:W-:-:S04]  /*3710*/  SHF.R.S32.HI R0, RZ, 0x1f, R2 ;  /* 0x0000001fff007819 */ /* 0x002fc80000011402 */
[----:B------:R-:W-:-:S04]  /*3720*/  LEA.HI R0, R0, R2, RZ, 0x4 ;  /* 0x0000000200007211 */ /* 0x000fc800078f20ff */
[----:B------:R-:W-:-:S05]  /*3730*/  LOP3.LUT R0, R0, 0xfffffff0, RZ, 0xc0, !PT ;  /* 0xfffffff000007812 */ /* 0x000fca00078ec0ff */
[----:B------:R-:W-:-:S05]  /*3740*/  IMAD.IADD R0, R2, 0x1, -R0 ;  /* 0x0000000102007824 */ /* 0x000fca00078e0a00 */
[----:B------:R-:W-:Y:S01]  /*3750*/  SHF.R.S32.HI R2, RZ, 0x1f, R0 ;  /* 0x0000001fff027819 */ /* 0x000fe20000011400 */
[----:B------:R-:W1:Y:S03]  /*3760*/  @P0 R2UR UR7, R4 ;  /* 0x00000000040703c2 */ /* 0x000e6600000e0000 */
[----:B------:R-:W-:-:S04]  /*3770*/  LEA.HI R2, R2, R0, RZ, 0x3 ;  /* 0x0000000002027211 */ /* 0x000fc800078f18ff */
[----:B------:R-:W-:-:S05]  /*3780*/  LOP3.LUT R2, R2, 0xfffffff8, RZ, 0xc0, !PT ;  /* 0xfffffff802027812 */ /* 0x000fca00078ec0ff */
[----:B------:R-:W-:Y:S01]  /*3790*/  IMAD.IADD R0, R0, 0x1, -R2 ;  /* 0x0000000100007824 */ /* 0x000fe200078e0a02 */
[----:B------:R-:W-:-:S04]  /*37a0*/  IADD3 R2, R169, 0x1000, RZ ;  /* 0x00001000a9027810 */ /* 0x000fc80007ffe0ff */
[C---:B------:R-:W-:Y:S02]  /*37b0*/  LOP3.LUT P0, RZ, R0.reuse, 0x2, RZ, 0xc0, !PT ;  /* 0x0000000200ff7812 */ /* 0x040fe4000780c0ff */
[----:B------:R-:W-:Y:S02]  /*37c0*/  LOP3.LUT P1, RZ, R0, 0x4, RZ, 0xc0, !PT ;  /* 0x0000000400ff7812 */ /* 0x000fe4000782c0ff */
[----:B------:R-:W-:Y:S02]  /*37d0*/  IADD3 R0, R168, 0x1000, RZ ;  /* 0x00001000a8007810 */ /* 0x000fe40007ffe0ff */
[----:B------:R-:W-:Y:S02]  /*37e0*/  SEL R2, R2, R169, P2 ;  /* 0x000000a902027207 */ /* 0x000fe40001000000 */
[----:B------:R-:W-:Y:S02]  /*37f0*/  SEL R0, R0, R168, P3 ;  /* 0x000000a800007207 */ /* 0x000fe40001800000 */
[----:B------:R-:W-:Y:S01]  /*3800*/  SEL R167, R167, 0xffffffe0, !P0 ;  /* 0xffffffe0a7a77807 */ /* 0x000fe20004000000 */
[----:B------:R-:W-:Y:S01]  /*3810*/  IMAD.SHL.U32 R158, R2, 0x2, RZ ;  /* 0x00000002029e7824 */ /* 0x000fe200078e00ff */
[----:B------:R-:W-:Y:S01]  /*3820*/  SEL R156, R156, 0xffffffc0, !P1 ;  /* 0xffffffc09c9c7807 */ /* 0x000fe20004800000 */
[----:B------:R-:W-:-:S02]  /*3830*/  IMAD.SHL.U32 R157, R0, 0x2, RZ ;  /* 0x00000002009d7824 */ /* 0x000fc400078e00ff */
[----:B------:R-:W-:Y:S02]  /*3840*/  IMAD.IADD R161, R160, 0x1, R167 ;  /* 0x00000001a0a17824 */ /* 0x000fe400078e02a7 */
[----:B------:R-:W-:Y:S01]  /*3850*/  IMAD.IADD R162, R167, 0x1, R159 ;  /* 0x00000001a7a27824 */ /* 0x000fe200078e029f */
[----:B-1-34-:R-:W-:Y:S02]  /*3860*/  @UP4 UMOV UR4, UR7 ;  /* 0x0000000700044c82 */ /* 0x01afe40008000000 */
.L_x_1313:
[----:B------:R-:W0:Y:S01]  /*3870*/  LDGDEPBAR ;  /* 0x00000000000079af */ /* 0x000e220000000000 */
[C---:B------:R-:W-:Y:S01]  /*3880*/  IADD3 R0, R158.reuse, R167, RZ ;  /* 0x000000a79e007210 */ /* 0x040fe20007ffe0ff */
[----:B------:R-:W-:Y:S01]  /*3890*/  UISETP.GE.AND UP0, UPT, UR6, 0x1, UPT ;  /* 0x000000010600788c */ /* 0x000fe2000bf06270 */
[----:B------:R-:W-:Y:S02]  /*38a0*/  MOV R2, UR6 ;  /* 0x0000000600027c02 */ /* 0x000fe40008000f00 */
[----:B------:R-:W-:Y:S02]  /*38b0*/  IADD3 R120, R158, R156, RZ ;  /* 0x0000009c9e787210 */ /* 0x000fe40007ffe0ff */
[----:B------:R-:W-:Y:S02]  /*38c0*/  LEA R2, R2, R242, 0x6 ;  /* 0x000000f202027211 */ /* 0x000fe400078e30ff */
[----:B------:R-:W-:Y:S02]  /*38d0*/  PLOP3.LUT P4, PT, PT, PT, UP3, 0x80, 0x0 ;  /* 0x000000000000781c */ /* 0x000fe40003f8f038 */
[C---:B------:R-:W-:Y:S02]  /*38e0*/  IADD3 R117, R2.reuse, -0x1, RZ ;  /* 0xffffffff02757810 */ /* 0x040fe40007ffe0ff */
[----:B------:R-:W-:Y:S02]  /*38f0*/  IABS R116, R2 ;  /* 0x0000000200747213 */ /* 0x000fe40000000000 */
[----:B------:R-:W-:Y:S02]  /*3900*/  ISETP.GE.AND P0, PT, R117, RZ, PT ;  /* 0x000000ff7500720c */ /* 0x000fe40003f06270 */
[----:B------:R-:W-:Y:S02]  /*3910*/  MOV R118, R116 ;  /* 0x0000007400767202 */ /* 0x000fe40000000f00 */
[C---:B------:R-:W-:Y:S02]  /*3920*/  IADD3 R116, R2.reuse, 0x8, RZ ;  /* 0x0000000802747810 */ /* 0x040fe40007ffe0ff */
[----:B------:R-:W-:Y:S01]  /*3930*/  I2F R178, R118 ;  /* 0x0000007600b27306 */ /* 0x000fe20000201400 */
[----:B------:R-:W-:Y:S02]  /*3940*/  IADD3 R121, R2, 0x7, RZ ;  /* 0x0000000702797810 */ /* 0x000fe40007ffe0ff */
[----:B------:R-:W-:Y:S02]  /*3950*/  ISETP.GE.AND P2, PT, R116, RZ, PT ;  /* 0x000000ff7400720c */ /* 0x000fe40003f46270 */
[C---:B------:R-:W-:Y:S02]  /*3960*/  IADD3 R172, R2.reuse, 0x20, RZ ;  /* 0x0000002002ac7810 */ /* 0x040fe40007ffe0ff */
[C---:B------:R-:W-:Y:S02]  /*3970*/  @!P0 IADD3 R117, -R2.reuse, 0x1, RZ ;  /* 0x0000000102758810 */ /* 0x040fe40007ffe1ff */
[----:B------:R-:W-:Y:S02]  /*3980*/  ISETP.GE.AND P0, PT, R121, RZ, PT ;  /* 0x000000ff7900720c */ /* 0x000fe40003f06270 */
[----:B------:R-:W-:Y:S01]  /*3990*/  I2F R177, R117 ;  /* 0x0000007500b17306 */ /* 0x000fe20000201400 */
[C---:B------:R-:W-:Y:S02]  /*39a0*/  IADD3 R171, R2.reuse, 0x1f, RZ ;  /* 0x0000001f02ab7810 */ /* 0x040fe40007ffe0ff */
[C---:B------:R-:W-:Y:S02]  /*39b0*/  IADD3 R170, R2.reuse, 0x28, RZ ;  /* 0x0000002802aa7810 */ /* 0x040fe40007ffe0ff */
[----:B------:R-:W-:Y:S02]  /*39c0*/  @!P2 IADD3 R116, -R2, -0x8, RZ ;  /* 0xfffffff80274a810 */ /* 0x000fe40007ffe1ff */
[----:B------:R-:W-:Y:S02]  /*39d0*/  ISETP.GE.AND P2, PT, R172, RZ, PT ;  /* 0x000000ffac00720c */ /* 0x000fe40003f46270 */
[----:B------:R-:W-:Y:S01]  /*39e0*/  PLOP3.LUT P5, PT, PT, PT, UP3, 0x80, 0x0 ;  /* 0x000000000000781c */ /* 0x000fe20003faf038 */
[----:B------:R-:W-:Y:S01]  /*39f0*/  I2F R180, R116 ;  /* 0x0000007400b47306 */ /* 0x000fe20000201400 */
[C---:B------:R-:W-:Y:S02]  /*3a00*/  @!P0 IADD3 R121, -R2.reuse, -0x7, RZ ;  /* 0xfffffff902798810 */ /* 0x040fe40007ffe1ff */
[----:B------:R-:W-:Y:S02]  /*3a10*/  ISETP.GE.AND P0, PT, R171, RZ, PT ;  /* 0x000000ffab00720c */ /* 0x000fe40003f06270 */
[----:B------:R-:W-:Y:S05]  /*3a20*/  PLOP3.LUT P6, PT, PT, PT, UP3, 0x80, 0x0 ;  /* 0x000000000000781c */ /* 0x000fea0003fcf038 */
[----:B------:R-:W-:Y:S01]  /*3a30*/  I2F R179, R121 ;  /* 0x0000007900b37306 */ /* 0x000fe20000201400 */
[----:B------:R-:W-:Y:S02]  /*3a40*/  @!P2 IADD3 R172, -R2, -0x20, RZ ;  /* 0xffffffe002aca810 */ /* 0x000fe40007ffe1ff */
[----:B------:R-:W-:Y:S03]  /*3a50*/  ISETP.GE.AND P2, PT, R170, RZ, PT ;  /* 0x000000ffaa00720c */ /* 0x000fe60003f46270 */
[C---:B------:R-:W-:Y:S04]  /*3a60*/  @!P0 IADD3 R171, -R2.reuse, -0x1f, RZ ;  /* 0xffffffe102ab8810 */ /* 0x040fe80007ffe1ff */
[----:B------:R1:W-:Y:S06]  /*3a70*/  I2F R176, R172 ;  /* 0x000000ac00b07306 */ /* 0x0003ec0000201400 */
[C---:B------:R-:W-:Y:S04]  /*3a80*/  @!P2 IADD3 R170, -R2.reuse, -0x28, RZ ;  /* 0xffffffd802aaa810 */ /* 0x040fe80007ffe1ff */
[----:B------:R2:W-:Y:S10]  /*3a90*/  I2F R175, R171 ;  /* 0x000000ab00af7306 */ /* 0x0005f40000201400 */
[----:B------:R3:W-:Y:S01]  /*3aa0*/  I2F R183, R170 ;  /* 0x000000aa00b77306 */ /* 0x0007e20000201400 */
[----:B-1----:R-:W-:Y:S04]  /*3ab0*/  IADD3 R172, R2, 0x27, RZ ;  /* 0x0000002702ac7810 */ /* 0x002fe80007ffe0ff */
[----:B------:R-:W-:Y:S02]  /*3ac0*/  ISETP.GE.AND P0, PT, R172, RZ, PT ;  /* 0x000000ffac00720c */ /* 0x000fe40003f06270 */
[C---:B--2---:R-:W-:Y:S11]  /*3ad0*/  IADD3 R171, R2.reuse, -0x9, RZ ;  /* 0xfffffff702ab7810 */ /* 0x044ff60007ffe0ff */
[C---:B------:R-:W-:Y:S02]  /*3ae0*/  @!P0 IADD3 R172, -R2.reuse, -0x27, RZ ;  /* 0xffffffd902ac8810 */ /* 0x040fe40007ffe1ff */
[C---:B---3--:R-:W-:Y:S02]  /*3af0*/  IADD3 R170, R2.reuse, -0x10, RZ ;  /* 0xfffffff002aa7810 */ /* 0x048fe40007ffe0ff */
[----:B------:R-:W-:Y:S01]  /*3b00*/  I2F R182, R172 ;  /* 0x000000ac00b67306 */ /* 0x000fe20000201400 */
        /* <DEDUP_REMOVED lines=11> */
[----:B------:R-:W-:Y:S01]  /*3bc0*/  LDSM.16.M88.4 R116, [R164+0x6000] ;  /* 0x00600000a474783b */ /* 0x000fe20000000200 */
[-C--:B------:R-:W-:Y:S08]  /*3bd0*/  HMMA.16816.F32.BF16 R12, R28, R18.reuse, RZ ;  /* 0x000000121c0c723c */ /* 0x080ff000000418ff */
[C---:B------:R-:W-:Y:S08]  /*3be0*/  HMMA.16816.F32.BF16 R16, R32.reuse, R18, RZ ;  /* 0x000000122010723c */ /* 0x040ff000000418ff */
[-C--:B---3--:R-:W-:Y:S08]  /*3bf0*/  HMMA.16816.F32.BF16 R20, R32, R100.reuse, RZ ;  /* 0x000000642014723c */ /* 0x088ff000000418ff */
[C---:B------:R-:W-:Y:S08]  /*3c00*/  HMMA.16816.F32.BF16 R24, R28.reuse, R100, RZ ;  /* 0x000000641c18723c */ /* 0x040ff000000418ff */
[-C--:B------:R-:W-:Y:S08]  /*3c10*/  HMMA.16816.F32.BF16 R28, R28, R102.reuse, RZ ;  /* 0x000000661c1c723c */ /* 0x080ff000000418ff */
[----:B------:R-:W-:Y:S01]  /*3c20*/  HMMA.16816.F32.BF16 R32, R32, R102, RZ ;  /* 0x000000662020723c */ /* 0x000fe200000418ff */
[----:B------:R-:W2:Y:S07]  /*3c30*/  LDSM.16.M88.4 R100, [R166+0x6800] ;  /* 0x00680000a664783b */ /* 0x000eae0000000200 */
[-C--:B----4-:R-:W-:Y:S08]  /*3c40*/  HMMA.16816.F32.BF16 R4, R104, R108.reuse, R4 ;  /* 0x0000006c6804723c */ /* 0x090ff00000041804 */
[C---:B-1----:R-:W-:Y:S08]  /*3c50*/  HMMA.16816.F32.BF16 R8, R112.reuse, R108, R8 ;  /* 0x0000006c7008723c */ /* 0x042ff00000041808 */
[-C--:B------:R-:W-:Y:S08]  /*3c60*/  HMMA.16816.F32.BF16 R12, R112, R110.reuse, R12 ;  /* 0x0000006e700c723c */ /* 0x080ff0000004180c */
[C---:B------:R-:W-:Y:S01]  /*3c70*/  HMMA.16816.F32.BF16 R16, R104.reuse, R110, R16 ;  /* 0x0000006e6810723c */ /* 0x040fe20000041810 */
[----:B------:R-:W1:Y:S08]  /*3c80*/  LDSM.16.M88.4 R108, [R120] ;  /* 0x00000000786c783b */ /* 0x000e700000000200 */
[----:B------:R-:W3:Y:S01]  /*3c90*/  LDSM.16.M88.4 R120, [R120+0x1000] ;  /* 0x001000007878783b */ /* 0x000ee20000000200 */
[-C--:B--2---:R-:W-:Y:S08]  /*3ca0*/  HMMA.16816.F32.BF16 R20, R104, R100.reuse, R20 ;  /* 0x000000646814723c */ /* 0x084ff00000041814 */
[C---:B------:R-:W-:Y:S08]  /*3cb0*/  HMMA.16816.F32.BF16 R24, R112.reuse, R100, R24 ;  /* 0x000000647018723c */ /* 0x040ff00000041818 */
[-C--:B------:R-:W-:Y:S07]  /*3cc0*/  HMMA.16816.F32.BF16 R28, R112, R102.reuse, R28 ;  /* 0x00000066701c723c */ /* 0x080fee000004181c */
[----:B------:R-:W-:Y:S01]  /*3cd0*/  IADD3 R112, R2, 0x18, RZ ;  /* 0x0000001802707810 */ /* 0x000fe20007ffe0ff */
[----:B------:R-:W-:Y:S01]  /*3ce0*/  HMMA.16816.F32.BF16 R32, R104, R102, R32 ;  /* 0x000000666820723c */ /* 0x000fe20000041820 */
[----:B------:R-:W2:Y:S03]  /*3cf0*/  LDSM.16.M88.4 R100, [R164+0x6800] ;  /* 0x00680000a464783b */ /* 0x000ea60000000200 */
[----:B------:R-:W-:Y:S03]  /*3d00*/  ISETP.GE.AND P2, PT, R112, RZ, PT ;  /* 0x000000ff7000720c */ /* 0x000fe60003f46270 */
[----:B------:R-:W-:Y:S01]  /*3d10*/  IADD3 R104, R2, 0x17, RZ ;  /* 0x0000001702687810 */ /* 0x000fe20007ffe0ff */
[-C--:B-1----:R-:W-:Y:S05]  /*3d20*/  HMMA.16816.F32.BF16 R4, R108, R116.reuse, R4 ;  /* 0x000000746c04723c */ /* 0x082fea0000041804 */
[----:B------:R-:W-:Y:S03]  /*3d30*/  ISETP.GE.AND P0, PT, R104, RZ, PT ;  /* 0x000000ff6800720c */ /* 0x000fe60003f06270 */
[C---:B---3--:R-:W-:Y:S04]  /*3d40*/  HMMA.16816.F32.BF16 R8, R120.reuse, R116, R8 ;  /* 0x000000747808723c */ /* 0x048fe80000041808 */
[C---:B------:R-:W-:Y:S03]  /*3d50*/  @!P2 IADD3 R112, -R2.reuse, -0x18, RZ ;  /* 0xffffffe80270a810 */ /* 0x040fe60007ffe1ff */
[C---:B------:R-:W-:Y:S01]  /*3d60*/  IADD3 R117, R2.reuse, -0x8, RZ ;  /* 0xfffffff802757810 */ /* 0x040fe20007ffe0ff */
[----:B------:R1:W-:Y:S01]  /*3d70*/  I2F R174, R112 ;  /* 0x0000007000ae7306 */ /* 0x0003e20000201400 */
[-C--:B------:R-:W-:Y:S03]  /*3d80*/  HMMA.16816.F32.BF16 R12, R120, R118.reuse, R12 ;  /* 0x00000076780c723c */ /* 0x080fe6000004180c */
[----:B------:R-:W-:Y:S02]  /*3d90*/  ISETP.GE.AND P2, PT, R117, RZ, PT ;  /* 0x000000ff7500720c */ /* 0x000fe40003f46270 */
[----:B------:R-:W-:Y:S02]  /*3da0*/  @!P0 IADD3 R104, -R2, -0x17, RZ ;  /* 0xffffffe902688810 */ /* 0x000fe40007ffe1ff */
[----:B------:R-:W-:Y:S01]  /*3db0*/  IADD3 R116, R0, R156, RZ ;  /* 0x0000009c00747210 */ /* 0x000fe20007ffe0ff */
[C---:B------:R-:W-:Y:S01]  /*3dc0*/  HMMA.16816.F32.BF16 R16, R108.reuse, R118, R16 ;  /* 0x000000766c10723c */ /* 0x040fe20000041810 */
[----:B------:R3:W-:Y:S03]  /*3dd0*/  I2F R173, R104 ;  /* 0x0000006800ad7306 */ /* 0x0007e60000201400 */
[----:B------:R-:W-:Y:S02]  /*3de0*/  ISETP.GE.AND P0, PT, R171, RZ, PT ;  /* 0x000000ffab00720c */ /* 0x000fe40003f06270 */
[C---:B------:R-:W-:Y:S02]  /*3df0*/  IADD3 R0, R2.reuse, -0x11, RZ ;  /* 0xffffffef02007810 */ /* 0x040fe40007ffe0ff */
[----:B------:R-:W-:Y:S01]  /*3e00*/  @!P2 IADD3 R117, -R2, 0x8, RZ ;  /* 0x000000080275a810 */ /* 0x000fe20007ffe1ff */
[-C--:B--2---:R-:W-:Y:S03]  /*3e10*/  HMMA.16816.F32.BF16 R20, R108, R100.reuse, R20 ;  /* 0x000000646c14723c */ /* 0x084fe60000041814 */
[----:B------:R2:W-:Y:S01]  /*3e20*/  I2F R172, R117 ;  /* 0x0000007500ac7306 */ /* 0x0005e20000201400 */
[----:B------:R-:W-:Y:S01]  /*3e30*/  ISETP.GE.AND P2, PT, R170, RZ, PT ;  /* 0x000000ffaa00720c */ /* 0x000fe20003f46270 */
[----:B-1----:R-:W-:Y:S01]  /*3e40*/  LDSM.16.M88.4 R112, [R165+0x6000] ;  /* 0x00600000a570783b */ /* 0x002fe20000000200 */
[C---:B------:R-:W-:Y:S02]  /*3e50*/  IADD3 R156, R2.reuse, 0x10, RZ ;  /* 0x00000010029c7810 */ /* 0x040fe40007ffe0ff */
[C---:B------:R-:W-:Y:S04]  /*3e60*/  HMMA.16816.F32.BF16 R24, R120.reuse, R100, R24 ;  /* 0x000000647818723c */ /* 0x040fe80000041818 */
[----:B------:R-:W-:Y:S02]  /*3e70*/  @!P0 IADD3 R171, -R2, 0x9, RZ ;  /* 0x0000000902ab8810 */ /* 0x000fe40007ffe1ff */
[----:B------:R-:W-:Y:S01]  /*3e80*/  ISETP.GE.AND P0, PT, R0, RZ, PT ;  /* 0x000000ff0000720c */ /* 0x000fe20003f06270 */
[----:B---3--:R-:W1:Y:S01]  /*3e90*/  LDSM.16.M88.4 R104, [R116] ;  /* 0x000000007468783b */ /* 0x008e620000000200 */
[-C--:B------:R-:W-:Y:S02]  /*3ea0*/  HMMA.16816.F32.BF16 R28, R120, R102.reuse, R28 ;  /* 0x00000066781c723c */ /* 0x080fe4000004181c */
[----:B------:R-:W-:Y:S02]  /*3eb0*/  I2F R171, R171 ;  /* 0x000000ab00ab7306 */ /* 0x000fe40000201400 */
[----:B------:R-:W-:Y:S02]  /*3ec0*/  @!P2 IADD3 R170, -R2, 0x10, RZ ;  /* 0x0000001002aaa810 */ /* 0x000fe40007ffe1ff */
[----:B------:R-:W-:Y:S02]  /*3ed0*/  ISETP.GE.AND P2, PT, R156, RZ, PT ;  /* 0x000000ff9c00720c */ /* 0x000fe40003f46270 */
[C---:B------:R-:W-:Y:S01]  /*3ee0*/  IADD3 R100, R2.reuse, -0x18, RZ ;  /* 0xffffffe802647810 */ /* 0x040fe20007ffe0ff */
[----:B------:R-:W-:Y:S01]  /*3ef0*/  HMMA.16816.F32.BF16 R32, R108, R102, R32 ;  /* 0x000000666c20723c */ /* 0x000fe20000041820 */
[----:B--2---:R-:W2:Y:S02]  /*3f00*/  LDSM.16.M88.4 R116, [R116+0x1000] ;  /* 0x001000007474783b */ /* 0x004ea40000000200 */
[----:B------:R-:W-:Y:S01]  /*3f10*/  I2F R170, R170 ;  /* 0x000000aa00aa7306 */ /* 0x000fe20000201400 */
[----:B------:R-:W-:Y:S02]  /*3f20*/  @!P0 IADD3 R0, -R2, 0x11, RZ ;  /* 0x0000001102008810 */ /* 0x000fe40007ffe1ff */
[----:B------:R-:W-:Y:S02]  /*3f30*/  ISETP.GE.AND P3, PT, R100, RZ, PT ;  /* 0x000000ff6400720c */ /* 0x000fe40003f66270 */
[----:B------:R-:W-:Y:S04]  /*3f40*/  MOV R111, 0x40 ;  /* 0x00000040006f7802 */ /* 0x000fe80000000f00 */
[C---:B------:R-:W-:Y:S01]  /*3f50*/  IADD3 R101, R2.reuse, 0xf, RZ ;  /* 0x0000000f02657810 */ /* 0x040fe20007ffe0ff */
[----:B------:R3:W-:Y:S01]  /*3f60*/  I2F R120, R0 ;  /* 0x0000000000787306 */ /* 0x0007e20000201400 */
[C---:B------:R-:W-:Y:S02]  /*3f70*/  @!P2 IADD3 R156, -R2.reuse, -0x10, RZ ;  /* 0xfffffff0029ca810 */ /* 0x040fe40007ffe1ff */
[----:B------:R-:W-:Y:S03]  /*3f80*/  ISETP.GE.AND P0, PT, R101, RZ, PT ;  /* 0x000000ff6500720c */ /* 0x000fe60003f06270 */
[----:B------:R-:W-:Y:S02]  /*3f90*/  @!P3 IADD3 R100, -R2, 0x18, RZ ;  /* 0x000000180264b810 */ /* 0x000fe40007ffe1ff */
[----:B-----5:R-:W-:Y:S02]  /*3fa0*/  FSETP.NEU.FTZ.AND P3, PT, R236, -INF , PT ;  /* 0xff800000ec00780b */ /* 0x020fe40003f7d000 */
[----:B------:R-:W-:Y:S06]  /*3fb0*/  I2F R102, R100 ;  /* 0x0000006400667306 */ /* 0x000fec0000201400 */
[C---:B------:R-:W-:Y:S01]  /*3fc0*/  @!P0 IADD3 R101, -R2.reuse, -0xf, RZ ;  /* 0xfffffff102658810 */ /* 0x040fe20007ffe1ff */
[-C--:B-1----:R-:W-:Y:S01]  /*3fd0*/  HMMA.16816.F32.BF16 R4, R104, R112.reuse, R4 ;  /* 0x000000706804723c */ /* 0x082fe20000041804 */
[----:B------:R-:W-:Y:S02]  /*3fe0*/  PLOP3.LUT P0, PT, PT, PT, UP3, 0x80, 0x0 ;  /* 0x000000000000781c */ /* 0x000fe40003f0f038 */
[----:B------:R-:W-:Y:S02]  /*3ff0*/  I2F R156, R156 ;  /* 0x0000009c009c7306 */ /* 0x000fe40000201400 */
[----:B---3--:R-:W-:Y:S04]  /*4000*/  IADD3 R0, R2, -0x19, RZ ;  /* 0xffffffe702007810 */ /* 0x008fe80007ffe0ff */
[----:B------:R-:W-:Y:S01]  /*4010*/  ISETP.GE.AND P2, PT, R0, RZ, PT ;  /* 0x000000ff0000720c */ /* 0x000fe20003f46270 */
[C---:B--2---:R-:W-:Y:S03]  /*4020*/  HMMA.16816.F32.BF16 R8, R116.reuse, R112, R8 ;  /* 0x000000707408723c */ /* 0x044fe60000041808 */
[----:B------:R-:W-:Y:S05]  /*4030*/  I2F R101, R101 ;  /* 0x0000006500657306 */ /* 0x000fea0000201400 */
[-C--:B------:R-:W-:Y:S04]  /*4040*/  HMMA.16816.F32.BF16 R12, R116, R114.reuse, R12 ;  /* 0x00000072740c723c */ /* 0x080fe8000004180c */
[----:B------:R-:W-:Y:S02]  /*4050*/  @!P2 IADD3 R0, -R2, 0x19, RZ ;  /* 0x000000190200a810 */ /* 0x000fe40007ffe1ff */
[----:B------:R-:W-:Y:S01]  /*4060*/  FMUL.FTZ R4, R4, c[0x0][0x2ec] ;  /* 0x0000bb0004047a20 */ /* 0x000fe20000410000 */
[----:B------:R-:W-:Y:S01]  /*4070*/  PLOP3.LUT P2, PT, PT, PT, UP3, 0x80, 0x0 ;  /* 0x000000000000781c */ /* 0x000fe20003f4f038 */
[----:B------:R-:W-:Y:S01]  /*4080*/  FMUL.FTZ R5, R5, c[0x0][0x2ec] ;  /* 0x0000bb0005057a20 */ /* 0x000fe20000410000 */
[----:B------:R-:W-:Y:S03]  /*4090*/  I2F R100, R0 ;  /* 0x0000000000647306 */ /* 0x000fe60000201400 */
[----:B------:R-:W-:Y:S01]  /*40a0*/  FMUL.FTZ R6, R6, c[0x0][0x2ec] ;  /* 0x0000bb0006067a20 */ /* 0x000fe20000410000 */
[C---:B------:R-:W-:Y:S04]  /*40b0*/  HMMA.16816.F32.BF16 R16, R104.reuse, R114, R16 ;  /* 0x000000726810723c */ /* 0x040fe80000041810 */
[----:B------:R-:W-:Y:S02]  /*40c0*/  FMUL.FTZ R7, R7, c[0x0][0x2ec] ;  /* 0x0000bb0007077a20 */ /* 0x000fe40000410000 */
[----:B------:R-:W-:Y:S01]  /*40d0*/  FMUL.FTZ R9, R9, c[0x0][0x2ec] ;  /* 0x0000bb0009097a20 */ /* 0x000fe20000410000 */
[----:B------:R-:W1:Y:S01]  /*40e0*/  MUFU.TANH R195, R4 ;  /* 0x0000000400c37308 */ /* 0x000e620000002400 */
[----:B------:R-:W-:Y:S04]  /*40f0*/  FMUL.FTZ R8, R8, c[0x0][0x2ec] ;  /* 0x0000bb0008087a20 */ /* 0x000fe80000410000 */
        /* <DEDUP_REMOVED lines=12> */
[----:B-1----:R-:W-:Y:S05]  /*41c0*/  FFMA.FTZ R2, R178, -UR4, R195 ;  /* 0x80000004b2027c23 */ /* 0x002fea00080100c3 */
[----:B------:R-:W1:Y:S01]  /*41d0*/  MUFU.TANH R216, R6 ;  /* 0x0000000600d87308 */ /* 0x000e620000002400 */
[----:B--2---:R-:W-:Y:S04]  /*41e0*/  MOV R9, UR28 ;  /* 0x0000001c00097c02 */ /* 0x004fe80008000f00 */
[----:B------:R-:W-:Y:S05]  /*41f0*/  LEA R9, R9, R244, 0x7 ;  /* 0x000000f409097211 */ /* 0x000fea00078e38ff */
[----:B------:R2:W-:Y:S01]  /*4200*/  MUFU.TANH R215, R7 ;  /* 0x0000000700d77308 */ /* 0x0005e20000002400 */
[C---:B------:R-:W-:Y:S02]  /*4210*/  @P4 ISETP.GE.AND P4, PT, R9.reuse, UR5, PT ;  /* 0x0000000509004c0c */ /* 0x040fe4000bf86270 */
[----:B------:R-:W-:Y:S02]  /*4220*/  @P0 IADD3 R0, R9, 0x1, RZ ;  /* 0x0000000109000810 */ /* 0x000fe40007ffe0ff */
[----:B------:R-:W-:Y:S02]  /*4230*/  PLOP3.LUT P0, PT, PT, PT, UP3, 0x80, 0x0 ;  /* 0x000000000000781c */ /* 0x000fe40003f0f038 */
[----:B------:R-:W-:Y:S01]  /*4240*/  @P5 ISETP.GE.AND P5, PT, R0, UR5, PT ;  /* 0x0000000500005c0c */ /* 0x000fe2000bfa6270 */
[----:B---3--:R-:W-:Y:S02]  /*4250*/  FFMA.FTZ R0, R177, -UR4, R194 ;  /* 0x80000004b1007c23 */ /* 0x008fe400080100c2 */
[----:B------:R3:W4:Y:S04]  /*4260*/  MUFU.TANH R228, R8 ;  /* 0x0000000800e47308 */ /* 0x0007280000002400 */
[----:B------:R-:W-:Y:S02]  /*4270*/  @P2 FSEL R2, R2, -INF , !P4 ;  /* 0xff80000002022808 */ /* 0x000fe40006000000 */
[----:B------:R-:W-:Y:S04]  /*4280*/  PLOP3.LUT P2, PT, PT, PT, UP3, 0x80, 0x0 ;  /* 0x000000000000781c */ /* 0x000fe80003f4f038 */
[----:B------:R1:W1:Y:S01]  /*4290*/  MUFU.TANH R238, R10 ;  /* 0x0000000a00ee7308 */ /* 0x0002620000002400 */
[----:B------:R-:W-:Y:S02]  /*42a0*/  @P0 FSEL R0, R0, -INF , !P5 ;  /* 0xff80000000000808 */ /* 0x000fe40006800000 */
[----:B------:R-:W-:Y:S01]  /*42b0*/  PLOP3.LUT P0, PT, PT, PT, UP3, 0x80, 0x0 ;  /* 0x000000000000781c */ /* 0x000fe20003f0f038 */
[----:B--2---:R-:W2:Y:S06]  /*42c0*/  LDSM.16.M88.4 R4, [R165+0x6800] ;  /* 0x00680000a504783b */ /* 0x004eac0000000200 */
[----:B------:R-:W-:Y:S01]  /*42d0*/  MUFU.TANH R237, R11 ;  /* 0x0000000b00ed7308 */ /* 0x000fe20000002400 */
[----:B---3--:R-:W-:Y:S05]  /*42e0*/  FMUL.FTZ R8, R236, 1.4426950216293334961 ;  /* 0x3fb8aa3bec087820 */ /* 0x008fea0000410000 */
[----:B------:R-:W-:Y:S04]  /*42f0*/  FSEL R8, R8, RZ, P3 ;  /* 0x000000ff08087208 */ /* 0x000fe80001800000 */
[----:B------:R-:W-:Y:S01]  /*4300*/  MUFU.TANH R223, R13 ;  /* 0x0000000d00df7308 */ /* 0x000fe20000002400 */
[C---:B------:R-:W-:Y:S01]  /*4310*/  FSETP.NEU.FTZ.AND P3, PT, R235.reuse, -INF , PT ;  /* 0xff800000eb00780b */ /* 0x040fe20003f7d000 */
[--C-:B------:R-:W-:Y:S02]  /*4320*/  FFMA.FTZ R2, R2, c[0x0][0x23c], -R8.reuse ;  /* 0x00008f0002027a23 */ /* 0x100fe40000010808 */
[----:B------:R-:W-:Y:S02]  /*4330*/  FFMA.FTZ R0, R0, c[0x0][0x23c], -R8 ;  /* 0x00008f0000007a23 */ /* 0x000fe40000010808 */
[----:B-1----:R-:W-:Y:S04]  /*4340*/  FMUL.FTZ R10, R235, 1.4426950216293334961 ;  /* 0x3fb8aa3beb0a7820 */ /* 0x002fe80000410000 */
[----:B------:R1:W-:Y:S10]  /*4350*/  MUFU.EX2 R114, R2 ;  /* 0x0000000200727308 */ /* 0x0003f40000000800 */
[----:B------:R-:W-:Y:S01]  /*4360*/  MUFU.TANH R225, R12 ;  /* 0x0000000c00e17308 */ /* 0x000fe20000002400 */
[-C--:B--2---:R-:W-:Y:S09]  /*4370*/  HMMA.16816.F32.BF16 R20, R104, R4.reuse, R20 ;  /* 0x000000046814723c */ /* 0x084ff20000041814 */
[----:B------:R2:W-:Y:S01]  /*4380*/  MUFU.EX2 R112, R0 ;  /* 0x0000000000707308 */ /* 0x0005e20000000800 */
[C---:B------:R-:W-:Y:S04]  /*4390*/  HMMA.16816.F32.BF16 R24, R116.reuse, R4, R24 ;  /* 0x000000047418723c */ /* 0x040fe80000041818 */
[----:B-1----:R-:W-:Y:S03]  /*43a0*/  FFMA.FTZ R2, R180, -UR4, R216 ;  /* 0x80000004b4027c23 */ /* 0x002fe600080100d8 */
[----:B------:R-:W-:Y:S02]  /*43b0*/  FSEL R4, R10, RZ, P3 ;  /* 0x000000ff0a047208 */ /* 0x000fe40001800000 */
[----:B------:R-:W-:Y:S03]  /*43c0*/  MUFU.TANH R231, R15 ;  /* 0x0000000f00e77308 */ /* 0x000fe60000002400 */
[----:B------:R-:W-:Y:S01]  /*43d0*/  @P2 FSEL R2, R2, -INF , !P4 ;  /* 0xff80000002022808 */ /* 0x000fe20006000000 */
[-C--:B------:R-:W-:Y:S01]  /*43e0*/  HMMA.16816.F32.BF16 R28, R116, R6.reuse, R28 ;  /* 0x00000006741c723c */ /* 0x080fe2000004181c */
[----:B------:R-:W-:Y:S02]  /*43f0*/  PLOP3.LUT P2, PT, PT, PT, UP3, 0x80, 0x0 ;  /* 0x000000000000781c */ /* 0x000fe40003f4f038 */
[----:B----4-:R-:W-:Y:S01]  /*4400*/  FFMA.FTZ R5, R176, -UR4, R228 ;  /* 0x80000004b0057c23 */ /* 0x010fe200080100e4 */
[----:B------:R-:W-:Y:S01]  /*4410*/  FSETP.NEU.FTZ.AND P3, PT, R233, -INF , PT ;  /* 0xff800000e900780b */ /* 0x000fe20003f7d000 */
[----:B------:R-:W-:Y:S02]  /*4420*/  FFMA.FTZ R2, R2, c[0x0][0x23c], -R4 ;  /* 0x00008f0002027a23 */ /* 0x000fe40000010804 */
[----:B------:R-:W-:Y:S01]  /*4430*/  FFMA.FTZ R10, R183, -UR4, R238 ;  /* 0x80000004b70a7c23 */ /* 0x000fe200080100ee */
[----:B------:R-:W-:Y:S01]  /*4440*/  MUFU.TANH R232, R14 ;  /* 0x0000000e00e87308 */ /* 0x000fe20000002400 */
[----:B------:R-:W-:Y:S04]  /*4450*/  HMMA.16816.F32.BF16 R32, R104, R6, R32 ;  /* 0x000000066820723c */ /* 0x000fe80000041820 */
[----:B--2---:R-:W-:Y:S01]  /*4460*/  FFMA.FTZ R0, R179, -UR4, R215 ;  /* 0x80000004b3007c23 */ /* 0x004fe200080100d7 */
[----:B------:R-:W-:Y:S01]  /*4470*/  @P2 FSEL R5, R5, -INF , !P4 ;  /* 0xff80000005052808 */ /* 0x000fe20006000000 */
[----:B------:R-:W-:Y:S01]  /*4480*/  FMUL.FTZ R21, R21, c[0x0][0x2ec] ;  /* 0x0000bb0015157a20 */ /* 0x000fe20000410000 */
[----:B------:R-:W-:Y:S01]  /*4490*/  PLOP3.LUT P2, PT, PT, PT, UP3, 0x80, 0x0 ;  /* 0x000000000000781c */ /* 0x000fe20003f4f038 */
[----:B------:R-:W-:Y:S01]  /*44a0*/  FMUL.FTZ R20, R20, c[0x0][0x2ec] ;  /* 0x0000bb0014147a20 */ /* 0x000fe20000410000 */
[----:B------:R1:W-:Y:S03]  /*44b0*/  MUFU.EX2 R113, R2 ;  /* 0x0000000200717308 */ /* 0x0003e60000000800 */
[----:B------:R-:W-:Y:S01]  /*44c0*/  @P0 FSEL R0, R0, -INF , !P5 ;  /* 0xff80000000000808 */ /* 0x000fe20006800000 */
[----:B------:R-:W-:Y:S01]  /*44d0*/  FMUL.FTZ R23, R23, c[0x0][0x2ec] ;  /* 0x0000bb0017177a20 */ /* 0x000fe20000410000 */
[----:B------:R-:W-:Y:S01]  /*44e0*/  PLOP3.LUT P0, PT, PT, PT, UP3, 0x80, 0x0 ;  /* 0x000000000000781c */ /* 0x000fe20003f0f038 */
[----:B------:R-:W-:Y:S02]  /*44f0*/  FMUL.FTZ R28, R28, c[0x0][0x2ec] ;  /* 0x0000bb001c1c7a20 */ /* 0x000fe40000410000 */
[----:B------:R-:W-:Y:S02]  /*4500*/  FFMA.FTZ R0, R0, c[0x0][0x23c], -R4 ;  /* 0x00008f0000007a23 */ /* 0x000fe40000010804 */
[----:B------:R-:W-:Y:S01]  /*4510*/  MUFU.TANH R199, R16 ;  /* 0x0000001000c77308 */ /* 0x000fe20000002400 */
[----:B------:R-:W-:Y:S01]  /*4520*/  FMUL.FTZ R29, R29, c[0x0][0x2ec] ;  /* 0x0000bb001d1d7a20 */ /* 0x000fe20000410000 */
[----:B------:R-:W-:Y:S01]  /*4530*/  @P2 FSEL R10, R10, -INF , !P4 ;  /* 0xff8000000a0a2808 */ /* 0x000fe20006000000 */
[----:B------:R-:W-:Y:S01]  /*4540*/  FMUL.FTZ R30, R30, c[0x0][0x2ec] ;  /* 0x0000bb001e1e7a20 */ /* 0x000fe20000410000 */
[----:B------:R-:W-:Y:S01]  /*4550*/  PLOP3.LUT P2, PT, PT, PT, UP3, 0x80, 0x0 ;  /* 0x000000000000781c */ /* 0x000fe20003f4f038 */
[----:B------:R-:W-:Y:S01]  /*4560*/  FMUL.FTZ R32, R32, c[0x0][0x2ec] ;  /* 0x0000bb0020207a20 */ /* 0x000fe20000410000 */
[----:B------:R-:W-:Y:S01]  /*4570*/  PLOP3.LUT P4, PT, PT, PT, UP3, 0x80, 0x0 ;  /* 0x000000000000781c */ /* 0x000fe20003f8f038 */
[----:B------:R-:W-:Y:S02]  /*4580*/  FMUL.FTZ R33, R33, c[0x0][0x2ec] ;  /* 0x0000bb0021217a20 */ /* 0x000fe40000410000 */
[----:B------:R-:W-:Y:S01]  /*4590*/  FMUL.FTZ R34, R34, c[0x0][0x2ec] ;  /* 0x0000bb0022227a20 */ /* 0x000fe20000410000 */
[----:B------:R2:W-:Y:S01]  /*45a0*/  MUFU.EX2 R209, R0 ;  /* 0x0000000000d17308 */ /* 0x0005e20000000800 */
[----:B------:R-:W-:Y:S02]  /*45b0*/  FMUL.FTZ R35, R35, c[0x0][0x2ec] ;  /* 0x0000bb0023237a20 */ /* 0x000fe40000410000 */
[----:B------:R-:W-:Y:S02]  /*45c0*/  FMUL.FTZ R31, R31, c[0x0][0x2ec] ;  /* 0x0000bb001f1f7a20 */ /* 0x000fe40000410000 */
[----:B-1----:R-:W-:Y:S02]  /*45d0*/  FMUL.FTZ R2, R233, 1.4426950216293334961 ;  /* 0x3fb8aa3be9027820 */ /* 0x002fe40000410000 */
[----:B------:R-:W-:Y:S02]  /*45e0*/  FMUL.FTZ R22, R22, c[0x0][0x2ec] ;  /* 0x0000bb0016167a20 */ /* 0x000fe40000410000 */
[----:B------:R-:W-:Y:S01]  /*45f0*/  FMUL.FTZ R25, R25, c[0x0][0x2ec] ;  /* 0x0000bb0019197a20 */ /* 0x000fe20000410000 */
[----:B------:R-:W1:Y:S01]  /*4600*/  MUFU.TANH R198, R17 ;  /* 0x0000001100c67308 */ /* 0x000e620000002400 */
[----:B------:R-:W-:Y:S01]  /*4610*/  FSEL R2, R2, RZ, P3 ;  /* 0x000000ff02027208 */ /* 0x000fe20001800000 */
[----:B------:R-:W-:Y:S01]  /*4620*/  FMUL.FTZ R24, R24, c[0x0][0x2ec] ;  /* 0x0000bb0018187a20 */ /* 0x000fe20000410000 */
[----:B------:R-:W-:Y:S01]  /*4630*/  FSETP.NEU.FTZ.AND P3, PT, R234, -INF , PT ;  /* 0xff800000ea00780b */ /* 0x000fe20003f7d000 */
[----:B------:R-:W-:Y:S02]  /*4640*/  FMUL.FTZ R26, R26, c[0x0][0x2ec] ;  /* 0x0000bb001a1a7a20 */ /* 0x000fe40000410000 */
[--C-:B------:R-:W-:Y:S02]  /*4650*/  FFMA.FTZ R5, R5, c[0x0][0x23c], -R2.reuse ;  /* 0x00008f0005057a23 */ /* 0x100fe40000010802 */
[----:B------:R-:W-:Y:S02]  /*4660*/  FMUL.FTZ R27, R27, c[0x0][0x2ec] ;  /* 0x0000bb001b1b7a20 */ /* 0x000fe40000410000 */
[----:B------:R3:W-:Y:S01]  /*4670*/  MUFU.EX2 R222, R5 ;  /* 0x0000000500de7308 */ /* 0x0007e20000000800 */
[----:B--2---:R-:W-:Y:S05]  /*4680*/  FFMA.FTZ R0, R175, -UR4, R227 ;  /* 0x80000004af007c23 */ /* 0x004fea00080100e3 */
[----:B------:R-:W-:Y:S04]  /*4690*/  @P0 FSEL R0, R0, -INF , !P5 ;  /* 0xff80000000000808 */ /* 0x000fe80006800000 */
[----:B------:R-:W-:Y:S01]  /*46a0*/  MUFU.TANH R203, R19 ;  /* 0x0000001300cb7308 */ /* 0x000fe20000002400 */
[----:B------:R-:W-:Y:S01]  /*46b0*/  PLOP3.LUT P0, PT, PT, PT, UP3, 0x80, 0x0 ;  /* 0x000000000000781c */ /* 0x000fe20003f0f038 */
[----:B------:R-:W-:Y:S02]  /*46c0*/  FFMA.FTZ R11, R0, c[0x0][0x23c], -R2 ;  /* 0x00008f00000b7a23 */ /* 0x000fe40000010802 */
[----:B-1----:R-:W-:Y:S06]  /*46d0*/  FFMA.FTZ R7, R171, -UR4, R198 ;  /* 0x80000004ab077c23 */ /* 0x002fec00080100c6 */
[----:B------:R-:W1:Y:S01]  /*46e0*/  MUFU.TANH R205, R18 ;  /* 0x0000001200cd7308 */ /* 0x000e620000002400 */
[----:B---3--:R-:W-:Y:S05]  /*46f0*/  FMUL.FTZ R5, R234, 1.4426950216293334961 ;  /* 0x3fb8aa3bea057820 */ /* 0x008fea0000410000 */
[----:B------:R-:W-:Y:S04]  /*4700*/  FSEL R0, R5, RZ, P3 ;  /* 0x000000ff05007208 */ /* 0x000fe80001800000 */
[----:B------:R-:W-:Y:S01]  /*4710*/  MUFU.TANH R200, R21 ;  /* 0x0000001500c87308 */ /* 0x000fe20000002400 */
[----:B------:R-:W-:Y:S01]  /*4720*/  FFMA.FTZ R5, R182, -UR4, R237 ;  /* 0x80000004b6057c23 */ /* 0x000fe200080100ed */
[----:B------:R-:W-:Y:S01]  /*4730*/  PLOP3.LUT P3, PT, PT, PT, UP3, 0x80, 0x0 ;  /* 0x000000000000781c */ /* 0x000fe20003f6f038 */
[--C-:B------:R-:W-:Y:S03]  /*4740*/  FFMA.FTZ R10, R10, c[0x0][0x23c], -R0.reuse ;  /* 0x00008f000a0a7a23 */ /* 0x100fe60000010800 */
[----:B------:R-:W-:Y:S02]  /*4750*/  @P0 FSEL R5, R5, -INF , !P5 ;  /* 0xff80000005050808 */ /* 0x000fe40006800000 */
[----:B------:R-:W-:Y:S02]  /*4760*/  PLOP3.LUT P0, PT, PT, PT, UP3, 0x80, 0x0 ;  /* 0x000000000000781c */ /* 0x000fe40003f0f038 */
[----:B------:R2:W-:Y:S01]  /*4770*/  MUFU.EX2 R230, R10 ;  /* 0x0000000a00e67308 */ /* 0x0005e20000000800 */
[----:B------:R-:W-:Y:S01]  /*4780*/  FFMA.FTZ R5, R5, c[0x0][0x23c], -R0 ;  /* 0x00008f0005057a23 */ /* 0x000fe20000010800 */
[----:B------:R-:W-:Y:S01]  /*4790*/  PLOP3.LUT P5, PT, PT, PT, UP3, 0x80, 0x0 ;  /* 0x000000000000781c */ /* 0x000fe20003faf038 */
[----:B-1----:R-:W-:Y:S07]  /*47a0*/  FFMA.FTZ R6, R178, -UR4, R205 ;  /* 0x80000004b2067c23 */ /* 0x002fee00080100cd */
[----:B------:R1:W-:Y:S10]  /*47b0*/  MUFU.EX2 R229, R5 ;  /* 0x0000000500e57308 */ /* 0x0003f40000000800 */
[----:B------:R-:W-:Y:S01]  /*47c0*/  MUFU.TANH R202, R28 ;  /* 0x0000001c00ca7308 */ /* 0x000fe20000002400 */
[----:B--2---:R-:W-:Y:S09]  /*47d0*/  FFMA.FTZ R10, R174, -UR4, R225 ;  /* 0x80000004ae0a7c23 */ /* 0x004ff200080100e1 */
[----:B------:R-:W2:Y:S01]  /*47e0*/  MUFU.TANH R196, R20 ;  /* 0x0000001400c47308 */ /* 0x000ea20000002400 */
[----:B-1----:R-:W-:Y:S02]  /*47f0*/  @P2 IADD3 R5, R9, 0x8, RZ ;  /* 0x0000000809052810 */ /* 0x002fe40007ffe0ff */
[----:B------:R-:W-:Y:S02]  /*4800*/  PLOP3.LUT P2, PT, PT, PT, UP3, 0x80, 0x0 ;  /* 0x000000000000781c */ /* 0x000fe40003f4f038 */
[----:B------:R-:W-:Y:S02]  /*4810*/  @P5 ISETP.GE.AND P5, PT, R5, UR5, PT ;  /* 0x0000000505005c0c */ /* 0x000fe4000bfa6270 */
[----:B------:R-:W-:Y:S03]  /*4820*/  @P0 IADD3 R5, R9, 0x9, RZ ;  /* 0x0000000909050810 */ /* 0x000fe60007ffe0ff */
[----:B------:R-:W1:Y:S01]  /*4830*/  MUFU.TANH R204, R23 ;  /* 0x0000001700cc7308 */ /* 0x000e620000002400 */
[----:B------:R-:W-:Y:S02]  /*4840*/  PLOP3.LUT P0, PT, PT, PT, UP3, 0x80, 0x0 ;  /* 0x000000000000781c */ /* 0x000fe40003f0f038 */
[----:B------:R-:W-:Y:S01]  /*4850*/  @P6 ISETP.GE.AND P6, PT, R5, UR5, PT ;  /* 0x0000000505006c0c */ /* 0x000fe2000bfc6270 */
[----:B------:R-:W-:Y:S04]  /*4860*/  FFMA.FTZ R5, R173, -UR4, R223 ;  /* 0x80000004ad057c23 */ /* 0x000fe800080100df */
[----:B------:R-:W-:Y:S02]  /*4870*/  @P2 FSEL R10, R10, -INF , !P5 ;  /* 0xff8000000a0a2808 */ /* 0x000fe40006800000 */
[----:B------:R-:W-:Y:S01]  /*4880*/  MUFU.TANH R201, R29 ;  /* 0x0000001d00c97308 */ /* 0x000fe20000002400 */
[----:B------:R-:W-:Y:S02]  /*4890*/  PLOP3.LUT P2, PT, PT, PT, UP3, 0x80, 0x0 ;  /* 0x000000000000781c */ /* 0x000fe40003f4f038 */
[--C-:B------:R-:W-:Y:S03]  /*48a0*/  FFMA.FTZ R10, R10, c[0x0][0x23c], -R2.reuse ;  /* 0x00008f000a0a7a23 */ /* 0x100fe60000010802 */
[----:B------:R-:W-:Y:S02]  /*48b0*/  @P0 FSEL R5, R5, -INF , !P6 ;  /* 0xff80000005050808 */ /* 0x000fe40007000000 */
[----:B------:R-:W-:Y:S03]  /*48c0*/  PLOP3.LUT P0, PT, PT, PT, UP3, 0x80, 0x0 ;  /* 0x000000000000781c */ /* 0x000fe60003f0f038 */
[----:B------:R-:W-:Y:S01]  /*48d0*/  FFMA.FTZ R5, R5, c[0x0][0x23c], -R2 ;  /* 0x00008f0005057a23 */ /* 0x000fe20000010802 */
[----:B------:R3:W-:Y:S10]  /*48e0*/  MUFU.EX2 R212, R10 ;  /* 0x0000000a00d47308 */ /* 0x0007f40000000800 */
[----:B------:R4:W-:Y:S10]  /*48f0*/  MUFU.EX2 R207, R5 ;  /* 0x0000000500cf7308 */ /* 0x0009f40000000800 */
[----:B------:R-:W-:Y:S01]  /*4900*/  MUFU.TANH R218, R30 ;  /* 0x0000001e00da7308 */ /* 0x000fe20000002400 */
[----:B---3--:R-:W-:Y:S05]  /*4910*/  FFMA.FTZ R10, R176, -UR4, R232 ;  /* 0x80000004b00a7c23 */ /* 0x008fea00080100e8 */
[----:B------:R-:W-:Y:S04]  /*4920*/  @P2 FSEL R10, R10, -INF , !P5 ;  /* 0xff8000000a0a2808 */ /* 0x000fe80006800000 */
[----:B------:R-:W-:Y:S01]  /*4930*/  MUFU.TANH R117, R32 ;  /* 0x0000002000757308 */ /* 0x000fe20000002400 */
[----:B------:R-:W-:Y:S01]  /*4940*/  PLOP3.LUT P2, PT, PT, PT, UP3, 0x80, 0x0 ;  /* 0x000000000000781c */ /* 0x000fe20003f4f038 */
[----:B----4-:R-:W-:Y:S02]  /*4950*/  FFMA.FTZ R5, R175, -UR4, R231 ;  /* 0x80000004af057c23 */ /* 0x010fe400080100e7 */
[--C-:B------:R-:W-:Y:S03]  /*4960*/  FFMA.FTZ R10, R10, c[0x0][0x23c], -R0.reuse ;  /* 0x00008f000a0a7a23 */ /* 0x100fe60000010800 */
[----:B------:R-:W-:Y:S03]  /*4970*/  @P0 FSEL R5, R5, -INF , !P6 ;  /* 0xff80000005050808 */ /* 0x000fe60007000000 */
[----:B------:R-:W-:Y:S01]  /*4980*/  MUFU.TANH R118, R33 ;  /* 0x0000002100767308 */ /* 0x000fe20000002400 */
[----:B------:R-:W-:Y:S01]  /*4990*/  PLOP3.LUT P0, PT, PT, PT, UP3, 0x80, 0x0 ;  /* 0x000000000000781c */ /* 0x000fe20003f0f038 */
[----:B------:R-:W-:Y:S08]  /*49a0*/  FFMA.FTZ R5, R5, c[0x0][0x23c], -R0 ;  /* 0x00008f0005057a23 */ /* 0x000ff00000010800 */
[----:B------:R3:W-:Y:S04]  /*49b0*/  MUFU.EX2 R219, R5 ;  /* 0x0000000500db7308 */ /* 0x0007e80000000800 */
[----:B------:R-:W-:Y:S02]  /*49c0*/  @P0 FSEL R7, R7, -INF , !P6 ;  /* 0xff80000007070808 */ /* 0x000fe40007000000 */
[----:B------:R-:W-:Y:S03]  /*49d0*/  PLOP3.LUT P0, PT, PT, PT, UP3, 0x80, 0x0 ;  /* 0x000000000000781c */ /* 0x000fe60003f0f038 */
[--C-:B------:R-:W-:Y:S01]  /*49e0*/  FFMA.FTZ R7, R7, c[0x0][0x23c], -R8.reuse ;  /* 0x00008f0007077a23 */ /* 0x100fe20000010808 */
[----:B------:R-:W-:Y:S10]  /*49f0*/  MUFU.TANH R176, R34 ;  /* 0x0000002200b07308 */ /* 0x000ff40000002400 */
[----:B------:R-:W-:Y:S01]  /*4a00*/  MUFU.TANH R175, R35 ;  /* 0x0000002300af7308 */ /* 0x000fe20000002400 */
[----:B---3--:R-:W-:Y:S05]  /*4a10*/  FFMA.FTZ R5, R172, -UR4, R199 ;  /* 0x80000004ac057c23 */ /* 0x008fea00080100c7 */
[----:B------:R-:W-:Y:S04]  /*4a20*/  @P2 FSEL R5, R5, -INF , !P5 ;  /* 0xff80000005052808 */ /* 0x000fe80006800000 */
[----:B------:R-:W-:Y:S01]  /*4a30*/  MUFU.TANH R217, R31 ;  /* 0x0000001f00d97308 */ /* 0x000fe20000002400 */
[----:B------:R-:W-:Y:S01]  /*4a40*/  PLOP3.LUT P2, PT, PT, PT, UP3, 0x80, 0x0 ;  /* 0x000000000000781c */ /* 0x000fe20003f4f038 */
[----:B------:R-:W-:Y:S08]  /*4a50*/  FFMA.FTZ R5, R5, c[0x0][0x23c], -R8 ;  /* 0x00008f0005057a23 */ /* 0x000ff00000010808 */
[----:B------:R3:W-:Y:S04]  /*4a60*/  MUFU.EX2 R123, R5 ;  /* 0x00000005007b7308 */ /* 0x0007e80000000800 */
[----:B------:R-:W-:Y:S02]  /*4a70*/  @P2 FSEL R6, R6, -INF , !P5 ;  /* 0xff80000006062808 */ /* 0x000fe40006800000 */
[----:B------:R-:W-:Y:S03]  /*4a80*/  PLOP3.LUT P2, PT, PT, PT, UP3, 0x80, 0x0 ;  /* 0x000000000000781c */ /* 0x000fe60003f4f038 */
[--C-:B------:R-:W-:Y:S01]  /*4a90*/  FFMA.FTZ R6, R6, c[0x0][0x23c], -R4.reuse ;  /* 0x00008f0006067a23 */ /* 0x100fe20000010804 */
[----:B------:R4:W-:Y:S10]  /*4aa0*/  MUFU.EX2 R122, R7 ;  /* 0x00000007007a7308 */ /* 0x0009f40000000800 */
[----:B------:R2:W-:Y:S01]  /*4ab0*/  MUFU.EX2 R178, R6 ;  /* 0x0000000600b27308 */ /* 0x0005e20000000800 */
[----:B---3--:R-:W-:Y:S05]  /*4ac0*/  FFMA.FTZ R5, R177, -UR4, R203 ;  /* 0x80000004b1057c23 */ /* 0x008fea00080100cb */
[----:B------:R-:W-:Y:S04]  /*4ad0*/  @P0 FSEL R5, R5, -INF , !P6 ;  /* 0xff80000005050808 */ /* 0x000fe80007000000 */
[----:B------:R-:W-:Y:S01]  /*4ae0*/  MUFU.TANH R213, R25 ;  /* 0x0000001900d57308 */ /* 0x000fe20000002400 */
[----:B------:R-:W-:Y:S02]  /*4af0*/  PLOP3.LUT P6, PT, PT, PT, UP3, 0x80, 0x0 ;  /* 0x000000000000781c */ /* 0x000fe40003fcf038 */
[----:B------:R-:W-:Y:S01]  /*4b00*/  PLOP3.LUT P0, PT, PT, PT, UP3, 0x80, 0x0 ;  /* 0x000000000000781c */ /* 0x000fe20003f0f038 */
[----:B------:R-:W-:Y:S01]  /*4b10*/  FFMA.FTZ R5, R5, c[0x0][0x23c], -R4 ;  /* 0x00008f0005057a23 */ /* 0x000fe20000010804 */
[----:B----4-:R-:W-:Y:S02]  /*4b20*/  @P4 IADD3 R7, R9, 0x10, RZ ;  /* 0x0000001009074810 */ /* 0x010fe40007ffe0ff */
[----:B------:R-:W-:Y:S02]  /*4b30*/  PLOP3.LUT P4, PT, PT, PT, UP3, 0x80, 0x0 ;  /* 0x000000000000781c */ /* 0x000fe40003f8f038 */
[----:B------:R-:W-:Y:S01]  /*4b40*/  @P3 ISETP.GE.AND P5, PT, R7, UR5, PT ;  /* 0x0000000507003c0c */ /* 0x000fe2000bfa6270 */
[----:B------:R3:W-:Y:S01]  /*4b50*/  MUFU.EX2 R177, R5 ;  /* 0x0000000500b17308 */ /* 0x0007e20000000800 */
[----:B------:R-:W-:Y:S02]  /*4b60*/  @P2 IADD3 R7, R9, 0x11, RZ ;  /* 0x0000001109072810 */ /* 0x000fe40007ffe0ff */
[----:B------:R-:W-:Y:S01]  /*4b70*/  PLOP3.LUT P3, PT, PT, PT, UP3, 0x80, 0x0 ;  /* 0x000000000000781c */ /* 0x000fe20003f6f038 */
[----:B--2---:R-:W-:Y:S01]  /*4b80*/  FFMA.FTZ R6, R170, -UR4, R196 ;  /* 0x80000004aa067c23 */ /* 0x004fe200080100c4 */
[----:B------:R-:W-:Y:S05]  /*4b90*/  PLOP3.LUT P2, PT, PT, PT, UP3, 0x80, 0x0 ;  /* 0x000000000000781c */ /* 0x000fea0003f4f038 */
[----:B------:R-:W-:Y:S01]  /*4ba0*/  @P4 ISETP.GE.AND P4, PT, R7, UR5, PT ;  /* 0x0000000507004c0c */ /* 0x000fe2000bf86270 */
[----:B------:R-:W-:Y:S05]  /*4bb0*/  MUFU.EX2 R221, R11 ;  /* 0x0000000b00dd7308 */ /* 0x000fea0000000800 */
[----:B------:R-:W-:Y:S02]  /*4bc0*/  @P3 FSEL R6, R6, -INF , !P5 ;  /* 0xff80000006063808 */ /* 0x000fe40006800000 */
[----:B------:R-:W-:Y:S03]  /*4bd0*/  PLOP3.LUT P3, PT, PT, PT, UP3, 0x80, 0x0 ;  /* 0x000000000000781c */ /* 0x000fe60003f6f038 */
[----:B------:R-:W-:Y:S01]  /*4be0*/  FFMA.FTZ R6, R6, c[0x0][0x23c], -R8 ;  /* 0x00008f0006067a23 */ /* 0x000fe20000010808 */
[----:B------:R-:W-:Y:S01]  /*4bf0*/  MUFU.EX2 R220, R10 ;  /* 0x0000000a00dc7308 */ /* 0x000fe20000000800 */
[----:B---3--:R-:W-:Y:S05]  /*4c00*/  FFMA.FTZ R5, R120, -UR4, R200 ;  /* 0x8000000478057c23 */ /* 0x008fea00080100c8 */
[----:B------:R-:W-:Y:S02]  /*4c10*/  @P0 FSEL R5, R5, -INF , !P4 ;  /* 0xff80000005050808 */ /* 0x000fe40006000000 */
[----:B------:R-:W-:Y:S02]  /*4c20*/  PLOP3.LUT P0, PT, PT, PT, UP3, 0x80, 0x0 ;  /* 0x000000000000781c */ /* 0x000fe40003f0f038 */
[----:B------:R-:W-:Y:S01]  /*4c30*/  MUFU.EX2 R109, R6 ;  /* 0x00000006006d7308 */ /* 0x000fe20000000800 */
[----:B------:R-:W-:Y:S09]  /*4c40*/  FFMA.FTZ R5, R5, c[0x0][0x23c], -R8 ;  /* 0x00008f0005057a23 */ /* 0x000ff20000010808 */
[----:B------:R1:W-:Y:S10]  /*4c50*/  MUFU.EX2 R121, R5 ;  /* 0x0000000500797308 */ /* 0x0003f40000000800 */
[----:B------:R-:W2:Y:S10]  /*4c60*/  MUFU.TANH R206, R22 ;  /* 0x0000001600ce7308 */ /* 0x000eb40000002400 */
[----:B------:R-:W3:Y:S01]  /*4c70*/  MUFU.TANH R214, R24 ;  /* 0x0000001800d67308 */ /* 0x000ee20000002400 */
[----:B-1----:R-:W-:Y:S05]  /*4c80*/  FFMA.FTZ R5, R171, -UR4, R204 ;  /* 0x80000004ab057c23 */ /* 0x002fea00080100cc */
[----:B------:R-:W-:Y:S04]  /*4c90*/  @P0 FSEL R5, R5, -INF , !P4 ;  /* 0xff80000005050808 */ /* 0x000fe80006000000 */
[----:B------:R-:W1:Y:S01]  /*4ca0*/  MUFU.TANH R226, R26 ;  /* 0x0000001a00e27308 */ /* 0x000e620000002400 */
[----:B------:R-:W-:Y:S01]  /*4cb0*/  PLOP3.LUT P0, PT, PT, PT, UP3, 0x80, 0x0 ;  /* 0x000000000000781c */ /* 0x000fe20003f0f038 */
[----:B--2---:R-:W-:Y:S02]  /*4cc0*/  FFMA.FTZ R6, R172, -UR4, R206 ;  /* 0x80000004ac067c23 */ /* 0x004fe400080100ce */
[--C-:B------:R-:W-:Y:S03]  /*4cd0*/  FFMA.FTZ R5, R5, c[0x0][0x23c], -R4.reuse ;  /* 0x00008f0005057a23 */ /* 0x100fe60000010804 */
[----:B------:R-:W-:Y:S03]  /*4ce0*/  @P2 FSEL R6, R6, -INF , !P5 ;  /* 0xff80000006062808 */ /* 0x000fe60006800000 */
[----:B------:R2:W-:Y:S01]  /*4cf0*/  MUFU.EX2 R171, R5 ;  /* 0x0000000500ab7308 */ /* 0x0005e20000000800 */
[----:B------:R-:W-:Y:S01]  /*4d00*/  PLOP3.LUT P2, PT, PT, PT, UP3, 0x80, 0x0 ;  /* 0x000000000000781c */ /* 0x000fe20003f4f038 */
[----:B------:R-:W-:Y:S08]  /*4d10*/  FFMA.FTZ R6, R6, c[0x0][0x23c], -R4 ;  /* 0x00008f0006067a23 */ /* 0x000ff00000010804 */
[----:B------:R3:W-:Y:S10]  /*4d20*/  MUFU.EX2 R172, R6 ;  /* 0x0000000600ac7308 */ /* 0x0007f40000000800 */
[----:B------:R-:W4:Y:S01]  /*4d30*/  MUFU.TANH R224, R27 ;  /* 0x0000001b00e07308 */ /* 0x000f220000002400 */
[----:B--2---:R-:W-:Y:S05]  /*4d40*/  FFMA.FTZ R5, R101, -UR4, R213 ;  /* 0x8000000465057c23 */ /* 0x004fea00080100d5 */
[----:B------:R-:W-:Y:S02]  /*4d50*/  @P0 FSEL R5, R5, -INF , !P4 ;  /* 0xff80000005050808 */ /* 0x000fe40006000000 */
[----:B------:R-:W-:Y:S01]  /*4d60*/  PLOP3.LUT P0, PT, PT, PT, UP3, 0x80, 0x0 ;  /* 0x000000000000781c */ /* 0x000fe20003f0f038 */
[----:B---3--:R-:W-:Y:S02]  /*4d70*/  FFMA.FTZ R6, R156, -UR4, R214 ;  /* 0x800000049c067c23 */ /* 0x008fe400080100d6 */
[--C-:B------:R-:W-:Y:S03]  /*4d80*/  FFMA.FTZ R5, R5, c[0x0][0x23c], -R2.reuse ;  /* 0x00008f0005057a23 */ /* 0x100fe60000010802 */
[----:B------:R-:W-:Y:S01]  /*4d90*/  @P3 FSEL R6, R6, -INF , !P5 ;  /* 0xff80000006063808 */ /* 0x000fe20006800000 */
[----:B------:R4:W-:Y:S01]  /*4da0*/  MUFU.EX2 R182, R5 ;  /* 0x0000000500b67308 */ /* 0x0009e20000000800 */
[----:B------:R-:W-:Y:S03]  /*4db0*/  PLOP3.LUT P3, PT, PT, PT, UP3, 0x80, 0x0 ;  /* 0x000000000000781c */ /* 0x000fe60003f6f038 */
[----:B------:R-:W-:Y:S02]  /*4dc0*/  FFMA.FTZ R7, R6, c[0x0][0x23c], -R2 ;  /* 0x00008f0006077a23 */ /* 0x000fe40000010802 */
[----:B-1----:R-:W-:Y:S04]  /*4dd0*/  FFMA.FTZ R6, R174, -UR4, R226 ;  /* 0x80000004ae067c23 */ /* 0x002fe800080100e2 */
[----:B------:R1:W-:Y:S01]  /*4de0*/  MUFU.EX2 R183, R7 ;  /* 0x0000000700b77308 */ /* 0x0003e20000000800 */
[----:B------:R-:W-:Y:S02]  /*4df0*/  @P2 FSEL R6, R6, -INF , !P5 ;  /* 0xff80000006062808 */ /* 0x000fe40006800000 */
[----:B------:R-:W-:Y:S02]  /*4e00*/  PLOP3.LUT P5, PT, PT, PT, UP3, 0x80, 0x0 ;  /* 0x000000000000781c */ /* 0x000fe40003faf038 */
[----:B------:R-:W-:Y:S01]  /*4e10*/  PLOP3.LUT P2, PT, PT, PT, UP3, 0x80, 0x0 ;  /* 0x000000000000781c */ /* 0x000fe20003f4f038 */
[----:B------:R-:W-:Y:S04]  /*4e20*/  FFMA.FTZ R6, R6, c[0x0][0x23c], -R0 ;  /* 0x00008f0006067a23 */ /* 0x000fe80000010800 */
[----:B------:R2:W-:Y:S01]  /*4e30*/  MUFU.EX2 R208, R6 ;  /* 0x0000000600d07308 */ /* 0x0005e20000000800 */
[----:B----4-:R-:W-:Y:S07]  /*4e40*/  FFMA.FTZ R5, R173, -UR4, R224 ;  /* 0x80000004ad057c23 */ /* 0x010fee00080100e0 */
[----:B------:R-:W-:Y:S02]  /*4e50*/  @P2 FSEL R5, R5, -INF , !P4 ;  /* 0xff80000005052808 */ /* 0x000fe40006000000 */
[----:B------:R-:W-:Y:S02]  /*4e60*/  PLOP3.LUT P2, PT, PT, PT, UP3, 0x80, 0x0 ;  /* 0x000000000000781c */ /* 0x000fe40003f4f038 */
[C---:B-1----:R-:W-:Y:S02]  /*4e70*/  @P3 IADD3 R7, R9.reuse, 0x18, RZ ;  /* 0x0000001809073810 */ /* 0x042fe40007ffe0ff */
[----:B------:R-:W-:Y:S02]  /*4e80*/  @P6 IADD3 R9, R9, 0x19, RZ ;  /* 0x0000001909096810 */ /* 0x000fe40007ffe0ff */
[----:B------:R-:W-:Y:S01]  /*4e90*/  @P0 ISETP.GE.AND P3, PT, R7, UR5, PT ;  /* 0x0000000507000c0c */ /* 0x000fe2000bf66270 */
[----:B------:R-:W-:Y:S01]  /*4ea0*/  FFMA.FTZ R7, R5, c[0x0][0x23c], -R0 ;  /* 0x00008f0005077a23 */ /* 0x000fe20000010800 */
[----:B------:R-:W-:Y:S01]  /*4eb0*/  @P5 ISETP.GE.AND P5, PT, R9, UR5, PT ;  /* 0x0000000509005c0c */ /* 0x000fe2000bfa6270 */
[----:B------:R-:W-:Y:S01]  /*4ec0*/  FFMA.FTZ R5, R179, -UR4, R201 ;  /* 0x80000004b3057c23 */ /* 0x000fe200080100c9 */
[----:B------:R-:W-:Y:S01]  /*4ed0*/  PLOP3.LUT P0, PT, PT, PT, UP3, 0x80, 0x0 ;  /* 0x000000000000781c */ /* 0x000fe20003f0f038 */
[----:B--2---:R-:W-:Y:S02]  /*4ee0*/  FFMA.FTZ R6, R180, -UR4, R202 ;  /* 0x80000004b4067c23 */ /* 0x004fe400080100ca */
[----:B------:R-:W-:Y:S08]  /*4ef0*/  MUFU.EX2 R180, R7 ;  /* 0x0000000700b47308 */ /* 0x000ff00000000800 */
[----:B------:R-:W-:Y:S02]  /*4f00*/  @P2 FSEL R5, R5, -INF , !P5 ;  /* 0xff80000005052808 */ /* 0x000fe40006800000 */
[----:B------:R-:W-:Y:S02]  /*4f10*/  @P0 FSEL R6, R6, -INF , !P3 ;  /* 0xff80000006060808 */ /* 0x000fe40005800000 */
[----:B------:R-:W-:Y:S02]  /*4f20*/  PLOP3.LUT P0, PT, PT, PT, UP3, 0x80, 0x0 ;  /* 0x000000000000781c */ /* 0x000fe40003f0f038 */
[----:B------:R-:W-:Y:S01]  /*4f30*/  PLOP3.LUT P2, PT, PT, PT, UP3, 0x80, 0x0 ;  /* 0x000000000000781c */ /* 0x000fe20003f4f038 */
[--C-:B------:R-:W-:Y:S02]  /*4f40*/  FFMA.FTZ R6, R6, c[0x0][0x23c], -R2.reuse ;  /* 0x00008f0006067a23 */ /* 0x100fe40000010802 */
[----:B------:R-:W-:Y:S02]  /*4f50*/  FFMA.FTZ R2, R5, c[0x0][0x23c], -R2 ;  /* 0x00008f0005027a23 */ /* 0x000fe40000010802 */
[----:B------:R-:W-:Y:S01]  /*4f60*/  FFMA.FTZ R5, R156, -UR4, R218 ;  /* 0x800000049c057c23 */ /* 0x000fe200080100da */
[----:B------:R1:W-:Y:S01]  /*4f70*/  MUFU.EX2 R174, R6 ;  /* 0x0000000600ae7308 */ /* 0x0003e20000000800 */
[----:B------:R-:W-:Y:S04]  /*4f80*/  SEL R156, R111, 0xffffffc0, !P1 ;  /* 0xffffffc06f9c7807 */ /* 0x000fe80004800000 */
[----:B------:R-:W-:Y:S02]  /*4f90*/  @P0 FSEL R5, R5, -INF , !P3 ;  /* 0xff80000005050808 */ /* 0x000fe40005800000 */
[----:B------:R-:W-:Y:S03]  /*4fa0*/  PLOP3.LUT P0, PT, PT, PT, UP3, 0x80, 0x0 ;  /* 0x000000000000781c */ /* 0x000fe60003f0f038 */
[----:B------:R-:W-:Y:S01]  /*4fb0*/  FFMA.FTZ R5, R5, c[0x0][0x23c], -R0 ;  /* 0x00008f0005057a23 */ /* 0x000fe20000010800 */
[----:B------:R2:W-:Y:S10]  /*4fc0*/  MUFU.EX2 R173, R2 ;  /* 0x0000000200ad7308 */ /* 0x0005f40000000800 */
[----:B------:R3:W-:Y:S01]  /*4fd0*/  MUFU.EX2 R179, R5 ;  /* 0x0000000500b37308 */ /* 0x0007e20000000800 */
[----:B-1----:R-:W-:Y:S05]  /*4fe0*/  FFMA.FTZ R6, R102, -UR4, R117 ;  /* 0x8000000466067c23 */ /* 0x002fea0008010075 */
[----:B------:R-:W-:Y:S02]  /*4ff0*/  @P2 FSEL R6, R6, -INF , !P3 ;  /* 0xff80000006062808 */ /* 0x000fe40005800000 */
[----:B------:R-:W-:Y:S03]  /*5000*/  PLOP3.LUT P2, PT, PT, PT, UP3, 0x80, 0x0 ;  /* 0x000000000000781c */ /* 0x000fe60003f4f038 */
[----:B------:R-:W-:Y:S02]  /*5010*/  FFMA.FTZ R6, R6, c[0x0][0x23c], -R8 ;  /* 0x00008f0006067a23 */ /* 0x000fe40000010808 */
[----:B--2---:R-:W-:Y:S02]  /*5020*/  FFMA.FTZ R2, R100, -UR4, R118 ;  /* 0x8000000464027c23 */ /* 0x004fe40008010076 */
[----:B------:R1:W-:Y:S03]  /*5030*/  MUFU.EX2 R116, R6 ;  /* 0x0000000600747308 */ /* 0x0003e60000000800 */
[----:B------:R-:W-:Y:S02]  /*5040*/  @P0 FSEL R2, R2, -INF , !P5 ;  /* 0xff80000002020808 */ /* 0x000fe40006800000 */
[----:B------:R-:W-:Y:S01]  /*5050*/  PLOP3.LUT P0, PT, PT, PT, UP3, 0x80, 0x0 ;  /* 0x000000000000781c */ /* 0x000fe20003f0f038 */
[----:B---3--:R-:W-:Y:S02]  /*5060*/  FFMA.FTZ R5, R170, -UR4, R176 ;  /* 0x80000004aa057c23 */ /* 0x008fe400080100b0 */
[----:B------:R-:W-:Y:S02]  /*5070*/  FFMA.FTZ R8, R2, c[0x0][0x23c], -R8 ;  /* 0x00008f0002087a23 */ /* 0x000fe40000010808 */
[----:B------:R-:W-:Y:S01]  /*5080*/  FFMA.FTZ R2, R120, -UR4, R175 ;  /* 0x8000000478027c23 */ /* 0x000fe200080100af */
[----:B------:R-:W-:Y:S01]  /*5090*/  @P2 FSEL R5, R5, -INF , !P3 ;  /* 0xff80000005052808 */ /* 0x000fe20005800000 */
[----:B------:R-:W2:Y:S01]  /*50a0*/  MUFU.EX2 R115, R8 ;  /* 0x0000000800737308 */ /* 0x000ea20000000800 */
[----:B------:R-:W-:Y:S03]  /*50b0*/  PLOP3.LUT P2, PT, PT, PT, UP3, 0x80, 0x0 ;  /* 0x000000000000781c */ /* 0x000fe60003f4f038 */
[--C-:B------:R-:W-:Y:S02]  /*50c0*/  FFMA.FTZ R5, R5, c[0x0][0x23c], -R4.reuse ;  /* 0x00008f0005057a23 */ /* 0x100fe40000010804 */
[----:B------:R-:W-:Y:S02]  /*50d0*/  @P0 FSEL R2, R2, -INF , !P5 ;  /* 0xff80000002020808 */ /* 0x000fe40006800000 */
[----:B------:R-:W-:Y:S03]  /*50e0*/  IADD3 R110, P0, R240, UR13, RZ ;  /* 0x0000000df06e7c10 */ /* 0x000fe6000ff1e0ff */
[----:B------:R-:W-:Y:S01]  /*50f0*/  FFMA.FTZ R4, R2, c[0x0][0x23c], -R4 ;  /* 0x00008f0002047a23 */ /* 0x000fe20000010804 */
[----:B-1----:R-:W-:Y:S01]  /*5100*/  F2FP.BF16.PACK_AB R6, R209, R113 ;  /* 0x00000071d106723e */ /* 0x002fe200000010ff */
[----:B------:R-:W-:Y:S01]  /*5110*/  FFMA.FTZ R2, R101, -UR4, R217 ;  /* 0x8000000465027c23 */ /* 0x000fe200080100d9 */
[----:B------:R1:W-:Y:S01]  /*5120*/  MUFU.EX2 R120, R5 ;  /* 0x0000000500787308 */ /* 0x0003e20000000800 */
[----:B------:R-:W-:Y:S02]  /*5130*/  IADD3.X R111, R241, UR12, RZ, P0, !PT ;  /* 0x0000000cf16f7c10 */ /* 0x000fe400087fe4ff */
[----:B------:R3:W-:Y:S01]  /*5140*/  STS [R186+0xe400], R6 ;  /* 0x00e40006ba007388 */ /* 0x0007e20000000800 */
[----:B------:R-:W-:Y:S02]  /*5150*/  @P2 FSEL R2, R2, -INF , !P5 ;  /* 0xff80000002022808 */ /* 0x000fe40006800000 */
[----:B------:R-:W-:Y:S01]  /*5160*/  PLOP3.LUT P2, PT, PT, PT, UP0, 0x80, 0x0 ;  /* 0x000000000000781c */ /* 0x000fe20003f4f008 */
[----:B------:R-:W4:Y:S02]  /*5170*/  LDG.E R108, [R110.64] ;  /* 0x000000086e6c7981 */ /* 0x000f24000c1e1900 */
[----:B------:R-:W-:Y:S01]  /*5180*/  FFMA.FTZ R0, R2, c[0x0][0x23c], -R0 ;  /* 0x00008f0002007a23 */ /* 0x000fe20000010800 */
[----:B------:R2:W2:Y:S01]  /*5190*/  MUFU.EX2 R119, R4 ;  /* 0x0000000400777308 */ /* 0x0004a20000000800 */
[----:B------:R-:W-:Y:S09]  /*51a0*/  F2FP.BF16.PACK_AB R2, R122, R123 ;  /* 0x0000007b7a02723e */ /* 0x000ff200000010ff */
[----:B------:R2:W2:Y:S01]  /*51b0*/  MUFU.EX2 R170, R0 ;  /* 0x0000000000aa7308 */ /* 0x0004a20000000800 */
[----:B-1----:R-:W-:Y:S02]  /*51c0*/  F2FP.BF16.PACK_AB R5, R221, R222 ;  /* 0x000000dedd05723e */ /* 0x002fe400000010ff */
[----:B---3--:R-:W-:Y:S02]  /*51d0*/  F2FP.BF16.PACK_AB R6, R207, R212 ;  /* 0x000000d4cf06723e */ /* 0x008fe400000010ff */
[----:B--2---:R-:W-:Y:S05]  /*51e0*/  F2FP.BF16.PACK_AB R4, R112, R114 ;  /* 0x000000727004723e */ /* 0x004fea00000010ff */
[----:B------:R1:W-:Y:S04]  /*51f0*/  STS [R186+0xe000], R4 ;  /* 0x00e00004ba007388 */ /* 0x0003e80000000800 */
[----:B------:R2:W-:Y:S01]  /*5200*/  STS [R187+0xe000], R2 ;  /* 0x00e00002bb007388 */ /* 0x0005e20000000800 */
[----:B------:R-:W-:Y:S05]  /*5210*/  F2FP.BF16.PACK_AB R0, R177, R178 ;  /* 0x000000b2b100723e */ /* 0x000fea00000010ff */
[----:B------:R3:W-:Y:S04]  /*5220*/  STS [R187+0xe400], R0 ;  /* 0x00e40000bb007388 */ /* 0x0007e80000000800 */
[----:B------:R3:W-:Y:S01]  /*5230*/  STS [R186+0xf000], R5 ;  /* 0x00f00005ba007388 */ /* 0x0007e20000000800 */
[----:B-1----:R-:W-:Y:S02]  /*5240*/  F2FP.BF16.PACK_AB R4, R229, R230 ;  /* 0x000000e6e504723e */ /* 0x002fe400000010ff */
[----:B--2---:R-:W-:Y:S03]  /*5250*/  F2FP.BF16.PACK_AB R2, R171, R172 ;  /* 0x000000acab02723e */ /* 0x004fe600000010ff */
[----:B------:R1:W-:Y:S04]  /*5260*/  STS [R186+0xf400], R4 ;  /* 0x00f40004ba007388 */ /* 0x0003e80000000800 */
[----:B------:R2:W-:Y:S01]  /*5270*/  STS [R187+0xf000], R6 ;  /* 0x00f00006bb007388 */ /* 0x0005e20000000800 */
[----:B---3--:R-:W-:Y:S02]  /*5280*/  F2FP.BF16.PACK_AB R0, R115, R116 ;  /* 0x000000747300723e */ /* 0x008fe400000010ff */
        /* <DEDUP_REMOVED lines=8> */
[----:B------:R-:W-:Y:S02]  /*5310*/  F2FP.BF16.PACK_AB R2, R173, R174 ;  /* 0x000000aead02723e */ /* 0x000fe400000010ff */
[----:B-1----:R-:W-:Y:S02]  /*5320*/  F2FP.BF16.PACK_AB R4, R119, R120 ;  /* 0x000000787704723e */ /* 0x002fe400000010ff */
[----:B--2---:R-:W-:Y:S03]  /*5330*/  F2FP.BF16.PACK_AB R0, R170, R179 ;  /* 0x000000b3aa00723e */ /* 0x004fe600000010ff */
[----:B------:R-:W-:Y:S04]  /*5340*/  STS [R184+0xe400], R4 ;  /* 0x00e40004b8007388 */ /* 0x000fe80000000800 */
[----:B------:R-:W-:Y:S04]  /*5350*/  STS [R185+0xf000], R6 ;  /* 0x00f00006b9007388 */ /* 0x000fe80000000800 */
[----:B------:R-:W-:Y:S04]  /*5360*/  STS [R185+0xf400], R5 ;  /* 0x00f40005b9007388 */ /* 0x000fe80000000800 */
[----:B------:R1:W-:Y:S04]  /*5370*/  STS [R184+0xf000], R2 ;  /* 0x00f00002b8007388 */ /* 0x0003e80000000800 */
[----:B------:R2:W-:Y:S04]  /*5380*/  STS [R184+0xf400], R0 ;  /* 0x00f40000b8007388 */ /* 0x0005e80000000800 */
[----:B------:R-:W3:Y:S08]  /*5390*/  LDSM.16.M88.4 R32, [R159+0x4000] ;  /* 0x004000009f20783b */ /* 0x000ef00000000200 */
[----:B------:R-:W3:Y:S08]  /*53a0*/  LDSM.16.M88.4 R28, [R159+0x5000] ;  /* 0x005000009f1c783b */ /* 0x000ef00000000200 */
[----:B------:R-:W3:Y:S01]  /*53b0*/  LDSM.16.M88.4 R100, [R162+0x4000] ;  /* 0x00400000a264783b */ /* 0x000ee20000000200 */
[----:B-1----:R-:W-:Y:S04]  /*53c0*/  FFMA.FTZ R2, -R195, R195, 1 ;  /* 0x3f800000c3027423 */ /* 0x002fe800000101c3 */
[----:B------:R-:W-:Y:S02]  /*53d0*/  FMUL.FTZ R2, R2, c[0x0][0x2ec] ;  /* 0x0000bb0002027a20 */ /* 0x000fe40000410000 */
[----:B--2---:R-:W-:Y:S01]  /*53e0*/  FFMA.FTZ R0, -R194, R194, 1 ;  /* 0x3f800000c2007423 */ /* 0x004fe200000101c2 */
[----:B------:R-:W1:Y:S03]  /*53f0*/  LDSM.16.M88.4 R104, [R162+0x5000] ;  /* 0x00500000a268783b */ /* 0x000e660000000200 */
[----:B------:R-:W-:Y:S01]  /*5400*/  FMUL.FTZ R0, R0, c[0x0][0x2ec] ;  /* 0x0000bb0000007a20 */ /* 0x000fe20000410000 */
[-C--:B---3--:R-:W-:Y:S08]  /*5410*/  HMMA.16816.F32.BF16 R4, R32, R124.reuse, RZ ;  /* 0x0000007c2004723c */ /* 0x088ff000000418ff */
        /* <DEDUP_REMOVED lines=31> */
[C---:B----4-:R-:W-:Y:S02]  /*5610*/  FADD.FTZ R4, -R108.reuse, R4 ;  /* 0x000000046c047221 */ /* 0x050fe40000010100 */
[----:B------:R-:W-:Y:S02]  /*5620*/  FADD.FTZ R5, -R108, R5 ;  /* 0x000000056c057221 */ /* 0x000fe40000010100 */
[----:B------:R-:W-:Y:S02]  /*5630*/  FMUL.FTZ R105, R114, R4 ;  /* 0x0000000472697220 */ /* 0x000fe40000410000 */
[----:B------:R-:W-:Y:S01]  /*5640*/  FMUL.FTZ R5, R112, R5 ;  /* 0x0000000570057220 */ /* 0x000fe20000410000 */
[----:B------:R-:W2:Y:S01]  /*5650*/  LDG.E R4, [R110.64+0x20] ;  /* 0x000020086e047981 */ /* 0x000ea2000c1e1900 */
[----:B------:R-:W-:Y:S03]  /*5660*/  FMUL.FTZ R114, R2, R105 ;  /* 0x0000006902727220 */ /* 0x000fe60000410000 */
[----:B------:R1:W3:Y:S04]  /*5670*/  LDG.E R2, [R110.64+0x80] ;  /* 0x000080086e027981 */ /* 0x0002e8000c1e1900 */
[----:B------:R-:W4:Y:S02]  /*5680*/  LDSM.16.M88.4 R104, [R104+0x5000] ;  /* 0x005000006868783b */ /* 0x000f240000000200 */
[C---:B----4-:R-:W-:Y:S08]  /*5690*/  HMMA.16816.F32.BF16 R8, R104.reuse, R148, R8 ;  /* 0x000000946808723c */ /* 0x050ff00000041808 */
[-C--:B------:R-:W-:Y:S08]  /*56a0*/  HMMA.16816.F32.BF16 R12, R104, R150.reuse, R12 ;  /* 0x00000096680c723c */ /* 0x080ff0000004180c */
[C---:B------:R-:W-:Y:S08]  /*56b0*/  HMMA.16816.F32.BF16 R16, R100.reuse, R150, R16 ;  /* 0x000000966410723c */ /* 0x040ff00000041810 */
[-C--:B------:R-:W-:Y:S08]  /*56c0*/  HMMA.16816.F32.BF16 R20, R100, R152.reuse, R20 ;  /* 0x000000986414723c */ /* 0x080ff00000041814 */
[C---:B------:R-:W-:Y:S08]  /*56d0*/  HMMA.16816.F32.BF16 R24, R104.reuse, R152, R24 ;  /* 0x000000986818723c */ /* 0x040ff00000041818 */
[C---:B------:R-:W-:Y:S01]  /*56e0*/  FADD.FTZ R16, -R108.reuse, R16 ;  /* 0x000000106c107221 */ /* 0x040fe20000010100 */
[-C--:B------:R-:W-:Y:S07]  /*56f0*/  HMMA.16816.F32.BF16 R28, R104, R154.reuse, R28 ;  /* 0x0000009a681c723c */ /* 0x080fee000004181c */
[----:B------:R-:W-:Y:S01]  /*5700*/  FADD.FTZ R21, -R108, R21 ;  /* 0x000000156c157221 */ /* 0x000fe20000010100 */
[----:B------:R-:W-:Y:S04]  /*5710*/  HMMA.16816.F32.BF16 R32, R100, R154, R32 ;  /* 0x0000009a6420723c */ /* 0x000fe80000041820 */
[----:B------:R-:W-:Y:S03]  /*5720*/  FMUL.FTZ R21, R121, R21 ;  /* 0x0000001579157220 */ /* 0x000fe60000410000 */
[----:B------:R-:W-:Y:S02]  /*5730*/  FMUL.FTZ R100, R123, R16 ;  /* 0x000000107b647220 */ /* 0x000fe40000410000 */
[----:B------:R-:W-:Y:S04]  /*5740*/  FFMA.FTZ R16, -R199, R199, 1 ;  /* 0x3f800000c7107423 */ /* 0x000fe800000101c7 */
[----:B------:R-:W-:Y:S02]  /*5750*/  FMUL.FTZ R16, R16, c[0x0][0x2ec] ;  /* 0x0000bb0010107a20 */ /* 0x000fe40000410000 */
[C---:B--2---:R-:W-:Y:S02]  /*5760*/  FADD.FTZ R6, -R4.reuse, R6 ;  /* 0x0000000604067221 */ /* 0x044fe40000010100 */
[----:B------:R-:W-:Y:S02]  /*5770*/  FADD.FTZ R18, -R4, R18 ;  /* 0x0000001204127221 */ /* 0x000fe40000010100 */
[----:B------:R-:W-:Y:S02]  /*5780*/  FMUL.FTZ R112, R113, R6 ;  /* 0x0000000671707220 */ /* 0x000fe40000410000 */
[----:B------:R-:W-:Y:S02]  /*5790*/  FMUL.FTZ R113, R0, R5 ;  /* 0x0000000500717220 */ /* 0x000fe40000410000 */
[C---:B------:R-:W-:Y:S01]  /*57a0*/  FADD.FTZ R5, -R108.reuse, R17 ;  /* 0x000000116c057221 */ /* 0x040fe20000010100 */
[----:B------:R1:W2:Y:S01]  /*57b0*/  LDG.E R0, [R110.64+0xa0] ;  /* 0x0000a0086e007981 */ /* 0x0002a2000c1e1900 */
[----:B------:R-:W-:Y:S02]  /*57c0*/  FADD.FTZ R17, -R108, R20 ;  /* 0x000000146c117221 */ /* 0x000fe40000010100 */
[----:B------:R-:W-:Y:S02]  /*57d0*/  FMUL.FTZ R20, R122, R5 ;  /* 0x000000057a147220 */ /* 0x000fe40000410000 */
[----:B------:R-:W-:Y:S02]  /*57e0*/  FFMA.FTZ R6, -R198, R198, 1 ;  /* 0x3f800000c6067423 */ /* 0x000fe400000101c6 */
[----:B------:R-:W-:Y:S02]  /*57f0*/  FFMA.FTZ R5, -R196, R196, 1 ;  /* 0x3f800000c4057423 */ /* 0x000fe400000101c4 */
[----:B------:R-:W-:Y:S02]  /*5800*/  FMUL.FTZ R17, R109, R17 ;  /* 0x000000116d117220 */ /* 0x000fe40000410000 */
[----:B------:R-:W-:Y:S02]  /*5810*/  FMUL.FTZ R6, R6, c[0x0][0x2ec] ;  /* 0x0000bb0006067a20 */ /* 0x000fe40000410000 */
[----:B------:R-:W-:Y:S02]  /*5820*/  FMUL.FTZ R5, R5, c[0x0][0x2ec] ;  /* 0x0000bb0005057a20 */ /* 0x000fe40000410000 */
[----:B------:R-:W-:Y:S02]  /*5830*/  FMUL.FTZ R107, R6, R20 ;  /* 0x00000014066b7220 */ /* 0x000fe40000410000 */
[----:B------:R-:W-:Y:S02]  /*5840*/  FFMA.FTZ R6, -R200, R200, 1 ;  /* 0x3f800000c8067423 */ /* 0x000fe400000101c8 */
[----:B------:R-:W-:Y:S02]  /*5850*/  FMUL.FTZ R109, R16, R100 ;  /* 0x00000064106d7220 */ /* 0x000fe40000410000 */
[----:B------:R-:W-:Y:S02]  /*5860*/  FADD.FTZ R20, -R108, R33 ;  /* 0x000000216c147221 */ /* 0x000fe40000010100 */
[----:B------:R-:W-:Y:S02]  /*5870*/  FMUL.FTZ R6, R6, c[0x0][0x2ec] ;  /* 0x0000bb0006067a20 */ /* 0x000fe40000410000 */
[----:B-1----:R-:W-:Y:S02]  /*5880*/  FMUL.FTZ R110, R5, R17 ;  /* 0x00000011056e7220 */ /* 0x002fe40000410000 */
[----:B------:R-:W-:Y:S02]  /*5890*/  FADD.FTZ R17, -R108, R32 ;  /* 0x000000206c117221 */ /* 0x000fe40000010100 */
[----:B------:R-:W-:Y:S01]  /*58a0*/  FFMA.FTZ R5, -R117, R117, 1 ;  /* 0x3f80000075057423 */ /* 0x000fe20000010175 */
[----:B------:R-:W-:Y:S01]  /*58b0*/  MOV R117, R192 ;  /* 0x000000c000757202 */ /* 0x000fe20000000f00 */
[----:B------:R-:W-:Y:S01]  /*58c0*/  FMUL.FTZ R17, R116, R17 ;  /* 0x0000001174117220 */ /* 0x000fe20000410000 */
[----:B------:R-:W-:Y:S01]  /*58d0*/  MOV R116, R193 ;  /* 0x000000c100747202 */ /* 0x000fe20000000f00 */
[----:B------:R-:W-:Y:S02]  /*58e0*/  FMUL.FTZ R5, R5, c[0x0][0x2ec] ;  /* 0x0000bb0005057a20 */ /* 0x000fe40000410000 */
[----:B------:R-:W-:Y:S02]  /*58f0*/  FFMA.FTZ R16, -R118, R118, 1 ;  /* 0x3f80000076107423 */ /* 0x000fe40000010176 */
[----:B------:R-:W-:Y:S02]  /*5900*/  FMUL.FTZ R106, R6, R21 ;  /* 0x00000015066a7220 */ /* 0x000fe40000410000 */
[----:B------:R-:W-:Y:S02]  /*5910*/  FMUL.FTZ R20, R115, R20 ;  /* 0x0000001473147220 */ /* 0x000fe40000410000 */
[----:B------:R-:W-:Y:S02]  /*5920*/  FMUL.FTZ R105, R5, R17 ;  /* 0x0000001105697220 */ /* 0x000fe40000410000 */
[----:B------:R-:W-:Y:S02]  /*5930*/  FMUL.FTZ R5, R16, c[0x0][0x2ec] ;  /* 0x0000bb0010057a20 */ /* 0x000fe40000410000 */
[----:B------:R-:W-:Y:S02]  /*5940*/  FADD.FTZ R16, -R4, R7 ;  /* 0x0000000704107221 */ /* 0x000fe40000010100 */
[----:B------:R-:W-:Y:S02]  /*5950*/  FFMA.FTZ R6, -R216, R216, 1 ;  /* 0x3f800000d8067423 */ /* 0x000fe400000101d8 */
[----:B------:R-:W-:Y:S02]  /*5960*/  FFMA.FTZ R7, -R215, R215, 1 ;  /* 0x3f800000d7077423 */ /* 0x000fe400000101d7 */
[----:B------:R-:W-:Y:S02]  /*5970*/  FMUL.FTZ R104, R5, R20 ;  /* 0x0000001405687220 */ /* 0x000fe40000410000 */
[----:B------:R-:W-:Y:S02]  /*5980*/  FMUL.FTZ R16, R209, R16 ;  /* 0x00000010d1107220 */ /* 0x000fe40000410000 */
[----:B------:R-:W-:Y:S02]  /*5990*/  FMUL.FTZ R6, R6, c[0x0][0x2ec] ;  /* 0x0000bb0006067a20 */ /* 0x000fe40000410000 */
[----:B------:R-:W-:Y:S02]  /*59a0*/  FMUL.FTZ R5, R7, c[0x0][0x2ec] ;  /* 0x0000bb0007057a20 */ /* 0x000fe40000410000 */
        /* <DEDUP_REMOVED lines=44> */
[C---:B------:R-:W-:Y:S02]  /*5c70*/  FADD.FTZ R7, -R2.reuse, R13 ;  /* 0x0000000d02077221 */ /* 0x040fe40000010100 */
        /* <DEDUP_REMOVED lines=30> */
[----:B------:R-:W-:Y:S02]  /*5e60*/  FMUL.FTZ R6, R6, c[0x0][0x2ec] ;  /* 0x0000bb0006067a20 */ /* 0x000fe40000410000 */
[----:B------:R-:W-:Y:S02]  /*5e70*/  FMUL.FTZ R16, R16, c[0x0][0x2ec] ;  /* 0x0000bb0010107a20 */ /* 0x000fe40000410000 */
[----:B------:R-:W-:Y:S02]  /*5e80*/  FMUL.FTZ R7, R7, c[0x0][0x2ec] ;  /* 0x0000bb0007077a20 */ /* 0x000fe40000410000 */
[----:B------:R-:W-:Y:S02]  /*5e90*/  FMUL.FTZ R12, R12, c[0x0][0x2ec] ;  /* 0x0000bb000c0c7a20 */ /* 0x000fe40000410000 */
[----:B------:R-:W-:Y:S02]  /*5ea0*/  FFMA.FTZ R20, -R226, R226, 1 ;  /* 0x3f800000e2147423 */ /* 0x000fe400000101e2 */
[----:B------:R-:W-:Y:S02]  /*5eb0*/  FFMA.FTZ R22, -R218, R218, 1 ;  /* 0x3f800000da167423 */ /* 0x000fe400000101da */
[----:B------:R-:W-:Y:S02]  /*5ec0*/  FFMA.FTZ R21, -R217, R217, 1 ;  /* 0x3f800000d9157423 */ /* 0x000fe400000101d9 */
[----:B------:R-:W-:Y:S02]  /*5ed0*/  FMUL.FTZ R20, R20, c[0x0][0x2ec] ;  /* 0x0000bb0014147a20 */ /* 0x000fe40000410000 */
[----:B------:R-:W-:Y:S02]  /*5ee0*/  FMUL.FTZ R22, R22, c[0x0][0x2ec] ;  /* 0x0000bb0016167a20 */ /* 0x000fe40000410000 */
[----:B------:R-:W-:Y:S02]  /*5ef0*/  FMUL.FTZ R21, R21, c[0x0][0x2ec] ;  /* 0x0000bb0015157a20 */ /* 0x000fe40000410000 */
[C---:B--2---:R-:W-:Y:S02]  /*5f00*/  FADD.FTZ R2, -R0.reuse, R10 ;  /* 0x0000000a00027221 */ /* 0x044fe40000010100 */
        /* <DEDUP_REMOVED lines=16> */
[----:B------:R-:W-:Y:S02]  /*6010*/  FMUL.FTZ R0, R208, R26 ;  /* 0x0000001ad0007220 */ /* 0x000fe40000410000 */
[----:B------:R-:W-:Y:S02]  /*6020*/  FMUL.FTZ R2, R180, R2 ;  /* 0x00000002b4027220 */ /* 0x000fe40000410000 */
[----:B------:R-:W-:Y:S02]  /*6030*/  FMUL.FTZ R4, R179, R4 ;  /* 0x00000004b3047220 */ /* 0x000fe40000410000 */
[----:B------:R-:W-:Y:S02]  /*6040*/  FMUL.FTZ R5, R170, R5 ;  /* 0x00000005aa057220 */ /* 0x000fe40000410000 */
        /* <DEDUP_REMOVED lines=19> */
[----:B------:R-:W-:Y:S01]  /*6180*/  @!P3 LEA R4, P0, R10, R190, 0x6 ;  /* 0x000000be0a04b211 */ /* 0x000fe200078030ff */
        /* <DEDUP_REMOVED lines=19> */
.L_x_1311:
        /* <DEDUP_REMOVED lines=109> */
.L_x_1312:
        /* <DEDUP_REMOVED lines=199> */
[----:B------:R-:W2:Y:S01]  /*7600*/  LDL R115, [R1] ;  /* 0x0000000001737983 */ /* 0x000ea20000100800 */
        /* <DEDUP_REMOVED lines=65> */
[----:B------:R-:W-:Y:S01]  /*7a20*/  UISETP.NE.AND UP0, UPT, UR36, -0x1, UPT ;  /* 0xffffffff2400788c */ /* 0x000fe2000bf05270 */
[----:B------:R-:W-:Y:S01]  /*7a30*/  F2FP.BF16.PACK_AB R60, R61, R60 ;  /* 0x0000003c3d3c723e */ /* 0x000fe200000010ff */
[----:B------:R-:W-:Y:S01]  /*7a40*/  ULDC.64 UR10, c[0x0][0x3a0] ;  /* 0x0000e800000a7ab9 */ /* 0x000fe20000000a00 */
[----:B------:R-:W-:-:S02]  /*7a50*/  F2FP.BF16.PACK_AB R0, R0, R94 ;  /* 0x0000005e0000723e */ /* 0x000fc400000010ff */
[----:B------:R-:W-:Y:S02]  /*7a60*/  F2FP.BF16.PACK_AB R62, R63, R62 ;  /* 0x0000003e3f3e723e */ /* 0x000fe400000010ff */
[----:B------:R-:W-:-:S04]  /*7a70*/  PLOP3.LUT P0, PT, PT, PT, UP0, 0x80, 0x0 ;  /* 0x000000000000781c */ /* 0x000fc80003f0f008 */
[----:B------:R-:W-:-:S04]  /*7a80*/  @UP0 UIADD3 UR4, UR27, UR36, URZ ;  /* 0x000000241b040290 */ /* 0x000fc8000fffe03f */
[----:B------:R-:W-:-:S04]  /*7a90*/  @UP0 UIMAD.WIDE.U32 UR6, UR4, UR10, URZ ;  /* 0x0000000a040602a5 */ /* 0x000fc8000f8e003f */
[----:B------:R-:W-:-:S03]  /*7aa0*/  @UP0 UIMAD UR30, UR4, UR11, UR7 ;  /* 0x0000000b041e02a4 */ /* 0x000fc6000f8e0207 */
[----:B------:R-:W-:Y:S01]  /*7ab0*/  @UP0 UMOV UR29, UR6 ;  /* 0x00000006001d0c82 */ /* 0x000fe20008000000 */
[----:B--2---:R1:W-:Y:S04]  /*7ac0*/  STS [R115], R12 ;  /* 0x0000000c73007388 */ /* 0x0043e80000000800 */
[----:B------:R1:W-:Y:S04]  /*7ad0*/  STS [R248+0x2000], R15 ;  /* 0x0020000ff8007388 */ /* 0x0003e80000000800 */
[----:B------:R1:W-:Y:S04]  /*7ae0*/  STS [R248+0x2400], R14 ;  /* 0x0024000ef8007388 */ /* 0x0003e80000000800 */
[----:B------:R1:W-:Y:S04]  /*7af0*/  STS [R251+0x2000], R11 ;  /* 0x0020000bfb007388 */ /* 0x0003e80000000800 */
[----:B------:R1:W-:Y:S04]  /*7b00*/  STS [R251+0x2400], R10 ;  /* 0x0024000afb007388 */ /* 0x0003e80000000800 */
[----:B------:R1:W-:Y:S04]  /*7b10*/  STS [R249], R9 ;  /* 0x00000009f9007388 */ /* 0x0003e80000000800 */
[----:B------:R1:W-:Y:S04]  /*7b20*/  STS [R249+0x400], R8 ;  /* 0x00040008f9007388 */ /* 0x0003e80000000800 */
        /* <DEDUP_REMOVED lines=36> */
.L_x_1314:
        /* <DEDUP_REMOVED lines=19> */
.L_x_1315:
[----:B------:R-:W-:Y:S01]  /*7ea0*/  BAR.SYNC.DEFER_BLOCKING 0x0 ;  /* 0x0000000000007b1d */ /* 0x000fe20000010000 */
[----:B------:R-:W-:Y:S01]  /*7eb0*/  USHF.L.U32 UR4, UR28, 0x7, URZ ;  /* 0x000000071c047899 */ /* 0x000fe2000800063f */
[--C-:B-1----:R-:W-:Y:S01]  /*7ec0*/  SHF.R.S32.HI R7, RZ, 0x1f, R210.reuse ;  /* 0x0000001fff077819 */ /* 0x102fe200000114d2 */
[----:B------:R-:W-:Y:S01]  /*7ed0*/  IMAD.MOV.U32 R6, RZ, RZ, R210 ;  /* 0x000000ffff067224 */ /* 0x000fe200078e00d2 */
[----:B------:R-:W-:Y:S01]  /*7ee0*/  UIMAD UR5, UR28, -0x80, UR5 ;  /* 0xffffff801c0578a4 */ /* 0x000fe2000f8e0205 */
[----:B------:R-:W-:Y:S01]  /*7ef0*/  ISETP.GE.AND P1, PT, R210, c[0x0][0x220], PT ;  /* 0x00008800d2007a0c */ /* 0x000fe20003f26270 */
[----:B------:R-:W-:Y:S01]  /*7f00*/  USHF.R.S32.HI UR6, URZ, 0x1f, UR4 ;  /* 0x0000001f3f067899 */ /* 0x000fe20008011404 */
[----:B------:R-:W-:Y:S01]  /*7f10*/  IMAD.U32 R13, RZ, RZ, UR4 ;  /* 0x00000004ff0d7e24 */ /* 0x000fe2000f8e00ff */
[----:B------:R-:W-:Y:S01]  /*7f20*/  ULDC.64 UR12, c[0x0][0x3a0] ;  /* 0x0000e800000c7ab9 */ /* 0x000fe20000000a00 */
[----:B------:R-:W-:Y:S01]  /*7f30*/  BSSY B0, `(.L_x_1316) ;  /* 0x0000022000007945 */ /* 0x000fe20003800000 */
[----:B------:R-:W-:Y:S01]  /*7f40*/  UIMAD UR11, UR6, UR12, URZ ;  /* 0x0000000c060b72a4 */ /* 0x000fe2000f8e023f */
[----:B------:R-:W-:Y:S01]  /*7f50*/  IMAD.WIDE.U32 R4, R13, c[0x0][0x3a0], R6 ;  /* 0x0000e8000d047a25 */ /* 0x000fe200078e0006 */
[----:B------:R-:W-:Y:S01]  /*7f60*/  USHF.R.S32.HI UR27, URZ, 0x1f, UR47 ;  /* 0x0000001f3f1b7899 */ /* 0x000fe2000801142f */
[----:B------:R-:W-:Y:S01]  /*7f70*/  ISETP.GE.OR P4, PT, R239, UR5, P1 ;  /* 0x00000005ef007c0c */ /* 0x000fe20008f86670 */
[----:B------:R-:W-:Y:S01]  /*7f80*/  UIMAD UR11, UR4, UR13, UR11 ;  /* 0x0000000d040b72a4 */ /* 0x000fe2000f8e020b */
[----:B------:R-:W-:-:S02]  /*7f90*/  SHF.R.S32.HI R14, RZ, 0x1f, R239 ;  /* 0x0000001fff0e7819 */ /* 0x000fc400000114ef */
[----:B------:R-:W-:Y:S01]  /*7fa0*/  IADD3 R4, P0, R4, UR29, RZ ;  /* 0x0000001d04047c10 */ /* 0x000fe2000ff1e0ff */
[----:B------:R-:W-:Y:S02]  /*7fb0*/  ULDC.64 UR12, c[0x0][0x3b8] ;  /* 0x0000ee00000c7ab9 */ /* 0x000fe40000000a00 */
        /* <DEDUP_REMOVED lines=25> */
.L_x_1317:
[----:B------:R-:W-:Y:S05]  /*8150*/  BSYNC B0 ;  /* 0x0000000000007941 */ /* 0x000fea0003800000 */
.L_x_1316:
        /* <DEDUP_REMOVED lines=15> */
.L_x_1319:
[----:B------:R-:W-:Y:S05]  /*8250*/  BSYNC B0 ;  /* 0x0000000000007941 */ /* 0x000fea0003800000 */
.L_x_1318:
        /* <DEDUP_REMOVED lines=15> */
.L_x_1321:
[----:B------:R-:W-:Y:S05]  /*8350*/  BSYNC B0 ;  /* 0x0000000000007941 */ /* 0x000fea0003800000 */
.L_x_1320:
        /* <DEDUP_REMOVED lines=14> */
.L_x_1323:
[----:B------:R-:W-:Y:S05]  /*8440*/  BSYNC B0 ;  /* 0x0000000000007941 */ /* 0x000fea0003800000 */
.L_x_1322:
[----:B------:R-:W-:Y:S01]  /*8450*/  ULDC.64 UR12, c[0x0][0x3a8] ;  /* 0x0000ea00000c7ab9 */ /* 0x000fe20000000a00 */
[----:B------:R-:W-:Y:S01]  /*8460*/  IMAD.WIDE.U32 R6, R13, c[0x0][0x3a8], R6 ;  /* 0x0000ea000d067a25 */ /* 0x000fe200078e0006 */
[----:B------:R-:W-:Y:S01]  /*8470*/  UIMAD UR6, UR6, UR12, URZ ;  /* 0x0000000c060672a4 */ /* 0x000fe2000f8e023f */
[----:B------:R-:W-:Y:S01]  /*8480*/  BSSY B0, `(.L_x_1324) ;  /* 0x0000016000007945 */ /* 0x000fe20003800000 */
[----:B------:R-:W-:Y:S02]  /*8490*/  USHF.R.S32.HI UR11, URZ, 0x1f, UR47 ;  /* 0x0000001f3f0b7899 */ /* 0x000fe4000801142f */
[----:B------:R-:W-:Y:S01]  /*84a0*/  UIMAD UR4, UR4, UR13, UR6 ;  /* 0x0000000d040472a4 */ /* 0x000fe2000f8e0206 */
[----:B----4-:R-:W-:-:S05]  /*84b0*/  IADD3 R4, P0, R6, UR7, RZ ;  /* 0x0000000706047c10 */ /* 0x010fca000ff1e0ff */
        /* <DEDUP_REMOVED lines=18> */
.L_x_1325:
[----:B------:R-:W-:Y:S05]  /*85e0*/  BSYNC B0 ;  /* 0x0000000000007941 */ /* 0x000fea0003800000 */
.L_x_1324:
        /* <DEDUP_REMOVED lines=13> */
.L_x_1327:
[----:B------:R-:W-:Y:S05]  /*86c0*/  BSYNC B0 ;  /* 0x0000000000007941 */ /* 0x000fea0003800000 */
.L_x_1326:
        /* <DEDUP_REMOVED lines=13> */
.L_x_1329:
[----:B------:R-:W-:Y:S05]  /*87a0*/  BSYNC B0 ;  /* 0x0000000000007941 */ /* 0x000fea0003800000 */
.L_x_1328:
        /* <DEDUP_REMOVED lines=12> */
.L_x_1286:
        /* <DEDUP_REMOVED lines=21> */
.L_x_1331:
        /* <DEDUP_REMOVED lines=19> */
.L_x_1332:
[----:B------:R-:W-:Y:S01]  /*8af0*/  USHF.L.U32 UR4, UR28, 0x7, URZ ;  /* 0x000000071c047899 */ /* 0x000fe2000800063f */
[----:B------:R-:W-:Y:S01]  /*8b00*/  ISETP.GE.AND P1, PT, R210, c[0x0][0x220], PT ;  /* 0x00008800d2007a0c */ /* 0x000fe20003f26270 */
[----:B------:R-:W-:Y:S01]  /*8b10*/  ULDC.64 UR12, c[0x0][0x3a0] ;  /* 0x0000e800000c7ab9 */ /* 0x000fe20000000a00 */
[----:B------:R-:W-:Y:S01]  /*8b20*/  BSSY B0, `(.L_x_1333) ;  /* 0x000001d000007945 */ /* 0x000fe20003800000 */
[----:B------:R-:W-:Y:S01]  /*8b30*/  USHF.R.S32.HI UR6, URZ, 0x1f, UR4 ;  /* 0x0000001f3f067899 */ /* 0x000fe20008011404 */
[----:B------:R-:W-:Y:S01]  /*8b40*/  SHF.R.S32.HI R12, RZ, 0x1f, R239 ;  /* 0x0000001fff0c7819 */ /* 0x000fe200000114ef */
[----:B------:R-:W-:Y:S01]  /*8b50*/  IMAD.U32 R11, RZ, RZ, UR4 ;  /* 0x00000004ff0b7e24 */ /* 0x000fe2000f8e00ff */
[----:B------:R-:W-:Y:S02]  /*8b60*/  UIMAD UR5, UR28, -0x80, UR5 ;  /* 0xffffff801c0578a4 */ /* 0x000fe4000f8e0205 */
[----:B------:R-:W-:Y:S01]  /*8b70*/  UIMAD UR11, UR6, UR12, URZ ;  /* 0x0000000c060b72a4 */ /* 0x000fe2000f8e023f */
[----:B------:R-:W-:Y:S01]  /*8b80*/  IMAD.WIDE.U32 R4, R11, c[0x0][0x3a0], R210 ;  /* 0x0000e8000b047a25 */ /* 0x000fe200078e00d2 */
[----:B------:R-:W-:-:S02]  /*8b90*/  USHF.R.S32.HI UR27, URZ, 0x1f, UR47 ;  /* 0x0000001f3f1b7899 */ /* 0x000fc4000801142f */
[----:B------:R-:W-:Y:S01]  /*8ba0*/  UIMAD UR11, UR4, UR13, UR11 ;  /* 0x0000000d040b72a4 */ /* 0x000fe2000f8e020b */
[----:B------:R-:W-:Y:S02]  /*8bb0*/  ISETP.GE.OR P4, PT, R239, UR5, P1 ;  /* 0x00000005ef007c0c */ /* 0x000fe40008f86670 */
        /* <DEDUP_REMOVED lines=19> */
.L_x_1334:
[----:B------:R-:W-:Y:S05]  /*8cf0*/  BSYNC B0 ;  /* 0x0000000000007941 */ /* 0x000fea0003800000 */
.L_x_1333:
        /* <DEDUP_REMOVED lines=15> */
.L_x_1336:
[----:B------:R-:W-:Y:S05]  /*8df0*/  BSYNC B0 ;  /* 0x0000000000007941 */ /* 0x000fea0003800000 */
.L_x_1335:
        /* <DEDUP_REMOVED lines=15> */
.L_x_1338:
[----:B------:R-:W-:Y:S05]  /*8ef0*/  BSYNC B0 ;  /* 0x0000000000007941 */ /* 0x000fea0003800000 */
.L_x_1337:
        /* <DEDUP_REMOVED lines=14> */
.L_x_1340:
[----:B------:R-:W-:Y:S05]  /*8fe0*/  BSYNC B0 ;  /* 0x0000000000007941 */ /* 0x000fea0003800000 */
.L_x_1339:
        /* <DEDUP_REMOVED lines=25> */
.L_x_1342:
[----:B------:R-:W-:Y:S05]  /*9180*/  BSYNC B0 ;  /* 0x0000000000007941 */ /* 0x000fea0003800000 */
.L_x_1341:
        /* <DEDUP_REMOVED lines=13> */
.L_x_1344:
[----:B------:R-:W-:Y:S05]  /*9260*/  BSYNC B0 ;  /* 0x0000000000007941 */ /* 0x000fea0003800000 */
.L_x_1343:
        /* <DEDUP_REMOVED lines=13> */
.L_x_1346:
[----:B------:R-:W-:Y:S05]  /*9340*/  BSYNC B0 ;  /* 0x0000000000007941 */ /* 0x000fea0003800000 */
.L_x_1345:
        /* <DEDUP_REMOVED lines=11> */
.L_x_1330:
[----:B------:R-:W-:Y:S05]  /*9400*/  BSYNC B1 ;  /* 0x0000000000017941 */ /* 0x000fea0003800000 */
.L_x_1281:
        /* <DEDUP_REMOVED lines=11> */
.L_x_1347:
[----:B------:R-:W-:Y:S05]  /*94c0*/  EXIT ;  /* 0x000000000000794d */ /* 0x000fea0003800000 */
.L_x_1349:
        /* <DEDUP_REMOVED lines=11> */
.L_x_2475:


//--------------------- .text._ZN5flash44flash_bwd_dq_dk_dv_loop_seqk_parallel_kernelI23Flash_bwd_kernel_traitsILi64ELi64ELi128ELi8ELi2ELi4ELi4ELb1ELb0EN7cutlass10bfloat16_tE19Flash_kernel_traitsILi64ELi64ELi128ELi8ES3_EELb1ELb0ELb1ELb0ELb0ELb1ELb0EEEvNS_16Flash_bwd_paramsE --------------------------
	.section	.text._ZN5flash44flash_bwd_dq_dk_dv_loop_seqk_parallel_kernelI23Flash_bwd_kernel_traitsILi64ELi64ELi128ELi8ELi2ELi4ELi4ELb1ELb0EN7cutlass10bfloat16_tE19Flash_kernel_traitsILi64ELi64ELi128ELi8ES3_EELb1ELb0ELb1ELb0ELb0ELb1ELb0EEEvNS_16Flash_bwd_paramsE,"ax",@progbits
	.sectioninfo	@"SHI_REGISTERS=253"
	.align	128
        .global         _ZN5flash44flash_bwd_dq_dk_dv_loop_seqk_parallel_kernelI23Flash_bwd_kernel_traitsILi64ELi64ELi128ELi8ELi2ELi4ELi4ELb1ELb0EN7cutlass10bfloat16_tE19Flash_kernel_traitsILi64ELi64ELi128ELi8ES3_EELb1ELb0ELb1ELb0ELb0ELb1ELb0EEEvNS_16Flash_bwd_paramsE
        .type           _ZN5flash44flash_bwd_dq_dk_dv_loop_seqk_parallel_kernelI23Flash_bwd_kernel_traitsILi64ELi64ELi128ELi8ELi2ELi4ELi4ELb1ELb0EN7cutlass10bfloat16_tE19Flash_kernel_traitsILi64ELi64ELi128ELi8ES3_EELb1ELb0ELb1ELb0ELb0ELb1ELb0EEEvNS_16Flash_bwd_paramsE,@function
        .size           _ZN5flash44flash_bwd_dq_dk_dv_loop_seqk_parallel_kernelI23Flash_bwd_kernel_traitsILi64ELi64ELi128ELi8ELi2ELi4ELi4ELb1ELb0EN7cutlass10bfloat16_tE19Flash_kernel_traitsILi64ELi64ELi128ELi8ES3_EELb1ELb0ELb1ELb0ELb0ELb1ELb0EEEvNS_16Flash_bwd_paramsE,(.L_x_2476 - _ZN5flash44flash_bwd_dq_dk_dv_loop_seqk_parallel_kernelI23Flash_bwd_kernel_traitsILi64ELi64ELi128ELi8ELi2ELi4ELi4ELb1ELb0EN7cutlass10bfloat16_tE19Flash_kernel_traitsILi64ELi64ELi128ELi8ES3_EELb1ELb0ELb1ELb0ELb0ELb1ELb0EEEvNS_16Flash_bwd_paramsE)
        .other          _ZN5flash44flash_bwd_dq_dk_dv_loop_seqk_parallel_kernelI23Flash_bwd_kernel_traitsILi64ELi64ELi128ELi8ELi2ELi4ELi4ELb1ELb0EN7cutlass10bfloat16_tE19Flash_kernel_traitsILi64ELi64ELi128ELi8ES3_EELb1ELb0ELb1ELb0ELb0ELb1ELb0EEEvNS_16Flash_bwd_paramsE,@"STO_CUDA_ENTRY STV_DEFAULT"
_ZN5flash44flash_bwd_dq_dk_dv_loop_seqk_parallel_kernelI23Flash_bwd_kernel_traitsILi64ELi64ELi128ELi8ELi2ELi4ELi4ELb1ELb0EN7cutlass10bfloat16_tE19Flash_kernel_traitsILi64ELi64ELi128ELi8ES3_EELb1ELb0ELb1ELb0ELb0ELb1ELb0EEEvNS_16Flash_bwd_paramsE:
.text._ZN5flash44flash_bwd_dq_dk_dv_loop_seqk_parallel_kernelI23Flash_bwd_kernel_traitsILi64ELi64ELi128ELi8ELi2ELi4ELi4ELb1ELb0EN7cutlass10bfloat16_tE19Flash_kernel_traitsILi64ELi64ELi128ELi8ES3_EELb1ELb0ELb1ELb0ELb0ELb1ELb0EEEvNS_16Flash_bwd_paramsE:
        /* <DEDUP_REMOVED lines=26> */
[--C-:B------:R-:W-:Y:S01]  /*01a0*/  SHF.R.S32.HI R10, RZ, 0x5, R175.reuse ;  /* 0x00000005ff0a7819 */ /* 0x100fe200000114af */
[----:B------:R-:W-:Y:S01]  /*01b0*/  IMAD.IADD R168, R14, 0x1, -R168 ;  /* 0x000000010ea87824 */ /* 0x000fe200078e0aa8 */
[----:B------:R-:W-:Y:S02]  /*01c0*/  SHF.R.S32.HI R3, RZ, 0x1f, R175 ;  /* 0x0000001fff037819 */ /* 0x000fe400000114af */
[-C--:B------:R-:W-:Y:S01]  /*01d0*/  LEA.HI R178, R8, R14.reuse, RZ, 0x6 ;  /* 0x0000000e08b27211 */ /* 0x080fe200078f30ff */
[----:B------:R-:W-:Y:S01]  /*01e0*/  IMAD.SHL.U32 R180, R168, 0x8, RZ ;  /* 0x00000008a8b47824 */ /* 0x000fe200078e00ff */
[----:B------:R-:W-:Y:S01]  /*01f0*/  LEA.HI R8, R8, R14, RZ, 0x7 ;  /* 0x0000000e08087211 */ /* 0x000fe200078f38ff */
[----:B------:R-:W-:Y:S01]  /*0200*/  IMAD.IADD R14, R14, 0x1, -R2 ;  /* 0x000000010e0e7824 */ /* 0x000fe200078e0a02 */
[----:B------:R-:W-:-:S02]  /*0210*/  SHF.R.S32.HI R2, RZ, 0x4, R5 ;  /* 0x00000004ff027819 */ /* 0x000fc40000011405 */
[-C--:B------:R-:W-:Y:S02]  /*0220*/  LEA.HI R3, R3, R10.reuse, RZ, 0x2 ;  /* 0x0000000a03037211 */ /* 0x080fe400078f10ff */
[----:B------:R-:W-:Y:S02]  /*0230*/  LEA.HI R175, R175, R10, RZ, 0x1 ;  /* 0x0000000aafaf7211 */ /* 0x000fe400078f08ff */
[----:B------:R-:W-:Y:S02]  /*0240*/  LEA.HI R5, R5, R2, RZ, 0x1 ;  /* 0x0000000205057211 */ /* 0x000fe400078f08ff */
[----:B------:R-:W-:Y:S02]  /*0250*/  LOP3.LUT R3, R3, 0xfffffffc, RZ, 0xc0, !PT ;  /* 0xfffffffc03037812 */ /* 0x000fe400078ec0ff */
[--C-:B------:R-:W-:Y:S02]  /*0260*/  SHF.R.S32.HI R9, RZ, 0x2, R4.reuse ;  /* 0x00000002ff097819 */ /* 0x100fe40000011404 */
[----:B------:R-:W-:Y:S01]  /*0270*/  SHF.R.S32.HI R4, RZ, 0x1f, R4 ;  /* 0x0000001fff047819 */ /* 0x000fe20000011404 */
[----:B------:R-:W-:Y:S01]  /*0280*/  IMAD.IADD R3, R10, 0x1, -R3 ;  /* 0x000000010a037824 */ /* 0x000fe200078e0a03 */
[----:B------:R-:W-:-:S02]  /*0290*/  SHF.R.S32.HI R179, RZ, 0x3, R13 ;  /* 0x00000003ffb37819 */ /* 0x000fc4000001140d */
[----:B------:R-:W-:Y:S02]  /*02a0*/  LOP3.LUT R175, R175, 0xfffffffe, RZ, 0xc0, !PT ;  /* 0xfffffffeafaf7812 */ /* 0x000fe400078ec0ff */
[----:B------:R-:W-:Y:S01]  /*02b0*/  LOP3.LUT R5, R5, 0xfffffffe, RZ, 0xc0, !PT ;  /* 0xfffffffe05057812 */ /* 0x000fe200078ec0ff */
[----:B------:R-:W-:Y:S01]  /*02c0*/  IMAD.SHL.U32 R6, R179, 0x40, RZ ;  /* 0x00000040b3067824 */ /* 0x000fe200078e00ff */
[----:B------:R-:W-:Y:S01]  /*02d0*/  LOP3.LUT P4, RZ, R168, 0x2, RZ, 0xc0, !PT ;  /* 0x00000002a8ff7812 */ /* 0x000fe2000788c0ff */
[----:B------:R-:W-:Y:S01]  /*02e0*/  IMAD.IADD R175, R10, 0x1, -R175 ;  /* 0x000000010aaf7824 */ /* 0x000fe200078e0aaf */
[C---:B------:R-:W-:Y:S01]  /*02f0*/  LOP3.LUT P3, RZ, R168.reuse, 0x4, RZ, 0xc0, !PT ;  /* 0x00000004a8ff7812 */ /* 0x040fe2000786c0ff */
[----:B------:R-:W-:Y:S01]  /*0300*/  IMAD.SHL.U32 R168, R168, 0x40, RZ ;  /* 0x00000040a8a87824 */ /* 0x000fe200078e00ff */
[----:B------:R-:W-:Y:S01]  /*0310*/  LEA.HI R4, R4, R9, RZ, 0x3 ;  /* 0x0000000904047211 */ /* 0x000fe200078f18ff */
[----:B------:R-:W-:Y:S01]  /*0320*/  IMAD.IADD R5, R2, 0x1, -R5 ;  /* 0x0000000102057824 */ /* 0x000fe200078e0a05 */
[----:B------:R-:W-:Y:S01]  /*0330*/  SHF.R.S32.HI R2, RZ, 0x1f, R7 ;  /* 0x0000001fff027819 */ /* 0x000fe20000011407 */
[----:B------:R-:W-:Y:S01]  /*0340*/  IMAD.SHL.U32 R10, R3, 0x10, RZ ;  /* 0x00000010030a7824 */ /* 0x000fe200078e00ff */
[----:B------:R-:W-:Y:S01]  /*0350*/  LOP3.LUT R168, R168, 0x1c0, RZ, 0xc0, !PT ;  /* 0x000001c0a8a87812 */ /* 0x000fe200078ec0ff */
[----:B------:R-:W-:Y:S01]  /*0360*/  IMAD.SHL.U32 R171, R5, 0x10, RZ ;  /* 0x0000001005ab7824 */ /* 0x000fe200078e00ff */
[----:B------:R-:W-:-:S02]  /*0370*/  LOP3.LUT R4, R4, 0xfffffff8, RZ, 0xc0, !PT ;  /* 0xfffffff804047812 */ /* 0x000fc400078ec0ff */
[----:B------:R-:W-:Y:S02]  /*0380*/  LOP3.LUT R6, R6, 0x1c0, RZ, 0xc0, !PT ;  /* 0x000001c006067812 */ /* 0x000fe400078ec0ff */
[----:B------:R-:W-:Y:S01]  /*0390*/  LEA.HI R2, R2, R7, RZ, 0x2 ;  /* 0x0000000702027211 */ /* 0x000fe200078f10ff */
[----:B------:R-:W-:Y:S01]  /*03a0*/  IMAD.IADD R4, R9, 0x1, -R4 ;  /* 0x0000000109047824 */ /* 0x000fe200078e0a04 */
[C---:B------:R-:W-:Y:S01]  /*03b0*/  LOP3.LUT R10, R168.reuse, 0x30, R10, 0xf8, !PT ;  /* 0x00000030a80a7812 */ /* 0x040fe200078ef80a */
[C---:B------:R-:W-:Y:S01]  /*03c0*/  IMAD.SHL.U32 R9, R5.reuse, 0x200, RZ ;  /* 0x0000020005097824 */ /* 0x040fe200078e00ff */
[----:B------:R-:W-:Y:S01]  /*03d0*/  SHF.R.S32.HI R7, RZ, 0x1f, R14 ;  /* 0x0000001fff077819 */ /* 0x000fe2000001140e */
[----:B------:R-:W-:Y:S01]  /*03e0*/  IMAD.SHL.U32 R5, R5, 0x8, RZ ;  /* 0x0000000805057824 */ /* 0x000fe200078e00ff */
[----:B------:R-:W-:Y:S02]  /*03f0*/  LOP3.LUT R164, R168, 0x8, R13, 0xf8, !PT ;  /* 0x00000008a8a47812 */ /* 0x000fe400078ef80d */
[----:B------:R-:W-:-:S02]  /*0400*/  SHF.R.U32.HI R184, RZ, 0x3, R6 ;  /* 0x00000003ffb87819 */ /* 0x000fc40000011606 */
[----:B------:R-:W-:Y:S02]  /*0410*/  SHF.R.U32.HI R168, RZ, 0x3, R168 ;  /* 0x00000003ffa87819 */ /* 0x000fe400000116a8 */
[----:B------:R-:W-:Y:S02]  /*0420*/  LOP3.LUT R6, R6, 0x38, R180, 0xf8, !PT ;  /* 0x0000003806067812 */ /* 0x000fe400078ef8b4 */
[----:B------:R-:W-:Y:S02]  /*0430*/  LOP3.LUT R10, R10, 0x8, R13, 0xf8, !PT ;  /* 0x000000080a0a7812 */ /* 0x000fe400078ef80d */
[----:B------:R-:W-:Y:S02]  /*0440*/  LEA.HI R7, R7, R14, RZ, 0x3 ;  /* 0x0000000e07077211 */ /* 0x000fe400078f18ff */
[----:B------:R-:W-:Y:S02]  /*0450*/  SHF.R.S32.HI R178, RZ, 0x6, R178 ;  /* 0x00000006ffb27819 */ /* 0x000fe400000114b2 */
[----:B------:R-:W-:-:S02]  /*0460*/  LOP3.LUT R164, R164, R168, RZ, 0x3c, !PT ;  /* 0x000000a8a4a47212 */ /* 0x000fc400078e3cff */
[----:B------:R-:W-:Y:S01]  /*0470*/  SHF.R.S32.HI R8, RZ, 0x7, R8 ;  /* 0x00000007ff087819 */ /* 0x000fe20000011408 */
[----:B------:R-:W-:Y:S01]  /*0480*/  IMAD R12, R178, 0x800, R9 ;  /* 0x00000800b20c7824 */ /* 0x000fe200078e0209 */
[----:B------:R-:W-:Y:S02]  /*0490*/  LOP3.LUT R184, R6, R184, RZ, 0x3c, !PT ;  /* 0x000000b806b87212 */ /* 0x000fe400078e3cff */
[----:B------:R-:W-:Y:S01]  /*04a0*/  LOP3.LUT R11, R4, 0x1, RZ, 0xc0, !PT ;  /* 0x00000001040b7812 */ /* 0x000fe200078ec0ff */
[----:B------:R-:W-:Y:S01]  /*04b0*/  IMAD.SHL.U32 R186, R8, 0x8, RZ ;  /* 0x0000000808ba7824 */ /* 0x000fe200078e00ff */
[----:B------:R-:W-:Y:S01]  /*04c0*/  LOP3.LUT R168, R9, R10, R168, 0xf6, !PT ;  /* 0x0000000a09a87212 */ /* 0x000fe200078ef6a8 */
[----:B------:R-:W-:Y:S01]  /*04d0*/  IMAD.SHL.U32 R10, R4, 0x40, RZ ;  /* 0x00000040040a7824 */ /* 0x000fe200078e00ff */
[----:B------:R-:W-:Y:S01]  /*04e0*/  LOP3.LUT R6, R7, 0xfffffff8, RZ, 0xc0, !PT ;  /* 0xfffffff807067812 */ /* 0x000fe200078ec0ff */
[----:B------:R-:W-:Y:S01]  /*04f0*/  IMAD.SHL.U32 R9, R178, 0x20, RZ ;  /* 0x00000020b2097824 */ /* 0x000fe200078e00ff */
[----:B------:R-:W-:Y:S01]  /*0500*/  ISETP.NE.U32.AND P0, PT, R11, 0x1, PT ;  /* 0x000000010b00780c */ /* 0x000fe20003f05070 */
[----:B------:R-:W-:Y:S01]  /*0510*/  IMAD.IADD R164, R12, 0x1, R164 ;  /* 0x000000010ca47824 */ /* 0x000fe200078e02a4 */
        /* <DEDUP_REMOVED lines=13> */
[----:B------:R-:W-:Y:S01]  /*05f0*/  IMAD.SHL.U32 R170, R164, 0x2, RZ ;  /* 0x00000002a4aa7824 */ /* 0x000fe200078e00ff */
[----:B------:R-:W-:Y:S01]  /*0600*/  LOP3.LUT R9, R9, R0, RZ, 0x3c, !PT ;  /* 0x0000000009097212 */ /* 0x000fe200078e3cff */
[----:B------:R-:W-:Y:S01]  /*0610*/  IMAD.SHL.U32 R0, R7, 0x40, RZ ;  /* 0x0000004007007824 */ /* 0x000fe200078e00ff */
[----:B------:R-:W-:Y:S01]  /*0620*/  LOP3.LUT R6, R6, 0x1c0, RZ, 0xc0, !PT ;  /* 0x000001c006067812 */ /* 0x000fe200078ec0ff */
[----:B------:R-:W-:Y:S01]  /*0630*/  IMAD.IADD R186, R4, 0x1, R186 ;  /* 0x0000000104ba7824 */ /* 0x000fe200078e02ba */
[----:B------:R-:W-:Y:S01]  /*0640*/  SHF.R.S32.HI R183, RZ, 0x2, R2 ;  /* 0x00000002ffb77819 */ /* 0x000fe20000011402 */
[----:B------:R-:W-:Y:S01]  /*0650*/  IMAD.IADD R187, R9, 0x1, R8 ;  /* 0x0000000109bb7824 */ /* 0x000fe200078e0208 */
[----:B------:R-:W-:Y:S01]  /*0660*/  SHF.R.U32.HI R169, RZ, 0x3, R6 ;  /* 0x00000003ffa97819 */ /* 0x000fe20000011606 */
[----:B------:R-:W-:Y:S01]  /*0670*/  IMAD R184, R178, 0x200, R184 ;  /* 0x00000200b2b87824 */ /* 0x000fe200078e02b8 */
[----:B------:R-:W-:Y:S01]  /*0680*/  LOP3.LUT R5, R6, 0x8, R5, 0xf8, !PT ;  /* 0x0000000806057812 */ /* 0x000fe200078ef805 */
[----:B------:R-:W-:Y:S01]  /*0690*/  IMAD.SHL.U32 R187, R187, 0x2, RZ ;  /* 0x00000002bbbb7824 */ /* 0x000fe200078e00ff */
[----:B------:R-:W-:Y:S01]  /*06a0*/  LOP3.LUT R0, R0, 0xfffffe00, RZ, 0xc0, !PT ;  /* 0xfffffe0000007812 */ /* 0x000fe200078ec0ff */
[----:B------:R-:W-:Y:S01]  /*06b0*/  IMAD R183, R175, 0x10, R183 ;  /* 0x00000010afb77824 */ /* 0x000fe200078e02b7 */
[----:B------:R-:W-:Y:S01]  /*06c0*/  LOP3.LUT R171, R169, R171, R6, 0x1e, !PT ;  /* 0x000000aba9ab7212 */ /* 0x000fe200078e1e06 */
[----:B------:R-:W-:Y:S01]  /*06d0*/  IMAD.SHL.U32 R168, R168, 0x2, RZ ;  /* 0x00000002a8a87824 */ /* 0x000fe200078e00ff */
[----:B------:R-:W-:Y:S01]  /*06e0*/  LOP3.LUT R169, R5, R169, RZ, 0x3c, !PT ;  /* 0x000000a905a97212 */ /* 0x000fe200078e3cff */
[--C-:B------:R-:W-:Y:S01]  /*06f0*/  IMAD R172, R175, 0x400, R0.reuse ;  /* 0x00000400afac7824 */ /* 0x100fe200078e0200 */
[----:B------:R-:W-:Y:S01]  /*0700*/  SEL R2, R196, 0xffffffe0, !P4 ;  /* 0xffffffe0c4027807 */ /* 0x000fe20006000000 */
[----:B------:R-:W-:Y:S01]  /*0710*/  IMAD R3, R3, 0x400, R0 ;  /* 0x0000040003037824 */ /* 0x000fe200078e0200 */
[----:B------:R-:W-:Y:S01]  /*0720*/  LEA R186, R186, 0x6000, 0x1 ;  /* 0x00006000baba7811 */ /* 0x000fe200078e08ff */
[----:B------:R-:W-:Y:S01]  /*0730*/  IMAD.IADD R172, R172, 0x1, R169 ;  /* 0x00000001acac7824 */ /* 0x000fe200078e02a9 */
[----:B------:R-:W-:Y:S01]  /*0740*/  SEL R196, R196, 0xffffffe0, !P1 ;  /* 0xffffffe0c4c47807 */ /* 0x000fe20004800000 */
[----:B------:R-:W-:Y:S01]  /*0750*/  IMAD.IADD R169, R169, 0x1, R3 ;  /* 0x00000001a9a97824 */ /* 0x000fe200078e0203 */
[----:B------:R-:W-:Y:S01]  /*0760*/  SEL R223, R223, 0x10, !P0 ;  /* 0x00000010dfdf7807 */ /* 0x000fe20004000000 */
[----:B------:R-:W-:Y:S01]  /*0770*/  IMAD.MOV.U32 R3, RZ, RZ, 0x40 ;  /* 0x00000040ff037424 */ /* 0x000fe200078e00ff */
[C---:B------:R-:W-:Y:S01]  /*0780*/  IADD3 R188, R186.reuse, 0x40, RZ ;  /* 0x00000040babc7810 */ /* 0x040fe20007ffe0ff */
[C---:B------:R-:W-:Y:S01]  /*0790*/  IMAD.IADD R191, R187.reuse, 0x1, R196 ;  /* 0x00000001bbbf7824 */ /* 0x040fe200078e02c4 */
[----:B------:R-:W-:Y:S01]  /*07a0*/  @P2 IADD3 R188, R186, -0x40, RZ ;  /* 0xffffffc0babc2810 */ /* 0x000fe20007ffe0ff */
[----:B------:R-:W-:Y:S01]  /*07b0*/  IMAD.IADD R192, R187, 0x1, R223 ;  /* 0x00000001bbc07824 */ /* 0x000fe200078e02df */
[----:B------:R-:W-:Y:S01]  /*07c0*/  SEL R3, R3, 0xffffffc0, !P3 ;  /* 0xffffffc003037807 */ /* 0x000fe20005800000 */
[----:B------:R-:W-:Y:S01]  /*07d0*/  IMAD.IADD R190, R196, 0x1, R186 ;  /* 0x00000001c4be7824 */ /* 0x000fe200078e02ba */
[----:B------:R-:W-:Y:S01]  /*07e0*/  IADD3 R189, R186, 0x420, RZ ;  /* 0x00000420babd7810 */ /* 0x000fe20007ffe0ff */
[----:B------:R-:W-:Y:S01]  /*07f0*/  IMAD.IADD R223, R223, 0x1, R191 ;  /* 0x00000001dfdf7824 */ /* 0x000fe200078e02bf */
[----:B------:R-:W-:Y:S01]  /*0800*/  LOP3.LUT R171, R171, R0, RZ, 0xfc, !PT ;  /* 0x00000000abab7212 */ /* 0x000fe200078efcff */
[C---:B------:R-:W-:Y:S01]  /*0810*/  IMAD R3, R164.reuse, 0x2, R3 ;  /* 0x00000002a4037824 */ /* 0x040fe200078e0203 */
[----:B------:R-:W-:Y:S01]  /*0820*/  LEA R169, R169, 0xa000, 0x1 ;  /* 0x0000a000a9a97811 */ /* 0x000fe200078e08ff */
[----:B------:R-:W-:Y:S01]  /*0830*/  IMAD R164, R164, 0x2, R2 ;  /* 0x00000002a4a47824 */ /* 0x000fe200078e0202 */
[----:B------:R-:W-:Y:S01]  /*0840*/  @P1 IADD3 R189, R186, 0x3e0, RZ ;  /* 0x000003e0babd1810 */ /* 0x000fe20007ffe0ff */
[----:B------:R-:W-:-:S02]  /*0850*/  IMAD.IADD R2, R2, 0x1, R3 ;  /* 0x0000000102027824 */ /* 0x000fc400078e0203 */
[----:B--23--:R-:W-:Y:S02]  /*0860*/  IMAD.IADD R196, R196, 0x1, R188 ;  /* 0x00000001c4c47824 */ /* 0x00cfe400078e02bc */
.L_x_1396:
[----:B-1-3--:R-:W1:Y:S01]  /*0870*/  LDC.U8 R4, c[0x0][0x312] ;  /* 0x0000c480ff047b82 */ /* 0x00ae620000000000 */
[----:B------:R-:W-:Y:S01]  /*0880*/  ISETP.NE.U32.AND P2, PT, RZ, c[0x0][0x240], PT ;  /* 0x00009000ff007a0c */ /* 0x000fe20003f45070 */
[C---:B------:R-:W-:Y:S01]  /*0890*/  IMAD.SHL.U32 R5, R182.reuse, 0x4, RZ ;  /* 0x00000004b6057824 */ /* 0x040fe200078e00ff */
[----:B------:R-:W-:Y:S01]  /*08a0*/  ISETP.NE.U32.AND P3, PT, RZ, c[0x0][0x250], PT ;  /* 0x00009400ff007a0c */ /* 0x000fe20003f65070 */
[----:B------:R-:W-:Y:S01]  /*08b0*/  IMAD.MOV.U32 R16, RZ, RZ, -0x1 ;  /* 0xffffffffff107424 */ /* 0x000fe200078e00ff */
[----:B------:R-:W-:Y:S02]  /*08c0*/  SHF.R.S32.HI R6, RZ, 0x1f, R182 ;  /* 0x0000001fff067819 */ /* 0x000fe400000114b6 */
[----:B------:R-:W-:Y:S02]  /*08d0*/  ISETP.NE.AND.EX P2, PT, RZ, c[0x0][0x244], PT, P2 ;  /* 0x00009100ff007a0c */ /* 0x000fe40003f45320 */
[----:B------:R-:W-:Y:S02]  /*08e0*/  ISETP.NE.AND.EX P3, PT, RZ, c[0x0][0x254], PT, P3 ;  /* 0x00009500ff007a0c */ /* 0x000fe40003f65330 */
[----:B------:R-:W-:-:S02]  /*08f0*/  SHF.L.U64.HI R0, R182, 0x2, R6 ;  /* 0x00000002b6007819 */ /* 0x000fc40000010206 */
[----:B------:R-:W-:Y:S02]  /*0900*/  IADD3 R8, P0, R5, c[0x0][0x240], RZ ;  /* 0x0000900005087a10 */ /* 0x000fe40007f1e0ff */
[----:B------:R-:W-:Y:S02]  /*0910*/  ISETP.EQ.U32.AND P5, PT, RZ, c[0x0][0x248], PT ;  /* 0x00009200ff007a0c */ /* 0x000fe40003fa2070 */
[----:B------:R-:W-:Y:S01]  /*0920*/  IADD3.X R9, R0, c[0x0][0x244], RZ, P0, !PT ;  /* 0x0000910000097a10 */ /* 0x000fe200007fe4ff */
[----:B------:R-:W-:-:S04]  /*0930*/  IMAD.MOV.U32 R220, RZ, RZ, RZ ;  /* 0x000000ffffdc7224 */ /* 0x000fc800078e00ff */
[----:B--2---:R2:W3:Y:S01]  /*0940*/  @P2 LDG.E R16, [R8.64] ;  /* 0x0000000608102981 */ /* 0x0044e2000c1e1900 */
[----:B------:R-:W-:Y:S02]  /*0950*/  @P3 IADD3 R10, P0, R5, c[0x0][0x250], RZ ;  /* 0x00009400050a3a10 */ /* 0x000fe40007f1e0ff */
[----:B-1----:R-:W-:Y:S01]  /*0960*/  ISETP.NE.AND P4, PT, R4, RZ, PT ;  /* 0x000000ff0400720c */ /* 0x002fe20003f85270 */
[----:B------:R2:W3:Y:S03]  /*0970*/  @P2 LDG.E R221, [R8.64+0x4] ;  /* 0x0000040608dd2981 */ /* 0x0004e6000c1e1900 */
[----:B------:R-:W-:Y:S01]  /*0980*/  ISETP.EQ.OR.EX P5, PT, RZ, c[0x0][0x24c], !P4, P5 ;  /* 0x00009300ff007a0c */ /* 0x000fe200067a2750 */
[----:B------:R-:W-:Y:S01]  /*0990*/  IMAD.MOV.U32 R222, RZ, RZ, -0x1 ;  /* 0xffffffffffde7424 */ /* 0x000fe200078e00ff */
[----:B------:R-:W-:-:S05]  /*09a0*/  @P3 IADD3.X R11, R0, c[0x0][0x254], RZ, P0, !PT ;  /* 0x00009500000b3a10 */ /* 0x000fca00007fe4ff */
[----:B-----5:R1:W5:Y:S01]  /*09b0*/  @P3 LDG.E R220, [R10.64] ;  /* 0x000000060adc3981 */ /* 0x020362000c1e1900 */
[----:B--2---:R-:W-:-:S04]  /*09c0*/  IADD3 R8, P1, R5, c[0x0][0x248], RZ ;  /* 0x0000920005087a10 */ /* 0x004fc80007f3e0ff */
[----:B------:R-:W-:-:S05]  /*09d0*/  IADD3.X R9, R0, c[0x0][0x24c], RZ, P1, !PT ;  /* 0x0000930000097a10 */ /* 0x000fca0000ffe4ff */
[----:B------:R1:W5:Y:S01]  /*09e0*/  @!P5 LDG.E R222, [R8.64] ;  /* 0x0000000608ded981 */ /* 0x000362000c1e1900 */
[----:B------:R-:W-:-:S04]  /*09f0*/  ISETP.NE.U32.AND P0, PT, RZ, c[0x0][0x248], PT ;  /* 0x00009200ff007a0c */ /* 0x000fc80003f05070 */
[----:B------:R-:W-:Y:S01]  /*0a00*/  ISETP.NE.AND.EX P0, PT, RZ, c[0x0][0x24c], PT, P0 ;  /* 0x00009300ff007a0c */ /* 0x000fe20003f05300 */
[----:B------:R-:W-:Y:S02]  /*0a10*/  IMAD.MOV.U32 R4, RZ, RZ, c[0x0][0x218] ;  /* 0x00008600ff047624 */ /* 0x000fe400078e00ff */
[----:B---3--:R-:W-:Y:S02]  /*0a20*/  @P2 IMAD.IADD R221, R221, 0x1, -R16 ;  /* 0x00000001dddd2824 */ /* 0x008fe400078e0a10 */
[----:B------:R-:W-:-:S08]  /*0a30*/  @!P2 IMAD.MOV.U32 R221, RZ, RZ, c[0x0][0x214] ;  /* 0x00008500ffdda624 */ /* 0x000fd000078e00ff */
[----:B------:R-:W-:Y:S05]  /*0a40*/  @!P0 BRA `(.L_x_1350) ;  /* 0x0000003000008947 */ /* 0x000fea0003800000 */
[----:B-1----:R-:W2:Y:S02]  /*0a50*/  @P4 LDG.E R4, [R8.64+0x4] ;  /* 0x0000040608044981 */ /* 0x002ea4000c1e1900 */
[----:B--2--5:R-:W-:-:S06]  /*0a60*/  @P4 IADD3 R4, R4, -R222, RZ ;  /* 0x800000de04044210 */ /* 0x024fcc0007ffe0ff */
[----:B------:R1:W5:Y:S02]  /*0a70*/  @!P4 LDG.E R4, [R8.64] ;  /* 0x000000060804c981 */ /* 0x000364000c1e1900 */
.L_x_1350:
        /* <DEDUP_REMOVED lines=20> */
[----:B------:R-:W-:Y:S02]  /*0bc0*/  IADD3 R4, R4, 0x3f, RZ ;  /* 0x0000003f04047810 */ /* 0x000fe40007ffe0ff */
[----:B------:R-:W-:Y:S01]  /*0bd0*/  SHF.R.S32.HI R0, RZ, 0x1f, R5 ;  /* 0x0000001fff007819 */ /* 0x000fe20000011405 */
[----:B------:R-:W-:Y:S01]  /*0be0*/  IMAD.IADD R17, R23, 0x1, R17 ;  /* 0x0000000117117824 */ /* 0x000fe200078e0211 */
[----:B------:R-:W-:-:S02]  /*0bf0*/  SHF.R.S32.HI R218, RZ, 0x1f, R4 ;  /* 0x0000001fffda7819 */ /* 0x000fc40000011404 */
[----:B------:R-:W-:Y:S02]  /*0c00*/  LEA.HI R0, R0, R5, RZ, 0x6 ;  /* 0x0000000500007211 */ /* 0x000fe400078f30ff */
[----:B------:R-:W-:Y:S01]  /*0c10*/  LEA.HI R218, R218, R4, RZ, 0x6 ;  /* 0x00000004dada7211 */ /* 0x000fe200078f30ff */
[C---:B------:R-:W-:Y:S01]  /*0c20*/  IMAD.WIDE.U32 R4, R16.reuse, c[0x0][0x190], RZ ;  /* 0x0000640010047a25 */ /* 0x040fe200078e00ff */
[----:B------:R-:W-:Y:S02]  /*0c30*/  ISETP.NE.AND P1, PT, R16, -0x1, PT ;  /* 0xffffffff1000780c */ /* 0x000fe40003f25270 */
[----:B------:R-:W-:Y:S01]  /*0c40*/  SHF.R.S32.HI R0, RZ, 0x6, R0 ;  /* 0x00000006ff007819 */ /* 0x000fe20000011400 */
[----:B------:R-:W-:Y:S01]  /*0c50*/  @P0 IMAD.IADD R11, R220, 0x1, R222 ;  /* 0x00000001dc0b0824 */ /* 0x000fe200078e02de */
[----:B------:R-:W-:Y:S02]  /*0c60*/  SHF.R.S32.HI R218, RZ, 0x6, R218 ;  /* 0x00000006ffda7819 */ /* 0x000fe400000114da */
[----:B------:R-:W-:Y:S01]  /*0c70*/  SEL R22, R22, R4, !P1 ;  /* 0x0000000416167207 */ /* 0x000fe20004800000 */
[----:B------:R-:W-:Y:S01]  /*0c80*/  @P0 IMAD.WIDE.U32 R12, R11, c[0x0][0x198], RZ ;  /* 0x000066000b0c0a25 */ /* 0x000fe200078e00ff */
[----:B------:R-:W-:-:S03]  /*0c90*/  IMNMX R218, R0, R218, PT ;  /* 0x000000da00da7217 */ /* 0x000fc60003800200 */
[----:B------:R-:W-:Y:S01]  /*0ca0*/  IMAD R0, R16, c[0x0][0x194], RZ ;  /* 0x0000650010007a24 */ /* 0x000fe200078e02ff */
[----:B------:R-:W-:Y:S01]  /*0cb0*/  LEA R28, R218, 0xffffffc0, 0x6 ;  /* 0xffffffc0da1c7811 */ /* 0x000fe200078e30ff */
[----:B------:R-:W-:Y:S02]  /*0cc0*/  @P0 IMAD R11, R11, c[0x0][0x19c], R13 ;  /* 0x000067000b0b0a24 */ /* 0x000fe400078e020d */
[----:B------:R-:W-:Y:S01]  /*0cd0*/  @P1 IMAD.IADD R17, R5, 0x1, R0 ;  /* 0x0000000105111824 */ /* 0x000fe200078e0200 */
        /* <DEDUP_REMOVED lines=13> */
.L_x_1352:
        /* <DEDUP_REMOVED lines=16> */
.L_x_1353:
        /* <DEDUP_REMOVED lines=10> */
[----:B------:R-:W-:Y:S01]  /*0f50*/  LOP3.LUT R21, R201, c[0x0][0x1c8], RZ, 0x3c, !PT ;  /* 0x00007200c9157a12 */ /* 0x000fe200078e3cff */
        /* <DEDUP_REMOVED lines=18> */
[----:B------:R-:W-:-:S03]  /*1080*/  SEL R235, R34, R14, !P1 ;  /* 0x0000000e22eb7207 */ /* 0x000fc60004800000 */
        /* <DEDUP_REMOVED lines=30> */
[----:B------:R-:W-:Y:S01]  /*1270*/  SHF.R.S32.HI R9, RZ, 0x1f, R195 ;  /* 0x0000001fff097819 */ /* 0x000fe200000114c3 */
[----:B------:R-:W-:Y:S01]  /*1280*/  @P1 IMAD.IADD R21, R15, 0x1, R7 ;  /* 0x000000010f151824 */ /* 0x000fe200078e0207 */
[----:B------:R-:W-:Y:S01]  /*1290*/  IADD3 R26, R31, R26, RZ ;  /* 0x0000001a1f1a7210 */ /* 0x000fe20007ffe0ff */
[----:B-1----:R-:W-:Y:S01]  /*12a0*/  IMAD.WIDE.U32 R14, R4, c[0x0][0x3d8], RZ ;  /* 0x0000f600040e7a25 */ /* 0x002fe200078e00ff */
[----:B------:R-:W-:-:S03]  /*12b0*/  SHF.R.S32.HI R27, RZ, 0x1f, R18 ;  /* 0x0000001fff1b7819 */ /* 0x000fc60000011412 */
        /* <DEDUP_REMOVED lines=18> */
.L_x_1354:
[----:B------:R-:W-:-:S04]  /*13e0*/  IMAD R16, R182, c[0x0][0x1c0], R201 ;  /* 0x00007000b6107a24 */ /* 0x000fc800078e02c9 */
[----:B------:R-:W-:Y:S02]  /*13f0*/  IMAD R16, R16, c[0x0][0x224], RZ ;  /* 0x0000890010107a24 */ /* 0x000fe400078e02ff */
.L_x_1355:
        /* <DEDUP_REMOVED lines=51> */
[----:B------:R-:W-:Y:S01]  /*1730*/  IMAD R17, R201, c[0x0][0x1ac], R17 ;  /* 0x00006b00c9117a24 */ /* 0x000fe200078e0211 */
        /* <DEDUP_REMOVED lines=29> */
.L_x_1357:
        /* <DEDUP_REMOVED lines=15> */
.L_x_1358:
        /* <DEDUP_REMOVED lines=22> */
.L_x_1360:
[----:B------:R-:W-:Y:S05]  /*1b60*/  BSYNC B0 ;  /* 0x0000000000007941 */ /* 0x000fea0003800000 */
.L_x_1359:
        /* <DEDUP_REMOVED lines=15> */
.L_x_1362:
[----:B------:R-:W-:Y:S05]  /*1c60*/  BSYNC B0 ;  /* 0x0000000000007941 */ /* 0x000fea0003800000 */
.L_x_1361:
        /* <DEDUP_REMOVED lines=15> */
.L_x_1364:
[----:B------:R-:W-:Y:S05]  /*1d60*/  BSYNC B0 ;  /* 0x0000000000007941 */ /* 0x000fea0003800000 */
.L_x_1363:
        /* <DEDUP_REMOVED lines=14> */
.L_x_1366:
[----:B------:R-:W-:Y:S05]  /*1e50*/  BSYNC B0 ;  /* 0x0000000000007941 */ /* 0x000fea0003800000 */
.L_x_1365:
[----:B--2---:R-:W-:Y:S01]  /*1e60*/  IMAD.WIDE.U32 R6, R195, c[0x0][0x3a8], R180 ;  /* 0x0000ea00c3067a25 */ /* 0x004fe200078e00b4 */
        /* <DEDUP_REMOVED lines=19> */
.L_x_1368:
[----:B------:R-:W-:Y:S05]  /*1fa0*/  BSYNC B0 ;  /* 0x0000000000007941 */ /* 0x000fea0003800000 */
.L_x_1367:
[----:B------:R-:W-:Y:S01]  /*1fb0*/  BSSY B0, `(.L_x_1369) ;  /* 0x000000d000007945 */ /* 0x000fe20003800000 */
[----:B------:R-:W-:Y:S05]  /*1fc0*/  @P2 BRA `(.L_x_1370) ;  /* 0x000000b000002947 */ /* 0x000fea0003800000 */
[----:B------:R-:W-:Y:S01]  /*1fd0*/  IADD3 R0, P2, R179, 0x20, RZ ;  /* 0x00000020b3007810 */ /* 0x000fe20007f5e0ff */
[----:B--2---:R-:W-:Y:S01]  /*1fe0*/  IMAD.MOV.U32 R10, RZ, RZ, R8 ;  /* 0x000000ffff0a7224 */ /* 0x004fe200078e0008 */
        /* <DEDUP_REMOVED lines=9> */
.L_x_1370:
[----:B------:R-:W-:Y:S05]  /*2080*/  BSYNC B0 ;  /* 0x0000000000007941 */ /* 0x000fea0003800000 */
.L_x_1369:
        /* <DEDUP_REMOVED lines=13> */
.L_x_1372:
[----:B------:R-:W-:Y:S05]  /*2160*/  BSYNC B0 ;  /* 0x0000000000007941 */ /* 0x000fea0003800000 */
.L_x_1371:
        /* <DEDUP_REMOVED lines=13> */
.L_x_1356:
[----:B------:R-:W-:Y:S01]  /*2240*/  IMAD R14, R9, c[0x0][0x1a0], RZ ;  /* 0x00006800090e7a24 */ /* 0x000fe200078e02ff */
[----:B------:R-:W-:Y:S01]  /*2250*/  @P2 BAR.SYNC.DEFER_BLOCKING 0x0 ;  /* 0x0000000000002b1d */ /* 0x000fe20000010000 */
[----:B------:R-:W-:Y:S01]  /*2260*/  IMAD.WIDE.U32 R16, R195, c[0x0][0x1a0], R180 ;  /* 0x00006800c3107a25 */ /* 0x000fe200078e00b4 */
[----:B------:R-:W-:-:S03]  /*2270*/  MOV R216, 0x7f800000 ;  /* 0x7f80000000d87802 */ /* 0x000fc60000000f00 */
[----:B------:R-:W-:Y:S01]  /*2280*/  IMAD R6, R185, -0x80, R219 ;  /* 0xffffff80b9067824 */ /* 0x000fe200078e02db */
[----:B------:R-:W-:Y:S01]  /*2290*/  IADD3 R18, P0, R13, R16, RZ ;  /* 0x000000100d127210 */ /* 0x000fe20007f1e0ff */
[----:B------:R-:W-:Y:S01]  /*22a0*/  IMAD R14, R195, c[0x0][0x1a4], R14 ;  /* 0x00006900c30e7a24 */ /* 0x000fe200078e020e */
[----:B------:R-:W-:Y:S01]  /*22b0*/  IADD3 R13, R179, 0x40, RZ ;  /* 0x00000040b30d7810 */ /* 0x000fe20007ffe0ff */
[----:B------:R-:W-:Y:S01]  /*22c0*/  IMAD R15, R7, c[0x0][0x1b8], RZ ;  /* 0x00006e00070f7a24 */ /* 0x000fe200078e02ff */
[CC--:B------:R-:W-:Y:S01]  /*22d0*/  ISETP.GE.AND P6, PT, R179.reuse, R6.reuse, PT ;  /* 0x00000006b300720c */ /* 0x0c0fe20003fc6270 */
[----:B------:R-:W-:Y:S01]  /*22e0*/  IMAD.MOV.U32 R173, RZ, RZ, 0x40 ;  /* 0x00000040ffad7424 */ /* 0x000fe200078e00ff */
[----:B------:R-:W-:Y:S01]  /*22f0*/  IADD3.X R19, R10, R17, R14, P0, !PT ;  /* 0x000000110a137210 */ /* 0x000fe200007fe40e */
[C---:B------:R-:W-:Y:S01]  /*2300*/  IMAD R15, R8.reuse, c[0x0][0x1bc], R15 ;  /* 0x00006f00080f7a24 */ /* 0x040fe200078e020f */
        /* <DEDUP_REMOVED lines=9> */
[----:B------:R-:W-:-:S04]  /*23a0*/  @!P6 IMAD.WIDE.U32 R16, R179, c[0x0][0x1a0], R18 ;  /* 0x00006800b310ea25 */ /* 0x000fc800078e0012 */
[----:B------:R-:W-:Y:S01]  /*23b0*/  @!P6 IMAD R14, R179, c[0x0][0x1a4], R14 ;  /* 0x00006900b30eea24 */ /* 0x000fe200078e020e */
[C---:B------:R-:W-:Y:S01]  /*23c0*/  @!P6 LEA R24, P1, R16.reuse, c[0x0][0x170], 0x1 ;  /* 0x00005c001018ea11 */ /* 0x040fe200078208ff */
[----:B------:R-:W-:Y:S02]  /*23d0*/  @!P5 IMAD.MOV.U32 R20, RZ, RZ, R18 ;  /* 0x000000ffff14d224 */ /* 0x000fe400078e0012 */
[----:B------:R-:W-:Y:S01]  /*23e0*/  @!P6 IMAD.IADD R6, R17, 0x1, R14 ;  /* 0x000000011106e824 */ /* 0x000fe200078e020e */
[----:B------:R-:W-:Y:S01]  /*23f0*/  @!P5 IADD3 R14, P0, R179, 0x20, RZ ;  /* 0x00000020b30ed810 */ /* 0x000fe20007f1e0ff */
[----:B------:R-:W-:Y:S02]  /*2400*/  @!P5 IMAD.MOV.U32 R21, RZ, RZ, R19 ;  /* 0x000000ffff15d224 */ /* 0x000fe400078e0013 */
[----:B------:R-:W-:Y:S01]  /*2410*/  IMAD R9, R195, c[0x0][0x19c], R9 ;  /* 0x00006700c3097a24 */ /* 0x000fe200078e0209 */
[----:B------:R-:W-:Y:S01]  /*2420*/  @!P6 LEA.HI.X R25, R16, c[0x0][0x174], R6, 0x1, P1 ;  /* 0x00005d001019ea11 */ /* 0x000fe200008f0c06 */
[----:B------:R-:W-:Y:S01]  /*2430*/  @!P5 IMAD.X R15, RZ, RZ, R5, P0 ;  /* 0x000000ffff0fd224 */ /* 0x000fe200000e0605 */
[C---:B------:R-:W-:Y:S01]  /*2440*/  @!P4 IADD3 R16, P1, R179.reuse, 0x40, RZ ;  /* 0x00000040b310c810 */ /* 0x040fe20007f3e0ff */
[----:B------:R-:W-:Y:S01]  /*2450*/  IMAD R6, R218, -0x40, R221 ;  /* 0xffffffc0da067824 */ /* 0x000fe200078e02dd */
[----:B------:R-:W-:Y:S01]  /*2460*/  @!P3 IADD3 R13, P0, R179, 0x60, RZ ;  /* 0x00000060b30db810 */ /* 0x000fe20007f1e0ff */
[----:B------:R-:W-:Y:S01]  /*2470*/  @!P5 IMAD R15, R15, c[0x0][0x1a0], RZ ;  /* 0x000068000f0fda24 */ /* 0x000fe200078e02ff */
[----:B------:R-:W-:Y:S01]  /*2480*/  @!P4 IADD3.X R17, RZ, R5, RZ, P1, !PT ;  /* 0x00000005ff11c210 */ /* 0x000fe20000ffe4ff */
[----:B------:R-:W-:Y:S01]  /*2490*/  @!P5 IMAD.WIDE.U32 R20, R14, c[0x0][0x1a0], R20 ;  /* 0x000068000e14da25 */ /* 0x000fe200078e0014 */
[----:B------:R-:W-:-:S03]  /*24a0*/  ISETP.GE.AND P1, PT, R10, R6, PT ;  /* 0x000000060a00720c */ /* 0x000fc60003f26270 */
[----:B------:R-:W-:Y:S02]  /*24b0*/  @!P4 IMAD R17, R17, c[0x0][0x1a0], RZ ;  /* 0x000068001111ca24 */ /* 0x000fe400078e02ff */
[----:B------:R-:W-:Y:S02]  /*24c0*/  @!P5 IMAD R15, R14, c[0x0][0x1a4], R15 ;  /* 0x000069000e0fda24 */ /* 0x000fe400078e020f */
[----:B------:R-:W-:Y:S01]  /*24d0*/  @!P3 IMAD.X R10, RZ, RZ, R5, P0 ;  /* 0x000000ffff0ab224 */ /* 0x000fe200000e0605 */
[----:B------:R-:W-:Y:S01]  /*24e0*/  @!P5 LEA R22, P0, R20, c[0x0][0x170], 0x1 ;  /* 0x00005c001416da11 */ /* 0x000fe200078008ff */
[C---:B------:R-:W-:Y:S01]  /*24f0*/  @!P4 IMAD R14, R16.reuse, c[0x0][0x1a4], R17 ;  /* 0x00006900100eca24 */ /* 0x040fe200078e0211 */
[----:B------:R-:W-:Y:S01]  /*2500*/  @!P5 IADD3 R15, R21, R15, RZ ;  /* 0x0000000f150fd210 */ /* 0x000fe20007ffe0ff */
[----:B------:R-:W-:-:S03]  /*2510*/  @!P4 IMAD.WIDE.U32 R16, R16, c[0x0][0x1a0], R18 ;  /* 0x000068001010ca25 */ /* 0x000fc600078e0012 */
[----:B------:R-:W-:Y:S01]  /*2520*/  @!P5 LEA.HI.X R23, R20, c[0x0][0x174], R15, 0x1, P0 ;  /* 0x00005d001417da11 */ /* 0x000fe200000f0c0f */
[----:B------:R-:W-:Y:S01]  /*2530*/  @!P3 IMAD R10, R10, c[0x0][0x1a0], RZ ;  /* 0x000068000a0aba24 */ /* 0x000fe200078e02ff */
[C---:B------:R-:W-:Y:S01]  /*2540*/  @!P4 LEA R20, P0, R16.reuse, c[0x0][0x170], 0x1 ;  /* 0x00005c001014ca11 */ /* 0x040fe200078008ff */
[----:B------:R-:W-:Y:S02]  /*2550*/  @!P4 IMAD.IADD R14, R17, 0x1, R14 ;  /* 0x00000001110ec824 */ /* 0x000fe400078e020e */
[C---:B------:R-:W-:Y:S02]  /*2560*/  @!P3 IMAD R10, R13.reuse, c[0x0][0x1a4], R10 ;  /* 0x000069000d0aba24 */ /* 0x040fe400078e020a */
[----:B------:R-:W-:Y:S01]  /*2570*/  @!P3 IMAD.WIDE.U32 R26, R13, c[0x0][0x1a0], R18 ;  /* 0x000068000d1aba25 */ /* 0x000fe200078e0012 */
[----:B------:R-:W-:Y:S02]  /*2580*/  @!P4 LEA.HI.X R21, R16, c[0x0][0x174], R14, 0x1, P0 ;  /* 0x00005d001015ca11 */ /* 0x000fe400000f0c0e */
[----:B------:R-:W-:Y:S01]  /*2590*/  LEA.HI R13, R218, R218, RZ, 0x1 ;  /* 0x000000dada0d7211 */ /* 0x000fe200078f08ff */
[----:B------:R-:W-:Y:S01]  /*25a0*/  @!P3 IMAD.IADD R10, R27, 0x1, R10 ;  /* 0x000000011b0ab824 */ /* 0x000fe200078e020a */
[----:B------:R-:W-:Y:S01]  /*25b0*/  @!P3 LEA R18, P0, R26, c[0x0][0x170], 0x1 ;  /* 0x00005c001a12ba11 */ /* 0x000fe200078008ff */
[----:B------:R-:W-:Y:S01]  /*25c0*/  IMAD.WIDE.U32 R16, R173, c[0x0][0x370], RZ ;  /* 0x0000dc00ad107a25 */ /* 0x000fe200078e00ff */
[----:B------:R-:W-:-:S02]  /*25d0*/  LOP3.LUT R13, R13, 0xfffffffe, RZ, 0xc0, !PT ;  /* 0xfffffffe0d0d7812 */ /* 0x000fc400078ec0ff */
[----:B------:R-:W-:Y:S01]  /*25e0*/  @!P3 LEA.HI.X R19, R26, c[0x0][0x174], R10, 0x1, P0 ;  /* 0x00005d001a13ba11 */ /* 0x000fe200000f0c0a */
[C---:B------:R-:W-:Y:S01]  /*25f0*/  IMAD R10, R173.reuse, c[0x0][0x374], RZ ;  /* 0x0000dd00ad0a7a24 */ /* 0x040fe200078e02ff */
[----:B------:R-:W-:Y:S01]  /*2600*/  @!P1 IADD3 R16, P0, R228, R16, RZ ;  /* 0x00000010e4109210 */ /* 0x000fe20007f1e0ff */
[----:B------:R-:W-:Y:S01]  /*2610*/  IMAD.WIDE.U32 R14, R173, c[0x0][0x190], RZ ;  /* 0x00006400ad0e7a25 */ /* 0x000fe200078e00ff */
[----:B------:R-:W-:Y:S02]  /*2620*/  IADD3 R13, R218, -R13, RZ ;  /* 0x8000000dda0d7210 */ /* 0x000fe40007ffe0ff */
[----:B------:R-:W-:Y:S01]  /*2630*/  @!P1 IADD3.X R17, R229, R17, R10, P0, !PT ;  /* 0x00000011e5119210 */ /* 0x000fe200007fe40a */
[----:B------:R-:W-:Y:S01]  /*2640*/  IMAD R10, R173, c[0x0][0x194], RZ ;  /* 0x00006500ad0a7a24 */ /* 0x000fe200078e02ff */
[----:B------:R-:W-:Y:S01]  /*2650*/  @!P1 IADD3 R14, P0, R230, R14, RZ ;  /* 0x0000000ee60e9210 */ /* 0x000fe20007f1e0ff */
[----:B------:R-:W-:Y:S01]  /*2660*/  IMAD.WIDE.U32 R26, R195, c[0x0][0x198], R180 ;  /* 0x00006600c31a7a25 */ /* 0x000fe200078e00b4 */
[----:B------:R-:W-:-:S02]  /*2670*/  ISETP.NE.AND P2, PT, R13, 0x1, PT ;  /* 0x000000010d00780c */ /* 0x000fc40003f45270 */
[----:B------:R-:W-:Y:S01]  /*2680*/  @!P1 IADD3.X R15, R231, R15, R10, P0, !PT ;  /* 0x0000000fe70f9210 */ /* 0x000fe200007fe40a */
[----:B------:R-:W-:Y:S01]  /*2690*/  IMAD.MOV.U32 R215, RZ, RZ, 0x7f800000 ;  /* 0x7f800000ffd77424 */ /* 0x000fe200078e00ff */
[----:B------:R-:W-:Y:S01]  /*26a0*/  IADD3 R10, P0, R12, R26, RZ ;  /* 0x0000001a0c0a7210 */ /* 0x000fe20007f1e0ff */
[----:B------:R-:W-:Y:S02]  /*26b0*/  IMAD.MOV.U32 R213, RZ, RZ, 0x7f800000 ;  /* 0x7f800000ffd57424 */ /* 0x000fe400078e00ff */
[----:B------:R-:W-:Y:S01]  /*26c0*/  IMAD.MOV.U32 R214, RZ, RZ, 0x7f800000 ;  /* 0x7f800000ffd67424 */ /* 0x000fe200078e00ff */
[----:B------:R-:W-:Y:S01]  /*26d0*/  IADD3.X R11, R11, R27, R9, P0, !PT ;  /* 0x0000001b0b0b7210 */ /* 0x000fe200007fe409 */
[----:B------:R-:W-:Y:S01]  /*26e0*/  IMAD R9, R7, c[0x0][0x1b0], RZ ;  /* 0x00006c0007097a24 */ /* 0x000fe200078e02ff */
[----:B------:R-:W-:Y:S01]  /*26f0*/  ISETP.GE.AND P0, PT, R179, R6, PT ;  /* 0x00000006b300720c */ /* 0x000fe20003f06270 */
[----:B------:R-:W-:Y:S02]  /*2700*/  IMAD.SHL.U32 R7, R184, 0x2, RZ ;  /* 0x00000002b8077824 */ /* 0x000fe400078e00ff */
[----:B------:R-:W-:-:S02]  /*2710*/  IMAD R9, R8, c[0x0][0x1b4], R9 ;  /* 0x00006d0008097a24 */ /* 0x000fc400078e0209 */
[----:B------:R-:W-:Y:S01]  /*2720*/  IMAD.WIDE.U32 R12, R8, c[0x0][0x1b0], R10 ;  /* 0x00006c00080c7a25 */ /* 0x000fe200078e000a */
[----:B------:R-:W-:Y:S01]  /*2730*/  @P6 STS.128 [R7+0xa000], RZ ;  /* 0x00a000ff07006388 */ /* 0x000fe20000000c00 */
[----:B------:R-:W-:Y:S02]  /*2740*/  IADD3 R8, R184, 0x1000, RZ ;  /* 0x00001000b8087810 */ /* 0x000fe40007ffe0ff */
[----:B------:R-:W-:Y:S01]  /*2750*/  @!P6 IMAD R10, R5, c[0x0][0x198], RZ ;  /* 0x00006600050aea24 */ /* 0x000fe200078e02ff */
[----:B------:R-:W-:Y:S01]  /*2760*/  @!PT LDS RZ, [RZ] ;  /* 0x00000000fffff984 */ /* 0x000fe20000000800 */
[----:B------:R-:W-:Y:S01]  /*2770*/  @!PT LDS RZ, [RZ] ;  /* 0x00000000fffff984 */ /* 0x000fe20000000800 */
[----:B------:R-:W-:Y:S01]  /*2780*/  @!PT LDS RZ, [RZ] ;  /* 0x00000000fffff984 */ /* 0x000fe20000000800 */
[----:B------:R1:W-:Y:S01]  /*2790*/  @!P6 LDGSTS.E.BYPASS.LTC128B.128 [R7+0xa000], [R24.64] ;  /* 0x0a0000001807efae */ /* 0x0003e2000b901d46 */
[----:B------:R-:W-:Y:S02]  /*27a0*/  SEL R8, R8, R184, !P2 ;  /* 0x000000b808087207 */ /* 0x000fe40005000000 */
[----:B------:R-:W-:Y:S01]  /*27b0*/  @!P6 IMAD R10, R179, c[0x0][0x19c], R10 ;  /* 0x00006700b30aea24 */ /* 0x000fe200078e020a */
[----:B------:R-:W-:Y:S01]  /*27c0*/  @P5 STS.128 [R7+0xb000], RZ ;  /* 0x00b000ff07005388 */ /* 0x000fe20000000c00 */
[----:B------:R-:W-:-:S03]  /*27d0*/  SHF.L.U32 R217, R8, 0x1, RZ ;  /* 0x0000000108d97819 */ /* 0x000fc600000006ff */
        /* <DEDUP_REMOVED lines=14> */
[----:B------:R-:W0:Y:S04]  /*28c0*/  LDGDEPBAR ;  /* 0x00000000000079af */ /* 0x000e280000000000 */
[----:B------:R-:W-:Y:S01]  /*28d0*/  @P0 STS.128 [R7+0x4000], RZ ;  /* 0x004000ff07000388 */ /* 0x000fe20000000c00 */
[----:B--2---:R-:W-:-:S03]  /*28e0*/  @!P3 IMAD.MOV.U32 R22, RZ, RZ, R12 ;  /* 0x000000ffff16b224 */ /* 0x004fc600078e000c */
[----:B------:R-:W-:Y:S01]  /*28f0*/  @!PT LDS RZ, [RZ] ;  /* 0x00000000fffff984 */ /* 0x000fe20000000800 */
[----:B------:R-:W-:Y:S01]  /*2900*/  @!PT LDS RZ, [RZ] ;  /* 0x00000000fffff984 */ /* 0x000fe20000000800 */
[----:B------:R-:W-:Y:S01]  /*2910*/  @!PT LDS RZ, [RZ] ;  /* 0x00000000fffff984 */ /* 0x000fe20000000800 */
[----:B------:R1:W-:Y:S04]  /*2920*/  @!P0 LDGSTS.E.BYPASS.LTC128B.128 [R7+0x4000], [R228.64] ;  /* 0x04000000e4078fae */ /* 0x0003e8000b901d46 */
[----:B------:R-:W-:Y:S01]  /*2930*/  @P1 STS.128 [R7+0x5000], RZ ;  /* 0x005000ff07001388 */ /* 0x000fe20000000c00 */
[----:B---3--:R-:W-:-:S03]  /*2940*/  IMAD.IADD R21, R13, 0x1, R9 ;  /* 0x000000010d157824 */ /* 0x008fc600078e0209 */
[----:B------:R-:W-:Y:S01]  /*2950*/  @!PT LDS RZ, [RZ] ;  /* 0x00000000fffff984 */ /* 0x000fe20000000800 */
[----:B------:R-:W-:Y:S01]  /*2960*/  @!PT LDS RZ, [RZ] ;  /* 0x00000000fffff984 */ /* 0x000fe20000000800 */
[----:B------:R-:W-:Y:S01]  /*2970*/  @!PT LDS RZ, [RZ] ;  /* 0x00000000fffff984 */ /* 0x000fe20000000800 */
[----:B------:R2:W-:Y:S01]  /*2980*/  @!P1 LDGSTS.E.BYPASS.LTC128B.128 [R7+0x5000], [R16.64] ;  /* 0x0500000010079fae */ /* 0x0005e2000b901d46 */
[----:B------:R-:W-:Y:S02]  /*2990*/  @!P6 IMAD.MOV.U32 R20, RZ, RZ, R12 ;  /* 0x000000ffff14e224 */ /* 0x000fe400078e000c */
[--C-:B------:R-:W-:Y:S01]  /*29a0*/  @!P3 IMAD.MOV.U32 R23, RZ, RZ, R21.reuse ;  /* 0x000000ffff17b224 */ /* 0x100fe200078e0015 */
[----:B------:R-:W-:Y:S01]  /*29b0*/  @P0 STS [R217], RZ ;  /* 0x000000ffd9000388 */ /* 0x000fe20000000800 */
[----:B------:R-:W-:Y:S01]  /*29c0*/  @!P6 IMAD.WIDE.U32 R8, R179, c[0x0][0x198], R20 ;  /* 0x00006600b308ea25 */ /* 0x000fe200078e0014 */
[----:B----4-:R-:W-:Y:S02]  /*29d0*/  @!P5 MOV R18, R12 ;  /* 0x0000000c0012d202 */ /* 0x010fe40000000f00 */
[----:B------:R-:W-:Y:S01]  /*29e0*/  @P0 STS [R217+0x4], RZ ;  /* 0x000004ffd9000388 */ /* 0x000fe20000000800 */
[----:B------:R-:W-:Y:S02]  /*29f0*/  @!P6 IMAD.IADD R10, R9, 0x1, R10 ;  /* 0x00000001090ae824 */ /* 0x000fe400078e020a */
[----:B------:R-:W-:Y:S01]  /*2a00*/  @!P5 IMAD.MOV.U32 R19, RZ, RZ, R21 ;  /* 0x000000ffff13d224 */ /* 0x000fe200078e0015 */
[----:B------:R-:W-:Y:S01]  /*2a10*/  @P0 STS [R217+0x8], RZ ;  /* 0x000008ffd9000388 */ /* 0x000fe20000000800 */
[----:B------:R-:W-:-:S03]  /*2a20*/  @!P4 IMAD.MOV.U32 R20, RZ, RZ, R12 ;  /* 0x000000ffff14c224 */ /* 0x000fc600078e000c */
[----:B------:R-:W-:Y:S04]  /*2a30*/  @P0 STS [R217+0xc], RZ ;  /* 0x00000cffd9000388 */ /* 0x000fe80000000800 */
[----:B------:R-:W-:Y:S01]  /*2a40*/  @!PT LDS RZ, [RZ] ;  /* 0x00000000fffff984 */ /* 0x000fe20000000800 */
[----:B------:R-:W-:Y:S01]  /*2a50*/  @!PT LDS RZ, [RZ] ;  /* 0x00000000fffff984 */ /* 0x000fe20000000800 */
[----:B------:R-:W-:Y:S01]  /*2a60*/  @!PT LDS RZ, [RZ] ;  /* 0x00000000fffff984 */ /* 0x000fe20000000800 */
[----:B------:R3:W-:Y:S04]  /*2a70*/  @!P0 LDGSTS.E.BYPASS.LTC128B.128 [R217], [R230.64] ;  /* 0x00000000e6d98fae */ /* 0x0007e8000b901d46 */
[----:B------:R-:W-:Y:S01]  /*2a80*/  @P1 STS [R217+0x1000], RZ ;  /* 0x001000ffd9001388 */ /* 0x000fe20000000800 */
[----:B--2---:R-:W-:-:S03]  /*2a90*/  @!P6 LEA R16, P0, R8, c[0x0][0x168], 0x1 ;  /* 0x00005a000810ea11 */ /* 0x004fc600078008ff */
[----:B------:R-:W-:Y:S01]  /*2aa0*/  @P1 STS [R217+0x1004], RZ ;  /* 0x001004ffd9001388 */ /* 0x000fe20000000800 */
[----:B------:R-:W-:-:S03]  /*2ab0*/  @!P6 LEA.HI.X R17, R8, c[0x0][0x16c], R10, 0x1, P0 ;  /* 0x00005b000811ea11 */ /* 0x000fc600000f0c0a */
[----:B------:R-:W-:Y:S01]  /*2ac0*/  @P1 STS [R217+0x1008], RZ ;  /* 0x001008ffd9001388 */ /* 0x000fe20000000800 */
[----:B------:R-:W-:-:S03]  /*2ad0*/  @!P5 IADD3 R11, P0, R179, 0x20, RZ ;  /* 0x00000020b30bd810 */ /* 0x000fc60007f1e0ff */
[----:B------:R-:W-:Y:S01]  /*2ae0*/  @P1 STS [R217+0x100c], RZ ;  /* 0x00100cffd9001388 */ /* 0x000fe20000000800 */
[----:B------:R-:W-:Y:S01]  /*2af0*/  @!P5 IADD3.X R13, RZ, R5, RZ, P0, !PT ;  /* 0x00000005ff0dd210 */ /* 0x000fe200007fe4ff */
[----:B------:R-:W-:Y:S01]  /*2b00*/  @!P5 IMAD.WIDE.U32 R18, R11, c[0x0][0x198], R18 ;  /* 0x000066000b12da25 */ /* 0x000fe200078e0012 */
[----:B------:R-:W-:Y:S01]  /*2b10*/  @!P4 IADD3 R10, P0, R179, 0x40, RZ ;  /* 0x00000040b30ac810 */ /* 0x000fe20007f1e0ff */
[----:B------:R-:W-:Y:S01]  /*2b20*/  @!PT LDS RZ, [RZ] ;  /* 0x00000000fffff984 */ /* 0x000fe20000000800 */
[----:B------:R-:W-:Y:S01]  /*2b30*/  @!PT LDS RZ, [RZ] ;  /* 0x00000000fffff984 */ /* 0x000fe20000000800 */
[----:B------:R-:W-:Y:S01]  /*2b40*/  @!PT LDS RZ, [RZ] ;  /* 0x00000000fffff984 */ /* 0x000fe20000000800 */
[----:B------:R3:W-:Y:S02]  /*2b50*/  @!P1 LDGSTS.E.BYPASS.LTC128B.128 [R217+0x1000], [R14.64] ;  /* 0x010000000ed99fae */ /* 0x0007e4000b901d46 */
[----:B------:R-:W-:Y:S02]  /*2b60*/  @!P5 IMAD R13, R13, c[0x0][0x198], RZ ;  /* 0x000066000d0dda24 */ /* 0x000fe400078e02ff */
[----:B------:R-:W-:Y:S01]  /*2b70*/  @!P4 IMAD.X R9, RZ, RZ, R5, P0 ;  /* 0x000000ffff09c224 */ /* 0x000fe200000e0605 */
[----:B------:R-:W-:Y:S01]  /*2b80*/  @!P3 IADD3 R8, P0, R179, 0x60, RZ ;  /* 0x00000060b308b810 */ /* 0x000fe20007f1e0ff */
[----:B------:R-:W-:Y:S01]  /*2b90*/  @!P5 IMAD R13, R11, c[0x0][0x19c], R13 ;  /* 0x000067000b0dda24 */ /* 0x000fe200078e020d */
[----:B------:R-:W-:Y:S01]  /*2ba0*/  @P6 STS.128 [R7+0x6000], RZ ;  /* 0x006000ff07006388 */ /* 0x000fe20000000c00 */
[----:B------:R-:W-:-:S02]  /*2bb0*/  @!P4 IMAD R9, R9, c[0x0][0x198], RZ ;  /* 0x000066000909ca24 */ /* 0x000fc400078e02ff */
[----:B------:R-:W-:Y:S01]  /*2bc0*/  @!P3 IMAD.X R5, RZ, RZ, R5, P0 ;  /* 0x000000ffff05b224 */ /* 0x000fe200000e0605 */
[----:B------:R-:W-:Y:S01]  /*2bd0*/  @!P5 IADD3 R13, R19, R13, RZ ;  /* 0x0000000d130dd210 */ /* 0x000fe20007ffe0ff */
[C---:B------:R-:W-:Y:S01]  /*2be0*/  @!P4 IMAD R9, R10.reuse, c[0x0][0x19c], R9 ;  /* 0x000067000a09ca24 */ /* 0x040fe200078e0209 */
[----:B------:R-:W-:Y:S01]  /*2bf0*/  @!PT LDS RZ, [RZ] ;  /* 0x00000000fffff984 */ /* 0x000fe20000000800 */
[----:B------:R-:W-:Y:S01]  /*2c00*/  @!PT LDS RZ, [RZ] ;  /* 0x00000000fffff984 */ /* 0x000fe20000000800 */
[----:B------:R-:W-:Y:S01]  /*2c10*/  @!PT LDS RZ, [RZ] ;  /* 0x00000000fffff984 */ /* 0x000fe20000000800 */
[----:B------:R1:W-:Y:S01]  /*2c20*/  @!P6 LDGSTS.E.BYPASS.LTC128B.128 [R7+0x6000], [R16.64] ;  /* 0x060000001007efae */ /* 0x0003e2000b901d46 */
[----:B------:R-:W-:Y:S01]  /*2c30*/  @!P4 IMAD.WIDE.U32 R10, R10, c[0x0][0x198], R20 ;  /* 0x000066000a0aca25 */ /* 0x000fe200078e0014 */
[C---:B------:R-:W-:Y:S02]  /*2c40*/  @!P5 LEA R20, P0, R18.reuse, c[0x0][0x168], 0x1 ;  /* 0x00005a001214da11 */ /* 0x040fe400078008ff */
[----:B------:R-:W-:Y:S01]  /*2c50*/  @P5 STS.128 [R7+0x7000], RZ ;  /* 0x007000ff07005388 */ /* 0x000fe20000000c00 */
[----:B------:R-:W-:Y:S01]  /*2c60*/  @!P3 IMAD R5, R5, c[0x0][0x198], RZ ;  /* 0x000066000505ba24 */ /* 0x000fe200078e02ff */
[----:B------:R-:W-:Y:S01]  /*2c70*/  @!P5 LEA.HI.X R21, R18, c[0x0][0x16c], R13, 0x1, P0 ;  /* 0x00005b001215da11 */ /* 0x000fe200000f0c0d */
[----:B------:R-:W-:Y:S01]  /*2c80*/  @!P3 IMAD.WIDE.U32 R22, R8, c[0x0][0x198], R22 ;  /* 0x000066000816ba25 */ /* 0x000fe200078e0016 */
[----:B------:R-:W-:-:S03]  /*2c90*/  @!P4 IADD3 R9, R11, R9, RZ ;  /* 0x000000090b09c210 */ /* 0x000fc60007ffe0ff */
[----:B------:R-:W-:Y:S01]  /*2ca0*/  @!P3 IMAD R5, R8, c[0x0][0x19c], R5 ;  /* 0x000067000805ba24 */ /* 0x000fe200078e0205 */
[C---:B------:R-:W-:Y:S01]  /*2cb0*/  @!P4 LEA R8, P0, R10.reuse, c[0x0][0x168], 0x1 ;  /* 0x00005a000a08ca11 */ /* 0x040fe200078008ff */
[----:B------:R-:W-:Y:S01]  /*2cc0*/  @!PT LDS RZ, [RZ] ;  /* 0x00000000fffff984 */ /* 0x000fe20000000800 */
[----:B------:R-:W-:Y:S01]  /*2cd0*/  @!PT LDS RZ, [RZ] ;  /* 0x00000000fffff984 */ /* 0x000fe20000000800 */
[----:B------:R-:W-:Y:S01]  /*2ce0*/  @!PT LDS RZ, [RZ] ;  /* 0x00000000fffff984 */ /* 0x000fe20000000800 */
[----:B------:R1:W-:Y:S02]  /*2cf0*/  @!P5 LDGSTS.E.BYPASS.LTC128B.128 [R7+0x7000], [R20.64] ;  /* 0x070000001407dfae */ /* 0x0003e4000b901d46 */
[----:B------:R-:W-:Y:S01]  /*2d00*/  @!P3 IMAD.IADD R5, R23, 0x1, R5 ;  /* 0x000000011705b824 */ /* 0x000fe200078e0205 */
[----:B------:R-:W-:Y:S01]  /*2d10*/  @!P4 LEA.HI.X R9, R10, c[0x0][0x16c], R9, 0x1, P0 ;  /* 0x00005b000a09ca11 */ /* 0x000fe200000f0c09 */
[----:B------:R-:W-:Y:S01]  /*2d20*/  @P4 STS.128 [R7+0x8000], RZ ;  /* 0x008000ff07004388 */ /* 0x000fe20000000c00 */
[C---:B------:R-:W-:Y:S02]  /*2d30*/  @!P3 LEA R12, P0, R22.reuse, c[0x0][0x168], 0x1 ;  /* 0x00005a00160cba11 */ /* 0x040fe400078008ff */
[----:B------:R-:W-:Y:S01]  /*2d40*/  IADD3 R10, R183, 0x8, RZ ;  /* 0x00000008b70a7810 */ /* 0x000fe20007ffe0ff */
[----:B------:R-:W-:Y:S01]  /*2d50*/  @!PT LDS RZ, [RZ] ;  /* 0x00000000fffff984 */ /* 0x000fe20000000800 */
[----:B------:R-:W-:Y:S01]  /*2d60*/  @!PT LDS RZ, [RZ] ;  /* 0x00000000fffff984 */ /* 0x000fe20000000800 */
[----:B------:R-:W-:Y:S01]  /*2d70*/  @!PT LDS RZ, [RZ] ;  /* 0x00000000fffff984 */ /* 0x000fe20000000800 */
[----:B------:R2:W-:Y:S01]  /*2d80*/  @!P4 LDGSTS.E.BYPASS.LTC128B.128 [R7+0x8000], [R8.64] ;  /* 0x080000000807cfae */ /* 0x0005e2000b901d46 */
[----:B------:R-:W-:-:S02]  /*2d90*/  @!P3 LEA.HI.X R13, R22, c[0x0][0x16c], R5, 0x1, P0 ;  /* 0x00005b00160dba11 */ /* 0x000fc400000f0c05 */
[C---:B------:R-:W-:Y:S01]  /*2da0*/  IADD3 R5, R183.reuse, 0x28, RZ ;  /* 0x00000028b7057810 */ /* 0x040fe20007ffe0ff */
[----:B------:R1:W-:Y:S01]  /*2db0*/  @P3 STS.128 [R7+0x9000], RZ ;  /* 0x009000ff07003388 */ /* 0x0003e20000000c00 */
[-C--:B------:R-:W-:Y:S02]  /*2dc0*/  ISETP.GE.AND P4, PT, R183, R6.reuse, PT ;  /* 0x00000006b700720c */ /* 0x080fe40003f86270 */
[-C--:B------:R-:W-:Y:S01]  /*2dd0*/  ISETP.GE.AND P0, PT, R5, R6.reuse, PT ;  /* 0x000000060500720c */ /* 0x080fe20003f06270 */
[----:B------:R-:W-:Y:S01]  /*2de0*/  @!PT LDS RZ, [RZ] ;  /* 0x00000000fffff984 */ /* 0x000fe20000000800 */
[----:B------:R-:W-:Y:S01]  /*2df0*/  @!PT LDS RZ, [RZ] ;  /* 0x00000000fffff984 */ /* 0x000fe20000000800 */
[----:B------:R-:W-:Y:S01]  /*2e00*/  @!PT LDS RZ, [RZ] ;  /* 0x00000000fffff984 */ /* 0x000fe20000000800 */
[----:B------:R1:W-:Y:S01]  /*2e10*/  @!P3 LDGSTS.E.BYPASS.LTC128B.128 [R7+0x9000], [R12.64] ;  /* 0x090000000c07bfae */ /* 0x0003e2000b901d46 */
[----:B------:R-:W-:-:S03]  /*2e20*/  ISETP.GE.AND P3, PT, R10, R6, PT ;  /* 0x000000060a00720c */ /* 0x000fc60003f66270 */
[----:B------:R-:W0:Y:S08]  /*2e30*/  LDGDEPBAR ;  /* 0x00000000000079af */ /* 0x000e300000000000 */
[----:B--2---:R-:W-:-:S05]  /*2e40*/  @!P0 IMAD.WIDE R8, R5, 0x4, R232 ;  /* 0x0000000405088825 */ /* 0x004fca00078e02e8 */
[----:B------:R3:W5:Y:S01]  /*2e50*/  @!P0 LDG.E R214, [R8.64] ;  /* 0x0000000608d68981 */ /* 0x000762000c1e1900 */
[----:B-1----:R-:W-:Y:S01]  /*2e60*/  IADD3 R7, R183, 0x20, RZ ;  /* 0x00000020b7077810 */ /* 0x002fe20007ffe0ff */
[----:B------:R-:W-:-:S04]  /*2e70*/  DEPBAR.LE SB0, 0x1 ;  /* 0x000080400000791a */ /* 0x000fc80000000000 */
[----:B------:R-:W-:Y:S01]  /*2e80*/  ISETP.GE.AND P1, PT, R7, R6, PT ;  /* 0x000000060700720c */ /* 0x000fe20003f26270 */
[----:B------:R-:W-:-:S05]  /*2e90*/  IMAD.WIDE R6, R183, 0x4, R232 ;  /* 0x00000004b7067825 */ /* 0x000fca00078e02e8 */
[----:B------:R1:W5:Y:S04]  /*2ea0*/  @!P4 LDG.E R215, [R6.64] ;  /* 0x0000000606d7c981 */ /* 0x000368000c1e1900 */
[----:B------:R1:W5:Y:S04]  /*2eb0*/  @!P3 LDG.E R216, [R6.64+0x20] ;  /* 0x0000200606d8b981 */ /* 0x000368000c1e1900 */
[----:B------:R1:W5:Y:S04]  /*2ec0*/  @!P1 LDG.E R213, [R6.64+0x80] ;  /* 0x0000800606d59981 */ /* 0x000368000c1e1900 */
[----:B------:R-:W-:Y:S01]  /*2ed0*/  BAR.SYNC.DEFER_BLOCKING 0x0 ;  /* 0x0000000000007b1d */ /* 0x000fe20000010000 */
[----:B------:R-:W-:Y:S01]  /*2ee0*/  MOV R176, c[0x0][0x308] ;  /* 0x0000c20000b07a02 */ /* 0x000fe20000000f00 */
[----:B------:R-:W-:-:S05]  /*2ef0*/  IMAD.MOV.U32 R177, RZ, RZ, c[0x0][0x30c] ;  /* 0x0000c300ffb17624 */ /* 0x000fca00078e00ff */
[----:B-1----:R1:W2:Y:S01]  /*2f00*/  LDG.E.64 R6, [R176.64+0x8] ;  /* 0x00000806b0067981 */ /* 0x0022a2000c1e1b00 */
        /* <DEDUP_REMOVED lines=8> */
[----:B------:R-:W-:-:S03]  /*2f90*/  LOP3.LUT R5, R5, 0xfffffff0, RZ, 0xc0, !PT ;  /* 0xfffffff005057812 */ /* 0x000fc600078ec0ff */
[----:B------:R1:W1:Y:S04]  /*2fa0*/  LDSM.16.M88.4 R156, [R2+0xa000] ;  /* 0x00a00000029c783b */ /* 0x0002680000000200 */
[----:B------:R1:W1:Y:S01]  /*2fb0*/  LDSM.16.M88.4 R160, [R2+0xa800] ;  /* 0x00a8000002a0783b */ /* 0x0002620000000200 */
[----:B------:R-:W-:Y:S02]  /*2fc0*/  IMAD.IADD R5, R4, 0x1, -R5 ;  /* 0x0000000104057824 */ /* 0x000fe400078e0a05 */
[----:B------:R-:W-:-:S03]  /*2fd0*/  IMAD.SHL.U32 R210, R205, 0x10, RZ ;  /* 0x00000010cdd27824 */ /* 0x000fc600078e00ff */
[----:B------:R-:W-:Y:S02]  /*2fe0*/  SHF.R.S32.HI R0, RZ, 0x1f, R5 ;  /* 0x0000001fff007819 */ /* 0x000fe40000011405 */
[----:B------:R-:W-:Y:S02]  /*2ff0*/  SHF.L.U32 R211, R205, 0x3, RZ ;  /* 0x00000003cdd37819 */ /* 0x000fe400000006ff */
[----:B------:R-:W-:Y:S02]  /*3000*/  LEA.HI R0, R0, R5, RZ, 0x3 ;  /* 0x0000000500007211 */ /* 0x000fe400078f18ff */
[----:B------:R-:W-:Y:S01]  /*3010*/  IADD3 R204, R210, 0x20, RZ ;  /* 0x00000020d2cc7810 */ /* 0x000fe20007ffe0ff */
[----:B------:R-:W-:Y:S01]  /*3020*/  IMAD R4, R182, c[0x0][0x1c0], R201 ;  /* 0x00007000b6047a24 */ /* 0x000fe200078e02c9 */
[----:B------:R-:W-:Y:S02]  /*3030*/  LOP3.LUT R0, R0, 0xfffffff8, RZ, 0xc0, !PT ;  /* 0xfffffff800007812 */ /* 0x000fe400078ec0ff */
[----:B------:R-:W-:-:S02]  /*3040*/  IADD3 R203, R211, R204, RZ ;  /* 0x000000ccd3cb7210 */ /* 0x000fc40007ffe0ff */
[----:B------:R-:W-:Y:S01]  /*3050*/  SHF.L.U32 R4, R4, 0x5, RZ ;  /* 0x0000000504047819 */ /* 0x000fe200000006ff */
[----:B------:R-:W-:Y:S02]  /*3060*/  IMAD.IADD R0, R5, 0x1, -R0 ;  /* 0x0000000105007824 */ /* 0x000fe400078e0a00 */
[----:B------:R-:W-:Y:S01]  /*3070*/  IMAD.IADD R202, R211, 0x1, R203 ;  /* 0x00000001d3ca7824 */ /* 0x000fe200078e02cb */
[----:B------:R-:W-:Y:S01]  /*3080*/  SHF.R.S32.HI R227, RZ, 0x1f, R200 ;  /* 0x0000001fffe37819 */ /* 0x000fe200000114c8 */
[----:B------:R-:W-:Y:S01]  /*3090*/  IMAD.IADD R193, R195, 0x1, R221 ;  /* 0x00000001c3c17824 */ /* 0x000fe200078e02dd */
[----:B------:R-:W-:Y:S01]  /*30a0*/  IADD3 R167, R172, 0x1000, RZ ;  /* 0x00001000aca77810 */ /* 0x000fe20007ffe0ff */
[----:B------:R-:W-:Y:S01]  /*30b0*/  IMAD.IADD R226, R211, 0x1, R202 ;  /* 0x00000001d3e27824 */ /* 0x000fe200078e02ca */
[----:B------:R-:W-:Y:S02]  /*30c0*/  LOP3.LUT P0, RZ, R0, 0x2, RZ, 0xc0, !PT ;  /* 0x0000000200ff7812 */ /* 0x000fe4000780c0ff */
[----:B------:R-:W-:-:S02]  /*30d0*/  IADD3 R166, R171, 0x1000, RZ ;  /* 0x00001000aba67810 */ /* 0x000fc40007ffe0ff */
[----:B------:R-:W-:Y:S01]  /*30e0*/  MOV R165, 0x20 ;  /* 0x0000002000a57802 */ /* 0x000fe20000000f00 */
        /* <DEDUP_REMOVED lines=48> */
[----:B------:R-:W-:Y:S01]  /*33f0*/  IMAD.IADD R224, R211, 0x1, R225 ;  /* 0x00000001d3e07824 */ /* 0x000fe200078e02e1 */
[----:B------:R-:W-:-:S02]  /*3400*/  SEL R173, R173, 0xffffffc0, !P1 ;  /* 0xffffffc0adad7807 */ /* 0x000fc40004800000 */
[----:B------:R-:W-:Y:S02]  /*3410*/  IADD3 R0, R169, R165, RZ ;  /* 0x000000a5a9007210 */ /* 0x000fe40007ffe0ff */
[----:B--2---:R-:W-:Y:S02]  /*3420*/  IADD3 R200, P4, P3, R4, R6, R200 ;  /* 0x0000000604c87210 */ /* 0x004fe40007b9e0c8 */
[----:B------:R-:W-:-:S04]  /*3430*/  SHF.R.S32.HI R4, RZ, 0x1f, R4 ;  /* 0x0000001fff047819 */ /* 0x000fc80000011404 */
[----:B------:R-:W-:-:S04]  /*3440*/  IADD3.X R227, R4, R7, R227, P4, P3 ;  /* 0x0000000704e37210 */ /* 0x000fc800027e64e3 */
[----:B-1-34-:R-:W-:Y:S02]  /*3450*/  LOP3.LUT R227, R227, R176, RZ, 0x3c, !PT ;  /* 0x000000b0e3e37212 */ /* 0x01afe400078e3cff */
.L_x_1378:
[----:B------:R-:W0:Y:S01]  /*3460*/  LDGDEPBAR ;  /* 0x00000000000079af */ /* 0x000e220000000000 */
[----:B------:R-:W-:Y:S01]  /*3470*/  IMAD.MOV.U32 R4, RZ, RZ, R199 ;  /* 0x000000ffff047224 */ /* 0x000fe200078e00c7 */
[C---:B------:R-:W-:Y:S01]  /*3480*/  IADD3 R174, R167.reuse, R165, RZ ;  /* 0x000000a5a7ae7210 */ /* 0x040fe20007ffe0ff */
[----:B------:R-:W-:Y:S02]  /*3490*/  IMAD.MOV.U32 R5, RZ, RZ, R198 ;  /* 0x000000ffff057224 */ /* 0x000fe400078e00c6 */
[----:B------:R-:W-:Y:S01]  /*34a0*/  IMAD.IADD R124, R167, 0x1, R173 ;  /* 0x00000001a77c7824 */ /* 0x000fe200078e02ad */
[C---:B------:R-:W-:Y:S04]  /*34b0*/  LEA R4, P0, R183.reuse, R4, 0x2 ;  /* 0x00000004b7047211 */ /* 0x040fe800078010ff */
        /* <DEDUP_REMOVED lines=35> */
[----:B------:R-:W-:Y:S01]  /*36f0*/  IADD3 R112, R174, R173, RZ ;  /* 0x000000adae707210 */ /* 0x000fe20007ffe0ff */
        /* <DEDUP_REMOVED lines=14> */
[----:B------:R-:W-:Y:S01]  /*37e0*/  MOV R100, c[0x0][0x2e4] ;  /* 0x0000b90000647a02 */ /* 0x000fe20000000f00 */
[-C--:B-1----:R-:W-:Y:S08]  /*37f0*/  HMMA.16816.F32.BF16 R4, R104, R108.reuse, R4 ;  /* 0x0000006c6804723c */ /* 0x082ff00000041804 */
[C---:B--2---:R-:W-:Y:S08]  /*3800*/  HMMA.16816.F32.BF16 R8, R112.reuse, R108, R8 ;  /* 0x0000006c7008723c */ /* 0x044ff00000041808 */
[-C--:B------:R-:W-:Y:S08]  /*3810*/  HMMA.16816.F32.BF16 R12, R112, R110.reuse, R12 ;  /* 0x0000006e700c723c */ /* 0x080ff0000004180c */
[C---:B------:R-:W-:Y:S08]  /*3820*/  HMMA.16816.F32.BF16 R16, R104.reuse, R110, R16 ;  /* 0x0000006e6810723c */ /* 0x040ff00000041810 */
[-C--:B------:R-:W-:Y:S08]  /*3830*/  HMMA.16816.F32.BF16 R20, R104, R116.reuse, R20 ;  /* 0x000000746814723c */ /* 0x080ff00000041814 */
[C---:B------:R-:W-:Y:S08]  /*3840*/  HMMA.16816.F32.BF16 R24, R112.reuse, R116, R24 ;  /* 0x000000747018723c */ /* 0x040ff00000041818 */
[-C--:B------:R-:W-:Y:S07]  /*3850*/  HMMA.16816.F32.BF16 R28, R112, R118.reuse, R28 ;  /* 0x00000076701c723c */ /* 0x080fee000004181c */
[----:B------:R-:W-:Y:S01]  /*3860*/  IMAD.SHL.U32 R114, R218, 0x40, RZ ;  /* 0x00000040da727824 */ /* 0x000fe200078e00ff */
        /* <DEDUP_REMOVED lines=13> */
.L_x_1374:
        /* <DEDUP_REMOVED lines=16> */
[-C--:B------:R-:W-:Y:S02]  /*3a40*/  IMNMX R105, R105, R219.reuse, PT ;  /* 0x000000db69697217 */ /* 0x080fe40003800200 */
        /* <DEDUP_REMOVED lines=115> */
.L_x_1375:
[C---:B------:R-:W-:Y:S01]  /*4180*/  FSETP.NEU.FTZ.AND P0, PT, R215.reuse, -INF , PT ;  /* 0xff800000d700780b */ /* 0x040fe20003f1d000 */
[----:B------:R-:W-:Y:S01]  /*4190*/  FMUL.FTZ R100, R215, 1.4426950216293334961 ;  /* 0x3fb8aa3bd7647820 */ /* 0x000fe20000410000 */
[----:B------:R-:W-:Y:S01]  /*41a0*/  IADD3 R104, R177, 0x76cf5d0a, RZ ;  /* 0x76cf5d0ab1687810 */ /* 0x000fe20007ffe0ff */
[----:B------:R-:W-:Y:S01]  /*41b0*/  FMUL.FTZ R101, R216, 1.4426950216293334961 ;  /* 0x3fb8aa3bd8657820 */ /* 0x000fe20000410000 */
        /* <DEDUP_REMOVED lines=127> */
[--C-:B------:R-:W-:Y:S02]  /*49b0*/  LOP3.LUT R7, R105, R16, R5.reuse, 0x96, !PT ;  /* 0x0000001069077212 */ /* 0x100fe400078e9605 */
[----:B------:R-:W-:Y:S01]  /*49c0*/  ISETP.LE.U32.AND P3, PT, R12, UR4, PT ;  /* 0x000000040c007c0c */ /* 0x000fe2000bf63070 */
[----:B------:R-:W-:Y:S01]  /*49d0*/  IMAD.SHL.U32 R109, R172, 0x2, RZ ;  /* 0x00000002ac6d7824 */ /* 0x000fe200078e00ff */
[----:B------:R-:W-:Y:S02]  /*49e0*/  LOP3.LUT R5, R31, R106, R5, 0x96, !PT ;  /* 0x0000006a1f057212 */ /* 0x000fe400078e9605 */
[C---:B------:R-:W-:Y:S01]  /*49f0*/  LOP3.LUT R16, R30.reuse, 0xff, RZ, 0xc0, !PT ;  /* 0x000000ff1e107812 */ /* 0x040fe200078ec0ff */
[----:B------:R-:W-:Y:S01]  /*4a00*/  MUFU.EX2 R235, R21 ;  /* 0x0000001500eb7308 */ /* 0x000fe20000000800 */
[--C-:B----4-:R-:W-:Y:S01]  /*4a10*/  SHF.R.U32.HI R14, RZ, 0x18, R30.reuse ;  /* 0x00000018ff0e7819 */ /* 0x110fe2000001161e */
[----:B------:R-:W-:Y:S01]  /*4a20*/  IMAD.IADD R108, R109, 0x1, R165 ;  /* 0x000000016d6c7824 */ /* 0x000fe200078e02a5 */
        /* <DEDUP_REMOVED lines=151> */
[----:B------:R-:W-:Y:S01]  /*53a0*/  STS [R192+0xf000], R8 ;  /* 0x00f00008c0007388 */ /* 0x000fe20000000800 */
[----:B---3--:R-:W-:Y:S02]  /*53b0*/  F2FP.RELU.BF16.PACK_AB R4, R126, R112 ;  /* 0x000000707e04723e */ /* 0x008fe400000018ff */
[----:B-1----:R-:W-:Y:S02]  /*53c0*/  F2FP.RELU.BF16.PACK_AB R5, R117, R125 ;  /* 0x0000007d7505723e */ /* 0x002fe400000018ff */
[----:B----4-:R-:W-:Y:S02]  /*53d0*/  F2FP.RELU.BF16.PACK_AB R7, R242, R243 ;  /* 0x000000f3f207723e */ /* 0x010fe400000018ff */
[----:B------:R-:W-:Y:S03]  /*53e0*/  F2FP.RELU.BF16.PACK_AB R6, R235, R116 ;  /* 0x00000074eb06723e */ /* 0x000fe600000018ff */
[----:B------:R1:W-:Y:S04]  /*53f0*/  STS [R192+0xf400], R7 ;  /* 0x00f40007c0007388 */ /* 0x0003e80000000800 */
[----:B------:R2:W-:Y:S04]  /*5400*/  STS [R191+0xe000], R6 ;  /* 0x00e00006bf007388 */ /* 0x0005e80000000800 */
[----:B------:R3:W-:Y:S04]  /*5410*/  STS [R191+0xe400], R5 ;  /* 0x00e40005bf007388 */ /* 0x0007e80000000800 */
[----:B------:R4:W-:Y:S01]  /*5420*/  STS [R223+0xe000], R4 ;  /* 0x00e00004df007388 */ /* 0x0009e20000000800 */
[----:B-1----:R-:W-:Y:S02]  /*5430*/  F2FP.RELU.BF16.PACK_AB R7, R174, R234 ;  /* 0x000000eaae07723e */ /* 0x002fe400000018ff */
[----:B--2---:R-:W-:Y:S02]  /*5440*/  F2FP.RELU.BF16.PACK_AB R6, R129, R130 ;  /* 0x000000828106723e */ /* 0x004fe400000018ff */
[----:B---3--:R-:W-:Y:S02]  /*5450*/  F2FP.RELU.BF16.PACK_AB R5, R131, R114 ;  /* 0x000000728305723e */ /* 0x008fe400000018ff */
[----:B----4-:R-:W-:Y:S05]  /*5460*/  F2FP.RELU.BF16.PACK_AB R4, R113, R118 ;  /* 0x000000767104723e */ /* 0x010fea00000018ff */
[----:B------:R1:W-:Y:S04]  /*5470*/  STS [R223+0xe400], R4 ;  /* 0x00e40004df007388 */ /* 0x0003e80000000800 */
[----:B------:R-:W-:Y:S04]  /*5480*/  STS [R191+0xf000], R7 ;  /* 0x00f00007bf007388 */ /* 0x000fe80000000800 */
[----:B------:R-:W-:Y:S04]  /*5490*/  STS [R191+0xf400], R6 ;  /* 0x00f40006bf007388 */ /* 0x000fe80000000800 */
[----:B------:R-:W-:Y:S01]  /*54a0*/  STS [R223+0xf000], R5 ;  /* 0x00f00005df007388 */ /* 0x000fe20000000800 */
[----:B-1----:R-:W-:Y:S05]  /*54b0*/  F2FP.RELU.BF16.PACK_AB R4, R115, R128 ;  /* 0x000000807304723e */ /* 0x002fea00000018ff */
[----:B------:R-:W-:Y:S04]  /*54c0*/  STS [R223+0xf400], R4 ;  /* 0x00f40004df007388 */ /* 0x000fe80000000800 */
[----:B------:R-:W1:Y:S08]  /*54d0*/  LDSM.16.M88.4 R32, [R109+0x4000] ;  /* 0x004000006d20783b */ /* 0x000e700000000200 */
[----:B------:R2:W3:Y:S08]  /*54e0*/  LDSM.16.M88.4 R28, [R109+0x5000] ;  /* 0x005000006d1c783b */ /* 0x0004f00000000200 */
[----:B------:R-:W4:Y:S08]  /*54f0*/  LDSM.16.M88.4 R100, [R108+0x4000] ;  /* 0x004000006c64783b */ /* 0x000f300000000200 */
[----:B------:R3:W4:Y:S01]  /*5500*/  LDSM.16.M88.4 R104, [R108+0x5000] ;  /* 0x005000006c68783b */ /* 0x0007220000000200 */
[----:B--2---:R-:W-:Y:S01]  /*5510*/  IMAD.IADD R109, R109, 0x1, R173 ;  /* 0x000000016d6d7824 */ /* 0x004fe200078e02ad */
[-C--:B-1----:R-:W-:Y:S01]  /*5520*/  HMMA.16816.F32.BF16 R4, R32, R132.reuse, RZ ;  /* 0x000000842004723c */ /* 0x082fe200000418ff */
[----:B---3--:R-:W-:Y:S07]  /*5530*/  IMAD.IADD R108, R173, 0x1, R108 ;  /* 0x00000001ad6c7824 */ /* 0x008fee00078e026c */
        /* <DEDUP_REMOVED lines=41> */
[C---:B------:R-:W-:Y:S01]  /*57d0*/  FADD.FTZ R9, -R237.reuse, R9 ;  /* 0x00000009ed097221 */ /* 0x040fe20000010100 */
[----:B------:R-:W-:Y:S01]  /*57e0*/  FSETP.GE.FTZ.AND P2, PT, R246, RZ, PT ;  /* 0x000000fff600720b */ /* 0x000fe20003f56000 */
[C---:B------:R-:W-:Y:S01]  /*57f0*/  FADD.FTZ R14, -R236.reuse, R14 ;  /* 0x0000000eec0e7221 */ /* 0x040fe20000010100 */
[C---:B------:R-:W-:Y:S03]  /*5800*/  HMMA.16816.F32.BF16 R24, R108.reuse, R160, R24 ;  /* 0x000000a06c18723c */ /* 0x040fe60000041818 */
[----:B------:R-:W-:Y:S01]  /*5810*/  FADD.FTZ R15, -R236, R15 ;  /* 0x0000000fec0f7221 */ /* 0x000fe20000010100 */
[----:B------:R-:W-:Y:S01]  /*5820*/  FSEL R4, R4, R238, P0 ;  /* 0x000000ee04047208 */ /* 0x000fe20000000000 */
        /* <DEDUP_REMOVED lines=15> */
[----:B------:R-:W-:Y:S01]  /*5920*/  FADD.FTZ R26, -R236, R26 ;  /* 0x0000001aec1a7221 */ /* 0x000fe20000010100 */
        /* <DEDUP_REMOVED lines=111> */
.L_x_1376:
        /* <DEDUP_REMOVED lines=27> */
[----:B-1----:R-:W-:Y:S02]  /*61d0*/  IADD3 R100, R116, 0x4040, RZ ;  /* 0x0000404074647810 */ /* 0x002fe40007ffe0ff */
        /* <DEDUP_REMOVED lines=73> */
.L_x_1377:
        /* <DEDUP_REMOVED lines=60> */
[----:B------:R-:W-:Y:S03]  /*6a30*/  @P6 IMAD.WIDE R20, R20, 0x4, R232 ;  /* 0x0000000414146825 */ /* 0x000fe600078e02e8 */
        /* <DEDUP_REMOVED lines=37> */
[C---:B-1----:R-:W-:Y:S02]  /*6c90*/  LEA R20, P4, R202.reuse, R234, 0x2 ;  /* 0x000000eaca147211 */ /* 0x042fe400078810ff */
[-C--:B------:R-:W-:Y:S02]  /*6ca0*/  LEA.HI.X.SX32 R9, R225, R235.reuse, 0x2, P2 ;  /* 0x000000ebe1097211 */ /* 0x080fe400010f16ff */
[-C--:B------:R-:W-:Y:S02]  /*6cb0*/  LEA.HI.X.SX32 R21, R202, R235.reuse, 0x2, P4 ;  /* 0x000000ebca157211 */ /* 0x080fe400020f16ff */
[----:B------:R-:W-:Y:S02]  /*6cc0*/  ISETP.GT.AND P4, PT, R218, R194, PT ;  /* 0x000000c2da00720c */ /* 0x000fe40003f84270 */
[-C--:B--2---:R-:W-:Y:S02]  /*6cd0*/  LEA R6, P0, R204, R234.reuse, 0x2 ;  /* 0x000000eacc067211 */ /* 0x084fe400078010ff */
[-C--:B------:R-:W-:Y:S02]  /*6ce0*/  LEA R10, P3, R226, R234.reuse, 0x2 ;  /* 0x000000eae20a7211 */ /* 0x080fe400078610ff */
[-C--:B------:R-:W-:Y:S02]  /*6cf0*/  LEA.HI.X.SX32 R7, R204, R235.reuse, 0x2, P0 ;  /* 0x000000ebcc077211 */ /* 0x080fe400000f16ff */
[-C--:B---3--:R-:W-:Y:S02]  /*6d00*/  LEA.HI.X.SX32 R11, R226, R235.reuse, 0x2, P3 ;  /* 0x000000ebe20b7211 */ /* 0x088fe400018f16ff */
[C---:B------:R-:W-:Y:S01]  /*6d10*/  LEA R4, P0, R224.reuse, R234, 0x2 ;  /* 0x000000eae0047211 */ /* 0x040fe200078010ff */
[----:B------:R-:W-:Y:S01]  /*6d20*/  RED.E.ADD.F32.FTZ.RN.STRONG.GPU [R6.64], R14 ;  /* 0x0000000e0600798e */ /* 0x000fe2000c10e786 */
[----:B------:R-:W-:Y:S02]  /*6d30*/  @P6 IADD3 R199, P2, R199, -0x100, RZ ;  /* 0xffffff00c7c76810 */ /* 0x000fe40007f5e0ff */
[----:B------:R-:W-:Y:S01]  /*6d40*/  LEA.HI.X.SX32 R5, R224, R235, 0x2, P0 ;  /* 0x000000ebe0057211 */ /* 0x000fe200000f16ff */
[----:B------:R-:W-:Y:S01]  /*6d50*/  RED.E.ADD.F32.FTZ.RN.STRONG.GPU [R24.64], R15 ;  /* 0x0000000f1800798e */ /* 0x000fe2000c10e786 */
[----:B------:R-:W-:Y:S03]  /*6d60*/  @P6 IADD3.X R198, R198, -0x1, RZ, P2, !PT ;  /* 0xffffffffc6c66810 */ /* 0x000fe600017fe4ff */
        /* <DEDUP_REMOVED lines=42> */
[----:B------:R-:W-:Y:S02]  /*7010*/  @P6 IADD3 R5, P3, R232, -0x100, RZ ;  /* 0xffffff00e8056810 */ /* 0x000fe40007f7e0ff */
[----:B------:R-:W-:Y:S01]  /*7020*/  IADD3 R218, R218, -0x1, RZ ;  /* 0xffffffffdada7810 */ /* 0x000fe20007ffe0ff */
[----:B------:R-:W-:Y:S04]  /*7030*/  HMMA.16816.F32.BF16 R96, R8, R6, R96 ;  /* 0x000000060860723c */ /* 0x000fe80000041860 */
[----:B------:R-:W-:Y:S01]  /*7040*/  @P6 IADD3.X R4, R233, -0x1, RZ, P3, !PT ;  /* 0xffffffffe9046810 */ /* 0x000fe20001ffe4ff */
[----:B------:R-:W-:Y:S02]  /*7050*/  @P6 IMAD.MOV.U32 R232, RZ, RZ, R5 ;  /* 0x000000ffffe86224 */ /* 0x000fe400078e0005 */
        /* <DEDUP_REMOVED lines=138> */
[----:B-1----:R-:W-:Y:S01]  /*7900*/  @P0 IMAD.WIDE.U32 R36, R35, c[0x0][0x3a0], RZ ;  /* 0x0000e80023240a25 */ /* 0x002fe200078e00ff */
        /* <DEDUP_REMOVED lines=18> */
.L_x_1379:
        /* <DEDUP_REMOVED lines=13> */
.L_x_1380:
[----:B------:R-:W-:Y:S01]  /*7b00*/  BAR.SYNC.DEFER_BLOCKING 0x0 ;  /* 0x0000000000007b1d */ /* 0x000fe20000010000 */
[----:B------:R-:W-:Y:S01]  /*7b10*/  SHF.R.S32.HI R34, RZ, 0x1f, R195 ;  /* 0x0000001fff227819 */ /* 0x000fe200000114c3 */
[----:B------:R-:W-:Y:S01]  /*7b20*/  IMAD R219, R185, -0x80, R219 ;  /* 0xffffff80b9db7824 */ /* 0x000fe200078e02db */
[----:B------:R-:W-:Y:S02]  /*7b30*/  SHF.R.S32.HI R41, RZ, 0x1f, R180 ;  /* 0x0000001fff297819 */ /* 0x000fe400000114b4 */
[----:B--2---:R-:W-:Y:S01]  /*7b40*/  MOV R40, R180 ;  /* 0x000000b400287202 */ /* 0x004fe20000000f00 */
[----:B------:R-:W-:Y:S01]  /*7b50*/  IMAD R37, R34, c[0x0][0x3a0], RZ ;  /* 0x0000e80022257a24 */ /* 0x000fe200078e02ff */
[----:B------:R-:W-:Y:S01]  /*7b60*/  ISETP.GE.AND P4, PT, R179, R219, PT ;  /* 0x000000dbb300720c */ /* 0x000fe20003f86270 */
[----:B------:R-:W-:Y:S01]  /*7b70*/  BSSY B0, `(.L_x_1381) ;  /* 0x000001d000007945 */ /* 0x000fe20003800000 */
[----:B------:R-:W-:Y:S01]  /*7b80*/  SHF.R.S32.HI R33, RZ, 0x1f, R201 ;  /* 0x0000001fff217819 */ /* 0x000fe200000114c9 */
[----:B------:R-:W-:-:S04]  /*7b90*/  IMAD.WIDE.U32 R38, R195, c[0x0][0x3a0], R40 ;  /* 0x0000e800c3267a25 */ /* 0x000fc800078e0028 */
[----:B------:R-:W-:Y:S01]  /*7ba0*/  IMAD R37, R195, c[0x0][0x3a4], R37 ;  /* 0x0000e900c3257a24 */ /* 0x000fe200078e0225 */
[----:B------:R-:W-:Y:S01]  /*7bb0*/  IADD3 R42, P0, R36, R38, RZ ;  /* 0x00000026242a7210 */ /* 0x000fe20007f1e0ff */
[----:B------:R-:W-:-:S03]  /*7bc0*/  IMAD R36, R33, c[0x0][0x3b8], RZ ;  /* 0x0000ee0021247a24 */ /* 0x000fc600078e02ff */
[----:B------:R-:W-:Y:S01]  /*7bd0*/  IADD3.X R43, R35, R39, R37, P0, !PT ;  /* 0x00000027232b7210 */ /* 0x000fe200007fe425 */
[C---:B------:R-:W-:Y:S01]  /*7be0*/  IMAD R36, R201.reuse, c[0x0][0x3bc], R36 ;  /* 0x0000ef00c9247a24 */ /* 0x040fe200078e0224 */
[----:B------:R-:W-:Y:S01]  /*7bf0*/  SHF.R.S32.HI R35, RZ, 0x1f, R179 ;  /* 0x0000001fff237819 */ /* 0x000fe200000114b3 */
[----:B------:R1:W2:Y:S02]  /*7c00*/  LDS.128 R28, [R122+0x7000] ;  /* 0x007000007a1c7984 */ /* 0x0002a40000000c00 */
[----:B------:R-:W-:Y:S02]  /*7c10*/  IMAD.WIDE.U32 R42, R201, c[0x0][0x3b8], R42 ;  /* 0x0000ee00c92a7a25 */ /* 0x000fe400078e002a */
[----:B------:R1:W3:Y:S03]  /*7c20*/  LDS.128 R24, [R122+0x8000] ;  /* 0x008000007a187984 */ /* 0x0002e60000000c00 */
[----:B------:R-:W-:Y:S01]  /*7c30*/  IADD3 R36, R36, R43, RZ ;  /* 0x0000002b24247210 */ /* 0x000fe20007ffe0ff */
[----:B------:R1:W4:Y:S04]  /*7c40*/  LDS.128 R20, [R122+0x9000] ;  /* 0x009000007a147984 */ /* 0x0003280000000c00 */
        /* <DEDUP_REMOVED lines=15> */
.L_x_1382:
[----:B------:R-:W-:Y:S05]  /*7d40*/  BSYNC B0 ;  /* 0x0000000000007941 */ /* 0x000fea0003800000 */
.L_x_1381:
[----:B------:R-:W-:Y:S01]  /*7d50*/  IADD3 R37, R179, 0x20, RZ ;  /* 0x00000020b3257810 */ /* 0x000fe20007ffe0ff */
[----:B------:R-:W-:Y:S03]  /*7d60*/  BSSY B0, `(.L_x_1383) ;  /* 0x000000e000007945 */ /* 0x000fe60003800000 */
[----:B------:R-:W-:-:S13]  /*7d70*/  ISETP.GE.AND P3, PT, R37, R219, PT ;  /* 0x000000db2500720c */ /* 0x000fda0003f66270 */
        /* <DEDUP_REMOVED lines=12> */
.L_x_1384:
[----:B------:R-:W-:Y:S05]  /*7e40*/  BSYNC B0 ;  /* 0x0000000000007941 */ /* 0x000fea0003800000 */
.L_x_1383:
[----:B-12---:R-:W-:Y:S01]  /*7e50*/  IADD3 R28, R179, 0x40, RZ ;  /* 0x00000040b31c7810 */ /* 0x006fe20007ffe0ff */
        /* <DEDUP_REMOVED lines=14> */
.L_x_1386:
[----:B------:R-:W-:Y:S05]  /*7f40*/  BSYNC B0 ;  /* 0x0000000000007941 */ /* 0x000fea0003800000 */
.L_x_1385:
[----:B-1-3--:R-:W-:Y:S01]  /*7f50*/  IADD3 R24, R179, 0x60, RZ ;  /* 0x00000060b3187810 */ /* 0x00afe20007ffe0ff */
        /* <DEDUP_REMOVED lines=14> */
.L_x_1388:
[----:B------:R-:W-:Y:S05]  /*8040*/  BSYNC B0 ;  /* 0x0000000000007941 */ /* 0x000fea0003800000 */
.L_x_1387:
        /* <DEDUP_REMOVED lines=20> */
.L_x_1390:
[----:B------:R-:W-:Y:S05]  /*8190*/  BSYNC B0 ;  /* 0x0000000000007941 */ /* 0x000fea0003800000 */
.L_x_1389:
        /* <DEDUP_REMOVED lines=13> */
.L_x_1392:
[----:B------:R-:W-:Y:S05]  /*8270*/  BSYNC B0 ;  /* 0x0000000000007941 */ /* 0x000fea0003800000 */
.L_x_1391:
        /* <DEDUP_REMOVED lines=13> */
.L_x_1394:
[----:B------:R-:W-:Y:S05]  /*8350*/  BSYNC B0 ;  /* 0x0000000000007941 */ /* 0x000fea0003800000 */
.L_x_1393:
        /* <DEDUP_REMOVED lines=12> */
.L_x_1373:
[----:B------:R-:W-:Y:S05]  /*8420*/  BSYNC B1 ;  /* 0x0000000000017941 */ /* 0x000fea0003800000 */
.L_x_1351:
        /* <DEDUP_REMOVED lines=9> */
.L_x_1395:
[----:B------:R-:W-:Y:S05]  /*84c0*/  EXIT ;  /* 0x000000000000794d */ /* 0x000fea0003800000 */
.L_x_1397:
        /* <DEDUP_REMOVED lines=11> */
.L_x_2476:


//--------------------- .text._ZN5flash44flash_bwd_dq_dk_dv_loop_seqk_parallel_kernelI23Flash_bwd_kernel_traitsILi64ELi64ELi128ELi8ELi2ELi4ELi4ELb1ELb0EN7cutlass10bfloat16_tE19Flash_kernel_traitsILi64ELi64ELi128ELi8ES3_EELb0ELb0ELb1ELb0ELb0ELb1ELb1EEEvNS_16Flash_bwd_paramsE --------------------------
	.section	.text._ZN5flash44flash_bwd_dq_dk_dv_loop_seqk_parallel_kernelI23Flash_bwd_kernel_traitsILi64ELi64ELi128ELi8ELi2ELi4ELi4ELb1ELb0EN7cutlass10bfloat16_tE19Flash_kernel_traitsILi64ELi64ELi128ELi8ES3_EELb0ELb0ELb1ELb0ELb0ELb1ELb1EEEvNS_16Flash_bwd_paramsE,"ax",@progbits
	.sectioninfo	@"SHI_REGISTERS=255"
	.align	128
        .global         _ZN5flash44flash_bwd_dq_dk_dv_loop_seqk_parallel_kernelI23Flash_bwd_kernel_traitsILi64ELi64ELi128ELi8ELi2ELi4ELi4ELb1ELb0EN7cutlass10bfloat16_tE19Flash_kernel_traitsILi64ELi64ELi128ELi8ES3_EELb0ELb0ELb1ELb0ELb0ELb1ELb1EEEvNS_16Flash_bwd_paramsE
        .type           _ZN5flash44flash_bwd_dq_dk_dv_loop_seqk_parallel_kernelI23Flash_bwd_kernel_traitsILi64ELi64ELi128ELi8ELi2ELi4ELi4ELb1ELb0EN7cutlass10bfloat16_tE19Flash_kernel_traitsILi64ELi64ELi128ELi8ES3_EELb0ELb0ELb1ELb0ELb0ELb1ELb1EEEvNS_16Flash_bwd_paramsE,@function
        .size           _ZN5flash44flash_bwd_dq_dk_dv_loop_seqk_parallel_kernelI23Flash_bwd_kernel_traitsILi64ELi64ELi128ELi8ELi2ELi4ELi4ELb1ELb0EN7cutlass10bfloat16_tE19Flash_kernel_traitsILi64ELi64ELi128ELi8ES3_EELb0ELb0ELb1ELb0ELb0ELb1ELb1EEEvNS_16Flash_bwd_paramsE,(.L_x_2477 - _ZN5flash44flash_bwd_dq_dk_dv_loop_seqk_parallel_kernelI23Flash_bwd_kernel_traitsILi64ELi64ELi128ELi8ELi2ELi4ELi4ELb1ELb0EN7cutlass10bfloat16_tE19Flash_kernel_traitsILi64ELi64ELi128ELi8ES3_EELb0ELb0ELb1ELb0ELb0ELb1ELb1EEEvNS_16Flash_bwd_paramsE)
        .other          _ZN5flash44flash_bwd_dq_dk_dv_loop_seqk_parallel_kernelI23Flash_bwd_kernel_traitsILi64ELi64ELi128ELi8ELi2ELi4ELi4ELb1ELb0EN7cutlass10bfloat16_tE19Flash_kernel_traitsILi64ELi64ELi128ELi8ES3_EELb0ELb0ELb1ELb0ELb0ELb1ELb1EEEvNS_16Flash_bwd_paramsE,@"STO_CUDA_ENTRY STV_DEFAULT"
_ZN5flash44flash_bwd_dq_dk_dv_loop_seqk_parallel_kernelI23Flash_bwd_kernel_traitsILi64ELi64ELi128ELi8ELi2ELi4ELi4ELb1ELb0EN7cutlass10bfloat16_tE19Flash_kernel_traitsILi64ELi64ELi128ELi8ES3_EELb0ELb0ELb1ELb0ELb0ELb1ELb1EEEvNS_16Flash_bwd_paramsE:
.text._ZN5flash44flash_bwd_dq_dk_dv_loop_seqk_parallel_kernelI23Flash_bwd_kernel_traitsILi64ELi64ELi128ELi8ELi2ELi4ELi4ELb1ELb0EN7cutlass10bfloat16_tE19Flash_kernel_traitsILi64ELi64ELi128ELi8ES3_EELb0ELb0ELb1ELb0ELb0ELb1ELb1EEEvNS_16Flash_bwd_paramsE:
        /* <DEDUP_REMOVED lines=33> */
[CC--:B------:R-:W-:Y:S01]  /*0210*/  LEA.HI R5, R7.reuse, R14.reuse, RZ, 0x4 ;  /* 0x0000000e07057211 */ /* 0x0c0fe200078f20ff */
[----:B------:R-:W-:Y:S01]  /*0220*/  ULDC UR18, c[0x0][0x224] ;  /* 0x0000890000127ab9 */ /* 0x000fe20000000800 */
[--C-:B------:R-:W-:Y:S01]  /*0230*/  SHF.R.S32.HI R3, RZ, 0x5, R4.reuse ;  /* 0x00000005ff037819 */ /* 0x100fe20000011404 */
[----:B------:R-:W-:Y:S01]  /*0240*/  IMAD.U32 R6, RZ, RZ, UR17 ;  /* 0x00000011ff067e24 */ /* 0x000fe2000f8e00ff */
[----:B------:R-:W-:Y:S01]  /*0250*/  SHF.R.S32.HI R0, RZ, 0x1f, R4 ;  /* 0x0000001fff007819 */ /* 0x000fe20000011404 */
[----:B------:R-:W-:Y:S01]  /*0260*/  UIMAD UR61, UR61, UR13, URZ ;  /* 0x0000000d3d3d72a4 */ /* 0x000fe2000f8e023f */
[-C--:B------:R-:W-:Y:S01]  /*0270*/  LEA.HI R2, R4, R3.reuse, RZ, 0x1 ;  /* 0x0000000304027211 */ /* 0x080fe200078f08ff */
[----:B---3--:R-:W-:Y:S01]  /*0280*/  @UP5 UIMAD UR13, UR46, UR12, URZ ;  /* 0x0000000c2e0d52a4 */ /* 0x008fe2000f8e023f */
[----:B------:R-:W-:Y:S01]  /*0290*/  LEA.HI R0, R0, R3, RZ, 0x2 ;  /* 0x0000000300007211 */ /* 0x000fe200078f10ff */
[----:B------:R-:W-:Y:S01]  /*02a0*/  USHF.R.S32.HI UR5, URZ, 0x1f, UR18 ;  /* 0x0000001f3f057899 */ /* 0x000fe20008011412 */
[----:B------:R-:W-:Y:S01]  /*02b0*/  LOP3.LUT R2, R2, 0xfffffffe, RZ, 0xc0, !PT ;  /* 0xfffffffe02027812 */ /* 0x000fe200078ec0ff */
[----:B------:R-:W-:Y:S01]  /*02c0*/  ULDC UR16, c[0x0][0x224] ;  /* 0x0000890000107ab9 */ /* 0x000fe20000000800 */
[----:B------:R-:W-:Y:S01]  /*02d0*/  LOP3.LUT R0, R0, 0xfffffffc, RZ, 0xc0, !PT ;  /* 0xfffffffc00007812 */ /* 0x000fe200078ec0ff */
[----:B------:R-:W-:Y:S01]  /*02e0*/  ULDC.U8 UR11, c[0x0][0x3d0] ;  /* 0x0000f400000b7ab9 */ /* 0x000fe20000000000 */
[----:B------:R-:W-:Y:S01]  /*02f0*/  LEA.HI R16, R7, R14, RZ, 0x2 ;  /* 0x0000000e07107211 */ /* 0x000fe200078f10ff */
[C---:B------:R-:W-:Y:S01]  /*0300*/  IMAD.IADD R12, R3.reuse, 0x1, -R2 ;  /* 0x00000001030c7824 */ /* 0x040fe200078e0a02 */
[----:B------:R-:W-:Y:S01]  /*0310*/  SHF.R.S32.HI R2, RZ, 0x4, R5 ;  /* 0x00000004ff027819 */ /* 0x000fe20000011405 */
[----:B------:R-:W-:Y:S01]  /*0320*/  IMAD.IADD R174, R3, 0x1, -R0 ;  /* 0x0000000103ae7824 */ /* 0x000fe200078e0a00 */
[--C-:B------:R-:W-:Y:S01]  /*0330*/  SHF.R.S32.HI R8, RZ, 0x2, R16.reuse ;  /* 0x00000002ff087819 */ /* 0x100fe20000011410 */
[----:B------:R-:W-:Y:S01]  /*0340*/  UISETP.NE.AND UP6, UPT, UR11, URZ, UPT ;  /* 0x0000003f0b00728c */ /* 0x000fe2000bfc5270 */
[----:B------:R-:W-:Y:S01]  /*0350*/  LEA.HI R0, R5, R2, RZ, 0x1 ;  /* 0x0000000205007211 */ /* 0x000fe200078f08ff */
[----:B------:R-:W-:Y:S01]  /*0360*/  UIMAD.WIDE.U32 UR10, UR46, UR18, URZ ;  /* 0x000000122e0a72a5 */ /* 0x000fe2000f8e003f */
[----:B------:R-:W-:Y:S01]  /*0370*/  SHF.R.S32.HI R3, RZ, 0x1f, R16 ;  /* 0x0000001fff037819 */ /* 0x000fe20000011410 */
[----:B------:R-:W-:Y:S01]  /*0380*/  ULDC UR15, c[0x0][0x1c0] ;  /* 0x00007000000f7ab9 */ /* 0x000fe20000000800 */
[----:B------:R-:W-:Y:S01]  /*0390*/  LOP3.LUT R0, R0, 0xfffffffe, RZ, 0xc0, !PT ;  /* 0xfffffffe00007812 */ /* 0x000fe200078ec0ff */
[----:B------:R-:W-:Y:S01]  /*03a0*/  USHF.L.U32 UR25, UR61, 0x4, URZ ;  /* 0x000000043d197899 */ /* 0x000fe2000800063f */
[----:B------:R-:W-:Y:S01]  /*03b0*/  LEA.HI R15, R7, R14, RZ, 0x3 ;  /* 0x0000000e070f7211 */ /* 0x000fe200078f18ff */
[----:B------:R-:W-:Y:S01]  /*03c0*/  IMAD.U32 R18, RZ, RZ, UR10 ;  /* 0x0000000aff127e24 */ /* 0x000fe2000f8e00ff */
[----:B------:R-:W-:Y:S01]  /*03d0*/  USHF.L.U32 UR19, UR61, 0x3, URZ ;  /* 0x000000033d137899 */ /* 0x000fe2000800063f */
[----:B------:R-:W-:Y:S01]  /*03e0*/  IMAD.IADD R10, R2, 0x1, -R0 ;  /* 0x00000001020a7824 */ /* 0x000fe200078e0a00 */
[----:B------:R-:W-:Y:S01]  /*03f0*/  LEA.HI R0, R3, R8, RZ, 0x3 ;  /* 0x0000000803007211 */ /* 0x000fe200078f18ff */
[----:B------:R-:W-:Y:S01]  /*0400*/  UIADD3 UR24, UR25, 0x20, URZ ;  /* 0x0000002019187890 */ /* 0x000fe2000fffe03f */
[----:B------:R-:W-:Y:S01]  /*0410*/  LOP3.LUT R3, R4, 0xffffffe0, RZ, 0xc0, !PT ;  /* 0xffffffe004037812 */ /* 0x000fe200078ec0ff */
[----:B------:R-:W-:Y:S01]  /*0420*/  USHF.L.U32 UR60, UR61, 0x6, URZ ;  /* 0x000000063d3c7899 */ /* 0x000fe2000800063f */
        /* <DEDUP_REMOVED lines=9> */
[----:B------:R-:W-:Y:S01]  /*04c0*/  UIMAD UR4, UR46, UR7, UR51 ;  /* 0x000000072e0472a4 */ /* 0x000fe2000f8e0233 */
[----:B------:R-:W-:Y:S01]  /*04d0*/  IMAD.U32 R19, RZ, RZ, UR11 ;  /* 0x0000000bff137e24 */ /* 0x000fe2000f8e00ff */
[----:B------:R-:W-:Y:S01]  /*04e0*/  USHF.R.S32.HI UR7, URZ, 0x1f, UR51 ;  /* 0x0000001f3f077899 */ /* 0x000fe20008011433 */
[----:B------:R-:W-:Y:S01]  /*04f0*/  LEA.HI R17, R2, R0, RZ, 0x2 ;  /* 0x0000000002117211 */ /* 0x000fe200078f10ff */
[----:B------:R1:W-:Y:S01]  /*0500*/  STL [R1+0x20], R3 ;  /* 0x0000200301007387 */ /* 0x0003e20000100800 */
[----:B------:R-:W-:Y:S01]  /*0510*/  LOP3.LUT R0, R15, 0xfffffff8, RZ, 0xc0, !PT ;  /* 0xfffffff80f007812 */ /* 0x000fe200078ec0ff */
[----:B------:R-:W-:Y:S01]  /*0520*/  UIADD3 UR21, UR19, UR22, URZ ;  /* 0x0000001613157290 */ /* 0x000fe2000fffe03f */
[----:B------:R-:W-:Y:S01]  /*0530*/  LOP3.LUT R2, R5, 0xfffffff0, RZ, 0xc0, !PT ;  /* 0xfffffff005027812 */ /* 0x000fe200078ec0ff */
[----:B------:R2:W-:Y:S01]  /*0540*/  STL [R1+0x1c], R6 ;  /* 0x00001c0601007387 */ /* 0x0005e20000100800 */
[----:B------:R-:W-:Y:S01]  /*0550*/  ULDC UR57, c[0x0][0x2e8] ;  /* 0x0000ba0000397ab9 */ /* 0x000fe20000000800 */
[C---:B------:R-:W-:Y:S01]  /*0560*/  IMAD.IADD R0, R14.reuse, 0x1, -R0 ;  /* 0x000000010e007824 */ /* 0x040fe200078e0a00 */
[----:B------:R-:W-:Y:S01]  /*0570*/  UIADD3 UR20, UR19, UR21, URZ ;  /* 0x0000001513147290 */ /* 0x000fe2000fffe03f */
[----:B------:R-:W-:Y:S01]  /*0580*/  IMAD.IADD R2, R14, 0x1, -R2 ;  /* 0x000000010e027824 */ /* 0x000fe200078e0a02 */
[----:B------:R-:W-:Y:S01]  /*0590*/  UIMAD.WIDE.U32 UR58, UR52, UR10, URZ ;  /* 0x0000000a343a72a5 */ /* 0x000fe2000f8e003f */
        /* <DEDUP_REMOVED lines=25> */
[----:B------:R-:W-:Y:S02]  /*0730*/  IMAD.IADD R13, R2, 0x1, -R3 ;  /* 0x00000001020d7824 */ /* 0x000fe400078e0a03 */
[----:B------:R-:W-:Y:S02]  /*0740*/  IMAD.SHL.U32 R2, R174, 0x10, RZ ;  /* 0x00000010ae027824 */ /* 0x000fe400078e00ff */
[----:B------:R-:W-:Y:S01]  /*0750*/  IMAD.U32 R3, RZ, RZ, UR6 ;  /* 0x00000006ff037e24 */ /* 0x000fe2000f8e00ff */
[----:B------:R-:W-:Y:S01]  /*0760*/  LOP3.LUT R3, R8, 0x1, RZ, 0xc0, !PT ;  /* 0x0000000108037812 */ /* 0x000fe200078ec0ff */
[----:B------:R-:W-:Y:S01]  /*0770*/  USHF.L.U32 UR6, UR46, 0x7, URZ ;  /* 0x000000072e067899 */ /* 0x000fe2000800063f */
[----:B--2---:R-:W-:Y:S02]  /*0780*/  LOP3.LUT R6, R0, 0x30, R2, 0xf8, !PT ;  /* 0x0000003000067812 */ /* 0x004fe400078ef802 */
[----:B------:R-:W-:-:S02]  /*0790*/  SHF.R.U32.HI R0, RZ, 0x3, R0 ;  /* 0x00000003ff007819 */ /* 0x000fc40000011600 */
[----:B------:R-:W-:Y:S01]  /*07a0*/  ISETP.NE.U32.AND P0, PT, R3, 0x1, PT ;  /* 0x000000010300780c */ /* 0x000fe20003f05070 */
[----:B------:R-:W-:Y:S01]  /*07b0*/  IMAD.U32 R18, RZ, RZ, UR6 ;  /* 0x00000006ff127e24 */ /* 0x000fe2000f8e00ff */
[----:B------:R-:W-:Y:S01]  /*07c0*/  LOP3.LUT R176, R176, R0, RZ, 0x3c, !PT ;  /* 0x00000000b0b07212 */ /* 0x000fe200078e3cff */
[----:B------:R-:W-:Y:S01]  /*07d0*/  USHF.R.S32.HI UR6, URZ, 0x1f, UR46 ;  /* 0x0000001f3f067899 */ /* 0x000fe2000801142e */
[----:B------:R-:W-:Y:S02]  /*07e0*/  LOP3.LUT R3, R6, 0x8, R15, 0xf8, !PT ;  /* 0x0000000806037812 */ /* 0x000fe400078ef80f */
[----:B------:R-:W-:Y:S02]  /*07f0*/  R2P PR, R8, 0x6 ;  /* 0x0000000608007804 */ /* 0x000fe40000000000 */
[----:B------:R-:W-:Y:S01]  /*0800*/  SEL R193, R193, 0x10, !P0 ;  /* 0x00000010c1c17807 */ /* 0x000fe20004000000 */
[----:B------:R-:W-:Y:S01]  /*0810*/  IMAD.U32 R6, RZ, RZ, UR6 ;  /* 0x00000006ff067e24 */ /* 0x000fe2000f8e00ff */
[----:B------:R-:W-:Y:S01]  /*0820*/  @!UP5 UIMAD UR6, UR46, UR15, UR51 ;  /* 0x0000000f2e06d2a4 */ /* 0x000fe2000f8e0233 */
[----:B-1----:R-:W-:-:S04]  /*0830*/  LEA.HI R4, R7, R14, RZ, 0x6 ;  /* 0x0000000e07047211 */ /* 0x002fc800078f30ff */
[----:B------:R-:W-:-:S05]  /*0840*/  SHF.R.S32.HI R4, RZ, 0x6, R4 ;  /* 0x00000006ff047819 */ /* 0x000fca0000011404 */
[----:B------:R-:W-:Y:S01]  /*0850*/  IMAD R2, R4, 0x800, R5 ;  /* 0x0000080004027824 */ /* 0x000fe200078e0205 */
[----:B------:R-:W-:Y:S01]  /*0860*/  LOP3.LUT R5, R5, R3, R0, 0xf6, !PT ;  /* 0x0000000305057212 */ /* 0x000fe200078ef600 */
[----:B------:R-:W-:Y:S01]  /*0870*/  IMAD.U32 R3, RZ, RZ, UR13 ;  /* 0x0000000dff037e24 */ /* 0x000fe2000f8e00ff */
[----:B------:R-:W-:Y:S01]  /*0880*/  LOP3.LUT R0, R16, 0x7ffffffc, RZ, 0xc0, !PT ;  /* 0x7ffffffc10007812 */ /* 0x000fe200078ec0ff */
[----:B------:R-:W-:Y:S02]  /*0890*/  IMAD.IADD R176, R2, 0x1, R176 ;  /* 0x0000000102b07824 */ /* 0x000fe400078e02b0 */
[----:B------:R-:W-:Y:S01]  /*08a0*/  IMAD.U32 R2, RZ, RZ, UR7 ;  /* 0x00000007ff027e24 */ /* 0x000fe2000f8e00ff */
[----:B------:R-:W-:Y:S01]  /*08b0*/  UIMAD UR7, UR4, UR16, URZ ;  /* 0x00000010040772a4 */ /* 0x000fe2000f8e023f */
[----:B------:R-:W-:Y:S01]  /*08c0*/  LEA.HI R2, R7, R14, RZ, 0x7 ;  /* 0x0000000e07027211 */ /* 0x000fe200078f38ff */
[----:B------:R-:W-:Y:S01]  /*08d0*/  UIMAD UR4, UR5, UR46, URZ ;  /* 0x0000002e050472a4 */ /* 0x000fe2000f8e023f */
[----:B------:R-:W-:Y:S01]  /*08e0*/  IMAD.IADD R7, R14, 0x1, -R0 ;  /* 0x000000010e077824 */ /* 0x000fe200078e0a00 */
[----:B------:R1:W-:Y:S01]  /*08f0*/  STL [R1+0x14], R3 ;  /* 0x0000140301007387 */ /* 0x0003e20000100800 */
[----:B------:R-:W-:Y:S01]  /*0900*/  SHF.R.S32.HI R2, RZ, 0x7, R2 ;  /* 0x00000007ff027819 */ /* 0x000fe20000011402 */
[----:B------:R-:W-:-:S02]  /*0910*/  IMAD R250, R4, 0x200, R9 ;  /* 0x0000020004fa7824 */ /* 0x000fc400078e0209 */
[----:B------:R-:W-:Y:S01]  /*0920*/  IMAD.U32 R0, RZ, RZ, UR4 ;  /* 0x00000004ff007e24 */ /* 0x000fe2000f8e00ff */
[----:B------:R-:W-:Y:S01]  /*0930*/  USHF.R.S32.HI UR4, URZ, 0x1f, UR17 ;  /* 0x0000001f3f047899 */ /* 0x000fe20008011411 */
[----:B------:R-:W-:Y:S02]  /*0940*/  IMAD.SHL.U32 R4, R4, 0x20, RZ ;  /* 0x0000002004047824 */ /* 0x000fe400078e00ff */
[----:B------:R-:W-:Y:S02]  /*0950*/  IMAD.SHL.U32 R7, R7, 0x2, RZ ;  /* 0x0000000207077824 */ /* 0x000fe400078e00ff */
[----:B------:R-:W-:Y:S01]  /*0960*/  IMAD.SHL.U32 R176, R176, 0x2, RZ ;  /* 0x00000002b0b07824 */ /* 0x000fe200078e00ff */
[----:B------:R-:W-:Y:S01]  /*0970*/  LOP3.LUT R242, R4, 0x6, R242, 0xf8, !PT ;  /* 0x0000000604f27812 */ /* 0x000fe200078ef8f2 */
        /* <DEDUP_REMOVED lines=9> */
[----:B------:R-:W-:-:S04]  /*0a10*/  LOP3.LUT R0, R0, 0x1c0, RZ, 0xc0, !PT ;  /* 0x000001c000007812 */ /* 0x000fc800078ec0ff */
[----:B------:R-:W-:Y:S02]  /*0a20*/  SHF.R.U32.HI R6, RZ, 0x3, R0 ;  /* 0x00000003ff067819 */ /* 0x000fe40000011600 */
[----:B------:R-:W-:Y:S01]  /*0a30*/  LOP3.LUT R4, R0, 0x20, R4, 0xf8, !PT ;  /* 0x0000002000047812 */ /* 0x000fe200078ef804 */
[----:B-1----:R-:W-:-:S05]  /*0a40*/  IMAD.SHL.U32 R3, R2, 0x8, RZ ;  /* 0x0000000802037824 */ /* 0x002fca00078e00ff */
[----:B------:R-:W-:-:S04]  /*0a50*/  LOP3.LUT R3, R3, 0x8, RZ, 0xc0, !PT ;  /* 0x0000000803037812 */ /* 0x000fc800078ec0ff */
        /* <DEDUP_REMOVED lines=37> */
[C---:B------:R-:W-:Y:S01]  /*0cb0*/  @P2 IADD3 R246, R243.reuse, -0x40, RZ ;  /* 0xffffffc0f3f62810 */ /* 0x040fe20007ffe0ff */
        /* <DEDUP_REMOVED lines=11> */
[C---:B------:R-:W-:Y:S02]  /*0d70*/  IMAD.IADD R248, R4.reuse, 0x1, R243 ;  /* 0x0000000104f87824 */ /* 0x040fe400078e02f3 */
[----:B------:R-:W-:Y:S02]  /*0d80*/  IMAD.IADD R193, R193, 0x1, R194 ;  /* 0x00000001c1c17824 */ /* 0x000fe400078e02c2 */
[----:B------:R-:W-:Y:S01]  /*0d90*/  IMAD.IADD R247, R4, 0x1, R246 ;  /* 0x0000000104f77824 */ /* 0x000fe200078e02f6 */
[----:B-1----:R-:W-:-:S04]  /*0da0*/  IADD3 R2, R237, -0x40, RZ ;  /* 0xffffffc0ed027810 */ /* 0x002fc80007ffe0ff */
[----:B------:R-:W-:Y:S01]  /*0db0*/  SHF.R.S32.HI R3, RZ, 0x1f, R2 ;  /* 0x0000001fff037819 */ /* 0x000fe20000011402 */
[----:B------:R-:W-:-:S03]  /*0dc0*/  IMAD.SHL.U32 R240, R2, 0x4, RZ ;  /* 0x0000000402f07824 */ /* 0x000fc600078e00ff */
[----:B------:R-:W-:Y:S01]  /*0dd0*/  SHF.L.U64.HI R241, R2, 0x2, R3 ;  /* 0x0000000202f17819 */ /* 0x000fe20000010203 */
[----:B------:R-:W-:Y:S02]  /*0de0*/  IMAD.SHL.U32 R3, R5, 0x2, RZ ;  /* 0x0000000205037824 */ /* 0x000fe400078e00ff */
.L_x_1444:
        /* <DEDUP_REMOVED lines=27> */
[----:B------:R-:W-:Y:S02]  /*0fa0*/  MOV R4, UR6 ;  /* 0x0000000600047c02 */ /* 0x000fe40008000f00 */
        /* <DEDUP_REMOVED lines=25> */
.L_x_1398:
        /* <DEDUP_REMOVED lines=67> */
.L_x_1400:
        /* <DEDUP_REMOVED lines=18> */
.L_x_1401:
        /* <DEDUP_REMOVED lines=84> */
.L_x_1402:
[----:B------:R-:W2:Y:S02]  /*1bd0*/  LDL R0, [R1+0x10] ;  /* 0x0000100001007983 */ /* 0x000ea40000100800 */
[----:B--2---:R1:W2:Y:S01]  /*1be0*/  R2UR UR11, R0 ;  /* 0x00000000000b73c2 */ /* 0x0042a200000e0000 */
[----:B------:R-:W-:-:S07]  /*1bf0*/  DEPBAR.LE SB1, 0x0, {2} ;  /* 0x000090040000791a */ /* 0x000fce0000000000 */
.L_x_1403:
[----:B------:R-:W2:Y:S04]  /*1c00*/  LDL R2, [R1+0x1c] ;  /* 0x00001c0001027983 */ /* 0x000ea80000100800 */
[----:B------:R-:W3:Y:S01]  /*1c10*/  LDL R0, [R1] ;  /* 0x0000000001007983 */ /* 0x000ee20000100800 */
[----:B------:R-:W-:Y:S01]  /*1c20*/  USHF.R.S32.HI UR4, URZ, 0x1f, UR60 ;  /* 0x0000001f3f047899 */ /* 0x000fe2000801143c */
[----:B------:R-:W-:Y:S01]  /*1c30*/  SHF.R.S32.HI R24, RZ, 0x1f, R236 ;  /* 0x0000001fff187819 */ /* 0x000fe200000114ec */
[----:B------:R-:W-:Y:S01]  /*1c40*/  IMAD.U32 R8, RZ, RZ, UR6 ;  /* 0x00000006ff087e24 */ /* 0x000fe2000f8e00ff */
[----:B------:R-:W1:Y:S01]  /*1c50*/  S2R R25, SR_TID.X ;  /* 0x0000000000197919 */ /* 0x000e620000002100 */
[----:B------:R-:W-:Y:S01]  /*1c60*/  SHF.R.S32.HI R245, RZ, 0x1f, R244 ;  /* 0x0000001ffff57819 */ /* 0x000fe200000114f4 */
        /* <DEDUP_REMOVED lines=14> */
[----:B------:R-:W-:Y:S02]  /*1d50*/  UIMAD UR4, UR35, UR12, URZ ;  /* 0x0000000c230472a4 */ /* 0x000fe4000f8e023f */
[----:B------:R-:W-:Y:S01]  /*1d60*/  ULDC.64 UR14, c[0x0][0x200] ;  /* 0x00008000000e7ab9 */ /* 0x000fe20000000a00 */
[----:B------:R-:W-:Y:S01]  /*1d70*/  IMAD R2, R2, c[0x0][0x190], RZ ;  /* 0x0000640002027a24 */ /* 0x000fe200078e02ff */
[----:B------:R-:W-:Y:S01]  /*1d80*/  UIMAD UR36, UR51, UR13, UR4 ;  /* 0x0000000d332472a4 */ /* 0x000fe2000f8e0204 */
[----:B------:R-:W-:-:S02]  /*1d90*/  IADD3 R6, P0, R4, UR54, RZ ;  /* 0x0000003604067c10 */ /* 0x000fc4000ff1e0ff */
[----:B------:R-:W-:Y:S01]  /*1da0*/  ULDC.64 UR12, c[0x0][0x378] ;  /* 0x0000de00000c7ab9 */ /* 0x000fe20000000a00 */
[----:B------:R-:W-:Y:S01]  /*1db0*/  IMAD R0, R0, c[0x0][0x194], R2 ;  /* 0x0000650000007a24 */ /* 0x000fe200078e0202 */
[----:B------:R-:W-:Y:S01]  /*1dc0*/  UIMAD UR4, UR35, UR12, URZ ;  /* 0x0000000c230472a4 */ /* 0x000fe2000f8e023f */
[----:B------:R-:W-:-:S03]  /*1dd0*/  LEA.HI R2, R26, R25, RZ, 0x5 ;  /* 0x000000191a027211 */ /* 0x000fc600078f28ff */
[----:B------:R-:W-:Y:S01]  /*1de0*/  UIMAD UR35, UR51, UR13, UR4 ;  /* 0x0000000d332372a4 */ /* 0x000fe2000f8e0204 */
[----:B------:R-:W-:Y:S02]  /*1df0*/  IADD3.X R7, R5, UR50, R0, P0, !PT ;  /* 0x0000003205077c10 */ /* 0x000fe400087fe400 */
[----:B------:R-:W-:Y:S01]  /*1e00*/  ULDC.64 UR12, c[0x0][0x370] ;  /* 0x0000dc00000c7ab9 */ /* 0x000fe20000000a00 */
[----:B------:R-:W-:Y:S01]  /*1e10*/  IADD3 R4, P0, R244, UR40, RZ ;  /* 0x00000028f4047c10 */ /* 0x000fe2000ff1e0ff */
[----:B------:R-:W-:Y:S01]  /*1e20*/  UIMAD UR4, UR41, UR12, URZ ;  /* 0x0000000c290472a4 */ /* 0x000fe2000f8e023f */
[----:B------:R-:W-:Y:S01]  /*1e30*/  LOP3.LUT R0, R2, 0xffffffe0, RZ, 0xc0, !PT ;  /* 0xffffffe002007812 */ /* 0x000fe200078ec0ff */
[----:B------:R-:W-:Y:S01]  /*1e40*/  UIADD3 UR12, UR6, UR7, URZ ;  /* 0x00000007060c7290 */ /* 0x000fe2000fffe03f */
[----:B------:R-:W-:Y:S01]  /*1e50*/  SHF.R.S32.HI R2, RZ, 0x5, R2 ;  /* 0x00000005ff027819 */ /* 0x000fe20000011402 */
[----:B------:R-:W-:Y:S01]  /*1e60*/  UIADD3 UR7, UR6, UR11, URZ ;  /* 0x0000000b06077290 */ /* 0x000fe2000fffe03f */
[----:B------:R-:W-:Y:S01]  /*1e70*/  IADD3.X R5, R245, UR43, RZ, P0, !PT ;  /* 0x0000002bf5057c10 */ /* 0x000fe200087fe4ff */
[----:B------:R-:W-:Y:S01]  /*1e80*/  UIMAD UR34, UR6, UR13, UR4 ;  /* 0x0000000d062272a4 */ /* 0x000fe2000f8e0204 */
[----:B------:R-:W-:Y:S01]  /*1e90*/  IMAD.IADD R0, R25, 0x1, -R0 ;  /* 0x0000000119007824 */ /* 0x000fe200078e0a00 */
[----:B------:R-:W-:-:S02]  /*1ea0*/  ULDC.64 UR40, c[0x0][0x3c8] ;  /* 0x0000f20000287ab9 */ /* 0x000fc40000000a00 */
[----:B------:R-:W-:Y:S01]  /*1eb0*/  UIADD3 UR4, -UR5, UR10, UR17 ;  /* 0x0000000a05047290 */ /* 0x000fe2000fffe111 */
[----:B------:R-:W-:Y:S01]  /*1ec0*/  IMAD R0, R2, UR61, R0 ;  /* 0x0000003d02007c24 */ /* 0x000fe2000f8e0200 */
[----:B------:R-:W-:Y:S01]  /*1ed0*/  UIMAD.WIDE UR12, UR12, UR18, UR14 ;  /* 0x000000120c0c72a5 */ /* 0x000fe2000f8e020e */
[----:B------:R-:W-:Y:S01]  /*1ee0*/  IMAD.WIDE.U32 R4, R8, c[0x0][0x370], R4 ;  /* 0x0000dc0008047a25 */ /* 0x000fe200078e0004 */
[----:B------:R-:W-:Y:S02]  /*1ef0*/  UIMAD.WIDE UR6, UR7, UR18, UR40 ;  /* 0x00000012070672a5 */ /* 0x000fe4000f8e0228 */
[C---:B------:R-:W-:Y:S01]  /*1f00*/  IADD3 R2, P0, R0.reuse, UR42, RZ ;  /* 0x0000002a00027c10 */ /* 0x040fe2000ff1e0ff */
        /* <DEDUP_REMOVED lines=9> */
[----:B------:R-:W-:Y:S01]  /*1fa0*/  UMOV UR14, UR12 ;  /* 0x0000000c000e7c82 */ /* 0x000fe20008000000 */
[----:B------:R-:W-:Y:S01]  /*1fb0*/  LEA.HI.X R188, R2, c[0x0][0x354], R188, 0x2, P2 ;  /* 0x0000d50002bc7a11 */ /* 0x000fe200010f14bc */
[----:B------:R-:W-:Y:S01]  /*1fc0*/  ULEA.HI UR18, UR18, UR4, URZ, 0x6 ;  /* 0x0000000412127291 */ /* 0x000fe2000f8f303f */
[----:B------:R-:W-:Y:S01]  /*1fd0*/  IMAD.WIDE.U32 R6, R0, c[0x0][0x1a8], R6 ;  /* 0x00006a0000067a25 */ /* 0x000fe200078e0006 */
[----:B------:R-:W-:Y:S01]  /*1fe0*/  IADD3 R5, R5, UR35, RZ ;  /* 0x0000002305057c10 */ /* 0x000fe2000fffe0ff */
[----:B------:R-:W-:-:S02]  /*1ff0*/  UMOV UR15, UR7 ;  /* 0x00000007000f7c82 */ /* 0x000fc40008000000 */
[----:B------:R-:W-:Y:S01]  /*2000*/  USHF.R.S32.HI UR18, URZ, 0x6, UR18 ;  /* 0x000000063f127899 */ /* 0x000fe20008011412 */
[----:B------:R-:W-:Y:S01]  /*2010*/  IMAD R0, R24, c[0x0][0x370], RZ ;  /* 0x0000dc0018007a24 */ /* 0x000fe200078e02ff */
[----:B------:R-:W-:Y:S01]  /*2020*/  IADD3 R7, R7, UR36, RZ ;  /* 0x0000002407077c10 */ /* 0x000fe2000fffe0ff */
[----:B------:R-:W-:Y:S01]  /*2030*/  IMAD.WIDE.U32 R4, R236, c[0x0][0x370], R4 ;  /* 0x0000dc00ec047a25 */ /* 0x000fe200078e0004 */
[----:B------:R-:W-:Y:S01]  /*2040*/  UISETP.LT.AND UP1, UPT, URZ, UR18, UPT ;  /* 0x000000123f00728c */ /* 0x000fe2000bf21270 */
[----:B------:R-:W-:Y:S01]  /*2050*/  LEA R200, P4, R6, c[0x0][0x160], 0x1 ;  /* 0x0000580006c87a11 */ /* 0x000fe200078808ff */
[----:B------:R-:W-:Y:S01]  /*2060*/  UIADD3 UR6, UR44, -0x1, URZ ;  /* 0xffffffff2c067890 */ /* 0x000fe2000fffe03f */
        /* <DEDUP_REMOVED lines=8> */
[----:B------:R-:W-:Y:S05]  /*20f0*/  @P0 BRA `(.L_x_1404) ;  /* 0x00000b1000000947 */ /* 0x000fea0003800000 */
        /* <DEDUP_REMOVED lines=18> */
.L_x_1405:
        /* <DEDUP_REMOVED lines=16> */
.L_x_1406:
[----:B------:R-:W-:Y:S01]  /*2320*/  ULDC.64 UR10, c[0x0][0x3a0] ;  /* 0x0000e800000a7ab9 */ /* 0x000fe20000000a00 */
[----:B------:R-:W-:Y:S01]  /*2330*/  IMAD.U32 R4, RZ, RZ, UR17 ;  /* 0x00000011ff047e24 */ /* 0x000fe2000f8e00ff */
[----:B------:R-:W-:Y:S01]  /*2340*/  UIMAD UR7, UR39, UR10, URZ ;  /* 0x0000000a270772a4 */ /* 0x000fe2000f8e023f */
[----:B------:R-:W-:Y:S01]  /*2350*/  BSSY B0, `(.L_x_1407) ;  /* 0x0000019000007945 */ /* 0x000fe20003800000 */
[----:B------:R-:W-:Y:S01]  /*2360*/  UIMAD UR5, UR33, -0x80, UR5 ;  /* 0xffffff80210578a4 */ /* 0x000fe2000f8e0205 */
[----:B------:R-:W-:Y:S01]  /*2370*/  IMAD.WIDE.U32 R4, R4, c[0x0][0x3a0], R244 ;  /* 0x0000e80004047a25 */ /* 0x000fe200078e00f4 */
[----:B------:R-:W-:Y:S02]  /*2380*/  UIMAD UR7, UR17, UR11, UR7 ;  /* 0x0000000b110772a4 */ /* 0x000fe4000f8e0207 */
[----:B------:R-:W-:Y:S02]  /*2390*/  USHF.R.S32.HI UR12, URZ, 0x1f, UR51 ;  /* 0x0000001f3f0c7899 */ /* 0x000fe40008011433 */
[----:B------:R-:W-:Y:S01]  /*23a0*/  IADD3 R4, P0, R4, UR13, RZ ;  /* 0x0000000d04047c10 */ /* 0x000fe2000ff1e0ff */
[----:B------:R-:W-:Y:S01]  /*23b0*/  ULDC.64 UR10, c[0x0][0x3b8] ;  /* 0x0000ee00000a7ab9 */ /* 0x000fe20000000a00 */
[----:B------:R-:W-:Y:S01]  /*23c0*/  MOV R0, UR7 ;  /* 0x0000000700007c02 */ /* 0x000fe20008000f00 */
[----:B------:R-:W-:Y:S01]  /*23d0*/  UIMAD UR7, UR12, UR10, URZ ;  /* 0x0000000a0c0772a4 */ /* 0x000fe2000f8e023f */
[----:B------:R-:W-:-:S02]  /*23e0*/  ISETP.GE.AND P3, PT, R236, UR5, PT ;  /* 0x00000005ec007c0c */ /* 0x000fc4000bf66270 */
        /* <DEDUP_REMOVED lines=15> */
.L_x_1408:
[----:B------:R-:W-:Y:S05]  /*24e0*/  BSYNC B0 ;  /* 0x0000000000007941 */ /* 0x000fea0003800000 */
.L_x_1407:
        /* <DEDUP_REMOVED lines=15> */
.L_x_1410:
[----:B------:R-:W-:Y:S05]  /*25e0*/  BSYNC B0 ;  /* 0x0000000000007941 */ /* 0x000fea0003800000 */
.L_x_1409:
        /* <DEDUP_REMOVED lines=15> */
.L_x_1412:
[----:B------:R-:W-:Y:S05]  /*26e0*/  BSYNC B0 ;  /* 0x0000000000007941 */ /* 0x000fea0003800000 */
.L_x_1411:
        /* <DEDUP_REMOVED lines=14> */
.L_x_1414:
[----:B------:R-:W-:Y:S05]  /*27d0*/  BSYNC B0 ;  /* 0x0000000000007941 */ /* 0x000fea0003800000 */
.L_x_1413:
        /* <DEDUP_REMOVED lines=26> */
.L_x_1416:
[----:B------:R-:W-:Y:S05]  /*2980*/  BSYNC B0 ;  /* 0x0000000000007941 */ /* 0x000fea0003800000 */
.L_x_1415:
        /* <DEDUP_REMOVED lines=13> */
.L_x_1418:
[----:B------:R-:W-:Y:S05]  /*2a60*/  BSYNC B0 ;  /* 0x0000000000007941 */ /* 0x000fea0003800000 */
.L_x_1417:
        /* <DEDUP_REMOVED lines=13> */
.L_x_1420:
[----:B------:R-:W-:Y:S05]  /*2b40*/  BSYNC B0 ;  /* 0x0000000000007941 */ /* 0x000fea0003800000 */
.L_x_1419:
        /* <DEDUP_REMOVED lines=12> */
.L_x_1404:
[----:B------:R-:W-:Y:S01]  /*2c10*/  ULDC.64 UR36, c[0x0][0x1a0] ;  /* 0x0000680000247ab9 */ /* 0x000fe20000000a00 */
[----:B------:R-:W-:Y:S01]  /*2c20*/  IMAD.U32 R4, RZ, RZ, UR17 ;  /* 0x00000011ff047e24 */ /* 0x000fe2000f8e00ff */
[----:B------:R-:W-:Y:S01]  /*2c30*/  UIMAD UR36, UR39, UR36, URZ ;  /* 0x00000024272472a4 */ /* 0x000fe2000f8e023f */
[----:B------:R-:W-:Y:S01]  /*2c40*/  IMAD.U32 R6, RZ, RZ, UR17 ;  /* 0x00000011ff067e24 */ /* 0x000fe2000f8e00ff */
[----:B------:R-:W-:Y:S01]  /*2c50*/  ULDC.64 UR34, c[0x0][0x198] ;  /* 0x0000660000227ab9 */ /* 0x000fe20000000a00 */
[--C-:B------:R-:W-:Y:S01]  /*2c60*/  IMAD.WIDE.U32 R4, R4, c[0x0][0x1a0], R244.reuse ;  /* 0x0000680004047a25 */ /* 0x100fe200078e00f4 */
[----:B------:R-:W-:Y:S01]  /*2c70*/  UIMAD UR4, UR39, UR34, URZ ;  /* 0x00000022270472a4 */ /* 0x000fe2000f8e023f */
[----:B------:R-:W-:Y:S01]  /*2c80*/  IADD3 R23, R236, 0x20, RZ ;  /* 0x00000020ec177810 */ /* 0x000fe20007ffe0ff */
[----:B------:R-:W-:Y:S01]  /*2c90*/  UIMAD UR37, UR17, UR37, UR36 ;  /* 0x00000025112572a4 */ /* 0x000fe2000f8e0224 */
[----:B------:R-:W-:Y:S01]  /*2ca0*/  IMAD.WIDE.U32 R6, R6, c[0x0][0x198], R244 ;  /* 0x0000660006067a25 */ /* 0x000fe200078e00f4 */
[----:B------:R-:W-:Y:S01]  /*2cb0*/  UIMAD UR4, UR17, UR35, UR4 ;  /* 0x00000023110472a4 */ /* 0x000fe2000f8e0204 */
[----:B------:R-:W-:-:S02]  /*2cc0*/  IADD3 R4, P1, R4, UR45, RZ ;  /* 0x0000002d04047c10 */ /* 0x000fc4000ff3e0ff */
[----:B------:R-:W-:Y:S01]  /*2cd0*/  MOV R128, 0x40 ;  /* 0x0000004000807802 */ /* 0x000fe20000000f00 */
[----:B------:R-:W-:Y:S01]  /*2ce0*/  IMAD.U32 R2, RZ, RZ, UR37 ;  /* 0x00000025ff027e24 */ /* 0x000fe2000f8e00ff */
[----:B------:R-:W-:Y:S01]  /*2cf0*/  IADD3 R20, P0, R6, UR48, RZ ;  /* 0x0000003006147c10 */ /* 0x000fe2000ff1e0ff */
[----:B------:R-:W-:Y:S01]  /*2d00*/  IMAD.U32 R0, RZ, RZ, UR4 ;  /* 0x00000004ff007e24 */ /* 0x000fe2000f8e00ff */
[----:B------:R-:W-:Y:S01]  /*2d10*/  UIMAD UR4, UR33, -0x80, UR5 ;  /* 0xffffff80210478a4 */ /* 0x000fe2000f8e0205 */
[----:B------:R-:W-:Y:S01]  /*2d20*/  IMAD.MOV.U32 R233, RZ, RZ, 0x7f800000 ;  /* 0x7f800000ffe97424 */ /* 0x000fe200078e00ff */
[----:B------:R-:W-:Y:S01]  /*2d30*/  IADD3.X R5, R5, UR47, R2, P1, !PT ;  /* 0x0000002f05057c10 */ /* 0x000fe20008ffe402 */
[----:B------:R-:W-:Y:S01]  /*2d40*/  IMAD.MOV.U32 R234, RZ, RZ, 0x7f800000 ;  /* 0x7f800000ffea7424 */ /* 0x000fe200078e00ff */
[----:B------:R-:W-:Y:S01]  /*2d50*/  IADD3 R2, R236, 0x40, RZ ;  /* 0x00000040ec027810 */ /* 0x000fe20007ffe0ff */
[----:B------:R-:W-:Y:S01]  /*2d60*/  IMAD.MOV.U32 R231, RZ, RZ, 0x7f800000 ;  /* 0x7f800000ffe77424 */ /* 0x000fe200078e00ff */
[----:B------:R-:W-:Y:S01]  /*2d70*/  ISETP.GE.AND P4, PT, R23, UR4, PT ;  /* 0x0000000417007c0c */ /* 0x000fe2000bf86270 */
[----:B------:R-:W-:Y:S01]  /*2d80*/  IMAD.WIDE.U32 R4, R12, c[0x0][0x1b8], R4 ;  /* 0x00006e000c047a25 */ /* 0x000fe200078e0004 */
[----:B------:R-:W-:-:S02]  /*2d90*/  ISETP.GE.AND P3, PT, R2, UR4, PT ;  /* 0x0000000402007c0c */ /* 0x000fc4000bf66270 */
[C---:B------:R-:W-:Y:S01]  /*2da0*/  ISETP.GE.AND P5, PT, R236.reuse, UR4, PT ;  /* 0x00000004ec007c0c */ /* 0x040fe2000bfa6270 */
[----:B------:R-:W-:Y:S01]  /*2db0*/  IMAD.MOV.U32 R232, RZ, RZ, 0x7f800000 ;  /* 0x7f800000ffe87424 */ /* 0x000fe200078e00ff */
[----:B------:R-:W-:Y:S02]  /*2dc0*/  IADD3.X R21, R7, UR49, R0, P0, !PT ;  /* 0x0000003107157c10 */ /* 0x000fe400087fe400 */
[----:B------:R-:W-:-:S04]  /*2dd0*/  IADD3 R0, R236, 0x60, RZ ;  /* 0x00000060ec007810 */ /* 0x000fc80007ffe0ff */
[----:B------:R-:W-:Y:S01]  /*2de0*/  ISETP.GE.AND P2, PT, R0, UR4, PT ;  /* 0x0000000400007c0c */ /* 0x000fe2000bf46270 */
[----:B------:R-:W-:Y:S01]  /*2df0*/  IMAD R0, R22, c[0x0][0x1b8], RZ ;  /* 0x00006e0016007a24 */ /* 0x000fe200078e02ff */
[C---:B------:R-:W-:Y:S01]  /*2e00*/  @!P4 IADD3 R2, P1, R236.reuse, 0x20, RZ ;  /* 0x00000020ec02c810 */ /* 0x040fe20007f3e0ff */
[----:B------:R-:W-:Y:S01]  /*2e10*/  @!P4 IMAD.MOV.U32 R10, RZ, RZ, R4 ;  /* 0x000000ffff0ac224 */ /* 0x000fe200078e0004 */
[----:B------:R-:W-:Y:S01]  /*2e20*/  @!P3 IADD3 R13, P0, R236, 0x40, RZ ;  /* 0x00000040ec0db810 */ /* 0x000fe20007f1e0ff */
[----:B------:R-:W-:Y:S01]  /*2e30*/  IMAD R6, R12, c[0x0][0x1bc], R0 ;  /* 0x00006f000c067a24 */ /* 0x000fe200078e0200 */
[----:B------:R-:W-:Y:S01]  /*2e40*/  ULEA.HI UR4, UR6, UR6, URZ, 0x1 ;  /* 0x0000000606047291 */ /* 0x000fe2000f8f083f */
[----:B------:R-:W-:Y:S02]  /*2e50*/  @!P5 IMAD R8, R24, c[0x0][0x1a0], RZ ;  /* 0x000068001808da24 */ /* 0x000fe400078e02ff */
[--C-:B------:R-:W-:Y:S01]  /*2e60*/  @!P4 IMAD.X R0, RZ, RZ, R24.reuse, P1 ;  /* 0x000000ffff00c224 */ /* 0x100fe200008e0618 */
[----:B------:R-:W-:Y:S01]  /*2e70*/  ULOP3.LUT UR4, UR4, 0xfffffffe, URZ, 0xc0, !UPT ;  /* 0xfffffffe04047892 */ /* 0x000fe2000f8ec03f */
[----:B------:R-:W-:-:S02]  /*2e80*/  @!P3 IMAD.X R7, RZ, RZ, R24, P0 ;  /* 0x000000ffff07b224 */ /* 0x000fc400000e0618 */
[----:B------:R-:W-:Y:S01]  /*2e90*/  IMAD.IADD R5, R5, 0x1, R6 ;  /* 0x0000000105057824 */ /* 0x000fe200078e0206 */
[C---:B------:R-:W-:Y:S01]  /*2ea0*/  @!P2 IADD3 R15, P0, R236.reuse, 0x60, RZ ;  /* 0x00000060ec0fa810 */ /* 0x040fe20007f1e0ff */
[----:B------:R-:W-:Y:S01]  /*2eb0*/  @!P5 IMAD R9, R236, c[0x0][0x1a4], R8 ;  /* 0x00006900ec09da24 */ /* 0x000fe200078e0208 */
[----:B------:R-:W-:Y:S01]  /*2ec0*/  UIADD3 UR4, UR6, -UR4, URZ ;  /* 0x8000000406047290 */ /* 0x000fe2000fffe03f */
[----:B------:R-:W-:Y:S01]  /*2ed0*/  @!P4 IMAD R0, R0, c[0x0][0x1a0], RZ ;  /* 0x000068000000ca24 */ /* 0x000fe200078e02ff */
[----:B------:R-:W-:Y:S01]  /*2ee0*/  @!P4 MOV R11, R5 ;  /* 0x00000005000bc202 */ /* 0x000fe20000000f00 */
[----:B------:R-:W-:Y:S01]  /*2ef0*/  @!P3 IMAD R8, R7, c[0x0][0x1a0], RZ ;  /* 0x000068000708ba24 */ /* 0x000fe200078e02ff */
[----:B------:R-:W-:Y:S01]  /*2f00*/  UISETP.NE.AND UP0, UPT, UR4, 0x1, UPT ;  /* 0x000000010400788c */ /* 0x000fe2000bf05270 */
[----:B------:R-:W-:Y:S01]  /*2f10*/  @!P5 IMAD.WIDE.U32 R6, R236, c[0x0][0x1a0], R4 ;  /* 0x00006800ec06da25 */ /* 0x000fe200078e0004 */
[----:B------:R-:W-:-:S03]  /*2f20*/  UIMAD UR4, UR6, -0x40, UR10 ;  /* 0xffffffc0060478a4 */ /* 0x000fc6000f8e020a */
[C---:B------:R-:W-:Y:S02]  /*2f30*/  @!P4 IMAD R16, R2.reuse, c[0x0][0x1a4], R0 ;  /* 0x000069000210ca24 */ /* 0x040fe400078e0200 */
[----:B------:R-:W-:Y:S02]  /*2f40*/  @!P3 IMAD R14, R13, c[0x0][0x1a4], R8 ;  /* 0x000069000d0eba24 */ /* 0x000fe400078e0208 */
[----:B------:R-:W-:Y:S02]  /*2f50*/  @!P5 IMAD.IADD R0, R7, 0x1, R9 ;  /* 0x000000010700d824 */ /* 0x000fe400078e0209 */
[----:B------:R-:W-:Y:S02]  /*2f60*/  @!P3 IMAD.MOV.U32 R8, RZ, RZ, R4 ;  /* 0x000000ffff08b224 */ /* 0x000fe400078e0004 */
[----:B------:R-:W-:Y:S02]  /*2f70*/  @!P3 IMAD.MOV.U32 R9, RZ, RZ, R5 ;  /* 0x000000ffff09b224 */ /* 0x000fe400078e0005 */
[----:B------:R-:W-:-:S04]  /*2f80*/  @!P4 IMAD.WIDE.U32 R10, R2, c[0x0][0x1a0], R10 ;  /* 0x00006800020aca25 */ /* 0x000fc800078e000a */
[----:B------:R-:W-:Y:S01]  /*2f90*/  @!P2 IMAD.X R2, RZ, RZ, R24, P0 ;  /* 0x000000ffff02a224 */ /* 0x000fe200000e0618 */
[----:B------:R-:W-:Y:S01]  /*2fa0*/  @!P5 LEA R18, P0, R6, c[0x0][0x170], 0x1 ;  /* 0x00005c000612da11 */ /* 0x000fe200078008ff */
[----:B------:R-:W-:-:S03]  /*2fb0*/  @!P3 IMAD.WIDE.U32 R8, R13, c[0x0][0x1a0], R8 ;  /* 0x000068000d08ba25 */ /* 0x000fc600078e0008 */
[----:B------:R-:W-:Y:S01]  /*2fc0*/  @!P5 LEA.HI.X R19, R6, c[0x0][0x174], R0, 0x1, P0 ;  /* 0x00005d000613da11 */ /* 0x000fe200000f0c00 */
[----:B------:R-:W-:Y:S02]  /*2fd0*/  @!P2 IMAD R0, R2, c[0x0][0x1a0], RZ ;  /* 0x000068000200aa24 */ /* 0x000fe400078e02ff */
[----:B------:R-:W-:Y:S01]  /*2fe0*/  @!P3 IMAD.IADD R9, R9, 0x1, R14 ;  /* 0x000000010909b824 */ /* 0x000fe200078e020e */
[C---:B------:R-:W-:Y:S01]  /*2ff0*/  @!P3 LEA R14, P0, R8.reuse, c[0x0][0x170], 0x1 ;  /* 0x00005c00080eba11 */ /* 0x040fe200078008ff */
[C---:B------:R-:W-:Y:S02]  /*3000*/  @!P2 IMAD R2, R15.reuse, c[0x0][0x1a4], R0 ;  /* 0x000069000f02aa24 */ /* 0x040fe400078e0200 */
[----:B------:R-:W-:Y:S01]  /*3010*/  @!P2 IMAD.WIDE.U32 R6, R15, c[0x0][0x1a0], R4 ;  /* 0x000068000f06aa25 */ /* 0x000fe200078e0004 */
[----:B------:R-:W-:Y:S02]  /*3020*/  @!P3 LEA.HI.X R15, R8, c[0x0][0x174], R9, 0x1, P0 ;  /* 0x00005d00080fba11 */ /* 0x000fe400000f0c09 */
[----:B------:R-:W-:Y:S01]  /*3030*/  PLOP3.LUT P0, PT, PT, PT, UP6, 0x80, 0x0 ;  /* 0x000000000000781c */ /* 0x000fe20003f0f068 */
[----:B------:R-:W-:Y:S01]  /*3040*/  @!P4 IMAD.IADD R11, R11, 0x1, R16 ;  /* 0x000000010b0bc824 */ /* 0x000fe200078e0210 */
[----:B------:R-:W-:Y:S01]  /*3050*/  @!P4 LEA R16, P1, R10, c[0x0][0x170], 0x1 ;  /* 0x00005c000a10ca11 */ /* 0x000fe200078208ff */
[----:B------:R-:W-:Y:S01]  /*3060*/  IMAD R0, R22, c[0x0][0x1b0], RZ ;  /* 0x00006c0016007a24 */ /* 0x000fe200078e02ff */
[----:B------:R-:W-:Y:S01]  /*3070*/  @!P2 LEA R8, P6, R6, c[0x0][0x170], 0x1 ;  /* 0x00005c000608aa11 */ /* 0x000fe200078c08ff */
[----:B------:R-:W-:Y:S01]  /*3080*/  IMAD.WIDE.U32 R4, R12, c[0x0][0x1b0], R20 ;  /* 0x00006c000c047a25 */ /* 0x000fe200078e0014 */
[----:B------:R-:W-:-:S02]  /*3090*/  @!P4 LEA.HI.X R17, R10, c[0x0][0x174], R11, 0x1, P1 ;  /* 0x00005d000a11ca11 */ /* 0x000fc400008f0c0b */
[----:B------:R-:W-:Y:S01]  /*30a0*/  ISETP.GE.AND P1, PT, R23, UR4, PT ;  /* 0x0000000417007c0c */ /* 0x000fe2000bf26270 */
[----:B------:R-:W-:Y:S02]  /*30b0*/  IMAD R11, R12, c[0x0][0x1b4], R0 ;  /* 0x00006d000c0b7a24 */ /* 0x000fe400078e0200 */
[----:B------:R-:W-:Y:S01]  /*30c0*/  @!P2 IMAD.IADD R0, R7, 0x1, R2 ;  /* 0x000000010700a824 */ /* 0x000fe200078e0202 */
[----:B------:R-:W-:Y:S01]  /*30d0*/  IADD3 R2, R237, 0x8, RZ ;  /* 0x00000008ed027810 */ /* 0x000fe20007ffe0ff */
[----:B------:R-:W-:Y:S01]  /*30e0*/  @P0 BAR.SYNC.DEFER_BLOCKING 0x0 ;  /* 0x0000000000000b1d */ /* 0x000fe20000010000 */
[----:B------:R-:W-:Y:S02]  /*30f0*/  IMAD.WIDE.U32 R12, R128, c[0x0][0x370], RZ ;  /* 0x0000dc00800c7a25 */ /* 0x000fe400078e00ff */
[----:B------:R-:W-:Y:S02]  /*3100*/  @!P2 LEA.HI.X R9, R6, c[0x0][0x174], R0, 0x1, P6 ;  /* 0x00005d000609aa11 */ /* 0x000fe400030f0c00 */
[----:B------:R-:W-:Y:S01]  /*3110*/  @!P4 IADD3 R6, P0, R236, 0x20, RZ ;  /* 0x00000020ec06c810 */ /* 0x000fe20007f1e0ff */
[----:B------:R-:W-:-:S02]  /*3120*/  IMAD.WIDE.U32 R20, R128, c[0x0][0x190], RZ ;  /* 0x0000640080147a25 */ /* 0x000fc400078e00ff */
[----:B------:R-:W-:Y:S02]  /*3130*/  @!P1 IADD3 R10, P6, R198, R12, RZ ;  /* 0x0000000cc60a9210 */ /* 0x000fe40007fde0ff */
[----:B------:R-:W-:Y:S01]  /*3140*/  @!P4 IMAD.X R0, RZ, RZ, R24, P0 ;  /* 0x000000ffff00c224 */ /* 0x000fe200000e0618 */
[----:B------:R-:W-:Y:S01]  /*3150*/  @!P1 IADD3 R12, P0, R200, R20, RZ ;  /* 0x00000014c80c9210 */ /* 0x000fe20007f1e0ff */
[C---:B------:R-:W-:Y:S02]  /*3160*/  IMAD R22, R128.reuse, c[0x0][0x374], RZ ;  /* 0x0000dd0080167a24 */ /* 0x040fe400078e02ff */
[----:B------:R-:W-:Y:S02]  /*3170*/  IMAD R7, R128, c[0x0][0x194], RZ ;  /* 0x0000650080077a24 */ /* 0x000fe400078e02ff */
[----:B------:R-:W-:Y:S02]  /*3180*/  @!P4 IMAD R0, R0, c[0x0][0x198], RZ ;  /* 0x000066000000ca24 */ /* 0x000fe400078e02ff */
[----:B------:R-:W-:Y:S01]  /*3190*/  IMAD.IADD R5, R5, 0x1, R11 ;  /* 0x0000000105057824 */ /* 0x000fe200078e020b */
[----:B------:R-:W-:Y:S01]  /*31a0*/  @!P1 IADD3.X R11, R199, R13, R22, P6, !PT ;  /* 0x0000000dc70b9210 */ /* 0x000fe200037fe416 */
[C---:B------:R-:W-:Y:S01]  /*31b0*/  @!P4 IMAD R20, R6.reuse, c[0x0][0x19c], R0 ;  /* 0x000067000614ca24 */ /* 0x040fe200078e0200 */
[----:B------:R-:W-:Y:S01]  /*31c0*/  @!P1 IADD3.X R13, R201, R21, R7, P0, !PT ;  /* 0x00000015c90d9210 */ /* 0x000fe200007fe407 */
[----:B------:R-:W-:Y:S01]  /*31d0*/  @!P4 IMAD.WIDE.U32 R6, R6, c[0x0][0x198], R4 ;  /* 0x000066000606ca25 */ /* 0x000fe200078e0004 */
[----:B------:R-:W-:Y:S01]  /*31e0*/  IADD3 R0, R250, 0x1000, RZ ;  /* 0x00001000fa007810 */ /* 0x000fe20007ffe0ff */
[----:B------:R1:W-:Y:S01]  /*31f0*/  @P5 STS.128 [R235+0xa000], RZ ;  /* 0x00a000ffeb005388 */ /* 0x0003e20000000c00 */
[----:B------:R-:W-:-:S02]  /*3200*/  PLOP3.LUT P0, PT, PT, PT, UP0, 0x40, 0x0 ;  /* 0x000000000000781c */ /* 0x000fc40003f0e808 */
[----:B------:R-:W-:Y:S01]  /*3210*/  ISETP.GE.AND P6, PT, R2, UR4, PT ;  /* 0x0000000402007c0c */ /* 0x000fe2000bfc6270 */
[----:B------:R-:W-:Y:S01]  /*3220*/  @!PT LDS RZ, [RZ] ;  /* 0x00000000fffff984 */ /* 0x000fe20000000800 */
[----:B------:R-:W-:Y:S01]  /*3230*/  @!PT LDS RZ, [RZ] ;  /* 0x00000000fffff984 */ /* 0x000fe20000000800 */
[----:B------:R-:W-:Y:S01]  /*3240*/  @!PT LDS RZ, [RZ] ;  /* 0x00000000fffff984 */ /* 0x000fe20000000800 */
[----:B------:R1:W-:Y:S01]  /*3250*/  @!P5 LDGSTS.E.BYPASS.LTC128B.128 [R235+0xa000], [R18.64] ;  /* 0x0a00000012ebdfae */ /* 0x0003e2000b901d48 */
[----:B------:R-:W-:Y:S01]  /*3260*/  SEL R2, R0, R250, P0 ;  /* 0x000000fa00027207 */ /* 0x000fe20000000000 */
[----:B------:R-:W-:Y:S01]  /*3270*/  @!P5 IMAD R0, R24, c[0x0][0x198], RZ ;  /* 0x000066001800da24 */ /* 0x000fe200078e02ff */
[----:B------:R-:W-:Y:S01]  /*3280*/  ISETP.GE.AND P0, PT, R236, UR4, PT ;  /* 0x00000004ec007c0c */ /* 0x000fe2000bf06270 */
[----:B------:R1:W-:Y:S02]  /*3290*/  @P4 STS.128 [R235+0xb000], RZ ;  /* 0x00b000ffeb004388 */ /* 0x0003e40000000c00 */
[----:B------:R-:W-:Y:S01]  /*32a0*/  IMAD.SHL.U32 R208, R2, 0x2, RZ ;  /* 0x0000000202d07824 */ /* 0x000fe200078e00ff */
[----:B------:R-:W-:Y:S01]  /*32b0*/  @!P4 IADD3 R2, R7, R20, RZ ;  /* 0x000000140702c210 */ /* 0x000fe20007ffe0ff */
[----:B------:R-:W-:Y:S01]  /*32c0*/  @!PT LDS RZ, [RZ] ;  /* 0x00000000fffff984 */ /* 0x000fe20000000800 */
[----:B------:R-:W-:Y:S01]  /*32d0*/  @!PT LDS RZ, [RZ] ;  /* 0x00000000fffff984 */ /* 0x000fe20000000800 */
[----:B------:R-:W-:Y:S01]  /*32e0*/  @!PT LDS RZ, [RZ] ;  /* 0x00000000fffff984 */ /* 0x000fe20000000800 */
[----:B------:R1:W-:Y:S01]  /*32f0*/  @!P4 LDGSTS.E.BYPASS.LTC128B.128 [R235+0xb000], [R16.64] ;  /* 0x0b00000010ebcfae */ /* 0x0003e2000b901d48 */
[----:B------:R-:W-:-:S03]  /*3300*/  @!P5 IMAD R0, R236, c[0x0][0x19c], R0 ;  /* 0x00006700ec00da24 */ /* 0x000fc600078e0200 */
        /* <DEDUP_REMOVED lines=40> */
[----:B------:R1:W-:Y:S02]  /*3590*/  @P1 STS [R208+0x100c], RZ ;  /* 0x00100cffd0001388 */ /* 0x0003e40000000800 */
[----:B------:R-:W-:Y:S01]  /*35a0*/  @!P3 IMAD.X R7, RZ, RZ, R24, P0 ;  /* 0x000000ffff07b224 */ /* 0x000fe200000e0618 */
        /* <DEDUP_REMOVED lines=40> */
[----:B------:R-:W-:Y:S02]  /*3830*/  @!P2 LEA.HI.X R9, R4, c[0x0][0x16c], R2, 0x1, P4 ;  /* 0x00005b000409aa11 */ /* 0x000fe400020f0c02 */
[----:B------:R-:W-:Y:S01]  /*3840*/  SHF.R.S32.HI R2, RZ, 0x1f, R0 ;  /* 0x0000001fff027819 */ /* 0x000fe20000011400 */
[----:B------:R1:W-:Y:S01]  /*3850*/  @P2 STS.128 [R235+0x9000], RZ ;  /* 0x009000ffeb002388 */ /* 0x0003e20000000c00 */
[C---:B------:R-:W-:Y:S02]  /*3860*/  @!P1 LEA R6, P4, R0.reuse, UR14, 0x2 ;  /* 0x0000000e00069c11 */ /* 0x040fe4000f8810ff */
[C---:B------:R-:W-:Y:S01]  /*3870*/  SHF.L.U32 R4, R237.reuse, 0x2, RZ ;  /* 0x00000002ed047819 */ /* 0x040fe200000006ff */
[----:B------:R-:W-:Y:S01]  /*3880*/  @!PT LDS RZ, [RZ] ;  /* 0x00000000fffff984 */ /* 0x000fe20000000800 */
[----:B------:R-:W-:Y:S01]  /*3890*/  @!PT LDS RZ, [RZ] ;  /* 0x00000000fffff984 */ /* 0x000fe20000000800 */
[----:B------:R-:W-:Y:S01]  /*38a0*/  @!PT LDS RZ, [RZ] ;  /* 0x00000000fffff984 */ /* 0x000fe20000000800 */
[----:B------:R1:W-:Y:S01]  /*38b0*/  @!P2 LDGSTS.E.BYPASS.LTC128B.128 [R235+0x9000], [R8.64] ;  /* 0x0900000008ebafae */ /* 0x0003e2000b901d48 */
[----:B------:R-:W-:Y:S02]  /*38c0*/  @!P1 LEA.HI.X R7, R0, UR13, R2, 0x2, P4 ;  /* 0x0000000d00079c11 */ /* 0x000fe4000a0f1402 */
[----:B------:R-:W-:Y:S01]  /*38d0*/  SHF.L.U64.HI R0, R237, 0x2, R252 ;  /* 0x00000002ed007819 */ /* 0x000fe200000102fc */
[----:B------:R-:W0:Y:S01]  /*38e0*/  LDGDEPBAR ;  /* 0x00000000000079af */ /* 0x000e220000000000 */
[----:B------:R-:W-:-:S03]  /*38f0*/  IADD3 R4, P3, R4, UR14, RZ ;  /* 0x0000000e04047c10 */ /* 0x000fc6000ff7e0ff */
[----:B------:R1:W5:Y:S01]  /*3900*/  @!P1 LDG.E R232, [R6.64] ;  /* 0x0000000806e89981 */ /* 0x000362000c1e1900 */
[----:B------:R-:W-:-:S05]  /*3910*/  IADD3.X R5, R0, UR13, RZ, P3, !PT ;  /* 0x0000000d00057c10 */ /* 0x000fca0009ffe4ff */
[----:B------:R1:W5:Y:S04]  /*3920*/  @!P5 LDG.E R233, [R4.64] ;  /* 0x0000000804e9d981 */ /* 0x000368000c1e1900 */
[----:B------:R1:W5:Y:S04]  /*3930*/  @!P6 LDG.E R234, [R4.64+0x20] ;  /* 0x0000200804eae981 */ /* 0x000368000c1e1900 */
[----:B------:R1:W5:Y:S01]  /*3940*/  @!P0 LDG.E R231, [R4.64+0x80] ;  /* 0x0000800804e78981 */ /* 0x000362000c1e1900 */
[----:B------:R-:W-:-:S04]  /*3950*/  DEPBAR.LE SB0, 0x1 ;  /* 0x000080400000791a */ /* 0x000fc80000000000 */
[----:B------:R-:W-:Y:S01]  /*3960*/  BAR.SYNC.DEFER_BLOCKING 0x0 ;  /* 0x0000000000007b1d */ /* 0x000fe20000010000 */
[----:B------:R-:W-:-:S04]  /*3970*/  LEA.HI R0, R26, R25, RZ, 0x4 ;  /* 0x000000191a007211 */ /* 0x000fc800078f20ff */
[----:B------:R-:W-:-:S05]  /*3980*/  LOP3.LUT R0, R0, 0xfffffff0, RZ, 0xc0, !PT ;  /* 0xfffffff000007812 */ /* 0x000fca00078ec0ff */
[----:B------:R-:W-:-:S05]  /*3990*/  IMAD.IADD R0, R25, 0x1, -R0 ;  /* 0x0000000119007824 */ /* 0x000fca00078e0a00 */
[----:B------:R-:W-:Y:S01]  /*39a0*/  SHF.R.S32.HI R2, RZ, 0x1f, R0 ;  /* 0x0000001fff027819 */ /* 0x000fe20000011400 */
        /* <DEDUP_REMOVED lines=8> */
[----:B------:R-:W-:-:S04]  /*3a30*/  LEA.HI R2, R2, R0, RZ, 0x3 ;  /* 0x0000000002027211 */ /* 0x000fc800078f18ff */
[----:B------:R-:W-:-:S05]  /*3a40*/  LOP3.LUT R2, R2, 0xfffffff8, RZ, 0xc0, !PT ;  /* 0xfffffff802027812 */ /* 0x000fca00078ec0ff */
[----:B------:R-:W-:Y:S01]  /*3a50*/  IMAD.IADD R0, R0, 0x1, -R2 ;  /* 0x0000000100007824 */ /* 0x000fe200078e0a02 */
[----:B------:R-:W-:Y:S02]  /*3a60*/  IADD3 R2, R181, 0x1000, RZ ;  /* 0x00001000b5027810 */ /* 0x000fe40007ffe0ff */
[----:B------:R-:W-:Y:S02]  /*3a70*/  MOV R180, 0x20 ;  /* 0x0000002000b47802 */ /* 0x000fe40000000f00 */
[C---:B------:R-:W-:Y:S02]  /*3a80*/  LOP3.LUT P0, RZ, R0.reuse, 0x2, RZ, 0xc0, !PT ;  /* 0x0000000200ff7812 */ /* 0x040fe4000780c0ff */
[----:B------:R-:W-:Y:S02]  /*3a90*/  LOP3.LUT P1, RZ, R0, 0x4, RZ, 0xc0, !PT ;  /* 0x0000000400ff7812 */ /* 0x000fe4000782c0ff */
[----:B------:R-:W-:Y:S02]  /*3aa0*/  IADD3 R0, R182, 0x1000, RZ ;  /* 0x00001000b6007810 */ /* 0x000fe40007ffe0ff */
[----:B------:R-:W-:-:S02]  /*3ab0*/  PLOP3.LUT P3, PT, PT, PT, UP0, 0x40, 0x0 ;  /* 0x000000000000781c */ /* 0x000fc40003f6e808 */
[----:B------:R-:W-:Y:S01]  /*3ac0*/  PLOP3.LUT P2, PT, PT, PT, UP0, 0x40, 0x0 ;  /* 0x000000000000781c */ /* 0x000fe20003f4e808 */
[----:B------:R-:W-:Y:S01]  /*3ad0*/  UIADD3 UR4, UR17, UR10, URZ ;  /* 0x0000000a11047290 */ /* 0x000fe2000fffe03f */
[----:B------:R-:W-:Y:S02]  /*3ae0*/  SEL R2, R2, R181, P3 ;  /* 0x000000b502027207 */ /* 0x000fe40001800000 */
[----:B------:R-:W-:Y:S02]  /*3af0*/  SEL R0, R0, R182, P2 ;  /* 0x000000b600007207 */ /* 0x000fe40001000000 */
[----:B------:R-:W-:Y:S01]  /*3b00*/  SEL R180, R180, 0xffffffe0, !P0 ;  /* 0xffffffe0b4b47807 */ /* 0x000fe20004000000 */
[----:B------:R-:W-:Y:S01]  /*3b10*/  UIADD3 UR4, -UR5, 0x80, UR4 ;  /* 0x0000008005047890 */ /* 0x000fe2000fffe104 */
[----:B------:R-:W-:Y:S01]  /*3b20*/  IMAD R249, RZ, RZ, -UR60 ;  /* 0x8000003cfff97e24 */ /* 0x000fe2000f8e02ff */
        /* <DEDUP_REMOVED lines=35> */
[C---:B------:R-:W-:Y:S01]  /*3d60*/  SHF.L.U64.HI R239, R237.reuse, 0x2, R252 ;  /* 0x00000002edef7819 */ /* 0x040fe200000102fc */
[----:B------:R-:W-:Y:S01]  /*3d70*/  IMAD.SHL.U32 R238, R237, 0x4, RZ ;  /* 0x00000004edee7824 */ /* 0x000fe200078e00ff */
[----:B------:R-:W-:Y:S01]  /*3d80*/  ULDC UR7, c[0x0][0x2e8] ;  /* 0x0000ba0000077ab9 */ /* 0x000fe20000000800 */
[----:B------:R-:W-:Y:S01]  /*3d90*/  IMAD.IADD R175, R174, 0x1, R180 ;  /* 0x00000001aeaf7824 */ /* 0x000fe200078e02b4 */
[----:B------:R-:W-:-:S02]  /*3da0*/  UIADD3 UR34, UR4, -UR7, URZ ;  /* 0x8000000704227290 */ /* 0x000fc4000fffe03f */
[----:B------:R-:W-:Y:S02]  /*3db0*/  UIADD3 UR35, UR17, 0x80, URZ ;  /* 0x0000008011237890 */ /* 0x000fe4000fffe03f */
[----:B-1234-:R-:W-:Y:S02]  /*3dc0*/  ULDC UR12, c[0x0][0x2e4] ;  /* 0x0000b900000c7ab9 */ /* 0x01efe40000000800 */
.L_x_1426:
[----:B------:R-:W0:Y:S01]  /*3dd0*/  LDGDEPBAR ;  /* 0x00000000000079af */ /* 0x000e220000000000 */
[----:B------:R-:W-:Y:S01]  /*3de0*/  IADD3 R8, P0, R238, UR16, RZ ;  /* 0x00000010ee087c10 */ /* 0x000fe2000ff1e0ff */
[----:B------:R-:W-:Y:S01]  /*3df0*/  USHF.L.U32 UR4, UR6, 0x6, URZ ;  /* 0x0000000606047899 */ /* 0x000fe2000800063f */
[----:B------:R-:W-:Y:S01]  /*3e00*/  IADD3 R0, R173, R180, RZ ;  /* 0x000000b4ad007210 */ /* 0x000fe20007ffe0ff */
        /* <DEDUP_REMOVED lines=10> */
[----:B------:R-:W1:Y:S08]  /*3eb0*/  LDSM.16.M88.4 R16, [R176+0x6000] ;  /* 0x00600000b010783b */ /* 0x000e700000000200 */
[----:B------:R-:W2:Y:S08]  /*3ec0*/  LDSM.16.M88.4 R28, [R173+0x1000] ;  /* 0x00100000ad1c783b */ /* 0x000eb00000000200 */
[----:B-----5:R2:W5:Y:S04]  /*3ed0*/  LDG.E R185, [R8.64] ;  /* 0x0000000808b97981 */ /* 0x020568000c1e1900 */
[----:B------:R2:W5:Y:S04]  /*3ee0*/  LDG.E R186, [R8.64+0x20] ;  /* 0x0000200808ba7981 */ /* 0x000568000c1e1900 */
[----:B------:R2:W5:Y:S04]  /*3ef0*/  LDG.E R184, [R8.64+0x80] ;  /* 0x0000800808b87981 */ /* 0x000568000c1e1900 */
[----:B------:R2:W5:Y:S04]  /*3f00*/  LDG.E R183, [R8.64+0xa0] ;  /* 0x0000a00808b77981 */ /* 0x000568000c1e1900 */
[----:B------:R-:W3:Y:S01]  /*3f10*/  LDSM.16.M88.4 R100, [R176+0x6800] ;  /* 0x00680000b064783b */ /* 0x000ee20000000200 */
[-C--:B-1----:R-:W-:Y:S07]  /*3f20*/  HMMA.16816.F32.BF16 R4, R32, R16.reuse, RZ ;  /* 0x000000102004723c */ /* 0x082fee00000418ff */
[----:B------:R-:W-:Y:S08]  /*3f30*/  LDSM.16.M88.4 R104, [R0] ;  /* 0x000000000068783b */ /* 0x000ff00000000200 */
[----:B------:R-:W1:Y:S01]  /*3f40*/  LDSM.16.M88.4 R108, [R179+0x6000] ;  /* 0x00600000b36c783b */ /* 0x000e620000000200 */
[C---:B--2---:R-:W-:Y:S07]  /*3f50*/  HMMA.16816.F32.BF16 R8, R28.reuse, R16, RZ ;  /* 0x000000101c08723c */ /* 0x044fee00000418ff */
[----:B------:R2:W4:Y:S01]  /*3f60*/  LDSM.16.M88.4 R112, [R0+0x1000] ;  /* 0x001000000070783b */ /* 0x0005220000000200 */
[-C--:B------:R-:W-:Y:S07]  /*3f70*/  HMMA.16816.F32.BF16 R12, R28, R18.reuse, RZ ;  /* 0x000000121c0c723c */ /* 0x080fee00000418ff */
[----:B------:R-:W1:Y:S01]  /*3f80*/  LDSM.16.M88.4 R116, [R179+0x6800] ;  /* 0x00680000b374783b */ /* 0x000e620000000200 */
[C---:B------:R-:W-:Y:S07]  /*3f90*/  HMMA.16816.F32.BF16 R16, R32.reuse, R18, RZ ;  /* 0x000000122010723c */ /* 0x040fee00000418ff */
[----:B------:R-:W-:Y:S01]  /*3fa0*/  LDSM.16.M88.4 R120, [R2] ;  /* 0x000000000278783b */ /* 0x000fe20000000200 */
[-C--:B---3--:R-:W-:Y:S07]  /*3fb0*/  HMMA.16816.F32.BF16 R20, R32, R100.reuse, RZ ;  /* 0x000000642014723c */ /* 0x088fee00000418ff */
[----:B------:R-:W3:Y:S01]  /*3fc0*/  LDSM.16.M88.4 R124, [R177+0x6000] ;  /* 0x00600000b17c783b */ /* 0x000ee20000000200 */
[----:B--2---:R-:W-:Y:S01]  /*3fd0*/  IADD3 R0, R0, R128, RZ ;  /* 0x0000008000007210 */ /* 0x004fe20007ffe0ff */
[C---:B------:R-:W-:Y:S06]  /*3fe0*/  HMMA.16816.F32.BF16 R24, R28.reuse, R100, RZ ;  /* 0x000000641c18723c */ /* 0x040fec00000418ff */
[----:B------:R-:W-:Y:S02]  /*3ff0*/  LDSM.16.M88.4 R128, [R177+0x6800] ;  /* 0x00680000b180783b */ /* 0x000fe40000000200 */
[-C--:B------:R-:W-:Y:S06]  /*4000*/  HMMA.16816.F32.BF16 R28, R28, R102.reuse, RZ ;  /* 0x000000661c1c723c */ /* 0x080fec00000418ff */
[----:B------:R-:W-:Y:S02]  /*4010*/  LDSM.16.M88.4 R132, [R0] ;  /* 0x000000000084783b */ /* 0x000fe40000000200 */
[----:B------:R-:W-:Y:S06]  /*4020*/  HMMA.16816.F32.BF16 R32, R32, R102, RZ ;  /* 0x000000662020723c */ /* 0x000fec00000418ff */
[----:B------:R-:W2:Y:S02]  /*4030*/  LDSM.16.M88.4 R100, [R2+0x1000] ;  /* 0x001000000264783b */ /* 0x000ea40000000200 */
[-C--:B-1----:R-:W-:Y:S06]  /*4040*/  HMMA.16816.F32.BF16 R4, R104, R108.reuse, R4 ;  /* 0x0000006c6804723c */ /* 0x082fec0000041804 */
[----:B------:R-:W1:Y:S02]  /*4050*/  LDSM.16.M88.4 R136, [R178+0x6000] ;  /* 0x00600000b288783b */ /* 0x000e640000000200 */
[C---:B----4-:R-:W-:Y:S08]  /*4060*/  HMMA.16816.F32.BF16 R8, R112.reuse, R108, R8 ;  /* 0x0000006c7008723c */ /* 0x050ff00000041808 */
[-C--:B------:R-:W-:Y:S08]  /*4070*/  HMMA.16816.F32.BF16 R12, R112, R110.reuse, R12 ;  /* 0x0000006e700c723c */ /* 0x080ff0000004180c */
[C---:B------:R-:W-:Y:S08]  /*4080*/  HMMA.16816.F32.BF16 R16, R104.reuse, R110, R16 ;  /* 0x0000006e6810723c */ /* 0x040ff00000041810 */
[-C--:B------:R-:W-:Y:S08]  /*4090*/  HMMA.16816.F32.BF16 R20, R104, R116.reuse, R20 ;  /* 0x000000746814723c */ /* 0x080ff00000041814 */
[C---:B------:R-:W-:Y:S08]  /*40a0*/  HMMA.16816.F32.BF16 R24, R112.reuse, R116, R24 ;  /* 0x000000747018723c */ /* 0x040ff00000041818 */
[-C--:B------:R-:W-:Y:S08]  /*40b0*/  HMMA.16816.F32.BF16 R28, R112, R118.reuse, R28 ;  /* 0x00000076701c723c */ /* 0x080ff0000004181c */
[----:B------:R-:W-:Y:S01]  /*40c0*/  HMMA.16816.F32.BF16 R32, R104, R118, R32 ;  /* 0x000000766820723c */ /* 0x000fe20000041820 */
[----:B------:R-:W4:Y:S07]  /*40d0*/  LDSM.16.M88.4 R104, [R0+0x1000] ;  /* 0x001000000068783b */ /* 0x000f2e0000000200 */
[-C--:B---3--:R-:W-:Y:S08]  /*40e0*/  HMMA.16816.F32.BF16 R4, R120, R124.reuse, R4 ;  /* 0x0000007c7804723c */ /* 0x088ff00000041804 */
[C---:B--2---:R-:W-:Y:S08]  /*40f0*/  HMMA.16816.F32.BF16 R8, R100.reuse, R124, R8 ;  /* 0x0000007c6408723c */ /* 0x044ff00000041808 */
[-C--:B------:R-:W-:Y:S08]  /*4100*/  HMMA.16816.F32.BF16 R12, R100, R126.reuse, R12 ;  /* 0x0000007e640c723c */ /* 0x080ff0000004180c */
[C---:B------:R-:W-:Y:S08]  /*4110*/  HMMA.16816.F32.BF16 R16, R120.reuse, R126, R16 ;  /* 0x0000007e7810723c */ /* 0x040ff00000041810 */
[-C--:B------:R-:W-:Y:S08]  /*4120*/  HMMA.16816.F32.BF16 R20, R120, R128.reuse, R20 ;  /* 0x000000807814723c */ /* 0x080ff00000041814 */
[C---:B------:R-:W-:Y:S08]  /*4130*/  HMMA.16816.F32.BF16 R24, R100.reuse, R128, R24 ;  /* 0x000000806418723c */ /* 0x040ff00000041818 */
[-C--:B------:R-:W-:Y:S08]  /*4140*/  HMMA.16816.F32.BF16 R28, R100, R130.reuse, R28 ;  /* 0x00000082641c723c */ /* 0x080ff0000004181c */
[----:B------:R-:W-:Y:S08]  /*4150*/  HMMA.16816.F32.BF16 R32, R120, R130, R32 ;  /* 0x000000827820723c */ /* 0x000ff00000041820 */
[-C--:B-1----:R-:W-:Y:S08]  /*4160*/  HMMA.16816.F32.BF16 R4, R132, R136.reuse, R4 ;  /* 0x000000888404723c */ /* 0x082ff00000041804 */
[C---:B----4-:R-:W-:Y:S08]  /*4170*/  HMMA.16816.F32.BF16 R8, R104.reuse, R136, R8 ;  /* 0x000000886808723c */ /* 0x050ff00000041808 */
        /* <DEDUP_REMOVED lines=114> */
.L_x_1422:
        /* <DEDUP_REMOVED lines=129> */
.L_x_1423:
        /* <DEDUP_REMOVED lines=337> */
.L_x_1424:
        /* <DEDUP_REMOVED lines=102> */
.L_x_1425:
[----:B------:R-:W-:Y:S01]  /*6c20*/  LDSM.16.M88.4 R16, [R174] ;  /* 0x00000000ae10783b */ /* 0x000fe20000000200 */
[--C-:B------:R-:W-:Y:S01]  /*6c30*/  IMAD.IADD R2, R0, 0x1, R128.reuse ;  /* 0x0000000100027824 */ /* 0x100fe200078e0280 */
[C---:B------:R-:W-:Y:S01]  /*6c40*/  LEA R189, P0, R249.reuse, R210, 0x2 ;  /* 0x000000d2f9bd7211 */ /* 0x040fe200078010ff */
        /* <DEDUP_REMOVED lines=315> */
.L_x_1427:
        /* <DEDUP_REMOVED lines=17> */
.L_x_1428:
[----:B------:R-:W-:Y:S01]  /*8110*/  BAR.SYNC.DEFER_BLOCKING 0x0 ;  /* 0x0000000000007b1d */ /* 0x000fe20000010000 */
[----:B------:R-:W-:Y:S01]  /*8120*/  USHF.R.S32.HI UR4, URZ, 0x1f, UR17 ;  /* 0x0000001f3f047899 */ /* 0x000fe20008011411 */
[--C-:B-1----:R-:W-:Y:S01]  /*8130*/  SHF.R.S32.HI R7, RZ, 0x1f, R244.reuse ;  /* 0x0000001fff077819 */ /* 0x102fe200000114f4 */
[----:B------:R-:W-:Y:S01]  /*8140*/  IMAD.U32 R4, RZ, RZ, UR17 ;  /* 0x00000011ff047e24 */ /* 0x000fe2000f8e00ff */
[----:B------:R-:W-:Y:S01]  /*8150*/  UIMAD UR5, UR33, -0x80, UR5 ;  /* 0xffffff80210578a4 */ /* 0x000fe2000f8e0205 */
[----:B------:R-:W-:Y:S01]  /*8160*/  IMAD.MOV.U32 R6, RZ, RZ, R244 ;  /* 0x000000ffff067224 */ /* 0x000fe200078e00f4 */
[----:B------:R-:W-:Y:S01]  /*8170*/  ULDC.64 UR10, c[0x0][0x3a0] ;  /* 0x0000e800000a7ab9 */ /* 0x000fe20000000a00 */
[----:B------:R-:W-:Y:S01]  /*8180*/  BSSY B0, `(.L_x_1429) ;  /* 0x0000022000007945 */ /* 0x000fe20003800000 */
[----:B------:R-:W-:Y:S01]  /*8190*/  UIMAD UR10, UR4, UR10, URZ ;  /* 0x0000000a040a72a4 */ /* 0x000fe2000f8e023f */
[----:B------:R-:W-:Y:S01]  /*81a0*/  IMAD.WIDE.U32 R4, R4, c[0x0][0x3a0], R6 ;  /* 0x0000e80004047a25 */ /* 0x000fe200078e0006 */
[----:B------:R-:W-:Y:S01]  /*81b0*/  USHF.R.S32.HI UR12, URZ, 0x1f, UR51 ;  /* 0x0000001f3f0c7899 */ /* 0x000fe20008011433 */
[----:B------:R-:W-:Y:S01]  /*81c0*/  ISETP.GE.AND P4, PT, R236, UR5, PT ;  /* 0x00000005ec007c0c */ /* 0x000fe2000bf86270 */
[----:B------:R-:W-:Y:S01]  /*81d0*/  UIMAD UR10, UR17, UR11, UR10 ;  /* 0x0000000b110a72a4 */ /* 0x000fe2000f8e020a */
[----:B------:R-:W-:-:S02]  /*81e0*/  SHF.R.S32.HI R44, RZ, 0x1f, R236 ;  /* 0x0000001fff2c7819 */ /* 0x000fc400000114ec */
[----:B------:R-:W-:-:S03]  /*81f0*/  IADD3 R4, P0, R4, UR13, RZ ;  /* 0x0000000d04047c10 */ /* 0x000fc6000ff1e0ff */
[----:B------:R-:W-:Y:S01]  /*8200*/  IMAD.U32 R0, RZ, RZ, UR10 ;  /* 0x0000000aff007e24 */ /* 0x000fe2000f8e00ff */
[----:B------:R-:W-:Y:S02]  /*8210*/  ULDC.64 UR10, c[0x0][0x3b8] ;  /* 0x0000ee00000a7ab9 */ /* 0x000fe40000000a00 */
[----:B------:R-:W-:Y:S02]  /*8220*/  UIMAD UR10, UR12, UR10, URZ ;  /* 0x0000000a0c0a72a4 */ /* 0x000fe4000f8e023f */
[----:B------:R-:W-:Y:S01]  /*8230*/  IADD3.X R5, R5, UR14, R0, P0, !PT ;  /* 0x0000000e05057c10 */ /* 0x000fe200087fe400 */
[----:B------:R1:W2:Y:S01]  /*8240*/  LDS.128 R16, [R235+0x7000] ;  /* 0x00700000eb107984 */ /* 0x0002a20000000c00 */
[----:B------:R-:W-:Y:S01]  /*8250*/  IMAD.U32 R0, RZ, RZ, UR51 ;  /* 0x00000033ff007e24 */ /* 0x000fe2000f8e00ff */
[----:B------:R-:W-:Y:S02]  /*8260*/  UIMAD UR10, UR51, UR11, UR10 ;  /* 0x0000000b330a72a4 */ /* 0x000fe4000f8e020a */
        /* <DEDUP_REMOVED lines=19> */
.L_x_1430:
[----:B------:R-:W-:Y:S05]  /*83a0*/  BSYNC B0 ;  /* 0x0000000000007941 */ /* 0x000fea0003800000 */
.L_x_1429:
        /* <DEDUP_REMOVED lines=15> */
.L_x_1432:
[----:B------:R-:W-:Y:S05]  /*84a0*/  BSYNC B0 ;  /* 0x0000000000007941 */ /* 0x000fea0003800000 */
.L_x_1431:
        /* <DEDUP_REMOVED lines=15> */
.L_x_1434:
[----:B------:R-:W-:Y:S05]  /*85a0*/  BSYNC B0 ;  /* 0x0000000000007941 */ /* 0x000fea0003800000 */
.L_x_1433:
        /* <DEDUP_REMOVED lines=14> */
.L_x_1436:
[----:B------:R-:W-:Y:S05]  /*8690*/  BSYNC B0 ;  /* 0x0000000000007941 */ /* 0x000fea0003800000 */
.L_x_1435:
[----:B------:R-:W-:Y:S01]  /*86a0*/  ULDC.64 UR10, c[0x0][0x3a8] ;  /* 0x0000ea00000a7ab9 */ /* 0x000fe20000000a00 */
[----:B------:R-:W-:Y:S01]  /*86b0*/  IMAD.U32 R0, RZ, RZ, UR17 ;  /* 0x00000011ff007e24 */ /* 0x000fe2000f8e00ff */
[----:B------:R-:W-:Y:S01]  /*86c0*/  UIMAD UR4, UR4, UR10, URZ ;  /* 0x0000000a040472a4 */ /* 0x000fe2000f8e023f */
[----:B------:R-:W-:Y:S01]  /*86d0*/  BSSY B0, `(.L_x_1437) ;  /* 0x0000017000007945 */ /* 0x000fe20003800000 */
[----:B------:R-:W-:Y:S01]  /*86e0*/  USHF.R.S32.HI UR12, URZ, 0x1f, UR51 ;  /* 0x0000001f3f0c7899 */ /* 0x000fe20008011433 */
[----:B------:R-:W-:Y:S01]  /*86f0*/  IMAD.WIDE.U32 R6, R0, c[0x0][0x3a8], R6 ;  /* 0x0000ea0000067a25 */ /* 0x000fe200078e0006 */
[----:B------:R-:W-:-:S04]  /*8700*/  UIMAD UR4, UR17, UR11, UR4 ;  /* 0x0000000b110472a4 */ /* 0x000fc8000f8e0204 */
[----:B--2---:R-:W-:Y:S02]  /*8710*/  IADD3 R4, P0, R6, UR6, RZ ;  /* 0x0000000606047c10 */ /* 0x004fe4000ff1e0ff */
[----:B------:R-:W-:Y:S01]  /*8720*/  MOV R0, UR4 ;  /* 0x0000000400007c02 */ /* 0x000fe20008000f00 */
[----:B------:R-:W-:Y:S02]  /*8730*/  ULDC.64 UR4, c[0x0][0x3c0] ;  /* 0x0000f00000047ab9 */ /* 0x000fe40000000a00 */
[----:B------:R-:W-:Y:S01]  /*8740*/  UIMAD UR4, UR12, UR4, URZ ;  /* 0x000000040c0472a4 */ /* 0x000fe2000f8e023f */
[----:B------:R-:W-:Y:S01]  /*8750*/  IADD3.X R5, R7, UR7, R0, P0, !PT ;  /* 0x0000000707057c10 */ /* 0x000fe200087fe400 */
[----:B------:R-:W-:Y:S02]  /*8760*/  IMAD.U32 R0, RZ, RZ, UR51 ;  /* 0x00000033ff007e24 */ /* 0x000fe4000f8e00ff */
[----:B------:R-:W-:Y:S02]  /*8770*/  UIMAD UR4, UR51, UR5, UR4 ;  /* 0x00000005330472a4 */ /* 0x000fe4000f8e0204 */
        /* <DEDUP_REMOVED lines=12> */
.L_x_1438:
[----:B------:R-:W-:Y:S05]  /*8840*/  BSYNC B0 ;  /* 0x0000000000007941 */ /* 0x000fea0003800000 */
.L_x_1437:
        /* <DEDUP_REMOVED lines=13> */
.L_x_1440:
[----:B------:R-:W-:Y:S05]  /*8920*/  BSYNC B0 ;  /* 0x0000000000007941 */ /* 0x000fea0003800000 */
.L_x_1439:
        /* <DEDUP_REMOVED lines=13> */
.L_x_1442:
[----:B------:R-:W-:Y:S05]  /*8a00*/  BSYNC B0 ;  /* 0x0000000000007941 */ /* 0x000fea0003800000 */
.L_x_1441:
        /* <DEDUP_REMOVED lines=11> */
.L_x_1421:
[----:B------:R-:W-:Y:S05]  /*8ac0*/  BSYNC B1 ;  /* 0x0000000000017941 */ /* 0x000fea0003800000 */
.L_x_1399:
        /* <DEDUP_REMOVED lines=11> */
.L_x_1443:
[----:B------:R-:W-:Y:S05]  /*8b80*/  EXIT ;  /* 0x000000000000794d */ /* 0x000fea0003800000 */
.L_x_1445:
        /* <DEDUP_REMOVED lines=15> */
.L_x_2477:


//--------------------- .text._ZN5flash44flash_bwd_dq_dk_dv_loop_seqk_parallel_kernelI23Flash_bwd_kernel_traitsILi64ELi64ELi128ELi8ELi2ELi4ELi4ELb1ELb0EN7cutlass10bfloat16_tE19Flash_kernel_traitsILi64ELi64ELi128ELi8ES3_EELb1ELb0ELb1ELb1ELb0ELb0ELb0EEEvNS_16Flash_bwd_paramsE --------------------------
	.section	.text._ZN5flash44flash_bwd_dq_dk_dv_loop_seqk_parallel_kernelI23Flash_bwd_kernel_traitsILi64ELi64ELi128ELi8ELi2ELi4ELi4ELb1ELb0EN7cutlass10bfloat16_tE19Flash_kernel_traitsILi64ELi64ELi128ELi8ES3_EELb1ELb0ELb1ELb1ELb0ELb0ELb0EEEvNS_16Flash_bwd_paramsE,"ax",@progbits
	.sectioninfo	@"SHI_REGISTERS=255"
	.align	128
        .global         _ZN5flash44flash_bwd_dq_dk_dv_loop_seqk_parallel_kernelI23Flash_bwd_kernel_traitsILi64ELi64ELi128ELi8ELi2ELi4ELi4ELb1ELb0EN7cutlass10bfloat16_tE19Flash_kernel_traitsILi64ELi64ELi128ELi8ES3_EELb1ELb0ELb1ELb1ELb0ELb0ELb0EEEvNS_16Flash_bwd_paramsE
        .type           _ZN5flash44flash_bwd_dq_dk_dv_loop_seqk_parallel_kernelI23Flash_bwd_kernel_traitsILi64ELi64ELi128ELi8ELi2ELi4ELi4ELb1ELb0EN7cutlass10bfloat16_tE19Flash_kernel_traitsILi64ELi64ELi128ELi8ES3_EELb1ELb0ELb1ELb1ELb0ELb0ELb0EEEvNS_16Flash_bwd_paramsE,@function
        .size           _ZN5flash44flash_bwd_dq_dk_dv_loop_seqk_parallel_kernelI23Flash_bwd_kernel_traitsILi64ELi64ELi128ELi8ELi2ELi4ELi4ELb1ELb0EN7cutlass10bfloat16_tE19Flash_kernel_traitsILi64ELi64ELi128ELi8ES3_EELb1ELb0ELb1ELb1ELb0ELb0ELb0EEEvNS_16Flash_bwd_paramsE,(.L_x_2478 - _ZN5flash44flash_bwd_dq_dk_dv_loop_seqk_parallel_kernelI23Flash_bwd_kernel_traitsILi64ELi64ELi128ELi8ELi2ELi4ELi4ELb1ELb0EN7cutlass10bfloat16_tE19Flash_kernel_traitsILi64ELi64ELi128ELi8ES3_EELb1ELb0ELb1ELb1ELb0ELb0ELb0EEEvNS_16Flash_bwd_paramsE)
        .other          _ZN5flash44flash_bwd_dq_dk_dv_loop_seqk_parallel_kernelI23Flash_bwd_kernel_traitsILi64ELi64ELi128ELi8ELi2ELi4ELi4ELb1ELb0EN7cutlass10bfloat16_tE19Flash_kernel_traitsILi64ELi64ELi128ELi8ES3_EELb1ELb0ELb1ELb1ELb0ELb0ELb0EEEvNS_16Flash_bwd_paramsE,@"STO_CUDA_ENTRY STV_DEFAULT"
_ZN5flash44flash_bwd_dq_dk_dv_loop_seqk_parallel_kernelI23Flash_bwd_kernel_traitsILi64ELi64ELi128ELi8ELi2ELi4ELi4ELb1ELb0EN7cutlass10bfloat16_tE19Flash_kernel_traitsILi64ELi64ELi128ELi8ES3_EELb1ELb0ELb1ELb1ELb0ELb0ELb0EEEvNS_16Flash_bwd_paramsE:
.text._ZN5flash44flash_bwd_dq_dk_dv_loop_seqk_parallel_kernelI23Flash_bwd_kernel_traitsILi64ELi64ELi128ELi8ELi2ELi4ELi4ELb1ELb0EN7cutlass10bfloat16_tE19Flash_kernel_traitsILi64ELi64ELi128ELi8ES3_EELb1ELb0ELb1ELb1ELb0ELb0ELb0EEEvNS_16Flash_bwd_paramsE:
        /* <DEDUP_REMOVED lines=14> */
[----:B-1----:R-:W-:-:S04]  /*00e0*/  SHF.R.S32.HI R4, RZ, 0x1f, R8 ;  /* 0x0000001fff047819 */ /* 0x002fc80000011408 */
[CC--:B------:R-:W-:Y:S02]  /*00f0*/  LEA.HI R3, R4.reuse, R8.reuse, RZ, 0x4 ;  /* 0x0000000804037211 */ /* 0x0c0fe400078f20ff */
[CC--:B------:R-:W-:Y:S02]  /*0100*/  LEA.HI R2, R4.reuse, R8.reuse, RZ, 0x5 ;  /* 0x0000000804027211 */ /* 0x0c0fe400078f28ff */
[CC--:B------:R-:W-:Y:S02]  /*0110*/  LEA.HI R12, R4.reuse, R8.reuse, RZ, 0x3 ;  /* 0x00000008040c7211 */ /* 0x0c0fe400078f18ff */
[CC--:B------:R-:W-:Y:S02]  /*0120*/  LEA.HI R0, R4.reuse, R8.reuse, RZ, 0x2 ;  /* 0x0000000804007211 */ /* 0x0c0fe400078f10ff */
[----:B------:R-:W-:Y:S02]  /*0130*/  LOP3.LUT R6, R3, 0xfffffff0, RZ, 0xc0, !PT ;  /* 0xfffffff003067812 */ /* 0x000fe400078ec0ff */
[----:B------:R-:W-:-:S02]  /*0140*/  LEA.HI R15, R4, R8, RZ, 0x6 ;  /* 0x00000008040f7211 */ /* 0x000fc400078f30ff */
[----:B------:R-:W-:Y:S01]  /*0150*/  LEA.HI R16, R4, R8, RZ, 0x7 ;  /* 0x0000000804107211 */ /* 0x000fe200078f38ff */
[----:B------:R-:W-:Y:S01]  /*0160*/  IMAD.IADD R10, R8, 0x1, -R6 ;  /* 0x00000001080a7824 */ /* 0x000fe200078e0a06 */
[----:B------:R-:W-:Y:S02]  /*0170*/  LOP3.LUT R4, R2, 0xffffffe0, RZ, 0xc0, !PT ;  /* 0xffffffe002047812 */ /* 0x000fe400078ec0ff */
[----:B------:R-:W-:Y:S02]  /*0180*/  LOP3.LUT R5, R12, 0xfffffff8, RZ, 0xc0, !PT ;  /* 0xfffffff80c057812 */ /* 0x000fe400078ec0ff */
[----:B------:R-:W-:Y:S01]  /*0190*/  LOP3.LUT R7, R0, 0x7ffffffc, RZ, 0xc0, !PT ;  /* 0x7ffffffc00077812 */ /* 0x000fe200078ec0ff */
[C---:B------:R-:W-:Y:S01]  /*01a0*/  IMAD.IADD R11, R8.reuse, 0x1, -R4 ;  /* 0x00000001080b7824 */ /* 0x040fe200078e0a04 */
[--C-:B------:R-:W-:Y:S01]  /*01b0*/  SHF.R.S32.HI R9, RZ, 0x2, R0.reuse ;  /* 0x00000002ff097819 */ /* 0x100fe20000011400 */
[C---:B------:R-:W-:Y:S01]  /*01c0*/  IMAD.IADD R5, R8.reuse, 0x1, -R5 ;  /* 0x0000000108057824 */ /* 0x040fe200078e0a05 */
[----:B------:R-:W-:Y:S01]  /*01d0*/  SHF.R.S32.HI R6, RZ, 0x1f, R0 ;  /* 0x0000001fff067819 */ /* 0x000fe20000011400 */
[----:B------:R-:W-:Y:S01]  /*01e0*/  IMAD.IADD R17, R8, 0x1, -R7 ;  /* 0x0000000108117824 */ /* 0x000fe200078e0a07 */
[--C-:B------:R-:W-:Y:S01]  /*01f0*/  SHF.R.S32.HI R0, RZ, 0x5, R2.reuse ;  /* 0x00000005ff007819 */ /* 0x100fe20000011402 */
[----:B------:R-:W-:Y:S01]  /*0200*/  IMAD.SHL.U32 R210, R5, 0x8, RZ ;  /* 0x0000000805d27824 */ /* 0x000fe200078e00ff */
[----:B------:R-:W-:-:S02]  /*0210*/  SHF.R.S32.HI R4, RZ, 0x1f, R2 ;  /* 0x0000001fff047819 */ /* 0x000fc40000011402 */
[----:B------:R-:W-:Y:S02]  /*0220*/  SHF.R.S32.HI R8, RZ, 0x4, R3 ;  /* 0x00000004ff087819 */ /* 0x000fe40000011403 */
[-C--:B------:R-:W-:Y:S02]  /*0230*/  LEA.HI R7, R2, R0.reuse, RZ, 0x1 ;  /* 0x0000000002077211 */ /* 0x080fe400078f08ff */
[----:B------:R-:W-:Y:S02]  /*0240*/  LEA.HI R2, R4, R0, RZ, 0x2 ;  /* 0x0000000004027211 */ /* 0x000fe400078f10ff */
[----:B------:R-:W-:Y:S02]  /*0250*/  LEA.HI R4, R3, R8, RZ, 0x1 ;  /* 0x0000000803047211 */ /* 0x000fe400078f08ff */
[----:B------:R-:W-:Y:S02]  /*0260*/  LEA.HI R3, R6, R9, RZ, 0x3 ;  /* 0x0000000906037211 */ /* 0x000fe400078f18ff */
[----:B------:R-:W-:-:S02]  /*0270*/  LOP3.LUT R6, R7, 0xfffffffe, RZ, 0xc0, !PT ;  /* 0xfffffffe07067812 */ /* 0x000fc400078ec0ff */
[----:B------:R-:W-:Y:S02]  /*0280*/  LOP3.LUT R2, R2, 0xfffffffc, RZ, 0xc0, !PT ;  /* 0xfffffffc02027812 */ /* 0x000fe400078ec0ff */
[----:B------:R-:W-:Y:S01]  /*0290*/  SHF.R.S32.HI R220, RZ, 0x3, R12 ;  /* 0x00000003ffdc7819 */ /* 0x000fe2000001140c */
[C---:B------:R-:W-:Y:S01]  /*02a0*/  IMAD.IADD R240, R0.reuse, 0x1, -R6 ;  /* 0x0000000100f07824 */ /* 0x040fe200078e0a06 */
[----:B------:R-:W-:Y:S01]  /*02b0*/  LOP3.LUT R3, R3, 0xfffffff8, RZ, 0xc0, !PT ;  /* 0xfffffff803037812 */ /* 0x000fe200078ec0ff */
[----:B------:R-:W-:Y:S01]  /*02c0*/  IMAD.IADD R160, R0, 0x1, -R2 ;  /* 0x0000000100a07824 */ /* 0x000fe200078e0a02 */
[----:B------:R-:W-:Y:S01]  /*02d0*/  LOP3.LUT R4, R4, 0xfffffffe, RZ, 0xc0, !PT ;  /* 0xfffffffe04047812 */ /* 0x000fe200078ec0ff */
[----:B------:R-:W-:Y:S01]  /*02e0*/  IMAD.SHL.U32 R0, R220, 0x40, RZ ;  /* 0x00000040dc007824 */ /* 0x000fe200078e00ff */
[----:B------:R-:W-:Y:S01]  /*02f0*/  SHF.R.S32.HI R14, RZ, 0x1f, R10 ;  /* 0x0000001fff0e7819 */ /* 0x000fe2000001140a */
[----:B------:R-:W-:Y:S01]  /*0300*/  IMAD.IADD R7, R9, 0x1, -R3 ;  /* 0x0000000109077824 */ /* 0x000fe200078e0a03 */
[----:B------:R-:W-:Y:S01]  /*0310*/  LOP3.LUT P4, RZ, R5, 0x2, RZ, 0xc0, !PT ;  /* 0x0000000205ff7812 */ /* 0x000fe2000788c0ff */
[----:B------:R-:W-:Y:S01]  /*0320*/  IMAD.IADD R13, R8, 0x1, -R4 ;  /* 0x00000001080d7824 */ /* 0x000fe200078e0a04 */
[----:B------:R-:W-:-:S02]  /*0330*/  LOP3.LUT R0, R0, 0x1c0, RZ, 0xc0, !PT ;  /* 0x000001c000007812 */ /* 0x000fc400078ec0ff */
[----:B------:R-:W-:Y:S02]  /*0340*/  SHF.R.S32.HI R4, RZ, 0x1f, R11 ;  /* 0x0000001fff047819 */ /* 0x000fe4000001140b */
[----:B------:R-:W-:Y:S02]  /*0350*/  SHF.R.U32.HI R3, RZ, 0x3, R0 ;  /* 0x00000003ff037819 */ /* 0x000fe40000011600 */
[----:B------:R-:W-:Y:S01]  /*0360*/  LOP3.LUT R2, R0, 0x38, R210, 0xf8, !PT ;  /* 0x0000003800027812 */ /* 0x000fe200078ef8d2 */
[----:B------:R-:W-:Y:S01]  /*0370*/  IMAD.SHL.U32 R0, R5, 0x40, RZ ;  /* 0x0000004005007824 */ /* 0x000fe200078e00ff */
[----:B------:R-:W-:Y:S02]  /*0380*/  LEA.HI R14, R14, R10, RZ, 0x3 ;  /* 0x0000000a0e0e7211 */ /* 0x000fe400078f18ff */
[----:B------:R-:W-:Y:S01]  /*0390*/  LOP3.LUT R238, R2, R3, RZ, 0x3c, !PT ;  /* 0x0000000302ee7212 */ /* 0x000fe200078e3cff */
[----:B------:R-:W-:Y:S01]  /*03a0*/  IMAD.SHL.U32 R2, R160, 0x10, RZ ;  /* 0x00000010a0027824 */ /* 0x000fe200078e00ff */
[----:B------:R-:W-:-:S02]  /*03b0*/  LOP3.LUT R0, R0, 0x1c0, RZ, 0xc0, !PT ;  /* 0x000001c000007812 */ /* 0x000fc400078ec0ff */
[----:B------:R-:W-:Y:S02]  /*03c0*/  LOP3.LUT P3, RZ, R5, 0x4, RZ, 0xc0, !PT ;  /* 0x0000000405ff7812 */ /* 0x000fe4000786c0ff */
[----:B------:R-:W-:Y:S02]  /*03d0*/  LEA.HI R217, R4, R11, RZ, 0x2 ;  /* 0x0000000b04d97211 */ /* 0x000fe400078f10ff */
[----:B------:R-:W-:Y:S02]  /*03e0*/  LOP3.LUT R6, R14, 0xfffffff8, RZ, 0xc0, !PT ;  /* 0xfffffff80e067812 */ /* 0x000fe400078ec0ff */
[----:B------:R-:W-:Y:S02]  /*03f0*/  SHF.R.S32.HI R3, RZ, 0x6, R15 ;  /* 0x00000006ff037819 */ /* 0x000fe4000001140f */
[----:B------:R-:W-:Y:S01]  /*0400*/  LOP3.LUT R5, R0, 0x8, R12, 0xf8, !PT ;  /* 0x0000000800057812 */ /* 0x000fe200078ef80c */
[----:B------:R-:W-:Y:S01]  /*0410*/  IMAD.IADD R11, R10, 0x1, -R6 ;  /* 0x000000010a0b7824 */ /* 0x000fe200078e0a06 */
[----:B------:R-:W-:Y:S01]  /*0420*/  LOP3.LUT R8, R0, 0x30, R2, 0xf8, !PT ;  /* 0x0000003000087812 */ /* 0x000fe200078ef802 */
[----:B------:R-:W-:Y:S01]  /*0430*/  IMAD.SHL.U32 R2, R13, 0x200, RZ ;  /* 0x000002000d027824 */ /* 0x000fe200078e00ff */
[----:B------:R-:W-:Y:S01]  /*0440*/  SHF.R.U32.HI R4, RZ, 0x3, R0 ;  /* 0x00000003ff047819 */ /* 0x000fe20000011600 */
[----:B------:R-:W-:Y:S01]  /*0450*/  IMAD.SHL.U32 R10, R17, 0x2, RZ ;  /* 0x00000002110a7824 */ /* 0x000fe200078e00ff */
[----:B------:R-:W-:Y:S01]  /*0460*/  LOP3.LUT R9, R7, 0x1, RZ, 0xc0, !PT ;  /* 0x0000000107097812 */ /* 0x000fe200078ec0ff */
[----:B------:R-:W-:Y:S01]  /*0470*/  IMAD R6, R3, 0x800, R2 ;  /* 0x0000080003067824 */ /* 0x000fe200078e0202 */
[----:B------:R-:W-:Y:S01]  /*0480*/  LOP3.LUT R0, R5, R4, RZ, 0x3c, !PT ;  /* 0x0000000405007212 */ /* 0x000fe200078e3cff */
[----:B------:R-:W-:Y:S01]  /*0490*/  IMAD R238, R3, 0x200, R238 ;  /* 0x0000020003ee7824 */ /* 0x000fe200078e02ee */
[----:B------:R-:W-:-:S02]  /*04a0*/  LOP3.LUT R8, R8, 0x8, R12, 0xf8, !PT ;  /* 0x0000000808087812 */ /* 0x000fc400078ef80c */
[----:B------:R-:W-:Y:S01]  /*04b0*/  SHF.R.S32.HI R5, RZ, 0x7, R16 ;  /* 0x00000007ff057819 */ /* 0x000fe20000011410 */
[----:B------:R-:W-:Y:S01]  /*04c0*/  IMAD.IADD R0, R6, 0x1, R0 ;  /* 0x0000000106007824 */ /* 0x000fe200078e0200 */
[----:B------:R-:W-:Y:S02]  /*04d0*/  ISETP.NE.U32.AND P0, PT, R9, 0x1, PT ;  /* 0x000000010900780c */ /* 0x000fe40003f05070 */
[----:B------:R-:W-:Y:S01]  /*04e0*/  LOP3.LUT R4, R2, R8, R4, 0xf6, !PT ;  /* 0x0000000802047212 */ /* 0x000fe200078ef604 */
[C---:B------:R-:W-:Y:S01]  /*04f0*/  IMAD.SHL.U32 R2, R7.reuse, 0x40, RZ ;  /* 0x0000004007027824 */ /* 0x040fe200078e00ff */
[----:B------:R-:W-:Y:S01]  /*0500*/  R2P PR, R7, 0x6 ;  /* 0x0000000607007804 */ /* 0x000fe20000000000 */
[----:B------:R-:W-:Y:S01]  /*0510*/  IMAD.SHL.U32 R6, R5, 0x8, RZ ;  /* 0x0000000805067824 */ /* 0x000fe200078e00ff */
[----:B------:R-:W-:Y:S01]  /*0520*/  SEL R202, R202, 0x10, !P0 ;  /* 0x00000010caca7807 */ /* 0x000fe20004000000 */
[----:B------:R-:W-:Y:S01]  /*0530*/  IMAD.SHL.U32 R7, R3, 0x20, RZ ;  /* 0x0000002003077824 */ /* 0x000fe200078e00ff */
[----:B------:R-:W-:Y:S01]  /*0540*/  LOP3.LUT R2, R2, 0x1c0, RZ, 0xc0, !PT ;  /* 0x000001c002027812 */ /* 0x000fe200078ec0ff */
[----:B------:R-:W-:Y:S01]  /*0550*/  IMAD R9, R5, 0x1000, R10 ;  /* 0x0000100005097824 */ /* 0x000fe200078e020a */
[----:B------:R-:W-:Y:S01]  /*0560*/  LOP3.LUT R3, R6, 0x8, RZ, 0xc0, !PT ;  /* 0x0000000806037812 */ /* 0x000fe200078ec0ff */
[----:B------:R-:W-:Y:S01]  /*0570*/  IMAD.SHL.U32 R6, R13, 0x10, RZ ;  /* 0x000000100d067824 */ /* 0x000fe200078e00ff */
[----:B------:R-:W-:Y:S01]  /*0580*/  SHF.R.U32.HI R5, RZ, 0x3, R2 ;  /* 0x00000003ff057819 */ /* 0x000fe20000011602 */
[----:B------:R-:W-:Y:S01]  /*0590*/  IMAD.SHL.U32 R8, R11, 0x40, RZ ;  /* 0x000000400b087824 */ /* 0x000fe200078e00ff */
[----:B------:R-:W-:Y:S01]  /*05a0*/  LOP3.LUT R7, R2, 0x20, R7, 0xf8, !PT ;  /* 0x0000002002077812 */ /* 0x000fe200078ef807 */
[----:B------:R-:W-:Y:S01]  /*05b0*/  IMAD.SHL.U32 R165, R0, 0x2, RZ ;  /* 0x0000000200a57824 */ /* 0x000fe200078e00ff */
[----:B------:R-:W-:-:S02]  /*05c0*/  LOP3.LUT R11, R3, 0x10, R6, 0xf8, !PT ;  /* 0x00000010030b7812 */ /* 0x000fc400078ef806 */
[----:B------:R-:W-:Y:S01]  /*05d0*/  LOP3.LUT R12, R5, R2, R3, 0x1e, !PT ;  /* 0x00000002050c7212 */ /* 0x000fe200078e1e03 */
[----:B------:R-:W-:Y:S01]  /*05e0*/  IMAD R2, R240, 0x400, R9 ;  /* 0x00000400f0027824 */ /* 0x000fe200078e0209 */
[----:B------:R-:W-:Y:S01]  /*05f0*/  LOP3.LUT R6, R7, R5, RZ, 0x3c, !PT ;  /* 0x0000000507067212 */ /* 0x000fe200078e3cff */
[----:B------:R-:W-:Y:S01]  /*0600*/  IMAD.SHL.U32 R7, R14, 0x40, RZ ;  /* 0x000000400e077824 */ /* 0x000fe200078e00ff */
[----:B------:R-:W-:Y:S01]  /*0610*/  LOP3.LUT R3, R8, 0x1c0, RZ, 0xc0, !PT ;  /* 0x000001c008037812 */ /* 0x000fe200078ec0ff */
[----:B------:R-:W-:Y:S01]  /*0620*/  IMAD.SHL.U32 R8, R13, 0x8, RZ ;  /* 0x000000080d087824 */ /* 0x000fe200078e00ff */
[----:B------:R-:W-:Y:S01]  /*0630*/  SHF.R.S32.HI R217, RZ, 0x2, R217 ;  /* 0x00000002ffd97819 */ /* 0x000fe200000114d9 */
[----:B------:R-:W-:Y:S01]  /*0640*/  IMAD.IADD R200, R6, 0x1, R2 ;  /* 0x0000000106c87824 */ /* 0x000fe200078e0202 */
[----:B------:R-:W-:Y:S01]  /*0650*/  LOP3.LUT R2, R7, 0xfffffe00, RZ, 0xc0, !PT ;  /* 0xfffffe0007027812 */ /* 0x000fe200078ec0ff */
[----:B------:R-:W-:Y:S01]  /*0660*/  IMAD R6, R160, 0x400, R10 ;  /* 0x00000400a0067824 */ /* 0x000fe200078e020a */
[--C-:B------:R-:W-:Y:S01]  /*0670*/  SHF.R.U32.HI R5, RZ, 0x3, R3.reuse ;  /* 0x00000003ff057819 */ /* 0x100fe20000011603 */
[----:B------:R-:W-:Y:S01]  /*0680*/  IMAD.SHL.U32 R200, R200, 0x2, RZ ;  /* 0x00000002c8c87824 */ /* 0x000fe200078e00ff */
[----:B------:R-:W-:Y:S01]  /*0690*/  LOP3.LUT R8, R3, 0x8, R8, 0xf8, !PT ;  /* 0x0000000803087812 */ /* 0x000fe200078ef808 */
[----:B------:R-:W-:Y:S01]  /*06a0*/  IMAD.IADD R6, R6, 0x1, R12 ;  /* 0x0000000106067824 */ /* 0x000fe200078e020c */
[----:B------:R-:W-:Y:S01]  /*06b0*/  LOP3.LUT R3, R5, R11, R3, 0x1e, !PT ;  /* 0x0000000b05037212 */ /* 0x000fe200078e1e03 */
[--C-:B------:R-:W-:Y:S01]  /*06c0*/  IMAD R168, R240, 0x400, R2.reuse ;  /* 0x00000400f0a87824 */ /* 0x100fe200078e0202 */
[----:B------:R-:W-:Y:S01]  /*06d0*/  LOP3.LUT R5, R8, R5, RZ, 0x3c, !PT ;  /* 0x0000000508057212 */ /* 0x000fe200078e3cff */
[----:B------:R-:W-:Y:S01]  /*06e0*/  IMAD R160, R160, 0x400, R2 ;  /* 0x00000400a0a07824 */ /* 0x000fe200078e0202 */
[----:B------:R-:W-:Y:S01]  /*06f0*/  LEA R243, R6, 0x6000, 0x1 ;  /* 0x0000600006f37811 */ /* 0x000fe200078e08ff */
[----:B------:R-:W-:Y:S01]  /*0700*/  IMAD.IADD R203, R200, 0x1, R202 ;  /* 0x00000001c8cb7824 */ /* 0x000fe200078e02ca */
[----:B------:R-:W-:Y:S01]  /*0710*/  LOP3.LUT R167, R3, R2, RZ, 0xfc, !PT ;  /* 0x0000000203a77212 */ /* 0x000fe200078efcff */
[----:B------:R-:W-:Y:S01]  /*0720*/  IMAD.IADD R168, R168, 0x1, R5 ;  /* 0x00000001a8a87824 */ /* 0x000fe200078e0205 */
[----:B------:R-:W-:Y:S01]  /*0730*/  IADD3 R7, R243, 0x420, RZ ;  /* 0x00000420f3077810 */ /* 0x000fe20007ffe0ff */
[----:B------:R-:W-:Y:S01]  /*0740*/  IMAD.IADD R160, R5, 0x1, R160 ;  /* 0x0000000105a07824 */ /* 0x000fe200078e02a0 */
[C---:B------:R-:W-:Y:S01]  /*0750*/  @P1 IADD3 R7, R243.reuse, 0x3e0, RZ ;  /* 0x000003e0f3071810 */ /* 0x040fe20007ffe0ff */
[----:B------:R-:W-:Y:S01]  /*0760*/  IMAD.MOV.U32 R5, RZ, RZ, 0x20 ;  /* 0x00000020ff057424 */ /* 0x000fe200078e00ff */
[C---:B------:R-:W-:Y:S01]  /*0770*/  IADD3 R244, R243.reuse, 0x40, RZ ;  /* 0x00000040f3f47810 */ /* 0x040fe20007ffe0ff */
[----:B------:R-:W-:Y:S01]  /*0780*/  IMAD.MOV.U32 R2, RZ, RZ, 0x40 ;  /* 0x00000040ff027424 */ /* 0x000fe200078e00ff */
[----:B------:R-:W-:Y:S01]  /*0790*/  @P2 IADD3 R244, R243, -0x40, RZ ;  /* 0xffffffc0f3f42810 */ /* 0x000fe20007ffe0ff */
[----:B------:R1:W-:Y:S01]  /*07a0*/  STL [R1], R7 ;  /* 0x0000000701007387 */ /* 0x0003e20000100800 */
[C---:B------:R-:W-:Y:S01]  /*07b0*/  SEL R163, R5.reuse, 0xffffffe0, !P4 ;  /* 0xffffffe005a37807 */ /* 0x040fe20006000000 */
[----:B------:R-:W-:Y:S01]  /*07c0*/  IMAD R217, R240, 0x10, R217 ;  /* 0x00000010f0d97824 */ /* 0x000fe200078e02d9 */
[----:B------:R-:W-:Y:S01]  /*07d0*/  SEL R2, R2, 0xffffffc0, !P3 ;  /* 0xffffffc002027807 */ /* 0x000fe20005800000 */
[----:B------:R-:W-:Y:S01]  /*07e0*/  IMAD.SHL.U32 R3, R4, 0x2, RZ ;  /* 0x0000000204037824 */ /* 0x000fe200078e00ff */
[----:B------:R-:W-:Y:S01]  /*07f0*/  SEL R5, R5, 0xffffffe0, !P1 ;  /* 0xffffffe005057807 */ /* 0x000fe20004800000 */
[----:B------:R-:W-:Y:S01]  /*0800*/  IMAD R164, R0, 0x2, R163 ;  /* 0x0000000200a47824 */ /* 0x000fe200078e02a3 */
[----:B------:R-:W-:Y:S01]  /*0810*/  LEA R160, R160, 0xa000, 0x1 ;  /* 0x0000a000a0a07811 */ /* 0x000fe200078e08ff */
[----:B------:R-:W-:-:S02]  /*0820*/  IMAD R162, R0, 0x2, R2 ;  /* 0x0000000200a27824 */ /* 0x000fc400078e0202 */
[----:B------:R-:W-:Y:S02]  /*0830*/  IMAD.IADD R201, R200, 0x1, R5 ;  /* 0x00000001c8c97824 */ /* 0x000fe400078e0205 */
[----:B------:R-:W-:Y:S02]  /*0840*/  IMAD.IADD R163, R163, 0x1, R162 ;  /* 0x00000001a3a37824 */ /* 0x000fe400078e02a2 */
[C---:B------:R-:W-:Y:S02]  /*0850*/  IMAD.IADD R246, R5.reuse, 0x1, R243 ;  /* 0x0000000105f67824 */ /* 0x040fe400078e02f3 */
[----:B------:R-:W-:Y:S02]  /*0860*/  IMAD.IADD R202, R202, 0x1, R201 ;  /* 0x00000001caca7824 */ /* 0x000fe400078e02c9 */
[----:B------:R-:W-:Y:S02]  /*0870*/  IMAD.SHL.U32 R159, R168, 0x2, RZ ;  /* 0x00000002a89f7824 */ /* 0x000fe400078e00ff */
[----:B--2---:R-:W-:-:S02]  /*0880*/  IMAD.IADD R245, R5, 0x1, R244 ;  /* 0x0000000105f57824 */ /* 0x004fc400078e02f4 */
.L_x_1516:
[----:B-12---:R-:W2:Y:S01]  /*0890*/  S2R R36, SR_CTAID.Y ;  /* 0x0000000000247919 */ /* 0x006ea20000002600 */
[----:B---3--:R-:W3:Y:S01]  /*08a0*/  LDC.U8 R0, c[0x0][0x312] ;  /* 0x0000c480ff007b82 */ /* 0x008ee20000000000 */
[----:B------:R-:W-:-:S02]  /*08b0*/  ISETP.NE.U32.AND P2, PT, RZ, c[0x0][0x240], PT ;  /* 0x00009000ff007a0c */ /* 0x000fc40003f45070 */
[----:B------:R-:W-:Y:S02]  /*08c0*/  ISETP.NE.U32.AND P3, PT, RZ, c[0x0][0x250], PT ;  /* 0x00009400ff007a0c */ /* 0x000fe40003f65070 */
[----:B------:R-:W-:Y:S02]  /*08d0*/  ISETP.NE.AND.EX P2, PT, RZ, c[0x0][0x244], PT, P2 ;  /* 0x00009100ff007a0c */ /* 0x000fe40003f45320 */
[----:B------:R-:W-:Y:S02]  /*08e0*/  ISETP.NE.AND.EX P3, PT, RZ, c[0x0][0x254], PT, P3 ;  /* 0x00009500ff007a0c */ /* 0x000fe40003f65330 */
[----:B------:R-:W-:Y:S01]  /*08f0*/  ISETP.EQ.U32.AND P5, PT, RZ, c[0x0][0x248], PT ;  /* 0x00009200ff007a0c */ /* 0x000fe20003fa2070 */
[----:B--2---:R-:W-:Y:S01]  /*0900*/  IMAD.SHL.U32 R9, R36, 0x4, RZ ;  /* 0x0000000424097824 */ /* 0x004fe200078e00ff */
[----:B------:R-:W-:Y:S02]  /*0910*/  SHF.R.S32.HI R32, RZ, 0x1f, R36 ;  /* 0x0000001fff207819 */ /* 0x000fe40000011424 */
[----:B---3--:R-:W-:Y:S01]  /*0920*/  ISETP.NE.AND P4, PT, R0, RZ, PT ;  /* 0x000000ff0000720c */ /* 0x008fe20003f85270 */
[----:B------:R-:W-:Y:S01]  /*0930*/  IMAD.MOV.U32 R0, RZ, RZ, -0x1 ;  /* 0xffffffffff007424 */ /* 0x000fe200078e00ff */
[----:B------:R-:W-:-:S02]  /*0940*/  SHF.L.U64.HI R8, R36, 0x2, R32 ;  /* 0x0000000224087819 */ /* 0x000fc40000010220 */
[C---:B------:R-:W-:Y:S02]  /*0950*/  IADD3 R4, P0, R9.reuse, c[0x0][0x240], RZ ;  /* 0x0000900009047a10 */ /* 0x040fe40007f1e0ff */
[----:B------:R-:W-:Y:S02]  /*0960*/  ISETP.EQ.OR.EX P5, PT, RZ, c[0x0][0x24c], !P4, P5 ;  /* 0x00009300ff007a0c */ /* 0x000fe400067a2750 */
[----:B------:R-:W-:Y:S02]  /*0970*/  IADD3.X R5, R8, c[0x0][0x244], RZ, P0, !PT ;  /* 0x0000910008057a10 */ /* 0x000fe400007fe4ff */
[----:B------:R-:W-:-:S03]  /*0980*/  @P3 IADD3 R6, P0, R9, c[0x0][0x250], RZ ;  /* 0x0000940009063a10 */ /* 0x000fc60007f1e0ff */
[----:B------:R2:W3:Y:S04]  /*0990*/  @P2 LDG.E R0, [R4.64] ;  /* 0x0000000604002981 */ /* 0x0004e8000c1e1900 */
[----:B------:R2:W3:Y:S01]  /*09a0*/  @P2 LDG.E R2, [R4.64+0x4] ;  /* 0x0000040604022981 */ /* 0x0004e2000c1e1900 */
[----:B------:R-:W-:Y:S01]  /*09b0*/  IMAD.MOV.U32 R228, RZ, RZ, RZ ;  /* 0x000000ffffe47224 */ /* 0x000fe200078e00ff */
[----:B-1----:R-:W-:Y:S01]  /*09c0*/  @P3 IADD3.X R7, R8, c[0x0][0x254], RZ, P0, !PT ;  /* 0x0000950008073a10 */ /* 0x002fe200007fe4ff */
[----:B------:R-:W-:-:S04]  /*09d0*/  IMAD.MOV.U32 R241, RZ, RZ, -0x1 ;  /* 0xfffffffffff17424 */ /* 0x000fc800078e00ff */
[----:B-----5:R1:W5:Y:S01]  /*09e0*/  @P3 LDG.E R228, [R6.64] ;  /* 0x0000000606e43981 */ /* 0x020362000c1e1900 */
[----:B--2---:R-:W-:-:S04]  /*09f0*/  IADD3 R4, P1, R9, c[0x0][0x248], RZ ;  /* 0x0000920009047a10 */ /* 0x004fc80007f3e0ff */
[----:B------:R-:W-:-:S05]  /*0a00*/  IADD3.X R5, R8, c[0x0][0x24c], RZ, P1, !PT ;  /* 0x0000930008057a10 */ /* 0x000fca0000ffe4ff */
[----:B------:R1:W5:Y:S01]  /*0a10*/  @!P5 LDG.E R241, [R4.64] ;  /* 0x0000000604f1d981 */ /* 0x000362000c1e1900 */
[----:B------:R-:W-:-:S04]  /*0a20*/  ISETP.NE.U32.AND P0, PT, RZ, c[0x0][0x248], PT ;  /* 0x00009200ff007a0c */ /* 0x000fc80003f05070 */
[----:B------:R-:W-:Y:S01]  /*0a30*/  ISETP.NE.AND.EX P0, PT, RZ, c[0x0][0x24c], PT, P0 ;  /* 0x00009300ff007a0c */ /* 0x000fe20003f05300 */
[----:B---3--:R-:W-:Y:S02]  /*0a40*/  @P2 IMAD.IADD R207, R2, 0x1, -R0 ;  /* 0x0000000102cf2824 */ /* 0x008fe400078e0a00 */
[----:B------:R-:W-:Y:S02]  /*0a50*/  IMAD.MOV.U32 R2, RZ, RZ, c[0x0][0x218] ;  /* 0x00008600ff027624 */ /* 0x000fe400078e00ff */
[----:B------:R-:W-:-:S08]  /*0a60*/  @!P2 IMAD.MOV.U32 R207, RZ, RZ, c[0x0][0x214] ;  /* 0x00008500ffcfa624 */ /* 0x000fd000078e00ff */
[----:B----4-:R-:W-:Y:S05]  /*0a70*/  @!P0 BRA `(.L_x_1446) ;  /* 0x0000003000008947 */ /* 0x010fea0003800000 */
[----:B-1----:R-:W2:Y:S02]  /*0a80*/  @P4 LDG.E R2, [R4.64+0x4] ;  /* 0x0000040604024981 */ /* 0x002ea4000c1e1900 */
[----:B--2--5:R-:W-:-:S06]  /*0a90*/  @P4 IADD3 R2, R2, -R241, RZ ;  /* 0x800000f102024210 */ /* 0x024fcc0007ffe0ff */
[----:B------:R1:W5:Y:S02]  /*0aa0*/  @!P4 LDG.E R2, [R4.64] ;  /* 0x000000060402c981 */ /* 0x000364000c1e1900 */
.L_x_1446:
[----:B-1----:R-:W-:-:S04]  /*0ab0*/  ISETP.NE.U32.AND P1, PT, RZ, c[0x0][0x258], PT ;  /* 0x00009600ff007a0c */ /* 0x002fc80003f25070 */
[----:B------:R-:W-:-:S13]  /*0ac0*/  ISETP.NE.AND.EX P1, PT, RZ, c[0x0][0x25c], PT, P1 ;  /* 0x00009700ff007a0c */ /* 0x000fda0003f25310 */
[----:B------:R-:W-:-:S04]  /*0ad0*/  @P1 IADD3 R4, P0, R9, c[0x0][0x258], RZ ;  /* 0x0000960009041a10 */ /* 0x000fc80007f1e0ff */
        /* <DEDUP_REMOVED lines=48> */
.L_x_1448:
        /* <DEDUP_REMOVED lines=15> */
.L_x_1449:
        /* <DEDUP_REMOVED lines=33> */
[C---:B------:R-:W-:Y:S02]  /*10e0*/  @!P1 IMAD R5, R36.reuse, c[0x0][0x36c], R5 ;  /* 0x0000db0024059a24 */ /* 0x040fe400078e0205 */
        /* <DEDUP_REMOVED lines=10> */
[----:B------:R-:W-:Y:S01]  /*1190*/  IMAD R5, R22, R5, R6 ;  /* 0x0000000516057224 */ /* 0x000fe200078e0206 */
[----:B------:R-:W-:Y:S01]  /*11a0*/  IADD3 R8, P2, R10, R8, RZ ;  /* 0x000000080a087210 */ /* 0x000fe20007f5e0ff */
[----:B------:R-:W-:Y:S02]  /*11b0*/  IMAD.WIDE.U32 R6, R22, R0, RZ ;  /* 0x0000000016067225 */ /* 0x000fe400078e00ff */
[----:B------:R-:W-:Y:S02]  /*11c0*/  @!P5 IADD3 R2, R2, 0x1, RZ ;  /* 0x000000010202d810 */ /* 0x000fe40007ffe0ff */
[----:B------:R-:W-:Y:S01]  /*11d0*/  @!P5 IMAD.IADD R4, R4, 0x1, -R11 ;  /* 0x000000010404d824 */ /* 0x000fe200078e0a0b */
[----:B------:R-:W-:Y:S01]  /*11e0*/  SEL R20, R16, R6, !P1 ;  /* 0x0000000610147207 */ /* 0x000fe20004800000 */
[----:B------:R-:W-:Y:S01]  /*11f0*/  IMAD R12, R23, R8, RZ ;  /* 0x00000008170c7224 */ /* 0x000fe200078e02ff */
[----:B------:R-:W-:Y:S01]  /*1200*/  ISETP.NE.AND P5, PT, RZ, c[0x0][0x1c8], PT ;  /* 0x00007200ff007a0c */ /* 0x000fe20003fa5270 */
        /* <DEDUP_REMOVED lines=8> */
[----:B---3--:R-:W-:-:S03]  /*1290*/  IMAD.WIDE.U32 R22, R14, c[0x0][0x3d8], RZ ;  /* 0x0000f6000e167a25 */ /* 0x008fc600078e00ff */
[----:B------:R-:W-:Y:S01]  /*12a0*/  IADD3 R11, R9, R16, RZ ;  /* 0x00000010090b7210 */ /* 0x000fe20007ffe0ff */
[----:B------:R-:W-:Y:S01]  /*12b0*/  @P3 IMAD R4, R36, c[0x0][0x214], RZ ;  /* 0x0000850024043a24 */ /* 0x000fe200078e02ff */
[----:B------:R-:W-:Y:S01]  /*12c0*/  @P6 IADD3 R2, R2, 0x1, RZ ;  /* 0x0000000102026810 */ /* 0x000fe20007ffe0ff */
[----:B------:R-:W-:Y:S01]  /*12d0*/  IMAD R5, R14, c[0x0][0x3dc], R23 ;  /* 0x0000f7000e057a24 */ /* 0x000fe200078e0217 */
[----:B------:R-:W-:Y:S01]  /*12e0*/  SEL R23, R22, RZ, P2 ;  /* 0x000000ff16177207 */ /* 0x000fe20001000000 */
[----:B------:R-:W-:Y:S01]  /*12f0*/  @!P3 IMAD R6, R36, c[0x0][0x1c0], R230 ;  /* 0x000070002406ba24 */ /* 0x000fe200078e02e6 */
[----:B------:R-:W-:Y:S01]  /*1300*/  @P3 SEL R4, R4, R0, !P1 ;  /* 0x0000000004043207 */ /* 0x000fe20004800000 */
[----:B------:R-:W-:Y:S01]  /*1310*/  IMAD.MOV.U32 R14, RZ, RZ, R2 ;  /* 0x000000ffff0e7224 */ /* 0x000fe200078e0002 */
[----:B------:R-:W-:Y:S01]  /*1320*/  SHF.R.S32.HI R22, RZ, 0x1f, R19 ;  /* 0x0000001fff167819 */ /* 0x000fe20000011413 */
[C---:B------:R-:W-:Y:S01]  /*1330*/  IMAD R2, R230.reuse, c[0x0][0x22c], RZ ;  /* 0x00008b00e6027a24 */ /* 0x040fe200078e02ff */
[----:B------:R-:W-:Y:S01]  /*1340*/  SEL R21, R5, RZ, P2 ;  /* 0x000000ff05157207 */ /* 0x000fe20001000000 */
[----:B------:R-:W-:Y:S01]  /*1350*/  @P3 IMAD R7, R230, c[0x0][0x234], R4 ;  /* 0x00008d00e6073a24 */ /* 0x000fe200078e0204 */
[----:B------:R-:W-:Y:S01]  /*1360*/  @!P4 IADD3 R14, -R14, RZ, RZ ;  /* 0x000000ff0e0ec210 */ /* 0x000fe20007ffe1ff */
[----:B------:R-:W-:Y:S01]  /*1370*/  @!P3 IMAD R7, R6, c[0x0][0x214], RZ ;  /* 0x000085000607ba24 */ /* 0x000fe200078e02ff */
[----:B------:R-:W-:-:S02]  /*1380*/  @!P5 LOP3.LUT R14, RZ, c[0x0][0x1c8], RZ, 0x33, !PT ;  /* 0x00007200ff0eda12 */ /* 0x000fc400078e33ff */
[----:B------:R-:W-:Y:S02]  /*1390*/  SHF.R.S32.HI R12, RZ, 0x1f, R2 ;  /* 0x0000001fff0c7819 */ /* 0x000fe40000011402 */
        /* <DEDUP_REMOVED lines=9> */
.L_x_1450:
[----:B------:R-:W-:-:S04]  /*1430*/  IMAD R0, R36, c[0x0][0x1c0], R230 ;  /* 0x0000700024007a24 */ /* 0x000fc800078e02e6 */
[----:B------:R-:W-:Y:S02]  /*1440*/  IMAD R0, R0, c[0x0][0x224], RZ ;  /* 0x0000890000007a24 */ /* 0x000fe400078e02ff */
.L_x_1451:
[----:B------:R-:W1:Y:S01]  /*1450*/  S2R R33, SR_TID.X ;  /* 0x0000000000217919 */ /* 0x000e620000002100 */
[----:B------:R-:W-:Y:S01]  /*1460*/  IMAD R34, R34, c[0x0][0x1c0], RZ ;  /* 0x0000700022227a24 */ /* 0x000fe200078e02ff */
[----:B------:R-:W-:Y:S01]  /*1470*/  IADD3 R4, P4, R210, R13, RZ ;  /* 0x0000000dd2047210 */ /* 0x000fe20007f9e0ff */
[----:B------:R-:W-:Y:S01]  /*1480*/  IMAD.IADD R16, R10, 0x1, R0 ;  /* 0x000000010a107824 */ /* 0x000fe200078e0200 */
[----:B------:R-:W-:Y:S01]  /*1490*/  SHF.R.S32.HI R211, RZ, 0x1f, R210 ;  /* 0x0000001fffd37819 */ /* 0x000fe200000114d2 */
[----:B------:R-:W-:Y:S01]  /*14a0*/  IMAD.SHL.U32 R224, R34, 0x40, RZ ;  /* 0x0000004022e07824 */ /* 0x000fe200078e00ff */
[----:B------:R-:W-:Y:S01]  /*14b0*/  SHF.R.S32.HI R31, RZ, 0x1f, R220 ;  /* 0x0000001fff1f7819 */ /* 0x000fe200000114dc */
[----:B------:R-:W-:Y:S01]  /*14c0*/  IMAD.IADD R208, R10, 0x1, R7 ;  /* 0x000000010ad07824 */ /* 0x000fe200078e0207 */
[----:B------:R-:W-:Y:S01]  /*14d0*/  IADD3 R0, -R193, R207, R19 ;  /* 0x000000cfc1007210 */ /* 0x000fe20007ffe113 */
[----:B------:R-:W-:Y:S01]  /*14e0*/  IMAD.X R5, R211, 0x1, R15, P4 ;  /* 0x00000001d3057824 */ /* 0x000fe200020e060f */
[----:B------:R-:W-:Y:S01]  /*14f0*/  IADD3 R8, P3, P1, R8, R224, R2 ;  /* 0x000000e008087210 */ /* 0x000fe2000797e002 */
[----:B------:R-:W-:Y:S01]  /*1500*/  IMAD R2, R18, c[0x0][0x370], RZ ;  /* 0x0000dc0012027a24 */ /* 0x000fe200078e02ff */
[----:B------:R-:W-:Y:S01]  /*1510*/  SHF.R.S32.HI R6, RZ, 0x1f, R224 ;  /* 0x0000001fff067819 */ /* 0x000fe200000114e0 */
[----:B------:R-:W-:Y:S01]  /*1520*/  IMAD.WIDE.U32 R4, R10, c[0x0][0x370], R4 ;  /* 0x0000dc000a047a25 */ /* 0x000fe200078e0004 */
[----:B------:R-:W-:Y:S01]  /*1530*/  IADD3 R0, R0, -c[0x0][0x2e8], RZ ;  /* 0x8000ba0000007a10 */ /* 0x000fe20007ffe0ff */
[----:B------:R-:W-:Y:S01]  /*1540*/  BSSY B1, `(.L_x_1447) ;  /* 0x00007e1000017945 */ /* 0x000fe20003800000 */
[----:B------:R-:W-:Y:S01]  /*1550*/  IADD3.X R15, R11, R6, R12, P3, P1 ;  /* 0x000000060b0f7210 */ /* 0x000fe20001fe240c */
[----:B------:R-:W-:Y:S01]  /*1560*/  IMAD R2, R10, c[0x0][0x374], R2 ;  /* 0x0000dd000a027a24 */ /* 0x000fe200078e0202 */
[----:B------:R-:W-:Y:S01]  /*1570*/  IADD3 R12, P3, P1, R23, R8, R20 ;  /* 0x00000008170c7210 */ /* 0x000fe2000797e014 */
[----:B------:R-:W-:Y:S01]  /*1580*/  IMAD.MOV.U32 R209, RZ, RZ, 0x4 ;  /* 0x00000004ffd17424 */ /* 0x000fe200078e00ff */
[----:B------:R-:W-:Y:S01]  /*1590*/  IADD3 R6, P4, R220, R10, RZ ;  /* 0x0000000adc067210 */ /* 0x000fe20007f9e0ff */
[----:B------:R-:W-:Y:S01]  /*15a0*/  IMAD.IADD R5, R5, 0x1, R2 ;  /* 0x0000000105057824 */ /* 0x000fe200078e0202 */
[----:B------:R-:W-:Y:S01]  /*15b0*/  SHF.R.S32.HI R9, RZ, 0x1f, R0 ;  /* 0x0000001fff097819 */ /* 0x000fe20000011400 */
[----:B------:R-:W-:Y:S01]  /*15c0*/  IMAD R10, R231, c[0x0][0x378], RZ ;  /* 0x0000de00e70a7a24 */ /* 0x000fe200078e02ff */
[----:B-1----:R-:W-:Y:S01]  /*15d0*/  SHF.R.S32.HI R35, RZ, 0x1f, R33 ;  /* 0x0000001fff237819 */ /* 0x002fe20000011421 */
[----:B------:R-:W-:-:S02]  /*15e0*/  IMAD.X R7, R31, 0x1, R18, P4 ;  /* 0x000000011f077824 */ /* 0x000fc400020e0612 */
[----:B------:R-:W-:Y:S01]  /*15f0*/  IMAD R11, R230, c[0x0][0x37c], R10 ;  /* 0x0000df00e60b7a24 */ /* 0x000fe200078e020a */
[-C--:B------:R-:W-:Y:S01]  /*1600*/  LEA.HI R8, R35, R33.reuse, RZ, 0x5 ;  /* 0x0000002123087211 */ /* 0x080fe200078f28ff */
[----:B------:R-:W-:Y:S01]  /*1610*/  IMAD R7, R7, c[0x0][0x190], RZ ;  /* 0x0000640007077a24 */ /* 0x000fe200078e02ff */
[----:B------:R-:W-:Y:S01]  /*1620*/  LEA.HI R10, R9, R0, RZ, 0x6 ;  /* 0x00000000090a7211 */ /* 0x000fe200078f30ff */
[----:B------:R-:W-:Y:S01]  /*1630*/  IMAD R0, R231, c[0x0][0x1a8], RZ ;  /* 0x00006a00e7007a24 */ /* 0x000fe200078e02ff */
[----:B------:R-:W-:Y:S01]  /*1640*/  LOP3.LUT R2, R8, 0xffffffe0, RZ, 0xc0, !PT ;  /* 0xffffffe008027812 */ /* 0x000fe200078ec0ff */
[C---:B------:R-:W-:Y:S01]  /*1650*/  IMAD R13, R6.reuse, c[0x0][0x194], R7 ;  /* 0x00006500060d7a24 */ /* 0x040fe200078e0207 */
[----:B------:R-:W-:Y:S01]  /*1660*/  SHF.R.S32.HI R8, RZ, 0x5, R8 ;  /* 0x00000005ff087819 */ /* 0x000fe20000011408 */
[----:B------:R-:W-:Y:S01]  /*1670*/  IMAD.WIDE.U32 R6, R6, c[0x0][0x190], R210 ;  /* 0x0000640006067a25 */ /* 0x000fe200078e00d2 */
[----:B------:R-:W-:Y:S02]  /*1680*/  IADD3 R18, -R2, R33, RZ ;  /* 0x0000002102127210 */ /* 0x000fe40007ffe1ff */
[----:B------:R-:W-:Y:S01]  /*1690*/  IADD3.X R9, R21, R15, R17, P3, P1 ;  /* 0x0000000f15097210 */ /* 0x000fe20001fe2411 */
[----:B------:R-:W-:Y:S01]  /*16a0*/  IMAD.WIDE.U32 R4, R230, c[0x0][0x378], R4 ;  /* 0x0000de00e6047a25 */ /* 0x000fe200078e0004 */
[----:B------:R-:W-:-:S03]  /*16b0*/  IADD3 R6, P4, R28, R6, RZ ;  /* 0x000000061c067210 */ /* 0x000fc60007f9e0ff */
[----:B------:R-:W-:Y:S01]  /*16c0*/  IMAD R2, R8, R34, R18 ;  /* 0x0000002208027224 */ /* 0x000fe200078e0212 */
[----:B------:R-:W-:Y:S01]  /*16d0*/  IADD3.X R7, R24, R7, R13, P4, !PT ;  /* 0x0000000718077210 */ /* 0x000fe200027fe40d */
[----:B------:R-:W-:-:S03]  /*16e0*/  IMAD.IADD R5, R5, 0x1, R11 ;  /* 0x0000000105057824 */ /* 0x000fc600078e020b */
[----:B------:R-:W-:Y:S01]  /*16f0*/  IADD3 R8, P1, R2, R12, RZ ;  /* 0x0000000c02087210 */ /* 0x000fe20007f3e0ff */
[----:B------:R-:W-:-:S03]  /*1700*/  IMAD.WIDE.U32 R6, R230, c[0x0][0x1a8], R6 ;  /* 0x00006a00e6067a25 */ /* 0x000fc600078e0006 */
[----:B------:R-:W-:Y:S01]  /*1710*/  LEA.HI.X.SX32 R184, R2, R9, 0x1, P1 ;  /* 0x0000000902b87211 */ /* 0x000fe200008f0eff */
[----:B------:R-:W-:Y:S01]  /*1720*/  IMAD R9, R230, c[0x0][0x1ac], R0 ;  /* 0x00006b00e6097a24 */ /* 0x000fe200078e0200 */
[----:B------:R-:W-:Y:S01]  /*1730*/  SHF.R.S32.HI R0, RZ, 0x6, R10 ;  /* 0x00000006ff007819 */ /* 0x000fe2000001140a */
[----:B------:R-:W-:Y:S01]  /*1740*/  IMAD R2, R31, c[0x0][0x370], RZ ;  /* 0x0000dc001f027a24 */ /* 0x000fe200078e02ff */
[----:B------:R-:W-:Y:S01]  /*1750*/  LEA R198, P4, R6, c[0x0][0x160], 0x1 ;  /* 0x0000580006c67a11 */ /* 0x000fe200078808ff */
[----:B------:R-:W-:Y:S01]  /*1760*/  IMAD.WIDE.U32 R4, R220, c[0x0][0x370], R4 ;  /* 0x0000dc00dc047a25 */ /* 0x000fe200078e0004 */
[----:B------:R-:W-:Y:S02]  /*1770*/  IMNMX R226, RZ, R0, !PT ;  /* 0x00000000ffe27217 */ /* 0x000fe40007800200 */
[----:B------:R-:W-:Y:S01]  /*1780*/  LEA R185, P1, R8, c[0x0][0x350], 0x2 ;  /* 0x0000d40008b97a11 */ /* 0x000fe200078210ff */
[----:B------:R-:W-:Y:S01]  /*1790*/  IMAD R0, R220, c[0x0][0x374], R2 ;  /* 0x0000dd00dc007a24 */ /* 0x000fe200078e0202 */
[----:B------:R-:W-:Y:S01]  /*17a0*/  ISETP.GT.AND P5, PT, R192, R226, PT ;  /* 0x000000e2c000720c */ /* 0x000fe20003fa4270 */
[----:B------:R-:W-:Y:S01]  /*17b0*/  IMAD.WIDE R10, R16, R209, c[0x0][0x3c8] ;  /* 0x0000f200100a7625 */ /* 0x000fe200078e02d1 */
[----:B------:R-:W-:-:S02]  /*17c0*/  IADD3 R2, R7, R9, RZ ;  /* 0x0000000907027210 */ /* 0x000fc40007ffe0ff */
[----:B------:R-:W-:Y:S01]  /*17d0*/  LEA R196, P3, R4, c[0x0][0x330], 0x1 ;  /* 0x0000cc0004c47a11 */ /* 0x000fe200078608ff */
[----:B------:R-:W-:Y:S01]  /*17e0*/  IMAD.IADD R0, R5, 0x1, R0 ;  /* 0x0000000105007824 */ /* 0x000fe200078e0200 */
[----:B------:R-:W-:Y:S01]  /*17f0*/  LEA.HI.X R199, R6, c[0x0][0x164], R2, 0x1, P4 ;  /* 0x0000590006c77a11 */ /* 0x000fe200020f0c02 */
[----:B------:R-:W-:Y:S01]  /*1800*/  IMAD.MOV.U32 R219, RZ, RZ, R10 ;  /* 0x000000ffffdb7224 */ /* 0x000fe200078e000a */
[----:B------:R-:W-:Y:S01]  /*1810*/  LEA.HI.X R184, R8, c[0x0][0x354], R184, 0x2, P1 ;  /* 0x0000d50008b87a11 */ /* 0x000fe200008f14b8 */
[----:B------:R-:W-:Y:S01]  /*1820*/  IMAD.MOV.U32 R218, RZ, RZ, R11 ;  /* 0x000000ffffda7224 */ /* 0x000fe200078e000b */
[----:B------:R-:W-:Y:S01]  /*1830*/  LEA.HI.X R197, R4, c[0x0][0x334], R0, 0x1, P3 ;  /* 0x0000cd0004c57a11 */ /* 0x000fe200018f0c00 */
[----:B------:R-:W-:Y:S01]  /*1840*/  IMAD.WIDE R208, R208, R209, c[0x0][0x200] ;  /* 0x00008000d0d07625 */ /* 0x000fe200078e02d1 */
[----:B------:R-:W-:Y:S01]  /*1850*/  IADD3 R192, R192, -0x1, RZ ;  /* 0xffffffffc0c07810 */ /* 0x000fe20007ffe0ff */
        /* <DEDUP_REMOVED lines=16> */
.L_x_1453:
        /* <DEDUP_REMOVED lines=15> */
.L_x_1454:
        /* <DEDUP_REMOVED lines=23> */
.L_x_1456:
[----:B------:R-:W-:Y:S05]  /*1bc0*/  BSYNC B0 ;  /* 0x0000000000007941 */ /* 0x000fea0003800000 */
.L_x_1455:
        /* <DEDUP_REMOVED lines=15> */
.L_x_1458:
[----:B------:R-:W-:Y:S05]  /*1cc0*/  BSYNC B0 ;  /* 0x0000000000007941 */ /* 0x000fea0003800000 */
.L_x_1457:
        /* <DEDUP_REMOVED lines=15> */
.L_x_1460:
[----:B------:R-:W-:Y:S05]  /*1dc0*/  BSYNC B0 ;  /* 0x0000000000007941 */ /* 0x000fea0003800000 */
.L_x_1459:
        /* <DEDUP_REMOVED lines=14> */
.L_x_1462:
[----:B------:R-:W-:Y:S05]  /*1eb0*/  BSYNC B0 ;  /* 0x0000000000007941 */ /* 0x000fea0003800000 */
.L_x_1461:
        /* <DEDUP_REMOVED lines=20> */
.L_x_1464:
[----:B------:R-:W-:Y:S05]  /*2000*/  BSYNC B0 ;  /* 0x0000000000007941 */ /* 0x000fea0003800000 */
.L_x_1463:
        /* <DEDUP_REMOVED lines=13> */
.L_x_1466:
[----:B------:R-:W-:Y:S05]  /*20e0*/  BSYNC B0 ;  /* 0x0000000000007941 */ /* 0x000fea0003800000 */
.L_x_1465:
        /* <DEDUP_REMOVED lines=13> */
.L_x_1468:
[----:B------:R-:W-:Y:S05]  /*21c0*/  BSYNC B0 ;  /* 0x0000000000007941 */ /* 0x000fea0003800000 */
.L_x_1467:
        /* <DEDUP_REMOVED lines=10> */
[----:B------:R1:W-:Y:S01]  /*2270*/  STG.E.128 [R4.64], RZ ;  /* 0x000000ff04007986 */ /* 0x0003e2000c101d06 */
[----:B------:R-:W-:Y:S05]  /*2280*/  BRA `(.L_x_1469) ;  /* 0x000070c000007947 */ /* 0x000fea0003800000 */
.L_x_1452:
        /* <DEDUP_REMOVED lines=11> */
[----:B------:R-:W-:-:S02]  /*2340*/  P2R R12, PR, RZ, 0x8 ;  /* 0x00000008ff0c7803 */ /* 0x000fc40000000000 */
        /* <DEDUP_REMOVED lines=24> */
.L_x_1471:
[----:B------:R-:W-:Y:S05]  /*24d0*/  BSYNC B0 ;  /* 0x0000000000007941 */ /* 0x000fea0003800000 */
.L_x_1470:
        /* <DEDUP_REMOVED lines=22> */
.L_x_1473:
[----:B------:R-:W-:Y:S05]  /*2640*/  BSYNC B0 ;  /* 0x0000000000007941 */ /* 0x000fea0003800000 */
.L_x_1472:
        /* <DEDUP_REMOVED lines=22> */
.L_x_1475:
[----:B------:R-:W-:Y:S05]  /*27b0*/  BSYNC B0 ;  /* 0x0000000000007941 */ /* 0x000fea0003800000 */
.L_x_1474:
        /* <DEDUP_REMOVED lines=21> */
.L_x_1477:
[----:B------:R-:W-:Y:S05]  /*2910*/  BSYNC B0 ;  /* 0x0000000000007941 */ /* 0x000fea0003800000 */
.L_x_1476:
        /* <DEDUP_REMOVED lines=13> */
.L_x_1479:
[----:B------:R-:W-:Y:S05]  /*29f0*/  BSYNC B0 ;  /* 0x0000000000007941 */ /* 0x000fea0003800000 */
.L_x_1478:
        /* <DEDUP_REMOVED lines=15> */
.L_x_1481:
[----:B------:R-:W-:Y:S05]  /*2af0*/  BSYNC B0 ;  /* 0x0000000000007941 */ /* 0x000fea0003800000 */
.L_x_1480:
        /* <DEDUP_REMOVED lines=19> */
.L_x_1483:
[----:B------:R-:W-:Y:S05]  /*2c30*/  BSYNC B0 ;  /* 0x0000000000007941 */ /* 0x000fea0003800000 */
.L_x_1482:
        /* <DEDUP_REMOVED lines=20> */
.L_x_1485:
[----:B------:R-:W-:Y:S05]  /*2d80*/  BSYNC B0 ;  /* 0x0000000000007941 */ /* 0x000fea0003800000 */
.L_x_1484:
        /* <DEDUP_REMOVED lines=45> */
.L_x_1487:
[----:B--2---:R-:W-:Y:S05]  /*3060*/  BSYNC B0 ;  /* 0x0000000000007941 */ /* 0x004fea0003800000 */
.L_x_1486:
        /* <DEDUP_REMOVED lines=20> */
.L_x_1489:
[----:B------:R-:W-:Y:S05]  /*31b0*/  BSYNC B0 ;  /* 0x0000000000007941 */ /* 0x000fea0003800000 */
.L_x_1488:
        /* <DEDUP_REMOVED lines=20> */
.L_x_1491:
[----:B------:R-:W-:Y:S05]  /*3300*/  BSYNC B0 ;  /* 0x0000000000007941 */ /* 0x000fea0003800000 */
.L_x_1490:
        /* <DEDUP_REMOVED lines=19> */
.L_x_1493:
[----:B------:R-:W-:Y:S05]  /*3440*/  BSYNC B0 ;  /* 0x0000000000007941 */ /* 0x000fea0003800000 */
.L_x_1492:
        /* <DEDUP_REMOVED lines=12> */
[----:B------:R-:W-:Y:S02]  /*3510*/  @P5 LEA.HI.X R7, R4, c[0x0][0x31c], R0, 0x2, P0 ;  /* 0x0000c70004075a11 */ /* 0x000fe400000f1400 */
[----:B------:R1:W2:Y:S04]  /*3520*/  LDG.E.64 R4, [R194.64+0x8] ;  /* 0x00000806c2047981 */ /* 0x0002a8000c1e1b00 */
[----:B---3--:R4:W3:Y:S04]  /*3530*/  @P5 LDG.E R8, [R6.64] ;  /* 0x0000000606085981 */ /* 0x0088e8000c1e1900 */
[----:B------:R-:W4:Y:S04]  /*3540*/  S2R R12, SR_TID.X ;  /* 0x00000000000c7919 */ /* 0x000f280000002100 */
[----:B------:R2:W2:Y:S04]  /*3550*/  LDSM.16.M88.4 R124, [R165+0xa000] ;  /* 0x00a00000a57c783b */ /* 0x0004a80000000200 */
[----:B------:R2:W2:Y:S04]  /*3560*/  LDSM.16.M88.4 R128, [R165+0xa800] ;  /* 0x00a80000a580783b */ /* 0x0004a80000000200 */
[----:B------:R2:W2:Y:S04]  /*3570*/  LDSM.16.M88.4 R132, [R164+0xa000] ;  /* 0x00a00000a484783b */ /* 0x0004a80000000200 */
[----:B------:R2:W2:Y:S04]  /*3580*/  LDSM.16.M88.4 R136, [R164+0xa800] ;  /* 0x00a80000a488783b */ /* 0x0004a80000000200 */
[----:B-1----:R-:W3:Y:S01]  /*3590*/  LDG.E.64 R194, [R194.64] ;  /* 0x00000006c2c27981 */ /* 0x002ee2000c1e1b00 */
[CC--:B------:R-:W-:Y:S01]  /*35a0*/  LEA.HI R0, R35.reuse, R33.reuse, RZ, 0x4 ;  /* 0x0000002123007211 */ /* 0x0c0fe200078f20ff */
[----:B------:R-:W-:Y:S01]  /*35b0*/  IMAD.SHL.U32 R242, R34, 0x10, RZ ;  /* 0x0000001022f27824 */ /* 0x000fe200078e00ff */
[----:B----4-:R-:W-:Y:S01]  /*35c0*/  LEA.HI R6, R35, R33, RZ, 0x6 ;  /* 0x0000002123067211 */ /* 0x010fe200078f30ff */
[----:B------:R1:W4:Y:S01]  /*35d0*/  LDSM.16.M88.4 R140, [R162+0xa000] ;  /* 0x00a00000a28c783b */ /* 0x0003220000000200 */
[----:B------:R-:W-:Y:S01]  /*35e0*/  LOP3.LUT R0, R0, 0xfffffff0, RZ, 0xc0, !PT ;  /* 0xfffffff000007812 */ /* 0x000fe200078ec0ff */
[----:B------:R-:W-:Y:S01]  /*35f0*/  IMAD R7, R36, c[0x0][0x1c0], R230 ;  /* 0x0000700024077a24 */ /* 0x000fe200078e02e6 */
[----:B------:R-:W-:Y:S01]  /*3600*/  SHF.R.S32.HI R10, RZ, 0x6, R6 ;  /* 0x00000006ff0a7819 */ /* 0x000fe20000011406 */
[----:B------:R1:W1:Y:S01]  /*3610*/  LDSM.16.M88.4 R144, [R162+0xa800] ;  /* 0x00a80000a290783b */ /* 0x0002620000000200 */
[----:B------:R-:W-:Y:S01]  /*3620*/  IADD3 R239, R242, 0x20, RZ ;  /* 0x00000020f2ef7810 */ /* 0x000fe20007ffe0ff */
[----:B------:R-:W-:Y:S01]  /*3630*/  IMAD.IADD R0, R33, 0x1, -R0 ;  /* 0x0000000121007824 */ /* 0x000fe200078e0a00 */
[----:B------:R-:W-:Y:S01]  /*3640*/  SHF.L.U32 R9, R10, 0x5, RZ ;  /* 0x000000050a097819 */ /* 0x000fe200000006ff */
[----:B------:R1:W1:Y:S01]  /*3650*/  LDSM.16.M88.4 R148, [R163+0xa000] ;  /* 0x00a00000a394783b */ /* 0x0002620000000200 */
[----:B------:R-:W-:Y:S01]  /*3660*/  IMAD.SHL.U32 R227, R34, 0x8, RZ ;  /* 0x0000000822e37824 */ /* 0x000fe200078e00ff */
[----:B------:R-:W3:Y:S01]  /*3670*/  @P5 MUFU.RCP R11, c[0x0][0x238] ;  /* 0x00008e00000b5b08 */ /* 0x000ee20000001000 */
[----:B------:R-:W-:Y:S01]  /*3680*/  SHF.R.S32.HI R2, RZ, 0x1f, R0 ;  /* 0x0000001fff027819 */ /* 0x000fe20000011400 */
[----:B------:R1:W1:Y:S01]  /*3690*/  LDSM.16.M88.4 R152, [R163+0xa800] ;  /* 0x00a80000a398783b */ /* 0x0002620000000200 */
[----:B------:R-:W-:Y:S01]  /*36a0*/  IMAD.SHL.U32 R12, R12, 0x2, RZ ;  /* 0x000000020c0c7824 */ /* 0x000fe200078e00ff */
[----:B------:R-:W-:Y:S01]  /*36b0*/  MOV R156, 0x40 ;  /* 0x00000040009c7802 */ /* 0x000fe20000000f00 */
[----:B------:R-:W-:Y:S01]  /*36c0*/  IMAD.IADD R237, R227, 0x1, R239 ;  /* 0x00000001e3ed7824 */ /* 0x000fe200078e02ef */
[----:B------:R-:W-:Y:S01]  /*36d0*/  LEA.HI R2, R2, R0, RZ, 0x3 ;  /* 0x0000000002027211 */ /* 0x000fe200078f18ff */
[----:B------:R-:W-:Y:S01]  /*36e0*/  IMAD.MOV.U32 R166, RZ, RZ, 0x20 ;  /* 0x00000020ffa67424 */ /* 0x000fe200078e00ff */
[----:B------:R-:W-:Y:S01]  /*36f0*/  LOP3.LUT R9, R9, 0x6, R12, 0xf8, !PT ;  /* 0x0000000609097812 */ /* 0x000fe200078ef80c */
[----:B------:R-:W-:Y:S01]  /*3700*/  IMAD.IADD R252, R227, 0x1, R237 ;  /* 0x00000001e3fc7824 */ /* 0x000fe200078e02ed */
[----:B------:R-:W-:Y:S01]  /*3710*/  LOP3.LUT R6, R2, 0xfffffff8, RZ, 0xc0, !PT ;  /* 0xfffffff802067812 */ /* 0x000fe200078ec0ff */
[----:B------:R-:W-:Y:S01]  /*3720*/  IMAD.SHL.U32 R2, R7, 0x20, RZ ;  /* 0x0000002007027824 */ /* 0x000fe200078e00ff */
[----:B------:R-:W-:Y:S01]  /*3730*/  IADD3 R224, -R224, RZ, RZ ;  /* 0x000000ffe0e07210 */ /* 0x000fe20007ffe1ff */
[----:B------:R-:W-:Y:S01]  /*3740*/  IMAD R181, R229, 0x80, R9 ;  /* 0x00000080e5b57824 */ /* 0x000fe200078e0209 */
[----:B------:R-:W-:Y:S01]  /*3750*/  IADD3 R222, R227, R252, RZ ;  /* 0x000000fce3de7210 */ /* 0x000fe20007ffe0ff */
[----:B------:R-:W-:Y:S01]  /*3760*/  IMAD.IADD R0, R0, 0x1, -R6 ;  /* 0x0000000100007824 */ /* 0x000fe200078e0a06 */
[----:B------:R-:W-:Y:S01]  /*3770*/  SHF.R.S32.HI R6, RZ, 0x1f, R18 ;  /* 0x0000001fff067819 */ /* 0x000fe20000011412 */
[----:B------:R-:W-:Y:S01]  /*3780*/  IMAD.IADD R19, R19, 0x1, R207 ;  /* 0x0000000113137824 */ /* 0x000fe200078e02cf */
[----:B------:R-:W-:Y:S01]  /*3790*/  CS2R R94, SRZ ;  /* 0x00000000005e7805 */ /* 0x000fe2000001ff00 */
[----:B------:R-:W-:Y:S01]  /*37a0*/  IMAD R10, R229, 0x4, R10 ;  /* 0x00000004e50a7824 */ /* 0x000fe200078e020a */
[C---:B------:R-:W-:Y:S01]  /*37b0*/  LOP3.LUT P0, RZ, R0.reuse, 0x2, RZ, 0xc0, !PT ;  /* 0x0000000200ff7812 */ /* 0x040fe2000780c0ff */
[----:B------:R-:W-:Y:S01]  /*37c0*/  IMAD.IADD R221, R227, 0x1, R222 ;  /* 0x00000001e3dd7824 */ /* 0x000fe200078e02de */
[----:B------:R-:W-:Y:S01]  /*37d0*/  LOP3.LUT P2, RZ, R0, 0x4, RZ, 0xc0, !PT ;  /* 0x0000000400ff7812 */ /* 0x000fe2000784c0ff */
[----:B------:R-:W-:Y:S01]  /*37e0*/  IMAD.MOV.U32 R173, RZ, RZ, RZ ;  /* 0x000000ffffad7224 */ /* 0x000fe200078e00ff */
[----:B------:R-:W-:Y:S01]  /*37f0*/  IADD3 R0, R167, 0x1000, RZ ;  /* 0x00001000a7007810 */ /* 0x000fe20007ffe0ff */
[----:B------:R-:W-:Y:S01]  /*3800*/  IMAD R251, R34, 0x18, RZ ;  /* 0x0000001822fb7824 */ /* 0x000fe200078e02ff */
[----:B------:R-:W-:Y:S01]  /*3810*/  SEL R166, R166, 0xffffffe0, !P0 ;  /* 0xffffffe0a6a67807 */ /* 0x000fe20004000000 */
[----:B------:R-:W-:Y:S01]  /*3820*/  IMAD.SHL.U32 R250, R34, 0x20, RZ ;  /* 0x0000002022fa7824 */ /* 0x000fe200078e00ff */
[----:B------:R-:W-:Y:S01]  /*3830*/  SEL R157, R0, R167, !P1 ;  /* 0x000000a7009d7207 */ /* 0x000fe20004800000 */
[C---:B------:R-:W-:Y:S01]  /*3840*/  IMAD R249, R34.reuse, 0x28, RZ ;  /* 0x0000002822f97824 */ /* 0x040fe200078e02ff */
[----:B------:R-:W-:Y:S01]  /*3850*/  IADD3 R0, -R207, R217, -R181 ;  /* 0x000000d9cf007210 */ /* 0x000fe20007ffe9b5 */
[C---:B------:R-:W-:Y:S01]  /*3860*/  IMAD R248, R34.reuse, 0x30, RZ ;  /* 0x0000003022f87824 */ /* 0x040fe200078e02ff */
[----:B------:R-:W-:Y:S01]  /*3870*/  IADD3 R19, -R193, 0x80, R19 ;  /* 0x00000080c1137810 */ /* 0x000fe20007ffe113 */
[----:B------:R-:W-:Y:S01]  /*3880*/  IMAD R247, R34, 0x38, RZ ;  /* 0x0000003822f77824 */ /* 0x000fe200078e02ff */
[----:B------:R-:W-:Y:S01]  /*3890*/  CS2R R92, SRZ ;  /* 0x00000000005c7805 */ /* 0x000fe2000001ff00 */
        /* <DEDUP_REMOVED lines=33> */
[----:B------:R-:W-:Y:S01]  /*3ab0*/  IMAD.IADD R235, R0, 0x1, R193 ;  /* 0x0000000100eb7824 */ /* 0x000fe200078e02c1 */
[----:B------:R-:W-:Y:S01]  /*3ac0*/  SHF.L.U32 R157, R157, 0x1, RZ ;  /* 0x000000019d9d7819 */ /* 0x000fe200000006ff */
[----:B------:R-:W-:Y:S01]  /*3ad0*/  IMAD.IADD R161, R160, 0x1, R166 ;  /* 0x00000001a0a17824 */ /* 0x000fe200078e02a6 */
[----:B------:R-:W-:Y:S01]  /*3ae0*/  SEL R156, R156, 0xffffffc0, !P2 ;  /* 0xffffffc09c9c7807 */ /* 0x000fe20005000000 */
[----:B------:R-:W-:Y:S01]  /*3af0*/  IMAD.IADD R223, R227, 0x1, R221 ;  /* 0x00000001e3df7824 */ /* 0x000fe200078e02dd */
[----:B--2---:R-:W-:-:S02]  /*3b00*/  IADD3 R232, P4, P3, R2, R4, R18 ;  /* 0x0000000402e87210 */ /* 0x004fc40007b9e012 */
[----:B------:R-:W-:Y:S01]  /*3b10*/  SHF.R.S32.HI R2, RZ, 0x1f, R2 ;  /* 0x0000001fff027819 */ /* 0x000fe20000011402 */
[----:B---3--:R-:W-:-:S03]  /*3b20*/  @P5 FMUL.FTZ R173, R8, R11 ;  /* 0x0000000b08ad5220 */ /* 0x008fc60000410000 */
[----:B------:R-:W-:Y:S01]  /*3b30*/  IADD3.X R6, R2, R5, R6, P4, P3 ;  /* 0x0000000502067210 */ /* 0x000fe200027e6406 */
[----:B------:R-:W-:Y:S01]  /*3b40*/  IMAD.WIDE.U32 R232, R232, -0x2daee0ad, RZ ;  /* 0xd2511f53e8e87825 */ /* 0x000fe200078e00ff */
[----:B------:R-:W-:-:S04]  /*3b50*/  IADD3 R2, R168, 0x1000, RZ ;  /* 0x00001000a8027810 */ /* 0x000fc80007ffe0ff */
[----:B------:R-:W-:-:S05]  /*3b60*/  SEL R2, R2, R168, !P1 ;  /* 0x000000a802027207 */ /* 0x000fca0004800000 */
[----:B------:R-:W-:Y:S01]  /*3b70*/  IMAD.SHL.U32 R158, R2, 0x2, RZ ;  /* 0x00000002029e7824 */ /* 0x000fe200078e00ff */
[----:B------:R-:W-:Y:S02]  /*3b80*/  LOP3.LUT R10, R195, R10, RZ, 0x3c, !PT ;  /* 0x0000000ac30a7212 */ /* 0x000fe400078e3cff */
[----:B------:R-:W-:Y:S02]  /*3b90*/  LOP3.LUT R225, R6, R194, RZ, 0x3c, !PT ;  /* 0x000000c206e17212 */ /* 0x000fe400078e3cff */
[----:B-1--4-:R-:W-:Y:S02]  /*3ba0*/  LOP3.LUT R234, R233, R10, RZ, 0x3c, !PT ;  /* 0x0000000ae9ea7212 */ /* 0x012fe400078e3cff */
.L_x_1498:
[----:B------:R-:W0:Y:S01]  /*3bb0*/  LDGDEPBAR ;  /* 0x00000000000079af */ /* 0x000e220000000000 */
[----:B------:R-:W-:Y:S02]  /*3bc0*/  IMAD.MOV.U32 R4, RZ, RZ, R219 ;  /* 0x000000ffff047224 */ /* 0x000fe400078e00db */
[----:B------:R-:W-:Y:S02]  /*3bd0*/  IMAD.MOV.U32 R5, RZ, RZ, R218 ;  /* 0x000000ffff057224 */ /* 0x000fe400078e00da */
[C---:B------:R-:W-:Y:S01]  /*3be0*/  IMAD.IADD R0, R158.reuse, 0x1, R166 ;  /* 0x000000019e007824 */ /* 0x040fe200078e02a6 */
[C---:B------:R-:W-:Y:S01]  /*3bf0*/  LEA R4, P0, R217.reuse, R4, 0x2 ;  /* 0x00000004d9047211 */ /* 0x040fe200078010ff */
[----:B------:R-:W-:Y:S02]  /*3c00*/  IMAD.IADD R120, R158, 0x1, R156 ;  /* 0x000000019e787824 */ /* 0x000fe400078e029c */
[----:B------:R-:W-:Y:S01]  /*3c10*/  IMAD.SHL.U32 R177, R192, 0x40, RZ ;  /* 0x00000040c0b17824 */ /* 0x000fe200078e00ff */
[----:B------:R-:W-:Y:S01]  /*3c20*/  LEA.HI.X.SX32 R5, R217, R5, 0x2, P0 ;  /* 0x00000005d9057211 */ /* 0x000fe200000f16ff */
[----:B------:R-:W-:Y:S02]  /*3c30*/  IMAD.MOV.U32 R204, RZ, RZ, R185 ;  /* 0x000000ffffcc7224 */ /* 0x000fe400078e00b9 */
[----:B------:R-:W-:Y:S02]  /*3c40*/  IMAD.IADD R2, R235, 0x1, R177 ;  /* 0x00000001eb027824 */ /* 0x000fe400078e02b1 */
[----:B------:R-:W-:Y:S03]  /*3c50*/  IMAD.MOV.U32 R205, RZ, RZ, R184 ;  /* 0x000000ffffcd7224 */ /* 0x000fe600078e00b8 */
[C---:B------:R-:W-:Y:S02]  /*3c60*/  IADD3 R176, R2.reuse, 0x7, RZ ;  /* 0x0000000702b07810 */ /* 0x040fe40007ffe0ff */
[C---:B------:R-:W-:Y:S02]  /*3c70*/  IADD3 R174, R2.reuse, 0x8, RZ ;  /* 0x0000000802ae7810 */ /* 0x040fe40007ffe0ff */
[----:B------:R-:W-:Y:S01]  /*3c80*/  IADD3 R175, R2, -0x1, RZ ;  /* 0xffffffff02af7810 */ /* 0x000fe20007ffe0ff */
[----:B------:R-:W-:Y:S04]  /*3c90*/  DEPBAR.LE SB0, 0x0 ;  /* 0x000080000000791a */ /* 0x000fe80000000000 */
[----:B------:R-:W-:Y:S01]  /*3ca0*/  BAR.SYNC.DEFER_BLOCKING 0x0 ;  /* 0x0000000000007b1d */ /* 0x000fe20000010000 */
[----:B------:R-:W-:Y:S02]  /*3cb0*/  ISETP.GE.AND P1, PT, R174, RZ, PT ;  /* 0x000000ffae00720c */ /* 0x000fe40003f26270 */
[----:B------:R-:W-:Y:S11]  /*3cc0*/  ISETP.GE.AND P0, PT, R175, RZ, PT ;  /* 0x000000ffaf00720c */ /* 0x000ff60003f06270 */
[C---:B------:R-:W-:Y:S02]  /*3cd0*/  @!P1 IADD3 R174, -R2.reuse, -0x8, RZ ;  /* 0xfffffff802ae9810 */ /* 0x040fe40007ffe1ff */
[----:B------:R-:W-:Y:S02]  /*3ce0*/  @!P0 IADD3 R175, -R2, 0x1, RZ ;  /* 0x0000000102af8810 */ /* 0x000fe40007ffe1ff */
        /* <DEDUP_REMOVED lines=49> */
[----:B------:R-:W-:Y:S02]  /*4000*/  @!P0 IADD3 R116, -R2, -0x27, RZ ;  /* 0xffffffd902748810 */ /* 0x000fe40007ffe1ff */
[----:B------:R-:W-:Y:S04]  /*4010*/  ISETP.GE.AND P0, PT, R174, RZ, PT ;  /* 0x000000ffae00720c */ /* 0x000fe80003f06270 */
[----:B------:R2:W2:Y:S01]  /*4020*/  I2F R182, R116 ;  /* 0x0000007400b67306 */ /* 0x0004a20000201400 */
[C---:B------:R-:W-:Y:S02]  /*4030*/  @!P1 IADD3 R104, -R2.reuse, -0x20, RZ ;  /* 0xffffffe002689810 */ /* 0x040fe40007ffe1ff */
        /* <DEDUP_REMOVED lines=39> */
[C---:B------:R-:W-:Y:S04]  /*42b0*/  @!P0 IADD3 R113, -R2.reuse, 0x11, RZ ;  /* 0x0000001102718810 */ /* 0x040fe80007ffe1ff */
[-C--:B------:R-:W-:Y:S01]  /*42c0*/  FFMA.FTZ R5, R179, -R173.reuse, R5 ;  /* 0x800000adb3057223 */ /* 0x080fe20000010005 */
[----:B------:R-:W-:Y:S01]  /*42d0*/  @!P1 IADD3 R0, -R2, 0x10, RZ ;  /* 0x0000001002009810 */ /* 0x000fe20007ffe1ff */
        /* <DEDUP_REMOVED lines=14> */
[----:B--2---:R-:W-:Y:S01]  /*43c0*/  IADD3 R113, R2, -0x18, RZ ;  /* 0xffffffe802717810 */ /* 0x004fe20007ffe0ff */
[-C--:B------:R-:W-:Y:S01]  /*43d0*/  FFMA.FTZ R14, R176, -R173.reuse, R14 ;  /* 0x800000adb00e7223 */ /* 0x080fe2000001000e */
[----:B------:R-:W-:Y:S01]  /*43e0*/  @!P1 IADD3 R112, -R2, -0x10, RZ ;  /* 0xfffffff002709810 */ /* 0x000fe20007ffe1ff */
[-C--:B------:R-:W-:Y:S01]  /*43f0*/  FFMA.FTZ R15, R174, -R173.reuse, R15 ;  /* 0x800000adae0f7223 */ /* 0x080fe2000001000f */
[----:B------:R-:W-:Y:S01]  /*4400*/  ISETP.GE.AND P3, PT, R113, RZ, PT ;  /* 0x000000ff7100720c */ /* 0x000fe20003f66270 */
[-C--:B------:R-:W-:Y:S02]  /*4410*/  HMMA.16816.F32.BF16 R28, R108, R102.reuse, R28 ;  /* 0x000000666c1c723c */ /* 0x080fe4000004181c */
[----:B------:R-:W-:Y:S01]  /*4420*/  IMAD.MOV.U32 R101, RZ, RZ, c[0x0][0x2e4] ;  /* 0x0000b900ff657624 */ /* 0x000fe200078e00ff */
[----:B------:R-:W-:Y:S01]  /*4430*/  ISETP.GE.AND P1, PT, R114, RZ, PT ;  /* 0x000000ff7200720c */ /* 0x000fe20003f26270 */
[-C--:B------:R-:W-:Y:S01]  /*4440*/  FFMA.FTZ R12, R175, -R173.reuse, R12 ;  /* 0x800000adaf0c7223 */ /* 0x080fe2000001000c */
[----:B-1----:R-:W-:Y:S01]  /*4450*/  IADD3 R0, R2, 0xf, RZ ;  /* 0x0000000f02007810 */ /* 0x002fe20007ffe0ff */
[-C--:B------:R-:W-:Y:S01]  /*4460*/  FFMA.FTZ R13, R121, -R173.reuse, R13 ;  /* 0x800000ad790d7223 */ /* 0x080fe2000001000d */
[----:B------:R-:W1:Y:S01]  /*4470*/  I2F R112, R112 ;  /* 0x0000007000707306 */ /* 0x000e620000201400 */
[-C--:B------:R-:W-:Y:S01]  /*4480*/  FFMA.FTZ R19, R179, -R173.reuse, R19 ;  /* 0x800000adb3137223 */ /* 0x080fe20000010013 */
[----:B------:R-:W-:Y:S01]  /*4490*/  ISETP.GE.AND P0, PT, R0, RZ, PT ;  /* 0x000000ff0000720c */ /* 0x000fe20003f06270 */
[----:B------:R-:W-:Y:S04]  /*44a0*/  HMMA.16816.F32.BF16 R32, R104, R102, R32 ;  /* 0x000000666820723c */ /* 0x000fe80000041820 */
[-C--:B------:R-:W-:Y:S01]  /*44b0*/  FFMA.FTZ R18, R186, -R173.reuse, R18 ;  /* 0x800000adba127223 */ /* 0x080fe20000010012 */
[----:B------:R-:W-:Y:S01]  /*44c0*/  @!P3 IADD3 R113, -R2, 0x18, RZ ;  /* 0x000000180271b810 */ /* 0x000fe20007ffe1ff */
[-C--:B------:R-:W-:Y:S01]  /*44d0*/  FFMA.FTZ R16, R156, -R173.reuse, R16 ;  /* 0x800000ad9c107223 */ /* 0x080fe20000010010 */
[----:B------:R-:W-:Y:S01]  /*44e0*/  @!P1 IADD3 R114, -R2, 0x19, RZ ;  /* 0x0000001902729810 */ /* 0x000fe20007ffe1ff */
[-C--:B------:R-:W-:Y:S03]  /*44f0*/  FFMA.FTZ R17, R120, -R173.reuse, R17 ;  /* 0x800000ad78117223 */ /* 0x080fe60000010011 */
[----:B------:R-:W2:Y:S01]  /*4500*/  I2F R113, R113 ;  /* 0x0000007100717306 */ /* 0x000ea20000201400 */
[-C--:B------:R-:W-:Y:S01]  /*4510*/  FFMA.FTZ R22, R156, -R173.reuse, R22 ;  /* 0x800000ad9c167223 */ /* 0x080fe20000010016 */
[----:B------:R-:W-:Y:S01]  /*4520*/  @!P0 IADD3 R0, -R2, -0xf, RZ ;  /* 0xfffffff102008810 */ /* 0x000fe20007ffe1ff */
[-C--:B------:R-:W-:Y:S01]  /*4530*/  FFMA.FTZ R23, R120, -R173.reuse, R23 ;  /* 0x800000ad78177223 */ /* 0x080fe20000010017 */
[----:B------:R-:W-:Y:S01]  /*4540*/  ISETP.GE.AND P0, PT, R177, R236, PT ;  /* 0x000000ecb100720c */ /* 0x000fe20003f06270 */
[-C--:B---3--:R-:W-:Y:S02]  /*4550*/  FFMA.FTZ R20, R116, -R173.reuse, R20 ;  /* 0x800000ad74147223 */ /* 0x088fe40000010014 */
[-C--:B------:R-:W-:Y:S02]  /*4560*/  FFMA.FTZ R21, R115, -R173.reuse, R21 ;  /* 0x800000ad73157223 */ /* 0x080fe40000010015 */
[-C--:B------:R-:W-:Y:S01]  /*4570*/  FFMA.FTZ R26, R175, -R173.reuse, R26 ;  /* 0x800000adaf1a7223 */ /* 0x080fe2000001001a */
[----:B------:R-:W3:Y:S01]  /*4580*/  I2F R0, R0 ;  /* 0x0000000000007306 */ /* 0x000ee20000201400 */
[-C--:B------:R-:W-:Y:S02]  /*4590*/  FFMA.FTZ R27, R121, -R173.reuse, R27 ;  /* 0x800000ad791b7223 */ /* 0x080fe4000001001b */
[-C--:B-1----:R-:W-:Y:S02]  /*45a0*/  FFMA.FTZ R24, R112, -R173.reuse, R24 ;  /* 0x800000ad70187223 */ /* 0x082fe40000010018 */
[-C--:B------:R-:W-:Y:S02]  /*45b0*/  FFMA.FTZ R28, R180, -R173.reuse, R28 ;  /* 0x800000adb41c7223 */ /* 0x080fe4000001001c */
[-C--:B------:R-:W-:Y:S02]  /*45c0*/  FFMA.FTZ R29, R178, -R173.reuse, R29 ;  /* 0x800000adb21d7223 */ /* 0x080fe4000001001d */
[-C--:B------:R-:W-:Y:S01]  /*45d0*/  FFMA.FTZ R30, R112, -R173.reuse, R30 ;  /* 0x800000ad701e7223 */ /* 0x080fe2000001001e */
[----:B------:R-:W1:Y:S01]  /*45e0*/  I2F R114, R114 ;  /* 0x0000007200727306 */ /* 0x000e620000201400 */
[-C--:B------:R-:W-:Y:S02]  /*45f0*/  FFMA.FTZ R34, R116, -R173.reuse, R34 ;  /* 0x800000ad74227223 */ /* 0x080fe40000010022 */
[-C--:B------:R-:W-:Y:S02]  /*4600*/  FFMA.FTZ R35, R115, -R173.reuse, R35 ;  /* 0x800000ad73237223 */ /* 0x080fe40000010023 */
[-C--:B--2---:R-:W-:Y:S02]  /*4610*/  FFMA.FTZ R32, R113, -R173.reuse, R32 ;  /* 0x800000ad71207223 */ /* 0x084fe40000010020 */
[CC--:B---3--:R-:W-:Y:S02]  /*4620*/  FFMA.FTZ R25, R0.reuse, -R173.reuse, R25 ;  /* 0x800000ad00197223 */ /* 0x0c8fe40000010019 */
[-C--:B------:R-:W-:Y:S02]  /*4630*/  FFMA.FTZ R31, R0, -R173.reuse, R31 ;  /* 0x800000ad001f7223 */ /* 0x080fe4000001001f */
[----:B-1----:R-:W-:Y:S01]  /*4640*/  FFMA.FTZ R33, R114, -R173, R33 ;  /* 0x800000ad72217223 */ /* 0x002fe20000010021 */
[----:B------:R-:W-:-:S05]  /*4650*/  @!P0 BRA `(.L_x_1494) ;  /* 0x000000a000008947 */ /* 0x000fca0003800000 */
[----:B------:R-:W-:Y:S01]  /*4660*/  IADD3 R101, R177, 0x40, RZ ;  /* 0x00000040b1657810 */ /* 0x000fe20007ffe0ff */
[----:B------:R-:W-:Y:S04]  /*4670*/  IMAD.SHL.U32 R0, R229, 0x80, RZ ;  /* 0x00000080e5007824 */ /* 0x000fe800078e00ff */
[C---:B------:R-:W-:Y:S01]  /*4680*/  IMAD.IADD R2, R0.reuse, 0x1, R207 ;  /* 0x0000000100027824 */ /* 0x040fe200078e02cf */
[----:B------:R-:W-:Y:S04]  /*4690*/  IADD3 R100, R0, 0x80, RZ ;  /* 0x0000008000647810 */ /* 0x000fe80007ffe0ff */
[----:B------:R-:W-:Y:S02]  /*46a0*/  IADD3 R0, R212, R2, -R193 ;  /* 0x00000002d4007210 */ /* 0x000fe40007ffe8c1 */
[----:B------:R-:W-:Y:S02]  /*46b0*/  ISETP.LT.AND P0, PT, R100, R193, PT ;  /* 0x000000c16400720c */ /* 0x000fe40003f01270 */
[----:B------:R-:W-:Y:S01]  /*46c0*/  ISETP.GE.AND P1, PT, R101, R0, PT ;  /* 0x000000006500720c */ /* 0x000fe20003f26270 */
[----:B------:R-:W-:Y:S11]  /*46d0*/  IMAD.MOV.U32 R101, RZ, RZ, R212 ;  /* 0x000000ffff657224 */ /* 0x000ff600078e00d4 */
[----:B------:R-:W-:Y:S01]  /*46e0*/  @!UPT UIADD3 URZ, URZ, URZ, URZ ;  /* 0x0000003f3f3ff290 */ /* 0x000fe2000fffe03f */
[----:B------:R-:W-:-:S05]  /*46f0*/  @!P1 BRA P0, `(.L_x_1495) ;  /* 0x000007f000009947 */ /* 0x000fca0000000000 */
.L_x_1494:
[----:B------:R-:W-:Y:S01]  /*4700*/  IADD3 R2, R193, 0x1, -R207 ;  /* 0x00000001c1027810 */ /* 0x000fe20007ffe8cf */
[----:B------:R-:W-:Y:S01]  /*4710*/  IMAD.IADD R0, R217, 0x1, R177 ;  /* 0x00000001d9007824 */ /* 0x000fe200078e02b1 */
[----:B------:R-:W-:Y:S01]  /*4720*/  IADD3 R100, -R101, R193, -R207 ;  /* 0x000000c165647210 */ /* 0x000fe20007ffe9cf */
[----:B------:R-:W-:Y:S01]  /*4730*/  IMAD.MOV.U32 R212, RZ, RZ, R101 ;  /* 0x000000ffffd47224 */ /* 0x000fe200078e0065 */
[----:B------:R-:W-:Y:S02]  /*4740*/  IADD3 R2, R2, c[0x0][0x2e8], RZ ;  /* 0x0000ba0002027a10 */ /* 0x000fe40007ffe0ff */
[C---:B------:R-:W-:Y:S01]  /*4750*/  IADD3 R104, R0.reuse, 0x8, RZ ;  /* 0x0000000800687810 */ /* 0x040fe20007ffe0ff */
[C---:B------:R-:W-:Y:S01]  /*4760*/  IMAD.IADD R109, R0.reuse, 0x1, R100 ;  /* 0x00000001006d7824 */ /* 0x040fe200078e0264 */
[C---:B------:R-:W-:Y:S01]  /*4770*/  IADD3 R103, R0.reuse, 0x20, RZ ;  /* 0x0000002000677810 */ /* 0x040fe20007ffe0ff */
[C---:B------:R-:W-:Y:S01]  /*4780*/  IMAD.IADD R110, R0.reuse, 0x1, R2 ;  /* 0x00000001006e7824 */ /* 0x040fe200078e0202 */
[----:B------:R-:W-:Y:S01]  /*4790*/  IADD3 R102, R0, 0x28, RZ ;  /* 0x0000002800667810 */ /* 0x000fe20007ffe0ff */
[C---:B------:R-:W-:Y:S01]  /*47a0*/  IMAD.IADD R112, R2.reuse, 0x1, R104 ;  /* 0x0000000102707824 */ /* 0x040fe200078e0268 */
[C---:B------:R-:W-:Y:S01]  /*47b0*/  IADD3 R108, R181.reuse, 0x1, RZ ;  /* 0x00000001b56c7810 */ /* 0x040fe20007ffe0ff */
        /* <DEDUP_REMOVED lines=9> */
[CC--:B------:R-:W-:Y:S02]  /*4850*/  ISETP.GE.AND P0, PT, R181.reuse, R0.reuse, PT ;  /* 0x00000000b500720c */ /* 0x0c0fe40003f06270 */
        /* <DEDUP_REMOVED lines=22> */
[-C--:B------:R-:W-:Y:S02]  /*49c0*/  IMNMX R2, R112, R193.reuse, PT ;  /* 0x000000c170027217 */ /* 0x080fe40003800200 */
        /* <DEDUP_REMOVED lines=82> */
.L_x_1495:
[C---:B------:R-:W-:Y:S01]  /*4ef0*/  FSETP.NEU.FTZ.AND P0, PT, R215.reuse, -INF , PT ;  /* 0xff800000d700780b */ /* 0x040fe20003f1d000 */
[----:B------:R-:W-:Y:S01]  /*4f00*/  FMUL.FTZ R100, R215, 1.4426950216293334961 ;  /* 0x3fb8aa3bd7647820 */ /* 0x000fe20000410000 */
[----:B------:R-:W-:Y:S01]  /*4f10*/  IADD3 R102, R194, -0x255992d5, RZ ;  /* 0xdaa66d2bc2667810 */ /* 0x000fe20007ffe0ff */
[----:B------:R-:W-:Y:S01]  /*4f20*/  FMUL.FTZ R0, R216, 1.4426950216293334961 ;  /* 0x3fb8aa3bd8007820 */ /* 0x000fe20000410000 */
[----:B------:R-:W-:Y:S01]  /*4f30*/  ULDC.U8 UR4, c[0x0][0x2d8] ;  /* 0x0000b60000047ab9 */ /* 0x000fe20000000000 */
[----:B------:R-:W-:Y:S01]  /*4f40*/  FMUL.FTZ R2, R213, 1.4426950216293334961 ;  /* 0x3fb8aa3bd5027820 */ /* 0x000fe20000410000 */
[----:B------:R-:W-:Y:S01]  /*4f50*/  FSEL R100, R100, RZ, P0 ;  /* 0x000000ff64647208 */ /* 0x000fe20000000000 */
[----:B------:R-:W-:Y:S01]  /*4f60*/  IMAD.MOV.U32 R156, RZ, RZ, 0x40 ;  /* 0x00000040ff9c7424 */ /* 0x000fe200078e00ff */
[----:B------:R-:W-:Y:S03]  /*4f70*/  FSETP.NEU.FTZ.AND P0, PT, R216, -INF , PT ;  /* 0xff800000d800780b */ /* 0x000fe60003f1d000 */
[--C-:B------:R-:W-:Y:S01]  /*4f80*/  FFMA.FTZ R32, R32, c[0x0][0x23c], -R100.reuse ;  /* 0x00008f0020207a23 */ /* 0x100fe20000010864 */
[----:B------:R-:W-:Y:S01]  /*4f90*/  SEL R156, R156, 0xffffffc0, !P2 ;  /* 0xffffffc09c9c7807 */ /* 0x000fe20005000000 */
[--C-:B------:R-:W-:Y:S02]  /*4fa0*/  FFMA.FTZ R16, R16, c[0x0][0x23c], -R100.reuse ;  /* 0x00008f0010107a23 */ /* 0x100fe40000010864 */
[----:B------:R1:W2:Y:S01]  /*4fb0*/  MUFU.EX2 R189, R32 ;  /* 0x0000002000bd7308 */ /* 0x0002a20000000800 */
[--C-:B------:R-:W-:Y:S02]  /*4fc0*/  FFMA.FTZ R33, R33, c[0x0][0x23c], -R100.reuse ;  /* 0x00008f0021217a23 */ /* 0x100fe40000010864 */
[--C-:B------:R-:W-:Y:S02]  /*4fd0*/  FFMA.FTZ R20, R20, c[0x0][0x23c], -R100.reuse ;  /* 0x00008f0014147a23 */ /* 0x100fe40000010864 */
[--C-:B------:R-:W-:Y:S02]  /*4fe0*/  FFMA.FTZ R4, R4, c[0x0][0x23c], -R100.reuse ;  /* 0x00008f0004047a23 */ /* 0x100fe40000010864 */
[--C-:B------:R-:W-:Y:S01]  /*4ff0*/  FFMA.FTZ R122, R17, c[0x0][0x23c], -R100.reuse ;  /* 0x00008f00117a7a23 */ /* 0x100fe20000010864 */
[----:B------:R-:W-:Y:S01]  /*5000*/  IADD3 R17, R195, 0x76cf5d0a, RZ ;  /* 0x76cf5d0ac3117810 */ /* 0x000fe20007ffe0ff */
[--C-:B------:R-:W-:Y:S01]  /*5010*/  FFMA.FTZ R175, R21, c[0x0][0x23c], -R100.reuse ;  /* 0x00008f0015af7a23 */ /* 0x100fe20000010864 */
[----:B------:R-:W-:Y:S01]  /*5020*/  MUFU.EX2 R185, R33 ;  /* 0x0000002100b97308 */ /* 0x000fe20000000800 */
[----:B------:R-:W-:Y:S09]  /*5030*/  FFMA.FTZ R100, R5, c[0x0][0x23c], -R100 ;  /* 0x00008f0005647a23 */ /* 0x000ff20000010864 */
[----:B------:R-:W-:Y:S01]  /*5040*/  MUFU.EX2 R108, R100 ;  /* 0x00000064006c7308 */ /* 0x000fe20000000800 */
[----:B-1----:R-:W-:Y:S01]  /*5050*/  FSEL R32, R0, RZ, P0 ;  /* 0x000000ff00207208 */ /* 0x002fe20000000000 */
[----:B------:R-:W-:Y:S01]  /*5060*/  FMUL.FTZ R0, R214, 1.4426950216293334961 ;  /* 0x3fb8aa3bd6007820 */ /* 0x000fe20000410000 */
[----:B------:R-:W-:Y:S03]  /*5070*/  FSETP.NEU.FTZ.AND P0, PT, R213, -INF , PT ;  /* 0xff800000d500780b */ /* 0x000fe60003f1d000 */
[--C-:B------:R-:W-:Y:S01]  /*5080*/  FFMA.FTZ R7, R7, c[0x0][0x23c], -R32.reuse ;  /* 0x00008f0007077a23 */ /* 0x100fe20000010820 */
[----:B------:R-:W-:Y:S03]  /*5090*/  FSEL R2, R2, RZ, P0 ;  /* 0x000000ff02027208 */ /* 0x000fe60000000000 */
[----:B------:R1:W-:Y:S01]  /*50a0*/  MUFU.EX2 R180, R16 ;  /* 0x0000001000b47308 */ /* 0x0003e20000000800 */
[----:B------:R-:W-:Y:S01]  /*50b0*/  FSETP.NEU.FTZ.AND P0, PT, R214, -INF , PT ;  /* 0xff800000d600780b */ /* 0x000fe20003f1d000 */
[--C-:B------:R-:W-:Y:S02]  /*50c0*/  FFMA.FTZ R35, R35, c[0x0][0x23c], -R32.reuse ;  /* 0x00008f0023237a23 */ /* 0x100fe40000010820 */
[--C-:B------:R-:W-:Y:S01]  /*50d0*/  FFMA.FTZ R23, R23, c[0x0][0x23c], -R32.reuse ;  /* 0x00008f0017177a23 */ /* 0x100fe20000010820 */
[----:B------:R-:W-:Y:S01]  /*50e0*/  FSEL R0, R0, RZ, P0 ;  /* 0x000000ff00007208 */ /* 0x000fe20000000000 */
[--C-:B------:R-:W-:Y:S02]  /*50f0*/  FFMA.FTZ R34, R34, c[0x0][0x23c], -R32.reuse ;  /* 0x00008f0022227a23 */ /* 0x100fe40000010820 */
[----:B------:R-:W-:Y:S02]  /*5100*/  FFMA.FTZ R22, R22, c[0x0][0x23c], -R32 ;  /* 0x00008f0016167a23 */ /* 0x000fe40000010820 */
[----:B------:R3:W-:Y:S01]  /*5110*/  MUFU.EX2 R177, R7 ;  /* 0x0000000700b17308 */ /* 0x0007e20000000800 */
[----:B------:R-:W-:Y:S02]  /*5120*/  FFMA.FTZ R28, R28, c[0x0][0x23c], -R2 ;  /* 0x00008f001c1c7a23 */ /* 0x000fe40000010802 */
[--C-:B------:R-:W-:Y:S02]  /*5130*/  FFMA.FTZ R19, R19, c[0x0][0x23c], -R32.reuse ;  /* 0x00008f0013137a23 */ /* 0x100fe40000010820 */
[----:B------:R-:W-:Y:S02]  /*5140*/  FFMA.FTZ R18, R18, c[0x0][0x23c], -R32 ;  /* 0x00008f0012127a23 */ /* 0x000fe40000010820 */
[----:B------:R-:W-:Y:S02]  /*5150*/  FFMA.FTZ R15, R15, c[0x0][0x23c], -R0 ;  /* 0x00008f000f0f7a23 */ /* 0x000fe40000010800 */
[----:B------:R-:W-:Y:S01]  /*5160*/  FFMA.FTZ R32, R6, c[0x0][0x23c], -R32 ;  /* 0x00008f0006207a23 */ /* 0x000fe20000010820 */
[----:B------:R-:W-:Y:S01]  /*5170*/  MUFU.EX2 R190, R35 ;  /* 0x0000002300be7308 */ /* 0x000fe20000000800 */
[--C-:B------:R-:W-:Y:S02]  /*5180*/  FFMA.FTZ R12, R12, c[0x0][0x23c], -R2.reuse ;  /* 0x00008f000c0c7a23 */ /* 0x100fe40000010802 */
[----:B------:R-:W-:Y:S02]  /*5190*/  FFMA.FTZ R111, R13, c[0x0][0x23c], -R2 ;  /* 0x00008f000d6f7a23 */ /* 0x000fe40000010802 */
[----:B-1----:R-:W-:Y:S02]  /*51a0*/  IMAD R16, R192, 0x4, R240 ;  /* 0x00000004c0107824 */ /* 0x002fe400078e02f0 */
[----:B------:R-:W-:Y:S02]  /*51b0*/  FFMA.FTZ R31, R31, c[0x0][0x23c], -R0 ;  /* 0x00008f001f1f7a23 */ /* 0x000fe40000010800 */
[----:B------:R-:W-:Y:S01]  /*51c0*/  FFMA.FTZ R120, R8, c[0x0][0x23c], -R2 ;  /* 0x00008f0008787a23 */ /* 0x000fe20000010802 */
[----:B------:R-:W-:Y:S01]  /*51d0*/  MUFU.EX2 R183, R23 ;  /* 0x0000001700b77308 */ /* 0x000fe20000000800 */
[--C-:B------:R-:W-:Y:S02]  /*51e0*/  FFMA.FTZ R119, R11, c[0x0][0x23c], -R0.reuse ;  /* 0x00008f000b777a23 */ /* 0x100fe40000010800 */
[----:B------:R-:W-:Y:S01]  /*51f0*/  FFMA.FTZ R110, R10, c[0x0][0x23c], -R0 ;  /* 0x00008f000a6e7a23 */ /* 0x000fe20000010800 */
[----:B---3--:R-:W-:Y:S01]  /*5200*/  IADD3 R7, R16, 0x2, RZ ;  /* 0x0000000210077810 */ /* 0x008fe20007ffe0ff */
[----:B------:R-:W-:Y:S02]  /*5210*/  FFMA.FTZ R109, R9, c[0x0][0x23c], -R2 ;  /* 0x00008f00096d7a23 */ /* 0x000fe40000010802 */
[----:B------:R-:W-:Y:S02]  /*5220*/  FFMA.FTZ R118, R14, c[0x0][0x23c], -R0 ;  /* 0x00008f000e767a23 */ /* 0x000fe40000010800 */
[----:B------:R-:W-:Y:S01]  /*5230*/  IMAD.WIDE.U32 R6, R7, -0x326172a9, RZ ;  /* 0xcd9e8d5707067825 */ /* 0x000fe200078e00ff */
[----:B------:R1:W-:Y:S03]  /*5240*/  MUFU.EX2 R188, R34 ;  /* 0x0000002200bc7308 */ /* 0x0003e60000000800 */
[--C-:B------:R-:W-:Y:S02]  /*5250*/  FFMA.FTZ R24, R24, c[0x0][0x23c], -R2.reuse ;  /* 0x00008f0018187a23 */ /* 0x100fe40000010802 */
[--C-:B------:R-:W-:Y:S02]  /*5260*/  FFMA.FTZ R25, R25, c[0x0][0x23c], -R2.reuse ;  /* 0x00008f0019197a23 */ /* 0x100fe40000010802 */
[----:B------:R-:W-:Y:S02]  /*5270*/  FFMA.FTZ R2, R29, c[0x0][0x23c], -R2 ;  /* 0x00008f001d027a23 */ /* 0x000fe40000010802 */
[--C-:B------:R-:W-:Y:S01]  /*5280*/  FFMA.FTZ R27, R27, c[0x0][0x23c], -R0.reuse ;  /* 0x00008f001b1b7a23 */ /* 0x100fe20000010800 */
[----:B------:R3:W-:Y:S01]  /*5290*/  MUFU.EX2 R182, R22 ;  /* 0x0000001600b67308 */ /* 0x0007e20000000800 */
[--C-:B------:R-:W-:Y:S02]  /*52a0*/  FFMA.FTZ R26, R26, c[0x0][0x23c], -R0.reuse ;  /* 0x00008f001a1a7a23 */ /* 0x100fe40000010800 */
[----:B------:R-:W-:Y:S07]  /*52b0*/  FFMA.FTZ R0, R30, c[0x0][0x23c], -R0 ;  /* 0x00008f001e007a23 */ /* 0x000fee0000010800 */
[----:B------:R4:W2:Y:S01]  /*52c0*/  MUFU.EX2 R184, R20 ;  /* 0x0000001400b87308 */ /* 0x0008a20000000800 */
[----:B-1----:R-:W-:Y:S01]  /*52d0*/  IMAD.WIDE.U32 R34, R16, -0x326172a9, RZ ;  /* 0xcd9e8d5710227825 */ /* 0x002fe200078e00ff */
[----:B------:R-:W-:Y:S04]  /*52e0*/  IADD3 R16, R195, -0x4498517b, RZ ;  /* 0xbb67ae85c3107810 */ /* 0x000fe80007ffe0ff */
[----:B------:R-:W-:Y:S04]  /*52f0*/  LOP3.LUT R16, R232, R16, RZ, 0x3c, !PT ;  /* 0x00000010e8107212 */ /* 0x000fe800078e3cff */
[----:B------:R1:W1:Y:S01]  /*5300*/  MUFU.EX2 R186, R28 ;  /* 0x0000001c00ba7308 */ /* 0x0002620000000800 */
[----:B---3--:R-:W-:Y:S09]  /*5310*/  IMAD.WIDE.U32 R22, R234, -0x326172a9, RZ ;  /* 0xcd9e8d57ea167825 */ /* 0x008ff200078e00ff */
[----:B------:R3:W-:Y:S01]  /*5320*/  MUFU.EX2 R179, R19 ;  /* 0x0000001300b37308 */ /* 0x0007e20000000800 */
[C---:B----4-:R-:W-:Y:S04]  /*5330*/  IADD3 R20, R194.reuse, -0x61c88647, RZ ;  /* 0x9e3779b9c2147810 */ /* 0x050fe80007ffe0ff */
[C-C-:B------:R-:W-:Y:S05]  /*5340*/  LOP3.LUT R34, R23.reuse, R34, R20.reuse, 0x96, !PT ;  /* 0x0000002217227212 */ /* 0x140fea00078e9614 */
[----:B------:R4:W-:Y:S01]  /*5350*/  MUFU.EX2 R123, R4 ;  /* 0x00000004007b7308 */ /* 0x0009e20000000800 */
[----:B-1----:R-:W-:Y:S04]  /*5360*/  IADD3 R28, R194, 0x3c6ef372, RZ ;  /* 0x3c6ef372c21c7810 */ /* 0x002fe80007ffe0ff */
[----:B------:R-:W-:Y:S02]  /*5370*/  LOP3.LUT R28, R22, R28, RZ, 0x3c, !PT ;  /* 0x0000001c161c7212 */ /* 0x000fe400078e3cff */
[----:B------:R-:W-:Y:S03]  /*5380*/  LOP3.LUT R22, R23, R6, R20, 0x96, !PT ;  /* 0x0000000617167212 */ /* 0x000fe600078e9614 */
[----:B------:R1:W-:Y:S01]  /*5390*/  MUFU.EX2 R178, R18 ;  /* 0x0000001200b27308 */ /* 0x0003e20000000800 */
[-C--:B---3--:R-:W-:Y:S01]  /*53a0*/  LOP3.LUT R19, R35, R225.reuse, RZ, 0x3c, !PT ;  /* 0x000000e123137212 */ /* 0x088fe200078e3cff */
[----:B------:R-:W-:Y:S04]  /*53b0*/  IMAD.WIDE.U32 R34, R34, -0x2daee0ad, RZ ;  /* 0xd2511f5322227825 */ /* 0x000fe800078e00ff */
[----:B------:R-:W-:Y:S04]  /*53c0*/  IMAD.WIDE.U32 R22, R22, -0x2daee0ad, RZ ;  /* 0xd2511f5316167825 */ /* 0x000fe800078e00ff */
[----:B------:R3:W-:Y:S01]  /*53d0*/  MUFU.EX2 R174, R15 ;  /* 0x0000000f00ae7308 */ /* 0x0007e20000000800 */
[----:B----4-:R-:W-:Y:S01]  /*53e0*/  LOP3.LUT R4, R7, R225, RZ, 0x3c, !PT ;  /* 0x000000e107047212 */ /* 0x010fe200078e3cff */
[----:B------:R-:W-:Y:S04]  /*53f0*/  IMAD.WIDE.U32 R6, R19, -0x2daee0ad, RZ ;  /* 0xd2511f5313067825 */ /* 0x000fe800078e00ff */
[----:B------:R-:W-:Y:S01]  /*5400*/  IMAD.WIDE.U32 R4, R4, -0x2daee0ad, RZ ;  /* 0xd2511f5304047825 */ /* 0x000fe200078e00ff */
[C---:B------:R-:W-:Y:S03]  /*5410*/  LOP3.LUT R7, R16.reuse, R7, RZ, 0x3c, !PT ;  /* 0x0000000710077212 */ /* 0x040fe600078e3cff */
[----:B------:R4:W-:Y:S01]  /*5420*/  MUFU.EX2 R176, R12 ;  /* 0x0000000c00b07308 */ /* 0x0009e20000000800 */
[--C-:B------:R-:W-:Y:S02]  /*5430*/  LOP3.LUT R20, R35, R6, R17.reuse, 0x96, !PT ;  /* 0x0000000623147212 */ /* 0x100fe400078e9611 */
[----:B------:R-:W-:Y:S01]  /*5440*/  LOP3.LUT R5, R16, R5, RZ, 0x3c, !PT ;  /* 0x0000000510057212 */ /* 0x000fe200078e3cff */
[----:B------:R-:W-:Y:S01]  /*5450*/  IMAD.WIDE.U32 R6, R7, -0x326172a9, RZ ;  /* 0xcd9e8d5707067825 */ /* 0x000fe200078e00ff */
[----:B------:R-:W-:Y:S03]  /*5460*/  LOP3.LUT R16, R23, R4, R17, 0x96, !PT ;  /* 0x0000000417107212 */ /* 0x000fe600078e9611 */
[----:B------:R-:W-:Y:S01]  /*5470*/  IMAD.WIDE.U32 R20, R20, -0x326172a9, RZ ;  /* 0xcd9e8d5714147825 */ /* 0x000fe200078e00ff */
[----:B------:R-:W-:Y:S01]  /*5480*/  LOP3.LUT R7, R28, R7, RZ, 0x3c, !PT ;  /* 0x000000071c077212 */ /* 0x000fe200078e3cff */
[----:B------:R-:W2:Y:S02]  /*5490*/  MUFU.EX2 R187, R31 ;  /* 0x0000001f00bb7308 */ /* 0x000ea40000000800 */
[----:B------:R-:W-:Y:S01]  /*54a0*/  IMAD.WIDE.U32 R4, R5, -0x326172a9, RZ ;  /* 0xcd9e8d5705047825 */ /* 0x000fe200078e00ff */
[--C-:B-1----:R-:W-:Y:S02]  /*54b0*/  LOP3.LUT R18, R21, R6, R102.reuse, 0x96, !PT ;  /* 0x0000000615127212 */ /* 0x102fe400078e9666 */
[----:B---3--:R-:W-:Y:S01]  /*54c0*/  IADD3 R15, R195, -0x126145ec, RZ ;  /* 0xed9eba14c30f7810 */ /* 0x008fe20007ffe0ff */
[----:B------:R-:W-:Y:S01]  /*54d0*/  IMAD.WIDE.U32 R16, R16, -0x326172a9, RZ ;  /* 0xcd9e8d5710107825 */ /* 0x000fe200078e00ff */
[----:B------:R-:W-:Y:S03]  /*54e0*/  LOP3.LUT R5, R28, R5, RZ, 0x3c, !PT ;  /* 0x000000051c057212 */ /* 0x000fe600078e3cff */
[----:B------:R-:W-:Y:S01]  /*54f0*/  MUFU.EX2 R121, R32 ;  /* 0x0000002000797308 */ /* 0x000fe20000000800 */
[----:B------:R-:W-:Y:S01]  /*5500*/  LOP3.LUT R102, R17, R4, R102, 0x96, !PT ;  /* 0x0000000411667212 */ /* 0x000fe200078e9666 */
[----:B------:R-:W-:Y:S01]  /*5510*/  IMAD.WIDE.U32 R6, R7, -0x2daee0ad, RZ ;  /* 0xd2511f5307067825 */ /* 0x000fe200078e00ff */
[----:B------:R-:W-:Y:S03]  /*5520*/  IADD3 R17, R195, 0x32370b8f, RZ ;  /* 0x32370b8fc3117810 */ /* 0x000fe60007ffe0ff */
[----:B------:R-:W-:Y:S01]  /*5530*/  IMAD.WIDE.U32 R18, R18, -0x2daee0ad, RZ ;  /* 0xd2511f5312127825 */ /* 0x000fe200078e00ff */
[----:B------:R-:W-:Y:S03]  /*5540*/  LOP3.LUT R7, R7, R34, R17, 0x96, !PT ;  /* 0x0000002207077212 */ /* 0x000fe600078e9611 */
[----:B------:R-:W-:Y:S01]  /*5550*/  IMAD.WIDE.U32 R102, R102, -0x2daee0ad, RZ ;  /* 0xd2511f5366667825 */ /* 0x000fe200078e00ff */
[----:B----4-:R-:W-:Y:S01]  /*5560*/  LOP3.LUT R12, R19, R6, R15, 0x96, !PT ;  /* 0x00000006130c7212 */ /* 0x010fe200078e960f */
[----:B------:R-:W-:Y:S02]  /*5570*/  MUFU.EX2 R175, R175 ;  /* 0x000000af00af7308 */ /* 0x000fe40000000800 */
[----:B------:R-:W-:Y:S04]  /*5580*/  IMAD.WIDE.U32 R4, R5, -0x2daee0ad, RZ ;  /* 0xd2511f5305047825 */ /* 0x000fe800078e00ff */
[----:B------:R-:W-:Y:S01]  /*5590*/  IMAD.WIDE.U32 R6, R7, -0x326172a9, RZ ;  /* 0xcd9e8d5707067825 */ /* 0x000fe200078e00ff */
[----:B------:R-:W-:Y:S02]  /*55a0*/  LOP3.LUT R5, R5, R22, R17, 0x96, !PT ;  /* 0x0000001605057212 */ /* 0x000fe400078e9611 */
[----:B------:R-:W-:Y:S01]  /*55b0*/  LOP3.LUT R22, R103, R4, R15, 0x96, !PT ;  /* 0x0000000467167212 */ /* 0x000fe200078e960f */
[----:B------:R-:W-:Y:S01]  /*55c0*/  IMAD.WIDE.U32 R12, R12, -0x326172a9, RZ ;  /* 0xcd9e8d570c0c7825 */ /* 0x000fe200078e00ff */
[C---:B------:R-:W-:Y:S01]  /*55d0*/  IADD3 R15, R194.reuse, 0x78dde6e4, RZ ;  /* 0x78dde6e4c20f7810 */ /* 0x040fe20007ffe0ff */
[----:B------:R-:W-:Y:S01]  /*55e0*/  MUFU.EX2 R112, R0 ;  /* 0x0000000000707308 */ /* 0x000fe20000000800 */
[----:B------:R-:W-:Y:S01]  /*55f0*/  IADD3 R17, R194, 0x1715609d, RZ ;  /* 0x1715609dc2117810 */ /* 0x000fe20007ffe0ff */
[----:B------:R-:W-:Y:S01]  /*5600*/  IMAD.WIDE.U32 R22, R22, -0x326172a9, RZ ;  /* 0xcd9e8d5716167825 */ /* 0x000fe200078e00ff */
[----:B------:R-:W-:Y:S02]  /*5610*/  LOP3.LUT R20, R7, R20, R15, 0x96, !PT ;  /* 0x0000001407147212 */ /* 0x000fe400078e960f */
[----:B------:R-:W-:Y:S01]  /*5620*/  LOP3.LUT R6, R13, R6, R17, 0x96, !PT ;  /* 0x000000060d067212 */ /* 0x000fe200078e9611 */
[----:B------:R-:W-:Y:S04]  /*5630*/  IMAD.WIDE.U32 R4, R5, -0x326172a9, RZ ;  /* 0xcd9e8d5705047825 */ /* 0x000fe800078e00ff */
[----:B------:R-:W-:Y:S01]  /*5640*/  IMAD.WIDE.U32 R10, R20, -0x2daee0ad, RZ ;  /* 0xd2511f53140a7825 */ /* 0x000fe200078e00ff */
[----:B------:R-:W-:Y:S01]  /*5650*/  LOP3.LUT R8, R5, R16, R15, 0x96, !PT ;  /* 0x0000001005087212 */ /* 0x000fe200078e960f */
[----:B------:R-:W-:Y:S01]  /*5660*/  MUFU.EX2 R122, R122 ;  /* 0x0000007a007a7308 */ /* 0x000fe20000000800 */
[----:B------:R-:W-:Y:S01]  /*5670*/  LOP3.LUT R4, R23, R4, R17, 0x96, !PT ;  /* 0x0000000417047212 */ /* 0x000fe200078e9611 */
[----:B------:R-:W-:Y:S01]  /*5680*/  IMAD.WIDE.U32 R6, R6, -0x2daee0ad, RZ ;  /* 0xd2511f5306067825 */ /* 0x000fe200078e00ff */
[C---:B------:R-:W-:Y:S02]  /*5690*/  IADD3 R17, R195.reuse, 0x646e171e, RZ ;  /* 0x646e171ec3117810 */ /* 0x040fe40007ffe0ff */
[----:B------:R-:W-:Y:S01]  /*56a0*/  IADD3 R15, R195, -0x56f99767, RZ ;  /* 0xa9066899c30f7810 */ /* 0x000fe20007ffe0ff */
[----:B------:R-:W-:Y:S01]  /*56b0*/  IMAD.WIDE.U32 R8, R8, -0x2daee0ad, RZ ;  /* 0xd2511f5308087825 */ /* 0x000fe200078e00ff */
[----:B------:R-:W-:Y:S02]  /*56c0*/  LOP3.LUT R10, R7, R10, R17, 0x96, !PT ;  /* 0x0000000a070a7212 */ /* 0x000fe400078e9611 */
[----:B------:R-:W-:Y:S01]  /*56d0*/  LOP3.LUT R13, R6, 0xff, RZ, 0xc0, !PT ;  /* 0x000000ff060d7812 */ /* 0x000fe200078ec0ff */
[----:B------:R-:W-:Y:S01]  /*56e0*/  IMAD.WIDE.U32 R4, R4, -0x2daee0ad, RZ ;  /* 0xd2511f5304047825 */ /* 0x000fe200078e00ff */
[----:B------:R-:W-:Y:S01]  /*56f0*/  LOP3.LUT R102, R9, R102, R15, 0x96, !PT ;  /* 0x0000006609667212 */ /* 0x000fe200078e960f */
[----:B------:R-:W-:Y:S01]  /*5700*/  MUFU.EX2 R120, R120 ;  /* 0x0000007800787308 */ /* 0x000fe20000000800 */
[----:B------:R-:W-:Y:S02]  /*5710*/  ISETP.LE.U32.AND P0, PT, R13, UR4, PT ;  /* 0x000000040d007c0c */ /* 0x000fe4000bf03070 */
[----:B------:R-:W-:Y:S02]  /*5720*/  LOP3.LUT R9, R5, R8, R17, 0x96, !PT ;  /* 0x0000000805097212 */ /* 0x000fe400078e9611 */
[----:B------:R-:W-:Y:S02]  /*5730*/  LOP3.LUT R8, R10, 0xff, RZ, 0xc0, !PT ;  /* 0x000000ff0a087812 */ /* 0x000fe400078ec0ff */
[----:B------:R-:W-:Y:S02]  /*5740*/  LOP3.LUT R18, R11, R18, R15, 0x96, !PT ;  /* 0x000000120b127212 */ /* 0x000fe400078e960f */
[--C-:B------:R-:W-:Y:S01]  /*5750*/  SHF.R.U32.HI R11, RZ, 0x18, R6.reuse ;  /* 0x00000018ff0b7819 */ /* 0x100fe20000011606 */
[----:B------:R-:W-:Y:S01]  /*5760*/  MUFU.EX2 R118, R118 ;  /* 0x0000007600767308 */ /* 0x000fe20000000800 */
[----:B------:R-:W-:Y:S02]  /*5770*/  SHF.R.U32.HI R14, RZ, 0x10, R6 ;  /* 0x00000010ff0e7819 */ /* 0x000fe40000011606 */
[----:B------:R-:W-:Y:S02]  /*5780*/  ISETP.LE.U32.AND P5, PT, R8, UR4, PT ;  /* 0x0000000408007c0c */ /* 0x000fe4000bfa3070 */
[----:B------:R-:W-:Y:S02]  /*5790*/  ISETP.LE.U32.AND P6, PT, R11, UR4, PT ;  /* 0x000000040b007c0c */ /* 0x000fe4000bfc3070 */
[----:B------:R-:W-:Y:S02]  /*57a0*/  LOP3.LUT R19, R4, 0xffff, RZ, 0xc0, !PT ;  /* 0x0000ffff04137812 */ /* 0x000fe400078ec0ff */
[----:B------:R-:W-:Y:S01]  /*57b0*/  SHF.R.U32.HI R5, RZ, 0x18, R10 ;  /* 0x00000018ff057819 */ /* 0x000fe2000001160a */
[----:B------:R-:W-:Y:S01]  /*57c0*/  MUFU.EX2 R113, R2 ;  /* 0x0000000200717308 */ /* 0x000fe20000000800 */
[----:B------:R-:W-:Y:S01]  /*57d0*/  LOP3.LUT R16, R6, 0xffff, RZ, 0xc0, !PT ;  /* 0x0000ffff06107812 */ /* 0x000fe200078ec0ff */
[----:B------:R-:W-:Y:S01]  /*57e0*/  IMAD.WIDE.U32 R6, R18, -0x326172a9, RZ ;  /* 0xcd9e8d5712067825 */ /* 0x000fe200078e00ff */
[----:B------:R-:W-:Y:S02]  /*57f0*/  LOP3.LUT R13, R4, 0xff, RZ, 0xc0, !PT ;  /* 0x000000ff040d7812 */ /* 0x000fe400078ec0ff */
[--C-:B------:R-:W-:Y:S02]  /*5800*/  SHF.R.U32.HI R11, RZ, 0x18, R4.reuse ;  /* 0x00000018ff0b7819 */ /* 0x100fe40000011604 */
[----:B------:R-:W-:Y:S02]  /*5810*/  SHF.R.U32.HI R17, RZ, 0x10, R4 ;  /* 0x00000010ff117819 */ /* 0x000fe40000011604 */
[----:B------:R-:W-:Y:S01]  /*5820*/  LOP3.LUT R4, R14, 0xff, RZ, 0xc0, !PT ;  /* 0x000000ff0e047812 */ /* 0x000fe200078ec0ff */
[----:B------:R-:W-:Y:S01]  /*5830*/  MUFU.EX2 R110, R110 ;  /* 0x0000006e006e7308 */ /* 0x000fe20000000800 */
[----:B------:R-:W-:Y:S02]  /*5840*/  ISETP.LE.U32.AND P4, PT, R5, UR4, PT ;  /* 0x0000000405007c0c */ /* 0x000fe4000bf83070 */
[----:B------:R-:W-:Y:S02]  /*5850*/  IADD3 R18, R194, -0x4ab325aa, RZ ;  /* 0xb54cda56c2127810 */ /* 0x000fe40007ffe0ff */
[----:B------:R-:W-:Y:S01]  /*5860*/  ISETP.LE.U32.AND P3, PT, R4, UR4, PT ;  /* 0x0000000404007c0c */ /* 0x000fe2000bf63070 */
[----:B------:R-:W-:Y:S01]  /*5870*/  IMAD.WIDE.U32 R4, R102, -0x326172a9, RZ ;  /* 0xcd9e8d5766047825 */ /* 0x000fe200078e00ff */
[----:B------:R-:W-:Y:S02]  /*5880*/  ISETP.LE.U32.AND P1, PT, R13, UR4, PT ;  /* 0x000000040d007c0c */ /* 0x000fe4000bf23070 */
[----:B------:R-:W-:Y:S01]  /*5890*/  SHF.R.U32.HI R13, RZ, 0x18, R6 ;  /* 0x00000018ff0d7819 */ /* 0x000fe20000011606 */
[----:B------:R-:W-:Y:S01]  /*58a0*/  MUFU.EX2 R109, R109 ;  /* 0x0000006d006d7308 */ /* 0x000fe20000000800 */
[----:B------:R-:W-:Y:S02]  /*58b0*/  LOP3.LUT R8, R7, R12, R18, 0x96, !PT ;  /* 0x0000000c07087212 */ /* 0x000fe400078e9612 */
[C---:B------:R-:W-:Y:S02]  /*58c0*/  LOP3.LUT R12, R6.reuse, 0xff, RZ, 0xc0, !PT ;  /* 0x000000ff060c7812 */ /* 0x040fe400078ec0ff */
[----:B------:R-:W-:Y:S02]  /*58d0*/  LOP3.LUT R15, R6, 0xffff, RZ, 0xc0, !PT ;  /* 0x0000ffff060f7812 */ /* 0x000fe400078ec0ff */
[----:B------:R-:W-:Y:S02]  /*58e0*/  SHF.R.U32.HI R7, RZ, 0x8, R16 ;  /* 0x00000008ff077819 */ /* 0x000fe40000011610 */
[----:B------:R-:W-:Y:S01]  /*58f0*/  SHF.R.U32.HI R14, RZ, 0x10, R6 ;  /* 0x00000010ff0e7819 */ /* 0x000fe20000011606 */
[----:B------:R-:W-:Y:S01]  /*5900*/  MUFU.EX2 R119, R119 ;  /* 0x0000007700777308 */ /* 0x000fe20000000800 */
[----:B------:R-:W-:Y:S02]  /*5910*/  LOP3.LUT R7, R7, 0xffff, RZ, 0xc0, !PT ;  /* 0x0000ffff07077812 */ /* 0x000fe400078ec0ff */
[----:B------:R-:W-:Y:S02]  /*5920*/  LOP3.LUT R16, R4, 0xffff, RZ, 0xc0, !PT ;  /* 0x0000ffff04107812 */ /* 0x000fe400078ec0ff */
[----:B------:R-:W-:Y:S02]  /*5930*/  LOP3.LUT R6, R5, R22, R18, 0x96, !PT ;  /* 0x0000001605067212 */ /* 0x000fe400078e9612 */
[----:B------:R-:W-:Y:S03]  /*5940*/  LOP3.LUT R5, R8, 0xff, RZ, 0xc0, !PT ;  /* 0x000000ff08057812 */ /* 0x000fe600078ec0ff */
[----:B------:R-:W-:Y:S10]  /*5950*/  MUFU.EX2 R111, R111 ;  /* 0x0000006f006f7308 */ /* 0x000ff40000000800 */
[----:B------:R-:W1:Y:S10]  /*5960*/  MUFU.EX2 R117, R24 ;  /* 0x0000001800757308 */ /* 0x000e740000000800 */
[----:B------:R-:W3:Y:S10]  /*5970*/  MUFU.EX2 R116, R27 ;  /* 0x0000001b00747308 */ /* 0x000ef40000000800 */
[----:B------:R-:W-:Y:S10]  /*5980*/  MUFU.EX2 R115, R25 ;  /* 0x0000001900737308 */ /* 0x000ff40000000800 */
[----:B------:R-:W4:Y:S01]  /*5990*/  MUFU.EX2 R114, R26 ;  /* 0x0000001a00727308 */ /* 0x000f220000000800 */
[----:B--2---:R-:W-:Y:S01]  /*59a0*/  @!P0 FADD.FTZ R189, -R189, -RZ ;  /* 0x800000ffbdbd8221 */ /* 0x004fe20000010100 */
[----:B------:R-:W-:Y:S01]  /*59b0*/  ISETP.LE.U32.AND P0, PT, R11, UR4, PT ;  /* 0x000000040b007c0c */ /* 0x000fe2000bf03070 */
[----:B------:R-:W-:Y:S01]  /*59c0*/  @!P5 FADD.FTZ R184, -R184, -RZ ;  /* 0x800000ffb8b8d221 */ /* 0x000fe20000010100 */
[----:B------:R-:W-:Y:S01]  /*59d0*/  SHF.R.U32.HI R11, RZ, 0x10, R10 ;  /* 0x00000010ff0b7819 */ /* 0x000fe2000001160a */
        /* <DEDUP_REMOVED lines=10> */
[--C-:B------:R-:W-:Y:S02]  /*5a80*/  SHF.R.U32.HI R11, RZ, 0x18, R4.reuse ;  /* 0x00000018ff0b7819 */ /* 0x100fe40000011604 */
[----:B------:R-:W-:Y:S01]  /*5a90*/  SHF.R.U32.HI R13, RZ, 0x10, R4 ;  /* 0x00000010ff0d7819 */ /* 0x000fe20000011604 */
[----:B------:R-:W-:Y:S01]  /*5aa0*/  @!P5 FADD.FTZ R179, -R179, -RZ ;  /* 0x800000ffb3b3d221 */ /* 0x000fe20000010100 */
[----:B------:R-:W-:Y:S01]  /*5ab0*/  SHF.R.U32.HI R4, RZ, 0x18, R8 ;  /* 0x00000018ff047819 */ /* 0x000fe20000011608 */
[----:B------:R-:W-:Y:S01]  /*5ac0*/  @!P6 FADD.FTZ R180, -R180, -RZ ;  /* 0x800000ffb4b4e221 */ /* 0x000fe20000010100 */
[----:B------:R-:W-:Y:S02]  /*5ad0*/  ISETP.LE.U32.AND P3, PT, R7, UR4, PT ;  /* 0x0000000407007c0c */ /* 0x000fe4000bf63070 */
[----:B------:R-:W-:Y:S02]  /*5ae0*/  ISETP.LE.U32.AND P0, PT, R4, UR4, PT ;  /* 0x0000000404007c0c */ /* 0x000fe4000bf03070 */
[----:B------:R-:W-:Y:S01]  /*5af0*/  LOP3.LUT R4, R14, 0xff, RZ, 0xc0, !PT ;  /* 0x000000ff0e047812 */ /* 0x000fe200078ec0ff */
[----:B------:R-:W-:Y:S01]  /*5b00*/  @!P4 FADD.FTZ R182, -R182, -RZ ;  /* 0x800000ffb6b6c221 */ /* 0x000fe20000010100 */
[----:B------:R-:W-:Y:S02]  /*5b10*/  LOP3.LUT R10, R10, 0xffff, RZ, 0xc0, !PT ;  /* 0x0000ffff0a0a7812 */ /* 0x000fe400078ec0ff */
[----:B------:R-:W-:Y:S02]  /*5b20*/  ISETP.LE.U32.AND P5, PT, R4, UR4, PT ;  /* 0x0000000404007c0c */ /* 0x000fe4000bfa3070 */
[----:B------:R-:W-:Y:S02]  /*5b30*/  ISETP.LE.U32.AND P6, PT, R5, UR4, PT ;  /* 0x0000000405007c0c */ /* 0x000fe4000bfc3070 */
[----:B------:R-:W-:Y:S01]  /*5b40*/  LOP3.LUT R7, R9, 0xff, RZ, 0xc0, !PT ;  /* 0x000000ff09077812 */ /* 0x000fe200078ec0ff */
[----:B------:R-:W-:Y:S01]  /*5b50*/  @!P3 FADD.FTZ R185, -R185, -RZ ;  /* 0x800000ffb9b9b221 */ /* 0x000fe20000010100 */
[----:B------:R-:W-:Y:S01]  /*5b60*/  SHF.R.U32.HI R10, RZ, 0x8, R10 ;  /* 0x00000008ff0a7819 */ /* 0x000fe2000001160a */
[----:B------:R-:W-:Y:S01]  /*5b70*/  @!P0 FADD.FTZ R177, -R177, -RZ ;  /* 0x800000ffb1b18221 */ /* 0x000fe20000010100 */
[----:B------:R-:W-:Y:S02]  /*5b80*/  ISETP.LE.U32.AND P1, PT, R7, UR4, PT ;  /* 0x0000000407007c0c */ /* 0x000fe4000bf23070 */
[----:B------:R-:W-:Y:S02]  /*5b90*/  ISETP.LE.U32.AND P4, PT, R12, UR4, PT ;  /* 0x000000040c007c0c */ /* 0x000fe4000bf83070 */
[----:B------:R-:W-:Y:S01]  /*5ba0*/  SHF.R.U32.HI R7, RZ, 0x10, R8 ;  /* 0x00000010ff077819 */ /* 0x000fe20000011608 */
[----:B------:R-:W-:Y:S01]  /*5bb0*/  @!P5 FADD.FTZ R178, -R178, -RZ ;  /* 0x800000ffb2b2d221 */ /* 0x000fe20000010100 */
[----:B------:R-:W-:Y:S01]  /*5bc0*/  LOP3.LUT R10, R10, 0xffff, RZ, 0xc0, !PT ;  /* 0x0000ffff0a0a7812 */ /* 0x000fe200078ec0ff */
[----:B------:R-:W-:Y:S01]  /*5bd0*/  @!P6 FADD.FTZ R123, -R123, -RZ ;  /* 0x800000ff7b7be221 */ /* 0x000fe20000010100 */
[----:B------:R-:W-:Y:S02]  /*5be0*/  ISETP.LE.U32.AND P3, PT, R11, UR4, PT ;  /* 0x000000040b007c0c */ /* 0x000fe4000bf63070 */
[----:B------:R-:W-:Y:S02]  /*5bf0*/  LOP3.LUT R7, R7, 0xff, RZ, 0xc0, !PT ;  /* 0x000000ff07077812 */ /* 0x000fe400078ec0ff */
[----:B------:R-:W-:Y:S01]  /*5c00*/  ISETP.LE.U32.AND P0, PT, R10, UR4, PT ;  /* 0x000000040a007c0c */ /* 0x000fe2000bf03070 */
[----:B-1----:R-:W-:Y:S01]  /*5c10*/  @!P1 FADD.FTZ R117, -R117, -RZ ;  /* 0x800000ff75759221 */ /* 0x002fe20000010100 */
[----:B------:R-:W-:Y:S01]  /*5c20*/  SHF.R.U32.HI R5, RZ, 0x8, R15 ;  /* 0x00000008ff057819 */ /* 0x000fe2000001160f */
[----:B------:R-:W-:Y:S01]  /*5c30*/  @!P4 FADD.FTZ R176, -R176, -RZ ;  /* 0x800000ffb0b0c221 */ /* 0x000fe20000010100 */
[--C-:B------:R-:W-:Y:S02]  /*5c40*/  SHF.R.U32.HI R4, RZ, 0x18, R9.reuse ;  /* 0x00000018ff047819 */ /* 0x100fe40000011609 */
[----:B------:R-:W-:Y:S02]  /*5c50*/  ISETP.LE.U32.AND P5, PT, R7, UR4, PT ;  /* 0x0000000407007c0c */ /* 0x000fe4000bfa3070 */
[----:B------:R-:W-:Y:S01]  /*5c60*/  ISETP.LE.U32.AND P6, PT, R4, UR4, PT ;  /* 0x0000000404007c0c */ /* 0x000fe2000bfc3070 */
[----:B------:R-:W-:Y:S01]  /*5c70*/  @!P3 FADD.FTZ R174, -R174, -RZ ;  /* 0x800000ffaeaeb221 */ /* 0x000fe20000010100 */
[----:B------:R-:W-:Y:S02]  /*5c80*/  LOP3.LUT R4, R5, 0xffff, RZ, 0xc0, !PT ;  /* 0x0000ffff05047812 */ /* 0x000fe400078ec0ff */
[----:B------:R-:W-:Y:S01]  /*5c90*/  LOP3.LUT R5, R6, 0xff, RZ, 0xc0, !PT ;  /* 0x000000ff06057812 */ /* 0x000fe200078ec0ff */
[----:B------:R-:W-:Y:S01]  /*5ca0*/  @!P0 FADD.FTZ R175, -R175, -RZ ;  /* 0x800000ffafaf8221 */ /* 0x000fe20000010100 */
[----:B------:R-:W-:Y:S02]  /*5cb0*/  ISETP.LE.U32.AND P4, PT, R4, UR4, PT ;  /* 0x0000000404007c0c */ /* 0x000fe4000bf83070 */
[----:B------:R-:W-:Y:S02]  /*5cc0*/  LOP3.LUT R8, R8, 0xffff, RZ, 0xc0, !PT ;  /* 0x0000ffff08087812 */ /* 0x000fe400078ec0ff */
[----:B------:R-:W-:Y:S01]  /*5cd0*/  SHF.R.U32.HI R4, RZ, 0x18, R6 ;  /* 0x00000018ff047819 */ /* 0x000fe20000011606 */
[----:B------:R-:W-:Y:S01]  /*5ce0*/  @!P5 FADD.FTZ R121, -R121, -RZ ;  /* 0x800000ff7979d221 */ /* 0x000fe20000010100 */
[----:B------:R-:W-:Y:S01]  /*5cf0*/  ISETP.LE.U32.AND P3, PT, R5, UR4, PT ;  /* 0x0000000405007c0c */ /* 0x000fe2000bf63070 */
[----:B---3--:R-:W-:Y:S01]  /*5d00*/  @!P6 FADD.FTZ R116, -R116, -RZ ;  /* 0x800000ff7474e221 */ /* 0x008fe20000010100 */
[----:B------:R-:W-:Y:S02]  /*5d10*/  LOP3.LUT R5, R13, 0xff, RZ, 0xc0, !PT ;  /* 0x000000ff0d057812 */ /* 0x000fe400078ec0ff */
[----:B------:R-:W-:Y:S02]  /*5d20*/  ISETP.LE.U32.AND P0, PT, R4, UR4, PT ;  /* 0x0000000404007c0c */ /* 0x000fe4000bf03070 */
[----:B------:R-:W-:Y:S01]  /*5d30*/  SHF.R.U32.HI R4, RZ, 0x8, R8 ;  /* 0x00000008ff047819 */ /* 0x000fe20000011608 */
[----:B------:R-:W-:Y:S01]  /*5d40*/  @!P4 FADD.FTZ R122, -R122, -RZ ;  /* 0x800000ff7a7ac221 */ /* 0x000fe20000010100 */
[----:B------:R-:W-:Y:S02]  /*5d50*/  SHF.R.U32.HI R7, RZ, 0x10, R6 ;  /* 0x00000010ff077819 */ /* 0x000fe40000011606 */
[----:B------:R-:W-:Y:S02]  /*5d60*/  ISETP.LE.U32.AND P5, PT, R5, UR4, PT ;  /* 0x0000000405007c0c */ /* 0x000fe4000bfa3070 */
[----:B------:R-:W-:Y:S01]  /*5d70*/  LOP3.LUT R4, R4, 0xffff, RZ, 0xc0, !PT ;  /* 0x0000ffff04047812 */ /* 0x000fe200078ec0ff */
[----:B------:R-:W-:Y:S01]  /*5d80*/  @!P3 FADD.FTZ R120, -R120, -RZ ;  /* 0x800000ff7878b221 */ /* 0x000fe20000010100 */
[----:B------:R-:W-:Y:S02]  /*5d90*/  LOP3.LUT R5, R7, 0xff, RZ, 0xc0, !PT ;  /* 0x000000ff07057812 */ /* 0x000fe400078ec0ff */
[----:B------:R-:W-:Y:S01]  /*5da0*/  ISETP.LE.U32.AND P4, PT, R4, UR4, PT ;  /* 0x0000000404007c0c */ /* 0x000fe2000bf83070 */
[----:B------:R-:W-:Y:S01]  /*5db0*/  @!P0 FADD.FTZ R119, -R119, -RZ ;  /* 0x800000ff77778221 */ /* 0x000fe20000010100 */
[----:B------:R-:W-:Y:S02]  /*5dc0*/  SHF.R.U32.HI R4, RZ, 0x8, R16 ;  /* 0x00000008ff047819 */ /* 0x000fe40000011610 */
[----:B------:R-:W-:Y:S02]  /*5dd0*/  ISETP.LE.U32.AND P3, PT, R5, UR4, PT ;  /* 0x0000000405007c0c */ /* 0x000fe4000bf63070 */
[----:B------:R-:W-:Y:S01]  /*5de0*/  LOP3.LUT R4, R4, 0xffff, RZ, 0xc0, !PT ;  /* 0x0000ffff04047812 */ /* 0x000fe200078ec0ff */
[----:B------:R-:W-:Y:S01]  /*5df0*/  @!P5 FADD.FTZ R118, -R118, -RZ ;  /* 0x800000ff7676d221 */ /* 0x000fe20000010100 */
[----:B------:R-:W-:Y:S02]  /*5e00*/  LOP3.LUT R6, R6, 0xffff, RZ, 0xc0, !PT ;  /* 0x0000ffff06067812 */ /* 0x000fe400078ec0ff */
[----:B------:R-:W-:Y:S02]  /*5e10*/  ISETP.LE.U32.AND P5, PT, R4, UR4, PT ;  /* 0x0000000404007c0c */ /* 0x000fe4000bfa3070 */
[----:B------:R-:W-:Y:S01]  /*5e20*/  SHF.R.U32.HI R4, RZ, 0x10, R9 ;  /* 0x00000010ff047819 */ /* 0x000fe20000011609 */
[----:B------:R-:W-:Y:S01]  /*5e30*/  @!P4 FADD.FTZ R108, -R108, -RZ ;  /* 0x800000ff6c6cc221 */ /* 0x000fe20000010100 */
[----:B------:R-:W-:Y:S02]  /*5e40*/  SHF.R.U32.HI R5, RZ, 0x8, R6 ;  /* 0x00000008ff057819 */ /* 0x000fe40000011606 */
[----:B------:R-:W-:Y:S01]  /*5e50*/  LOP3.LUT R2, R4, 0xff, RZ, 0xc0, !PT ;  /* 0x000000ff04027812 */ /* 0x000fe200078ec0ff */
[----:B------:R-:W-:Y:S01]  /*5e60*/  @!P3 FADD.FTZ R110, -R110, -RZ ;  /* 0x800000ff6e6eb221 */ /* 0x000fe20000010100 */
[----:B------:R-:W-:Y:S02]  /*5e70*/  LOP3.LUT R5, R5, 0xffff, RZ, 0xc0, !PT ;  /* 0x0000ffff05057812 */ /* 0x000fe400078ec0ff */
[----:B------:R-:W-:Y:S02]  /*5e80*/  ISETP.LE.U32.AND P3, PT, R2, UR4, PT ;  /* 0x0000000402007c0c */ /* 0x000fe4000bf63070 */
[----:B------:R-:W-:Y:S01]  /*5e90*/  F2FP.RELU.BF16.PACK_AB R2, R177, R121 ;  /* 0x00000079b102723e */ /* 0x000fe200000018ff */
[----:B------:R-:W-:Y:S01]  /*5ea0*/  @!P5 FADD.FTZ R111, -R111, -RZ ;  /* 0x800000ff6f6fd221 */ /* 0x000fe20000010100 */
[----:B------:R-:W-:Y:S02]  /*5eb0*/  ISETP.LE.U32.AND P4, PT, R5, UR4, PT ;  /* 0x0000000405007c0c */ /* 0x000fe4000bf83070 */
[----:B------:R-:W-:Y:S01]  /*5ec0*/  LOP3.LUT R9, R9, 0xffff, RZ, 0xc0, !PT ;  /* 0x0000ffff09097812 */ /* 0x000fe200078ec0ff */
[----:B------:R1:W-:Y:S01]  /*5ed0*/  STS [R200+0xe400], R2 ;  /* 0x00e40002c8007388 */ /* 0x0003e20000000800 */
[----:B------:R-:W-:Y:S02]  /*5ee0*/  F2FP.RELU.BF16.PACK_AB R6, R108, R123 ;  /* 0x0000007b6c06723e */ /* 0x000fe400000018ff */
[----:B------:R-:W-:Y:S02]  /*5ef0*/  SHF.R.U32.HI R5, RZ, 0x8, R9 ;  /* 0x00000008ff057819 */ /* 0x000fe40000011609 */
[----:B------:R-:W-:Y:S01]  /*5f00*/  F2FP.RELU.BF16.PACK_AB R0, R179, R178 ;  /* 0x000000b2b300723e */ /* 0x000fe200000018ff */
[----:B------:R2:W-:Y:S01]  /*5f10*/  STS [R200+0xe000], R6 ;  /* 0x00e00006c8007388 */ /* 0x0005e20000000800 */
[----:B------:R-:W-:Y:S01]  /*5f20*/  LOP3.LUT R5, R5, 0xffff, RZ, 0xc0, !PT ;  /* 0x0000ffff05057812 */ /* 0x000fe200078ec0ff */
[----:B----4-:R-:W-:Y:S01]  /*5f30*/  @!P3 FADD.FTZ R114, -R114, -RZ ;  /* 0x800000ff7272b221 */ /* 0x010fe20000010100 */
[----:B------:R-:W-:Y:S01]  /*5f40*/  SHF.R.U32.HI R4, RZ, 0x8, R19 ;  /* 0x00000008ff047819 */ /* 0x000fe20000011613 */
[----:B------:R-:W-:Y:S01]  /*5f50*/  @!P4 FADD.FTZ R109, -R109, -RZ ;  /* 0x800000ff6d6dc221 */ /* 0x000fe20000010100 */
[----:B------:R-:W-:Y:S01]  /*5f60*/  ISETP.LE.U32.AND P4, PT, R5, UR4, PT ;  /* 0x0000000405007c0c */ /* 0x000fe2000bf83070 */
[----:B------:R3:W-:Y:S01]  /*5f70*/  STS [R203+0xe400], R0 ;  /* 0x00e40000cb007388 */ /* 0x0007e20000000800 */
[----:B------:R-:W-:Y:S02]  /*5f80*/  LOP3.LUT R4, R4, 0xffff, RZ, 0xc0, !PT ;  /* 0x0000ffff04047812 */ /* 0x000fe400078ec0ff */
[----:B------:R-:W-:Y:S02]  /*5f90*/  F2FP.RELU.BF16.PACK_AB R5, R109, R120 ;  /* 0x000000786d05723e */ /* 0x000fe400000018ff */
[----:B------:R-:W-:Y:S02]  /*5fa0*/  ISETP.LE.U32.AND P5, PT, R4, UR4, PT ;  /* 0x0000000404007c0c */ /* 0x000fe4000bfa3070 */
[----:B------:R-:W-:Y:S02]  /*5fb0*/  F2FP.RELU.BF16.PACK_AB R4, R119, R110 ;  /* 0x0000006e7704723e */ /* 0x000fe400000018ff */
[----:B------:R-:W-:Y:S02]  /*5fc0*/  LOP3.LUT R7, R17, 0xff, RZ, 0xc0, !PT ;  /* 0x000000ff11077812 */ /* 0x000fe400078ec0ff */
[----:B------:R-:W-:Y:S01]  /*5fd0*/  FSETP.GE.FTZ.AND P1, PT, R121, RZ, PT ;  /* 0x000000ff7900720b */ /* 0x000fe20003f36000 */
[----:B------:R-:W-:Y:S01]  /*5fe0*/  @!P4 FADD.FTZ R115, -R115, -RZ ;  /* 0x800000ff7373c221 */ /* 0x000fe20000010100 */
[----:B-1----:R-:W-:Y:S02]  /*5ff0*/  F2FP.RELU.BF16.PACK_AB R2, R122, R180 ;  /* 0x000000b47a02723e */ /* 0x002fe400000018ff */
[----:B------:R-:W-:Y:S02]  /*6000*/  ISETP.LE.U32.AND P0, PT, R7, UR4, PT ;  /* 0x0000000407007c0c */ /* 0x000fe4000bf03070 */
[----:B------:R-:W-:Y:S01]  /*6010*/  FSETP.GE.FTZ.AND P3, PT, R108, RZ, PT ;  /* 0x000000ff6c00720b */ /* 0x000fe20003f76000 */
[----:B------:R1:W-:Y:S01]  /*6020*/  STS [R203+0xe000], R2 ;  /* 0x00e00002cb007388 */ /* 0x0003e20000000800 */
[----:B--2---:R-:W-:Y:S01]  /*6030*/  F2FP.RELU.BF16.PACK_AB R6, R111, R176 ;  /* 0x000000b06f06723e */ /* 0x004fe200000018ff */
[----:B------:R-:W-:Y:S01]  /*6040*/  @!P5 FADD.FTZ R113, -R113, -RZ ;  /* 0x800000ff7171d221 */ /* 0x000fe20000010100 */
[----:B------:R-:W-:Y:S01]  /*6050*/  FSETP.GE.FTZ.AND P4, PT, R120, RZ, PT ;  /* 0x000000ff7800720b */ /* 0x000fe20003f96000 */
[----:B------:R2:W-:Y:S01]  /*6060*/  STS [R200+0xf000], R5 ;  /* 0x00f00005c8007388 */ /* 0x0005e20000000800 */
[C---:B------:R-:W-:Y:S02]  /*6070*/  FSETP.GE.FTZ.AND P6, PT, R185.reuse, RZ, PT ;  /* 0x000000ffb900720b */ /* 0x040fe40003fd6000 */
[----:B---3--:R-:W-:Y:S01]  /*6080*/  F2FP.RELU.BF16.PACK_AB R0, R185, R189 ;  /* 0x000000bdb900723e */ /* 0x008fe200000018ff */
[----:B------:R3:W-:Y:S01]  /*6090*/  STS [R200+0xf400], R4 ;  /* 0x00f40004c8007388 */ /* 0x0007e20000000800 */
[----:B------:R-:W-:Y:S01]  /*60a0*/  FSETP.GE.FTZ.AND P5, PT, R190, RZ, PT ;  /* 0x000000ffbe00720b */ /* 0x000fe20003fb6000 */
[----:B------:R-:W-:Y:S01]  /*60b0*/  @!P0 FADD.FTZ R112, -R112, -RZ ;  /* 0x800000ff70708221 */ /* 0x000fe20000010100 */
[----:B------:R-:W-:Y:S01]  /*60c0*/  FSETP.GE.FTZ.AND P0, PT, R123, RZ, PT ;  /* 0x000000ff7b00720b */ /* 0x000fe20003f16000 */
[----:B------:R4:W-:Y:S01]  /*60d0*/  STS [R203+0xf000], R6 ;  /* 0x00f00006cb007388 */ /* 0x0009e20000000800 */
[----:B-1----:R-:W-:Y:S02]  /*60e0*/  F2FP.RELU.BF16.PACK_AB R2, R183, R182 ;  /* 0x000000b6b702723e */ /* 0x002fe400000018ff */
[----:B--2---:R-:W-:Y:S02]  /*60f0*/  F2FP.RELU.BF16.PACK_AB R5, R174, R118 ;  /* 0x00000076ae05723e */ /* 0x004fe400000018ff */
[----:B---3--:R-:W-:Y:S03]  /*6100*/  F2FP.RELU.BF16.PACK_AB R4, R175, R184 ;  /* 0x000000b8af04723e */ /* 0x008fe600000018ff */
[----:B------:R1:W-:Y:S01]  /*6110*/  STS [R203+0xf400], R5 ;  /* 0x00f40005cb007388 */ /* 0x0003e20000000800 */
[----:B----4-:R-:W-:Y:S03]  /*6120*/  F2FP.RELU.BF16.PACK_AB R6, R115, R117 ;  /* 0x000000757306723e */ /* 0x010fe600000018ff */
[----:B------:R2:W-:Y:S04]  /*6130*/  STS [R201+0xe000], R4 ;  /* 0x00e00004c9007388 */ /* 0x0005e80000000800 */
[----:B------:R3:W-:Y:S04]  /*6140*/  STS [R201+0xe400], R2 ;  /* 0x00e40002c9007388 */ /* 0x0007e80000000800 */
[----:B------:R4:W-:Y:S01]  /*6150*/  STS [R202+0xe000], R0 ;  /* 0x00e00000ca007388 */ /* 0x0009e20000000800 */
[----:B-1----:R-:W-:Y:S02]  /*6160*/  F2FP.RELU.BF16.PACK_AB R5, R116, R114 ;  /* 0x000000727405723e */ /* 0x002fe400000018ff */
[----:B--2---:R-:W-:Y:S02]  /*6170*/  F2FP.RELU.BF16.PACK_AB R4, R190, R188 ;  /* 0x000000bcbe04723e */ /* 0x004fe400000018ff */
[----:B---3--:R-:W-:Y:S03]  /*6180*/  F2FP.RELU.BF16.PACK_AB R2, R113, R186 ;  /* 0x000000ba7102723e */ /* 0x008fe600000018ff */
[----:B------:R-:W-:Y:S01]  /*6190*/  STS [R202+0xe400], R4 ;  /* 0x00e40004ca007388 */ /* 0x000fe20000000800 */
[----:B----4-:R-:W-:Y:S03]  /*61a0*/  F2FP.RELU.BF16.PACK_AB R0, R187, R112 ;  /* 0x00000070bb00723e */ /* 0x010fe600000018ff */
[----:B------:R-:W-:Y:S04]  /*61b0*/  STS [R201+0xf000], R6 ;  /* 0x00f00006c9007388 */ /* 0x000fe80000000800 */
[----:B------:R-:W-:Y:S04]  /*61c0*/  STS [R201+0xf400], R5 ;  /* 0x00f40005c9007388 */ /* 0x000fe80000000800 */
[----:B------:R-:W-:Y:S04]  /*61d0*/  STS [R202+0xf000], R2 ;  /* 0x00f00002ca007388 */ /* 0x000fe80000000800 */
[----:B------:R1:W-:Y:S04]  /*61e0*/  STS [R202+0xf400], R0 ;  /* 0x00f40000ca007388 */ /* 0x0003e80000000800 */
[----:B------:R-:W2:Y:S08]  /*61f0*/  LDSM.16.M88.4 R32, [R159+0x4000] ;  /* 0x004000009f20783b */ /* 0x000eb00000000200 */
[----:B------:R-:W3:Y:S01]  /*6200*/  LDSM.16.M88.4 R28, [R159+0x5000] ;  /* 0x005000009f1c783b */ /* 0x000ee20000000200 */
[C---:B-1----:R-:W-:Y:S07]  /*6210*/  IMAD.IADD R0, R159.reuse, 0x1, R166 ;  /* 0x000000019f007824 */ /* 0x042fee00078e02a6 */
[----:B------:R-:W1:Y:S08]  /*6220*/  LDSM.16.M88.4 R100, [R0+0x4000] ;  /* 0x004000000064783b */ /* 0x000e700000000200 */
[----:B------:R-:W4:Y:S01]  /*6230*/  LDSM.16.M88.4 R104, [R0+0x5000] ;  /* 0x005000000068783b */ /* 0x000f220000000200 */
        /* <DEDUP_REMOVED lines=8> */
[-C--:B-1----:R-:W-:Y:S08]  /*62c0*/  HMMA.16816.F32.BF16 R4, R100, R132.reuse, R4 ;  /* 0x000000846404723c */ /* 0x082ff00000041804 */
[C---:B----4-:R-:W-:Y:S08]  /*62d0*/  HMMA.16816.F32.BF16 R8, R104.reuse, R132, R8 ;  /* 0x000000846808723c */ /* 0x050ff00000041808 */
[-C--:B------:R-:W-:Y:S08]  /*62e0*/  HMMA.16816.F32.BF16 R12, R104, R134.reuse, R12 ;  /* 0x00000086680c723c */ /* 0x080ff0000004180c */
[C---:B------:R-:W-:Y:S08]  /*62f0*/  HMMA.16816.F32.BF16 R16, R100.reuse, R134, R16 ;  /* 0x000000866410723c */ /* 0x040ff00000041810 */
[-C--:B------:R-:W-:Y:S08]  /*6300*/  HMMA.16816.F32.BF16 R20, R100, R136.reuse, R20 ;  /* 0x000000886414723c */ /* 0x080ff00000041814 */
[C---:B------:R-:W-:Y:S08]  /*6310*/  HMMA.16816.F32.BF16 R24, R104.reuse, R136, R24 ;  /* 0x000000886818723c */ /* 0x040ff00000041818 */
[-C--:B------:R-:W-:Y:S07]  /*6320*/  HMMA.16816.F32.BF16 R28, R104, R138.reuse, R28 ;  /* 0x0000008a681c723c */ /* 0x080fee000004181c */
[----:B------:R-:W-:Y:S01]  /*6330*/  IMAD.IADD R104, R159, 0x1, R156 ;  /* 0x000000019f687824 */ /* 0x000fe200078e029c */
        /* <DEDUP_REMOVED lines=17> */
[----:B-----5:R-:W-:Y:S01]  /*6450*/  FADD.FTZ R0, -R172, R4 ;  /* 0x00000004ac007221 */ /* 0x020fe20000010100 */
[C---:B------:R-:W-:Y:S03]  /*6460*/  HMMA.16816.F32.BF16 R16, R100.reuse, R150, R16 ;  /* 0x000000966410723c */ /* 0x040fe60000041810 */
[----:B------:R-:W-:Y:S01]  /*6470*/  FADD.FTZ R2, -R171, R6 ;  /* 0x00000006ab027221 */ /* 0x000fe20000010100 */
[----:B------:R-:W-:Y:S01]  /*6480*/  FSEL R0, R0, R172, P0 ;  /* 0x000000ac00007208 */ /* 0x000fe20000000000 */
[----:B------:R-:W-:Y:S01]  /*6490*/  FADD.FTZ R4, -R172, R5 ;  /* 0x00000005ac047221 */ /* 0x000fe20000010100 */
[----:B------:R-:W-:Y:S01]  /*64a0*/  FSETP.GE.FTZ.AND P0, PT, R177, RZ, PT ;  /* 0x000000ffb100720b */ /* 0x000fe20003f16000 */
[----:B------:R-:W-:Y:S01]  /*64b0*/  FADD.FTZ R10, -R169, R10 ;  /* 0x0000000aa90a7221 */ /* 0x000fe20000010100 */
[-C--:B------:R-:W-:Y:S01]  /*64c0*/  HMMA.16816.F32.BF16 R20, R100, R152.reuse, R20 ;  /* 0x000000986414723c */ /* 0x080fe20000041814 */
[----:B------:R-:W-:Y:S03]  /*64d0*/  FMUL.FTZ R123, R123, R0 ;  /* 0x000000007b7b7220 */ /* 0x000fe60000410000 */
[----:B------:R-:W-:Y:S01]  /*64e0*/  FADD.FTZ R0, -R171, R7 ;  /* 0x00000007ab007221 */ /* 0x000fe20000010100 */
[-C--:B------:R-:W-:Y:S01]  /*64f0*/  FSEL R2, R2, R171.reuse, P1 ;  /* 0x000000ab02027208 */ /* 0x080fe20000800000 */
[C---:B------:R-:W-:Y:S01]  /*6500*/  FADD.FTZ R11, -R169.reuse, R11 ;  /* 0x0000000ba90b7221 */ /* 0x040fe20000010100 */
[----:B------:R-:W-:Y:S01]  /*6510*/  FSETP.GE.FTZ.AND P1, PT, R110, RZ, PT ;  /* 0x000000ff6e00720b */ /* 0x000fe20003f36000 */
[----:B------:R-:W-:Y:S01]  /*6520*/  FADD.FTZ R14, -R169, R14 ;  /* 0x0000000ea90e7221 */ /* 0x000fe20000010100 */
[C---:B------:R-:W-:Y:S03]  /*6530*/  HMMA.16816.F32.BF16 R24, R104.reuse, R152, R24 ;  /* 0x000000986818723c */ /* 0x040fe60000041818 */
[----:B------:R-:W-:Y:S01]  /*6540*/  FMUL.FTZ R121, R121, R2 ;  /* 0x0000000279797220 */ /* 0x000fe20000410000 */
[----:B------:R-:W-:Y:S01]  /*6550*/  FSEL R0, R0, R171, P0 ;  /* 0x000000ab00007208 */ /* 0x000fe20000000000 */
[C---:B------:R-:W-:Y:S01]  /*6560*/  FADD.FTZ R7, -R170.reuse, R8 ;  /* 0x00000008aa077221 */ /* 0x040fe20000010100 */
[----:B------:R-:W-:Y:S01]  /*6570*/  FSETP.GE.FTZ.AND P0, PT, R119, RZ, PT ;  /* 0x000000ff7700720b */ /* 0x000fe20003f16000 */
[----:B------:R-:W-:Y:S01]  /*6580*/  FADD.FTZ R15, -R169, R15 ;  /* 0x0000000fa90f7221 */ /* 0x000fe20000010100 */
[-C--:B------:R-:W-:Y:S01]  /*6590*/  HMMA.16816.F32.BF16 R28, R104, R154.reuse, R28 ;  /* 0x0000009a681c723c */ /* 0x080fe2000004181c */
[----:B------:R-:W-:Y:S03]  /*65a0*/  FMUL.FTZ R177, R177, R0 ;  /* 0x00000000b1b17220 */ /* 0x000fe60000410000 */
[----:B------:R-:W-:Y:S01]  /*65b0*/  FADD.FTZ R6, -R170, R9 ;  /* 0x00000009aa067221 */ /* 0x000fe20000010100 */
[-C--:B------:R-:W-:Y:S01]  /*65c0*/  FSEL R2, R10, R169.reuse, P1 ;  /* 0x000000a90a027208 */ /* 0x080fe20000800000 */
[----:B------:R-:W-:Y:S01]  /*65d0*/  FADD.FTZ R5, -R170, R12 ;  /* 0x0000000caa057221 */ /* 0x000fe20000010100 */
[----:B------:R-:W-:Y:S01]  /*65e0*/  FSETP.GE.FTZ.AND P1, PT, R118, RZ, PT ;  /* 0x000000ff7600720b */ /* 0x000fe20003f36000 */
[----:B------:R-:W-:Y:S01]  /*65f0*/  FADD.FTZ R22, -R171, R22 ;  /* 0x00000016ab167221 */ /* 0x000fe20000010100 */
[----:B------:R-:W-:Y:S03]  /*6600*/  HMMA.16816.F32.BF16 R32, R100, R154, R32 ;  /* 0x0000009a6420723c */ /* 0x000fe60000041820 */
[----:B------:R-:W-:Y:S01]  /*6610*/  FMUL.FTZ R110, R110, R2 ;  /* 0x000000026e6e7220 */ /* 0x000fe20000410000 */
[-C--:B------:R-:W-:Y:S01]  /*6620*/  FSEL R0, R11, R169.reuse, P0 ;  /* 0x000000a90b007208 */ /* 0x080fe20000000000 */
[----:B------:R-:W-:Y:S01]  /*6630*/  FADD.FTZ R2, -R171, R18 ;  /* 0x00000012ab027221 */ /* 0x000fe20000010100 */
[----:B------:R-:W-:Y:S01]  /*6640*/  FSEL R4, R4, R172, P3 ;  /* 0x000000ac04047208 */ /* 0x000fe20001800000 */
[----:B------:R-:W-:Y:S01]  /*6650*/  FADD.FTZ R16, -R172, R16 ;  /* 0x00000010ac107221 */ /* 0x000fe20000010100 */
[----:B------:R-:W-:Y:S01]  /*6660*/  FSETP.GE.FTZ.AND P0, PT, R174, RZ, PT ;  /* 0x000000ffae00720b */ /* 0x000fe20003f16000 */
[----:B------:R-:W-:Y:S01]  /*6670*/  FMUL.FTZ R119, R119, R0 ;  /* 0x0000000077777220 */ /* 0x000fe20000410000 */
[----:B------:R-:W-:Y:S02]  /*6680*/  FSETP.GE.FTZ.AND P3, PT, R109, RZ, PT ;  /* 0x000000ff6d00720b */ /* 0x000fe40003f76000 */
[----:B------:R-:W-:Y:S01]  /*6690*/  FADD.FTZ R0, -R171, R19 ;  /* 0x00000013ab007221 */ /* 0x000fe20000010100 */
[-C--:B------:R-:W-:Y:S01]  /*66a0*/  FSEL R14, R14, R169.reuse, P1 ;  /* 0x000000a90e0e7208 */ /* 0x080fe20000800000 */
[----:B------:R-:W-:Y:S01]  /*66b0*/  FMUL.FTZ R108, R108, R4 ;  /* 0x000000046c6c7220 */ /* 0x000fe20000410000 */
        /* <DEDUP_REMOVED lines=9> */
[----:B------:R-:W-:Y:S01]  /*6750*/  FMUL.FTZ R118, R118, R14 ;  /* 0x0000000e76767220 */ /* 0x000fe20000410000 */
[-C--:B------:R-:W-:Y:S01]  /*6760*/  FSEL R6, R6, R170.reuse, P3 ;  /* 0x000000aa06067208 */ /* 0x080fe20001800000 */
[----:B------:R-:W-:Y:S01]  /*6770*/  FADD.FTZ R20, -R172, R20 ;  /* 0x00000014ac147221 */ /* 0x000fe20000010100 */
[----:B------:R-:W-:Y:S01]  /*6780*/  FSETP.GE.FTZ.AND P3, PT, R111, RZ, PT ;  /* 0x000000ff6f00720b */ /* 0x000fe20003f76000 */
[C---:B------:R-:W-:Y:S01]  /*6790*/  FADD.FTZ R27, -R169.reuse, R27 ;  /* 0x0000001ba91b7221 */ /* 0x040fe20000010100 */
[-C--:B------:R-:W-:Y:S01]  /*67a0*/  FSEL R2, R2, R171.reuse, P1 ;  /* 0x000000ab02027208 */ /* 0x080fe20000800000 */
[----:B------:R-:W-:Y:S01]  /*67b0*/  FADD.FTZ R21, -R172, R21 ;  /* 0x00000015ac157221 */ /* 0x000fe20000010100 */
[----:B------:R-:W-:Y:S01]  /*67c0*/  FSETP.GE.FTZ.AND P1, PT, R182, RZ, PT ;  /* 0x000000ffb600720b */ /* 0x000fe20003f36000 */
[----:B------:R-:W-:Y:S01]  /*67d0*/  FADD.FTZ R30, -R169, R30 ;  /* 0x0000001ea91e7221 */ /* 0x000fe20000010100 */
[----:B------:R-:W-:Y:S01]  /*67e0*/  FSEL R5, R5, R170, P4 ;  /* 0x000000aa05057208 */ /* 0x000fe20002000000 */
[----:B------:R-:W-:Y:S01]  /*67f0*/  FMUL.FTZ R178, R178, R2 ;  /* 0x00000002b2b27220 */ /* 0x000fe20000410000 */
[----:B------:R-:W-:Y:S01]  /*6800*/  FSEL R0, R0, R171, P0 ;  /* 0x000000ab00007208 */ /* 0x000fe20000000000 */
[----:B------:R-:W-:Y:S01]  /*6810*/  FADD.FTZ R24, -R170, R24 ;  /* 0x00000018aa187221 */ /* 0x000fe20000010100 */
        /* <DEDUP_REMOVED lines=35> */
[----:B------:R-:W-:Y:S01]  /*6a50*/  FADD.FTZ R0, -R171, R34 ;  /* 0x00000022ab007221 */ /* 0x000fe20000010100 */
        /* <DEDUP_REMOVED lines=15> */
[----:B------:R-:W-:Y:S01]  /*6b50*/  FSEL R4, R25, R170, P4 ;  /* 0x000000aa19047208 */ /* 0x000fe20002000000 */
[----:B------:R-:W-:Y:S01]  /*6b60*/  FMUL.FTZ R7, R185, R172 ;  /* 0x000000acb9077220 */ /* 0x000fe20000410000 */
        /* <DEDUP_REMOVED lines=45> */
.L_x_1496:
        /* <DEDUP_REMOVED lines=109> */
.L_x_1497:
        /* <DEDUP_REMOVED lines=58> */
[----:B------:R-:W-:Y:S01]  /*78b0*/  IMAD.MOV.U32 R20, RZ, RZ, R185 ;  /* 0x000000ffff147224 */ /* 0x000fe200078e00b9 */
[----:B------:R-:W-:Y:S04]  /*78c0*/  HMMA.16816.F32.BF16 R16, R108, R22, R16 ;  /* 0x000000166c10723c */ /* 0x000fe80000041810 */
[----:B------:R-:W-:Y:S03]  /*78d0*/  IMAD.MOV.U32 R21, RZ, RZ, R184 ;  /* 0x000000ffff157224 */ /* 0x000fe600078e00b8 */
[----:B------:R-:W-:Y:S01]  /*78e0*/  @P6 IADD3 R22, R217, -0x40, RZ ;  /* 0xffffffc0d9166810 */ /* 0x000fe20007ffe0ff */
[C---:B------:R-:W-:Y:S05]  /*78f0*/  HMMA.16816.F32.BF16 R4, R28.reuse, R32, R4 ;  /* 0x000000201c04723c */ /* 0x040fea0000041804 */
[----:B------:R-:W-:Y:S03]  /*7900*/  @P6 IMAD.WIDE R22, R22, 0x4, R208 ;  /* 0x0000000416166825 */ /* 0x000fe600078e02d0 */
[C---:B------:R-:W-:Y:S01]  /*7910*/  HMMA.16816.F32.BF16 R8, R28.reuse, R34, R8 ;  /* 0x000000221c08723c */ /* 0x040fe20000041808 */
[----:B------:R-:W-:Y:S04]  /*7920*/  LDSM.16.MT88.4 R32, [R3+0xc800] ;  /* 0x00c800000320783b */ /* 0x000fe80000004200 */
[----:B------:R1:W5:Y:S03]  /*7930*/  @P6 LDG.E R215, [R22.64] ;  /* 0x0000000616d76981 */ /* 0x000366000c1e1900 */
[C---:B--2---:R-:W-:Y:S01]  /*7940*/  HMMA.16816.F32.BF16 R12, R28.reuse, R24, R12 ;  /* 0x000000181c0c723c */ /* 0x044fe2000004180c */
[----:B------:R1:W5:Y:S04]  /*7950*/  @P6 LDG.E R216, [R22.64+0x20] ;  /* 0x0000200616d86981 */ /* 0x000368000c1e1900 */
[----:B------:R1:W5:Y:S02]  /*7960*/  @P6 LDG.E R213, [R22.64+0x80] ;  /* 0x0000800616d56981 */ /* 0x000364000c1e1900 */
[CC--:B------:R-:W-:Y:S01]  /*7970*/  LEA R24, P1, R227.reuse, R20.reuse, 0x2 ;  /* 0x00000014e3187211 */ /* 0x0c0fe200078210ff */
[----:B------:R-:W-:Y:S01]  /*7980*/  HMMA.16816.F32.BF16 R16, R28, R26, R16 ;  /* 0x0000001a1c10723c */ /* 0x000fe20000041810 */
[----:B------:R1:W5:Y:S03]  /*7990*/  @P6 LDG.E R214, [R22.64+0xa0] ;  /* 0x0000a00616d66981 */ /* 0x000366000c1e1900 */
[-C--:B------:R-:W-:Y:S01]  /*79a0*/  LEA.HI.X.SX32 R25, R227, R21.reuse, 0x2, P1 ;  /* 0x00000015e3197211 */ /* 0x080fe200008f16ff */
[----:B------:R2:W-:Y:S04]  /*79b0*/  RED.E.ADD.F32.FTZ.RN.STRONG.GPU [R20.64], R4 ;  /* 0x000000041400798e */ /* 0x0005e8000c10e786 */
[----:B------:R3:W-:Y:S04]  /*79c0*/  RED.E.ADD.F32.FTZ.RN.STRONG.GPU [R24.64], R5 ;  /* 0x000000051800798e */ /* 0x0007e8000c10e786 */
[----:B------:R-:W-:Y:S01]  /*79d0*/  LDSM.16.MT88.4 R28, [R3+0xa800] ;  /* 0x00a80000031c783b */ /* 0x000fe20000004200 */
[CC--:B-1----:R-:W-:Y:S04]  /*79e0*/  LEA R22, P0, R242.reuse, R20.reuse, 0x2 ;  /* 0x00000014f2167211 */ /* 0x0c2fe800078010ff */
[-C--:B------:R-:W-:Y:S02]  /*79f0*/  LEA.HI.X.SX32 R23, R242, R21.reuse, 0x2, P0 ;  /* 0x00000015f2177211 */ /* 0x080fe400000f16ff */
[CC--:B--2---:R-:W-:Y:S02]  /*7a00*/  LEA R4, P1, R251.reuse, R20.reuse, 0x2 ;  /* 0x00000014fb047211 */ /* 0x0c4fe400078210ff */
[CC--:B------:R-:W-:Y:S01]  /*7a10*/  LEA R26, P0, R250.reuse, R20.reuse, 0x2 ;  /* 0x00000014fa1a7211 */ /* 0x0c0fe200078010ff */
[----:B------:R1:W-:Y:S01]  /*7a20*/  RED.E.ADD.F32.FTZ.RN.STRONG.GPU [R22.64], R6 ;  /* 0x000000061600798e */ /* 0x0003e2000c10e786 */
[-C--:B---3--:R-:W-:Y:S02]  /*7a30*/  LEA.HI.X.SX32 R5, R251, R21.reuse, 0x2, P1 ;  /* 0x00000015fb057211 */ /* 0x088fe400008f16ff */
[-C--:B------:R-:W-:Y:S03]  /*7a40*/  LEA.HI.X.SX32 R27, R250, R21.reuse, 0x2, P0 ;  /* 0x00000015fa1b7211 */ /* 0x080fe600000f16ff */
[----:B------:R2:W-:Y:S04]  /*7a50*/  RED.E.ADD.F32.FTZ.RN.STRONG.GPU [R4.64], R7 ;  /* 0x000000070400798e */ /* 0x0005e8000c10e786 */
[----:B------:R3:W-:Y:S01]  /*7a60*/  RED.E.ADD.F32.FTZ.RN.STRONG.GPU [R26.64], R8 ;  /* 0x000000081a00798e */ /* 0x0007e2000c10e786 */
[CC--:B-1----:R-:W-:Y:S02]  /*7a70*/  LEA R22, P3, R249.reuse, R20.reuse, 0x2 ;  /* 0x00000014f9167211 */ /* 0x0c2fe400078610ff */
[CC--:B------:R-:W-:Y:S02]  /*7a80*/  LEA R6, P1, R248.reuse, R20.reuse, 0x2 ;  /* 0x00000014f8067211 */ /* 0x0c0fe400078210ff */
[-C--:B------:R-:W-:Y:S02]  /*7a90*/  LEA.HI.X.SX32 R23, R249, R21.reuse, 0x2, P3 ;  /* 0x00000015f9177211 */ /* 0x080fe400018f16ff */
[CC--:B--2---:R-:W-:Y:S02]  /*7aa0*/  LEA R4, P0, R247.reuse, R20.reuse, 0x2 ;  /* 0x00000014f7047211 */ /* 0x0c4fe400078010ff */
[-C--:B------:R-:W-:Y:S01]  /*7ab0*/  LEA.HI.X.SX32 R7, R248, R21.reuse, 0x2, P1 ;  /* 0x00000015f8077211 */ /* 0x080fe200008f16ff */
[----:B------:R1:W-:Y:S01]  /*7ac0*/  RED.E.ADD.F32.FTZ.RN.STRONG.GPU [R22.64], R9 ;  /* 0x000000091600798e */ /* 0x0003e2000c10e786 */
[-C--:B------:R-:W-:Y:S02]  /*7ad0*/  LEA.HI.X.SX32 R5, R247, R21.reuse, 0x2, P0 ;  /* 0x00000015f7057211 */ /* 0x080fe400000f16ff */
[CC--:B---3--:R-:W-:Y:S01]  /*7ae0*/  LEA R26, P0, R239.reuse, R20.reuse, 0x2 ;  /* 0x00000014ef1a7211 */ /* 0x0c8fe200078010ff */
[----:B------:R2:W-:Y:S01]  /*7af0*/  RED.E.ADD.F32.FTZ.RN.STRONG.GPU [R6.64], R10 ;  /* 0x0000000a0600798e */ /* 0x0005e2000c10e786 */
[CC--:B------:R-:W-:Y:S02]  /*7b00*/  LEA R8, P3, R222.reuse, R20.reuse, 0x2 ;  /* 0x00000014de087211 */ /* 0x0c0fe400078610ff */
[-C--:B------:R-:W-:Y:S01]  /*7b10*/  LEA.HI.X.SX32 R27, R239, R21.reuse, 0x2, P0 ;  /* 0x00000015ef1b7211 */ /* 0x080fe200000f16ff */
[----:B------:R3:W-:Y:S04]  /*7b20*/  RED.E.ADD.F32.FTZ.RN.STRONG.GPU [R4.64], R11 ;  /* 0x0000000b0400798e */ /* 0x0007e8000c10e786 */
[----:B------:R-:W-:Y:S04]  /*7b30*/  RED.E.ADD.F32.FTZ.RN.STRONG.GPU [R20.64+0x80], R12 ;  /* 0x0000800c1400798e */ /* 0x000fe8000c10e786 */
[----:B------:R-:W-:Y:S04]  /*7b40*/  RED.E.ADD.F32.FTZ.RN.STRONG.GPU [R24.64+0x80], R13 ;  /* 0x0000800d1800798e */ /* 0x000fe8000c10e786 */
[----:B------:R-:W-:Y:S04]  /*7b50*/  RED.E.ADD.F32.FTZ.RN.STRONG.GPU [R26.64], R14 ;  /* 0x0000000e1a00798e */ /* 0x000fe8000c10e786 */
[----:B------:R-:W-:Y:S01]  /*7b60*/  LDSM.16.MT88.4 R24, [R0] ;  /* 0x000000000018783b */ /* 0x000fe20000004200 */
[CC--:B-1----:R-:W-:Y:S02]  /*7b70*/  LEA R22, P5, R237.reuse, R20.reuse, 0x2 ;  /* 0x00000014ed167211 */ /* 0x0c2fe400078a10ff */
[-C--:B------:R-:W-:Y:S02]  /*7b80*/  LEA.HI.X.SX32 R9, R222, R21.reuse, 0x2, P3 ;  /* 0x00000015de097211 */ /* 0x080fe400018f16ff */
[CC--:B--2---:R-:W-:Y:S02]  /*7b90*/  LEA R10, P4, R252.reuse, R20.reuse, 0x2 ;  /* 0x00000014fc0a7211 */ /* 0x0c4fe400078810ff */
[-C--:B------:R-:W-:Y:S02]  /*7ba0*/  LEA.HI.X.SX32 R23, R237, R21.reuse, 0x2, P5 ;  /* 0x00000015ed177211 */ /* 0x080fe400028f16ff */
[-C--:B---3--:R-:W-:Y:S02]  /*7bb0*/  LEA.HI.X.SX32 R11, R252, R21.reuse, 0x2, P4 ;  /* 0x00000015fc0b7211 */ /* 0x088fe400020f16ff */
[-C--:B------:R-:W-:Y:S01]  /*7bc0*/  LEA R6, P1, R221, R20.reuse, 0x2 ;  /* 0x00000014dd067211 */ /* 0x080fe200078210ff */
[----:B------:R-:W-:Y:S01]  /*7bd0*/  RED.E.ADD.F32.FTZ.RN.STRONG.GPU [R22.64], R15 ;  /* 0x0000000f1600798e */ /* 0x000fe2000c10e786 */
        /* <DEDUP_REMOVED lines=13> */
[----:B------:R-:W3:Y:S04]  /*7cb0*/  LDSM.16.MT88.4 R12, [R157+0x800] ;  /* 0x000800009d0c783b */ /* 0x000ee80000004200 */
        /* <DEDUP_REMOVED lines=14> */
[C---:B------:R-:W-:Y:S08]  /*7da0*/  HMMA.16816.F32.BF16 R72, R32.reuse, R12, R72 ;  /* 0x0000000c2048723c */ /* 0x040ff00000041848 */
        /* <DEDUP_REMOVED lines=21> */
[----:B------:R-:W-:Y:S01]  /*7f00*/  IADD3 R5, R192, -0x1, RZ ;  /* 0xffffffffc0057810 */ /* 0x000fe20007ffe0ff */
[----:B------:R-:W-:Y:S01]  /*7f10*/  IMAD.MOV.U32 R157, RZ, RZ, R0 ;  /* 0x000000ffff9d7224 */ /* 0x000fe200078e0000 */
[----:B------:R-:W-:Y:S01]  /*7f20*/  @P6 IADD3.X R2, R209, -0x1, RZ, P3, !PT ;  /* 0xffffffffd1026810 */ /* 0x000fe20001ffe4ff */
[----:B------:R-:W-:Y:S01]  /*7f30*/  @P6 IMAD.MOV.U32 R208, RZ, RZ, R4 ;  /* 0x000000ffffd06224 */ /* 0x000fe200078e0004 */
        /* <DEDUP_REMOVED lines=14> */
[----:B------:R-:W-:Y:S01]  /*8020*/  ISETP.NE.AND P0, PT, R241, -0x1, PT ;  /* 0xfffffffff100780c */ /* 0x000fe20003f05270 */
[----:B------:R-:W-:-:S02]  /*8030*/  FMUL.FTZ R32, R69, c[0x0][0x2e0] ;  /* 0x0000b80045207a20 */ /* 0x000fc40000410000 */
[----:B------:R-:W-:Y:S02]  /*8040*/  FMUL.FTZ R70, R70, c[0x0][0x2e0] ;  /* 0x0000b80046467a20 */ /* 0x000fe40000410000 */
        /* <DEDUP_REMOVED lines=95> */
[----:B------:R-:W-:-:S04]  /*8640*/  F2FP.BF16.PACK_AB R0, R0, R62 ;  /* 0x0000003e0000723e */ /* 0x000fc800000010ff */
[----:B------:R-:W-:Y:S01]  /*8650*/  F2FP.BF16.PACK_AB R2, R2, R60 ;  /* 0x0000003c0202723e */ /* 0x000fe200000010ff */
[----:B--2---:R-:W-:Y:S04]  /*8660*/  STS [R119], R27 ;  /* 0x0000001b77007388 */ /* 0x004fe80000000800 */
        /* <DEDUP_REMOVED lines=21> */
[----:B------:R-:W-:Y:S04]  /*87c0*/  STS [R244+0x4400], R8 ;  /* 0x00440008f4007388 */ /* 0x000fe80000000800 */
[----:B-1----:R-:W1:Y:S04]  /*87d0*/  S2R R119, SR_CTAID.Y ;  /* 0x0000000000777919 */ /* 0x002e680000002600 */
[----:B------:R-:W-:Y:S04]  /*87e0*/  STS [R245+0x4000], R5 ;  /* 0x00400005f5007388 */ /* 0x000fe80000000800 */
[----:B------:R-:W-:Y:S04]  /*87f0*/  STS [R245+0x4400], R4 ;  /* 0x00440004f5007388 */ /* 0x000fe80000000800 */
[----:B------:R-:W-:Y:S04]  /*8800*/  STS [R244+0x6000], R7 ;  /* 0x00600007f4007388 */ /* 0x000fe80000000800 */
[----:B------:R1:W-:Y:S04]  /*8810*/  STS [R244+0x6400], R6 ;  /* 0x00640006f4007388 */ /* 0x0003e80000000800 */
[----:B------:R2:W-:Y:S04]  /*8820*/  STS [R245+0x6400], R0 ;  /* 0x00640000f5007388 */ /* 0x0005e80000000800 */
[----:B------:R3:W-:Y:S01]  /*8830*/  STS [R245+0x6000], R2 ;  /* 0x00600002f5007388 */ /* 0x0007e20000000800 */
[----:B-1----:R-:W-:-:S02]  /*8840*/  SHF.R.S32.HI R6, RZ, 0x1f, R119 ;  /* 0x0000001fff067819 */ /* 0x002fc40000011477 */
[----:B--2---:R-:W-:-:S05]  /*8850*/  @P0 IADD3 R0, R228, R241, RZ ;  /* 0x000000f1e4000210 */ /* 0x004fca0007ffe0ff */
[----:B------:R-:W-:-:S04]  /*8860*/  @P0 IMAD.WIDE.U32 R4, R0, c[0x0][0x3a0], RZ ;  /* 0x0000e80000040a25 */ /* 0x000fc800078e00ff */
[----:B------:R-:W-:Y:S01]  /*8870*/  @P0 IMAD R8, R0, c[0x0][0x3a4], R5 ;  /* 0x0000e90000080a24 */ /* 0x000fe200078e0205 */
[----:B---3--:R-:W-:Y:S01]  /*8880*/  @P0 MOV R2, R4 ;  /* 0x0000000400020202 */ /* 0x008fe20000000f00 */
        /* <DEDUP_REMOVED lines=11> */
.L_x_1499:
        /* <DEDUP_REMOVED lines=15> */
.L_x_1500:
[----:B------:R-:W-:Y:S01]  /*8a30*/  BAR.SYNC.DEFER_BLOCKING 0x0 ;  /* 0x0000000000007b1d */ /* 0x000fe20000010000 */
[C---:B------:R-:W-:Y:S01]  /*8a40*/  IMAD.SHL.U32 R13, R229.reuse, 0x80, RZ ;  /* 0x00000080e50d7824 */ /* 0x040fe200078e00ff */
        /* <DEDUP_REMOVED lines=36> */
.L_x_1502:
[----:B------:R-:W-:Y:S05]  /*8c90*/  BSYNC B0 ;  /* 0x0000000000007941 */ /* 0x000fea0003800000 */
.L_x_1501:
        /* <DEDUP_REMOVED lines=14> */
[----:B--2---:R1:W-:Y:S02]  /*8d80*/  STG.E.128 [R10.64], R16 ;  /* 0x000000100a007986 */ /* 0x0043e4000c101d06 */
.L_x_1504:
[----:B------:R-:W-:Y:S05]  /*8d90*/  BSYNC B0 ;  /* 0x0000000000007941 */ /* 0x000fea0003800000 */
.L_x_1503:
        /* <DEDUP_REMOVED lines=14> */
[----:B---3--:R1:W-:Y:S02]  /*8e80*/  STG.E.128 [R10.64], R20 ;  /* 0x000000140a007986 */ /* 0x0083e4000c101d06 */
.L_x_1506:
[----:B------:R-:W-:Y:S05]  /*8e90*/  BSYNC B0 ;  /* 0x0000000000007941 */ /* 0x000fea0003800000 */
.L_x_1505:
        /* <DEDUP_REMOVED lines=13> */
[----:B----4-:R1:W-:Y:S02]  /*8f70*/  STG.E.128 [R4.64], R28 ;  /* 0x0000001c04007986 */ /* 0x0103e4000c101d06 */
.L_x_1508:
[----:B------:R-:W-:Y:S05]  /*8f80*/  BSYNC B0 ;  /* 0x0000000000007941 */ /* 0x000fea0003800000 */
.L_x_1507:
        /* <DEDUP_REMOVED lines=20> */
.L_x_1510:
[----:B------:R-:W-:Y:S05]  /*90d0*/  BSYNC B0 ;  /* 0x0000000000007941 */ /* 0x000fea0003800000 */
.L_x_1509:
        /* <DEDUP_REMOVED lines=13> */
.L_x_1512:
[----:B------:R-:W-:Y:S05]  /*91b0*/  BSYNC B0 ;  /* 0x0000000000007941 */ /* 0x000fea0003800000 */
.L_x_1511:
        /* <DEDUP_REMOVED lines=13> */
.L_x_1514:
[----:B------:R-:W-:Y:S05]  /*9290*/  BSYNC B0 ;  /* 0x0000000000007941 */ /* 0x000fea0003800000 */
.L_x_1513:
        /* <DEDUP_REMOVED lines=11> */
.L_x_1469:
[----:B------:R-:W-:Y:S05]  /*9350*/  BSYNC B1 ;  /* 0x0000000000017941 */ /* 0x000fea0003800000 */
.L_x_1447:
        /* <DEDUP_REMOVED lines=9> */
.L_x_1515:
[----:B------:R-:W-:Y:S05]  /*93f0*/  EXIT ;  /* 0x000000000000794d */ /* 0x000fea0003800000 */
.L_x_1517:
        /* <DEDUP_REMOVED lines=16> */
.L_x_2478:


//--------------------- .text._ZN5flash44flash_bwd_dq_dk_dv_loop_seqk_parallel_kernelI23Flash_bwd_kernel_traitsILi64ELi64ELi128ELi8ELi2ELi4ELi4ELb1ELb0EN7cutlass10bfloat16_tE19Flash_kernel_traitsILi64ELi64ELi128ELi8ES3_EELb0ELb0ELb1ELb1ELb0ELb0ELb1EEEvNS_16Flash_bwd_paramsE --------------------------
	.section	.text._ZN5flash44flash_bwd_dq_dk_dv_loop_seqk_parallel_kernelI23Flash_bwd_kernel_traitsILi64ELi64ELi128ELi8ELi2ELi4ELi4ELb1ELb0EN7cutlass10bfloat16_tE19Flash_kernel_traitsILi64ELi64ELi128ELi8ES3_EELb0ELb0ELb1ELb1ELb0ELb0ELb1EEEvNS_16Flash_bwd_paramsE,"ax",@progbits
	.sectioninfo	@"SHI_REGISTERS=255"
	.align	128
        .global         _ZN5flash44flash_bwd_dq_dk_dv_loop_seqk_parallel_kernelI23Flash_bwd_kernel_traitsILi64ELi64ELi128ELi8ELi2ELi4ELi4ELb1ELb0EN7cutlass10bfloat16_tE19Flash_kernel_traitsILi64ELi64ELi128ELi8ES3_EELb0ELb0ELb1ELb1ELb0ELb0ELb1EEEvNS_16Flash_bwd_paramsE
        .type           _ZN5flash44flash_bwd_dq_dk_dv_loop_seqk_parallel_kernelI23Flash_bwd_kernel_traitsILi64ELi64ELi128ELi8ELi2ELi4ELi4ELb1ELb0EN7cutlass10bfloat16_tE19Flash_kernel_traitsILi64ELi64ELi128ELi8ES3_EELb0ELb0ELb1ELb1ELb0ELb0ELb1EEEvNS_16Flash_bwd_paramsE,@function
        .size           _ZN5flash44flash_bwd_dq_dk_dv_loop_seqk_parallel_kernelI23Flash_bwd_kernel_traitsILi64ELi64ELi128ELi8ELi2ELi4ELi4ELb1ELb0EN7cutlass10bfloat16_tE19Flash_kernel_traitsILi64ELi64ELi128ELi8ES3_EELb0ELb0ELb1ELb1ELb0ELb0ELb1EEEvNS_16Flash_bwd_paramsE,(.L_x_2479 - _ZN5flash44flash_bwd_dq_dk_dv_loop_seqk_parallel_kernelI23Flash_bwd_kernel_traitsILi64ELi64ELi128ELi8ELi2ELi4ELi4ELb1ELb0EN7cutlass10bfloat16_tE19Flash_kernel_traitsILi64ELi64ELi128ELi8ES3_EELb0ELb0ELb1ELb1ELb0ELb0ELb1EEEvNS_16Flash_bwd_paramsE)
        .other          _ZN5flash44flash_bwd_dq_dk_dv_loop_seqk_parallel_kernelI23Flash_bwd_kernel_traitsILi64ELi64ELi128ELi8ELi2ELi4ELi4ELb1ELb0EN7cutlass10bfloat16_tE19Flash_kernel_traitsILi64ELi64ELi128ELi8ES3_EELb0ELb0ELb1ELb1ELb0ELb0ELb1EEEvNS_16Flash_bwd_paramsE,@"STO_CUDA_ENTRY STV_DEFAULT"
_ZN5flash44flash_bwd_dq_dk_dv_loop_seqk_parallel_kernelI23Flash_bwd_kernel_traitsILi64ELi64ELi128ELi8ELi2ELi4ELi4ELb1ELb0EN7cutlass10bfloat16_tE19Flash_kernel_traitsILi64ELi64ELi128ELi8ES3_EELb0ELb0ELb1ELb1ELb0ELb0ELb1EEEvNS_16Flash_bwd_paramsE:
.text._ZN5flash44flash_bwd_dq_dk_dv_loop_seqk_parallel_kernelI23Flash_bwd_kernel_traitsILi64ELi64ELi128ELi8ELi2ELi4ELi4ELb1ELb0EN7cutlass10bfloat16_tE19Flash_kernel_traitsILi64ELi64ELi128ELi8ES3_EELb0ELb0ELb1ELb1ELb0ELb0ELb1EEEvNS_16Flash_bwd_paramsE:
        /* <DEDUP_REMOVED lines=20> */
[----:B------:R-:W-:Y:S02]  /*0140*/  ULDC UR14, c[0x0][0x1c0] ;  /* 0x00007000000e7ab9 */ /* 0x000fe40000000800 */
[----:B------:R-:W-:Y:S02]  /*0150*/  ULDC UR54, c[0x0][0x1c0] ;  /* 0x0000700000367ab9 */ /* 0x000fe40000000800 */
[----:B------:R-:W-:Y:S02]  /*0160*/  UIMAD UR14, UR5, UR14, URZ ;  /* 0x0000000e050e72a4 */ /* 0x000fe4000f8e023f */
[----:B------:R-:W-:Y:S02]  /*0170*/  ULDC UR15, c[0x0][0x1c8] ;  /* 0x00007200000f7ab9 */ /* 0x000fe40000000800 */
[----:B------:R-:W-:Y:S02]  /*0180*/  UIMAD.WIDE UR54, UR5, UR54, URZ ;  /* 0x00000036053672a5 */ /* 0x000fe4000f8e023f */
[----:B------:R-:W-:Y:S01]  /*0190*/  ULDC.U8 UR11, c[0x0][0x328] ;  /* 0x0000ca00000b7ab9 */ /* 0x000fe20000000000 */
[----:B-1----:R-:W-:Y:S01]  /*01a0*/  SHF.R.S32.HI R0, RZ, 0x1f, R11 ;  /* 0x0000001fff007819 */ /* 0x002fe2000001140b */
[----:B--2---:R-:W-:-:S02]  /*01b0*/  UIMAD UR18, UR52, UR5, URZ ;  /* 0x00000005341272a4 */ /* 0x004fc4000f8e023f */
[----:B------:R-:W-:Y:S01]  /*01c0*/  ULOP3.LUT UR5, UR52, UR15, URZ, 0x3c, !UPT ;  /* 0x0000000f34057292 */ /* 0x000fe2000f8e3c3f */
[CC--:B------:R-:W-:Y:S01]  /*01d0*/  LEA.HI R5, R0.reuse, R11.reuse, RZ, 0x5 ;  /* 0x0000000b00057211 */ /* 0x0c0fe200078f28ff */
[----:B------:R-:W-:Y:S01]  /*01e0*/  USHF.R.S32.HI UR6, URZ, 0x1f, UR52 ;  /* 0x0000001f3f067899 */ /* 0x000fe20008011434 */
[CC--:B------:R-:W-:Y:S01]  /*01f0*/  LEA.HI R10, R0.reuse, R11.reuse, RZ, 0x3 ;  /* 0x0000000b000a7211 */ /* 0x0c0fe200078f18ff */
[----:B------:R-:W-:Y:S01]  /*0200*/  ULDC UR10, c[0x0][0x1c0] ;  /* 0x00007000000a7ab9 */ /* 0x000fe20000000800 */
[CC--:B------:R-:W-:Y:S01]  /*0210*/  LEA.HI R3, R0.reuse, R11.reuse, RZ, 0x4 ;  /* 0x0000000b00037211 */ /* 0x0c0fe200078f20ff */
[----:B------:R-:W-:Y:S01]  /*0220*/  ULDC UR19, c[0x0][0x224] ;  /* 0x0000890000137ab9 */ /* 0x000fe20000000800 */
[CC--:B------:R-:W-:Y:S01]  /*0230*/  LEA.HI R15, R0.reuse, R11.reuse, RZ, 0x6 ;  /* 0x0000000b000f7211 */ /* 0x0c0fe200078f30ff */
[----:B------:R-:W-:Y:S01]  /*0240*/  UISETP.NE.AND UP5, UPT, UR11, URZ, UPT ;  /* 0x0000003f0b00728c */ /* 0x000fe2000bfa5270 */
[CC--:B------:R-:W-:Y:S01]  /*0250*/  LEA.HI R6, R0.reuse, R11.reuse, RZ, 0x2 ;  /* 0x0000000b00067211 */ /* 0x0c0fe200078f10ff */
[----:B---3--:R-:W-:Y:S01]  /*0260*/  USHF.R.S32.HI UR7, URZ, 0x1f, UR47 ;  /* 0x0000001f3f077899 */ /* 0x008fe2000801142f */
[----:B------:R-:W-:Y:S01]  /*0270*/  LEA.HI R16, R0, R11, RZ, 0x7 ;  /* 0x0000000b00107211 */ /* 0x000fe200078f38ff */
[----:B------:R-:W-:Y:S01]  /*0280*/  ULDC UR13, c[0x0][0x214] ;  /* 0x00008500000d7ab9 */ /* 0x000fe20000000800 */
[--C-:B------:R-:W-:Y:S01]  /*0290*/  SHF.R.S32.HI R0, RZ, 0x5, R5.reuse ;  /* 0x00000005ff007819 */ /* 0x100fe20000011405 */
[----:B------:R-:W-:Y:S01]  /*02a0*/  ULDC UR17, c[0x0][0x224] ;  /* 0x0000890000117ab9 */ /* 0x000fe20000000800 */
[----:B------:R-:W-:Y:S01]  /*02b0*/  SHF.R.S32.HI R2, RZ, 0x1f, R5 ;  /* 0x0000001fff027819 */ /* 0x000fe20000011405 */
[----:B------:R-:W-:Y:S01]  /*02c0*/  ULDC UR16, c[0x0][0x1c0] ;  /* 0x0000700000107ab9 */ /* 0x000fe20000000800 */
[C---:B------:R-:W-:Y:S01]  /*02d0*/  LOP3.LUT R4, R5.reuse, 0xffffffe0, RZ, 0xc0, !PT ;  /* 0xffffffe005047812 */ /* 0x040fe200078ec0ff */
[----:B------:R-:W-:Y:S01]  /*02e0*/  USHF.L.U32 UR25, UR14, 0x4, URZ ;  /* 0x000000040e197899 */ /* 0x000fe2000800063f */
[-C--:B------:R-:W-:Y:S01]  /*02f0*/  LEA.HI R2, R2, R0.reuse, RZ, 0x2 ;  /* 0x0000000002027211 */ /* 0x080fe200078f10ff */
[----:B------:R-:W-:Y:S01]  /*0300*/  USHF.L.U32 UR59, UR14, 0x6, URZ ;  /* 0x000000060e3b7899 */ /* 0x000fe2000800063f */
[----:B------:R-:W-:Y:S01]  /*0310*/  LEA.HI R5, R5, R0, RZ, 0x1 ;  /* 0x0000000005057211 */ /* 0x000fe200078f08ff */
[----:B------:R-:W-:Y:S01]  /*0320*/  IMAD.IADD R9, R11, 0x1, -R4 ;  /* 0x000000010b097824 */ /* 0x000fe200078e0a04 */
[----:B------:R-:W-:Y:S01]  /*0330*/  LOP3.LUT R2, R2, 0xfffffffc, RZ, 0xc0, !PT ;  /* 0xfffffffc02027812 */ /* 0x000fe200078ec0ff */
[----:B------:R-:W-:Y:S01]  /*0340*/  UIADD3 UR24, UR25, 0x20, URZ ;  /* 0x0000002019187890 */ /* 0x000fe2000fffe03f */
[----:B------:R-:W-:Y:S01]  /*0350*/  LOP3.LUT R4, R5, 0xfffffffe, RZ, 0xc0, !PT ;  /* 0xfffffffe05047812 */ /* 0x000fe200078ec0ff */
[----:B------:R-:W-:Y:S01]  /*0360*/  ULDC.U8 UR12, c[0x0][0x3d0] ;  /* 0x0000f400000c7ab9 */ /* 0x000fe20000000000 */
[----:B------:R-:W-:Y:S01]  /*0370*/  SHF.R.S32.HI R5, RZ, 0x4, R3 ;  /* 0x00000004ff057819 */ /* 0x000fe20000011403 */
[C---:B------:R-:W-:Y:S01]  /*0380*/  IMAD.IADD R159, R0.reuse, 0x1, -R2 ;  /* 0x00000001009f7824 */ /* 0x040fe200078e0a02 */
[C---:B------:R-:W-:Y:S01]  /*0390*/  LOP3.LUT R8, R3.reuse, 0xfffffff0, RZ, 0xc0, !PT ;  /* 0xfffffff003087812 */ /* 0x040fe200078ec0ff */
[----:B------:R-:W-:Y:S01]  /*03a0*/  IMAD.IADD R13, R0, 0x1, -R4 ;  /* 0x00000001000d7824 */ /* 0x000fe200078e0a04 */
[----:B------:R-:W-:Y:S01]  /*03b0*/  LEA.HI R2, R3, R5, RZ, 0x1 ;  /* 0x0000000503027211 */ /* 0x000fe200078f08ff */
[----:B------:R-:W-:Y:S01]  /*03c0*/  IMAD.U32 R4, RZ, RZ, UR4 ;  /* 0x00000004ff047e24 */ /* 0x000fe2000f8e00ff */
[----:B------:R-:W-:Y:S01]  /*03d0*/  SHF.R.S32.HI R3, RZ, 0x2, R6 ;  /* 0x00000002ff037819 */ /* 0x000fe20000011406 */
[C---:B------:R-:W-:Y:S01]  /*03e0*/  IMAD.IADD R8, R11.reuse, 0x1, -R8 ;  /* 0x000000010b087824 */ /* 0x040fe200078e0a08 */
[----:B------:R-:W-:Y:S01]  /*03f0*/  SHF.R.S32.HI R0, RZ, 0x1f, R6 ;  /* 0x0000001fff007819 */ /* 0x000fe20000011406 */
[----:B------:R-:W-:Y:S01]  /*0400*/  UIMAD UR4, UR47, UR10, UR52 ;  /* 0x0000000a2f0472a4 */ /* 0x000fe2000f8e0234 */
[----:B------:R-:W-:Y:S01]  /*0410*/  LOP3.LUT R7, R10, 0xfffffff8, RZ, 0xc0, !PT ;  /* 0xfffffff80a077812 */ /* 0x000fe200078ec0ff */
[----:B------:R1:W-:Y:S01]  /*0420*/  STL [R1+0x8], R4 ;  /* 0x0000080401007387 */ /* 0x0003e20000100800 */
[----:B------:R-:W-:Y:S01]  /*0430*/  LEA.HI R0, R0, R3, RZ, 0x3 ;  /* 0x0000000300007211 */ /* 0x000fe200078f18ff */
[----:B------:R-:W-:Y:S01]  /*0440*/  UIMAD.WIDE.U32 UR10, UR47, UR19, URZ ;  /* 0x000000132f0a72a5 */ /* 0x000fe2000f8e003f */
[----:B------:R-:W-:Y:S01]  /*0450*/  LOP3.LUT R12, R6, 0x7ffffffc, RZ, 0xc0, !PT ;  /* 0x7ffffffc060c7812 */ /* 0x000fe200078ec0ff */
[C---:B------:R-:W-:Y:S01]  /*0460*/  IMAD.IADD R7, R11.reuse, 0x1, -R7 ;  /* 0x000000010b077824 */ /* 0x040fe200078e0a07 */
[----:B------:R-:W-:Y:S01]  /*0470*/  LOP3.LUT R2, R2, 0xfffffffe, RZ, 0xc0, !PT ;  /* 0xfffffffe02027812 */ /* 0x000fe200078ec0ff */
[----:B------:R-:W-:Y:S01]  /*0480*/  UIMAD UR4, UR4, UR17, URZ ;  /* 0x00000011040472a4 */ /* 0x000fe2000f8e023f */
[----:B------:R-:W-:Y:S01]  /*0490*/  LOP3.LUT R0, R0, 0xfffffff8, RZ, 0xc0, !PT ;  /* 0xfffffff800007812 */ /* 0x000fe200078ec0ff */
[----:B------:R-:W-:Y:S01]  /*04a0*/  IMAD.IADD R17, R11, 0x1, -R12 ;  /* 0x000000010b117824 */ /* 0x000fe200078e0a0c */
[----:B------:R-:W-:Y:S01]  /*04b0*/  SHF.R.S32.HI R239, RZ, 0x3, R10 ;  /* 0x00000003ffef7819 */ /* 0x000fe2000001140a */
[----:B------:R-:W-:Y:S01]  /*04c0*/  IMAD.IADD R11, R5, 0x1, -R2 ;  /* 0x00000001050b7824 */ /* 0x000fe200078e0a02 */
[----:B------:R-:W-:Y:S01]  /*04d0*/  SHF.R.S32.HI R2, RZ, 0x1f, R9 ;  /* 0x0000001fff027819 */ /* 0x000fe20000011409 */
[C---:B------:R-:W-:Y:S01]  /*04e0*/  IMAD.SHL.U32 R234, R7.reuse, 0x8, RZ ;  /* 0x0000000807ea7824 */ /* 0x040fe200078e00ff */
[C---:B------:R-:W-:Y:S01]  /*04f0*/  LOP3.LUT P4, RZ, R7.reuse, 0x2, RZ, 0xc0, !PT ;  /* 0x0000000207ff7812 */ /* 0x040fe2000788c0ff */
[----:B------:R-:W-:Y:S01]  /*0500*/  IMAD.U32 R5, RZ, RZ, UR5 ;  /* 0x00000005ff057e24 */ /* 0x000fe2000f8e00ff */
[----:B------:R-:W-:Y:S01]  /*0510*/  LEA.HI R18, R2, R9, RZ, 0x2 ;  /* 0x0000000902127211 */ /* 0x000fe200078f10ff */
[----:B------:R-:W-:Y:S01]  /*0520*/  USHF.R.S32.HI UR5, URZ, 0x1f, UR19 ;  /* 0x0000001f3f057899 */ /* 0x000fe20008011413 */
[----:B------:R-:W-:Y:S01]  /*0530*/  SHF.R.S32.HI R2, RZ, 0x1f, R8 ;  /* 0x0000001fff027819 */ /* 0x000fe20000011408 */
[----:B------:R-:W-:Y:S01]  /*0540*/  USHF.L.U32 UR19, UR14, 0x3, URZ ;  /* 0x000000030e137899 */ /* 0x000fe2000800063f */
[----:B------:R-:W-:Y:S01]  /*0550*/  LOP3.LUT P3, RZ, R7, 0x4, RZ, 0xc0, !PT ;  /* 0x0000000407ff7812 */ /* 0x000fe2000786c0ff */
[----:B------:R-:W-:Y:S01]  /*0560*/  UIMAD UR5, UR5, UR47, URZ ;  /* 0x0000002f050572a4 */ /* 0x000fe2000f8e023f */
[----:B------:R-:W-:Y:S01]  /*0570*/  LEA.HI R12, R2, R8, RZ, 0x3 ;  /* 0x00000008020c7211 */ /* 0x000fe200078f18ff */
[----:B------:R-:W-:Y:S01]  /*0580*/  UIADD3 UR23, UR19, UR24, URZ ;  /* 0x0000001813177290 */ /* 0x000fe2000fffe03f */
[----:B------:R-:W-:Y:S01]  /*0590*/  SHF.R.S32.HI R6, RZ, 0x7, R16 ;  /* 0x00000007ff067819 */ /* 0x000fe20000011410 */
[----:B------:R-:W-:Y:S01]  /*05a0*/  ULDC.64 UR8, c[0x0][0x118] ;  /* 0x0000460000087ab9 */ /* 0x000fe20000000a00 */
[----:B-1----:R-:W-:Y:S01]  /*05b0*/  IMAD.IADD R4, R3, 0x1, -R0 ;  /* 0x0000000103047824 */ /* 0x002fe200078e0a00 */
[----:B------:R-:W-:Y:S01]  /*05c0*/  UIADD3 UR22, UR19, UR23, URZ ;  /* 0x0000001713167290 */ /* 0x000fe2000fffe03f */
[----:B------:R-:W-:Y:S01]  /*05d0*/  IMAD.U32 R3, RZ, RZ, UR18 ;  /* 0x00000012ff037e24 */ /* 0x000fe2000f8e00ff */
[----:B------:R-:W-:Y:S01]  /*05e0*/  ULDC UR58, c[0x0][0x2e8] ;  /* 0x0000ba00003a7ab9 */ /* 0x000fe20000000800 */
[----:B------:R-:W-:Y:S01]  /*05f0*/  IMAD.SHL.U32 R0, R239, 0x40, RZ ;  /* 0x00000040ef007824 */ /* 0x000fe200078e00ff */
[----:B------:R-:W-:-:S02]  /*0600*/  UIADD3 UR21, UR19, UR22, URZ ;  /* 0x0000001613157290 */ /* 0x000fc4000fffe03f */
[----:B------:R1:W-:Y:S01]  /*0610*/  STL [R1+0x24], R3 ;  /* 0x0000240301007387 */ /* 0x0003e20000100800 */
[----:B------:R-:W-:Y:S01]  /*0620*/  UISETP.NE.AND UP6, UPT, UR12, URZ, UPT ;  /* 0x0000003f0c00728c */ /* 0x000fe2000bfc5270 */
[----:B------:R-:W-:Y:S01]  /*0630*/  LOP3.LUT R0, R0, 0x1c0, RZ, 0xc0, !PT ;  /* 0x000001c000007812 */ /* 0x000fe200078ec0ff */
[----:B------:R-:W-:Y:S02]  /*0640*/  UIADD3 UR20, UR19, UR21, URZ ;  /* 0x0000001513147290 */ /* 0x000fe4000fffe03f */
[----:B------:R-:W-:Y:S01]  /*0650*/  UIMAD.WIDE.U32 UR60, UR54, UR10, URZ ;  /* 0x0000000a363c72a5 */ /* 0x000fe2000f8e003f */
[----:B------:R-:W-:Y:S01]  /*0660*/  LOP3.LUT R2, R0, 0x38, R234, 0xf8, !PT ;  /* 0x0000003800027812 */ /* 0x000fe200078ef8ea */
[----:B------:R-:W-:Y:S02]  /*0670*/  UIMAD UR31, UR14, 0x18, URZ ;  /* 0x000000180e1f78a4 */ /* 0x000fe4000f8e023f */
[----:B------:R-:W-:Y:S02]  /*0680*/  USHF.L.U32 UR30, UR14, 0x5, URZ ;  /* 0x000000050e1e7899 */ /* 0x000fe4000800063f */
[----:B------:R-:W-:-:S02]  /*0690*/  UIMAD UR29, UR14, 0x28, URZ ;  /* 0x000000280e1d78a4 */ /* 0x000fc4000f8e023f */
[----:B------:R-:W-:Y:S02]  /*06a0*/  UIMAD UR28, UR14, 0x30, URZ ;  /* 0x000000300e1c78a4 */ /* 0x000fe4000f8e023f */
[----:B------:R-:W-:Y:S02]  /*06b0*/  UIMAD UR27, UR14, 0x38, URZ ;  /* 0x000000380e1b78a4 */ /* 0x000fe4000f8e023f */
[----:B------:R-:W-:Y:S02]  /*06c0*/  UIADD3 UR26, UR19, UR20, URZ ;  /* 0x00000014131a7290 */ /* 0x000fe4000fffe03f */
[----:B------:R-:W-:Y:S01]  /*06d0*/  UMOV UR57, 0xffffe000 ;  /* 0xffffe00000397882 */ /* 0x000fe20000000000 */
[----:B-1----:R-:W-:-:S05]  /*06e0*/  IMAD.U32 R3, RZ, RZ, UR14 ;  /* 0x0000000eff037e24 */ /* 0x002fca000f8e00ff */
[----:B------:R1:W-:Y:S04]  /*06f0*/  STL [R1+0x4], R3 ;  /* 0x0000040301007387 */ /* 0x0003e80000100800 */
[----:B------:R2:W-:Y:S01]  /*0700*/  STL [R1+0x20], R5 ;  /* 0x0000200501007387 */ /* 0x0005e20000100800 */
[----:B-1----:R-:W-:Y:S02]  /*0710*/  SHF.R.U32.HI R3, RZ, 0x3, R0 ;  /* 0x00000003ff037819 */ /* 0x002fe40000011600 */
[----:B------:R-:W-:Y:S01]  /*0720*/  LOP3.LUT R0, R12, 0xfffffff8, RZ, 0xc0, !PT ;  /* 0xfffffff80c007812 */ /* 0x000fe200078ec0ff */
[----:B--2---:R-:W-:Y:S01]  /*0730*/  IMAD.U32 R5, RZ, RZ, UR6 ;  /* 0x00000006ff057e24 */ /* 0x004fe2000f8e00ff */
[----:B------:R-:W-:Y:S01]  /*0740*/  USHF.L.U32 UR6, UR47, 0x7, URZ ;  /* 0x000000072f067899 */ /* 0x000fe2000800063f */
[----:B------:R-:W-:-:S02]  /*0750*/  LOP3.LUT R245, R2, R3, RZ, 0x3c, !PT ;  /* 0x0000000302f57212 */ /* 0x000fc400078e3cff */
[----:B------:R-:W-:Y:S02]  /*0760*/  IMAD.IADD R14, R8, 0x1, -R0 ;  /* 0x00000001080e7824 */ /* 0x000fe400078e0a00 */
[----:B------:R-:W-:Y:S02]  /*0770*/  IMAD.SHL.U32 R0, R7, 0x40, RZ ;  /* 0x0000004007007824 */ /* 0x000fe400078e00ff */
[----:B------:R-:W-:Y:S02]  /*0780*/  IMAD.U32 R2, RZ, RZ, UR10 ;  /* 0x0000000aff027e24 */ /* 0x000fe4000f8e00ff */
[----:B------:R-:W-:Y:S01]  /*0790*/  IMAD.U32 R3, RZ, RZ, UR11 ;  /* 0x0000000bff037e24 */ /* 0x000fe2000f8e00ff */
[----:B------:R-:W-:Y:S01]  /*07a0*/  LOP3.LUT R0, R0, 0x1c0, RZ, 0xc0, !PT ;  /* 0x000001c000007812 */ /* 0x000fe200078ec0ff */
[----:B------:R-:W-:Y:S01]  /*07b0*/  IMAD.U32 R2, RZ, RZ, UR6 ;  /* 0x00000006ff027e24 */ /* 0x000fe2000f8e00ff */
[----:B------:R-:W-:Y:S01]  /*07c0*/  USHF.R.S32.HI UR6, URZ, 0x1f, UR52 ;  /* 0x0000001f3f067899 */ /* 0x000fe20008011434 */
[----:B------:R-:W-:Y:S01]  /*07d0*/  IMAD.SHL.U32 R3, R159, 0x10, RZ ;  /* 0x000000109f037824 */ /* 0x000fe200078e00ff */
[----:B------:R-:W-:Y:S01]  /*07e0*/  LOP3.LUT R2, R4, 0x1, RZ, 0xc0, !PT ;  /* 0x0000000104027812 */ /* 0x000fe200078ec0ff */
[----:B------:R-:W-:Y:S01]  /*07f0*/  IMAD.U32 R5, RZ, RZ, UR7 ;  /* 0x00000007ff057e24 */ /* 0x000fe2000f8e00ff */
[----:B------:R-:W-:Y:S01]  /*0800*/  @UP5 UIMAD UR7, UR47, UR13, URZ ;  /* 0x0000000d2f0752a4 */ /* 0x000fe2000f8e023f */
[----:B------:R-:W-:Y:S01]  /*0810*/  LOP3.LUT R161, R0, 0x8, R10, 0xf8, !PT ;  /* 0x0000000800a17812 */ /* 0x000fe200078ef80a */
[----:B------:R-:W-:Y:S01]  /*0820*/  IMAD.U32 R5, RZ, RZ, UR6 ;  /* 0x00000006ff057e24 */ /* 0x000fe2000f8e00ff */
[----:B------:R-:W-:Y:S01]  /*0830*/  ISETP.NE.U32.AND P0, PT, R2, 0x1, PT ;  /* 0x000000010200780c */ /* 0x000fe20003f05070 */
[----:B------:R-:W-:Y:S01]  /*0840*/  IMAD.SHL.U32 R5, R11, 0x200, RZ ;  /* 0x000002000b057824 */ /* 0x000fe200078e00ff */
[----:B------:R-:W-:Y:S01]  /*0850*/  LOP3.LUT R3, R0, 0x30, R3, 0xf8, !PT ;  /* 0x0000003000037812 */ /* 0x000fe200078ef803 */
[----:B------:R-:W-:Y:S01]  /*0860*/  IMAD.U32 R8, RZ, RZ, UR7 ;  /* 0x00000007ff087e24 */ /* 0x000fe2000f8e00ff */
[----:B------:R-:W-:Y:S01]  /*0870*/  SHF.R.S32.HI R2, RZ, 0x6, R15 ;  /* 0x00000006ff027819 */ /* 0x000fe2000001140f */
[----:B------:R-:W-:Y:S01]  /*0880*/  @!UP5 UIMAD UR6, UR47, UR16, UR52 ;  /* 0x000000102f06d2a4 */ /* 0x000fe2000f8e0234 */
[----:B------:R-:W-:-:S02]  /*0890*/  SHF.R.U32.HI R0, RZ, 0x3, R0 ;  /* 0x00000003ff007819 */ /* 0x000fc40000011600 */
[----:B------:R-:W-:Y:S01]  /*08a0*/  LOP3.LUT R7, R3, 0x8, R10, 0xf8, !PT ;  /* 0x0000000803077812 */ /* 0x000fe200078ef80a */
[C---:B------:R-:W-:Y:S01]  /*08b0*/  IMAD R3, R2.reuse, 0x800, R5 ;  /* 0x0000080002037824 */ /* 0x040fe200078e0205 */
[----:B------:R-:W-:Y:S01]  /*08c0*/  LOP3.LUT R161, R161, R0, RZ, 0x3c, !PT ;  /* 0x00000000a1a17212 */ /* 0x000fe200078e3cff */
[----:B------:R1:W-:Y:S01]  /*08d0*/  STL [R1+0x1c], R8 ;  /* 0x00001c0801007387 */ /* 0x0003e20000100800 */
[----:B------:R-:W-:Y:S01]  /*08e0*/  LOP3.LUT R5, R5, R7, R0, 0xf6, !PT ;  /* 0x0000000705057212 */ /* 0x000fe200078ef600 */
[----:B------:R-:W-:Y:S01]  /*08f0*/  IMAD R245, R2, 0x200, R245 ;  /* 0x0000020002f57824 */ /* 0x000fe200078e02f5 */
[----:B------:R-:W-:Y:S01]  /*0900*/  R2P PR, R4, 0x6 ;  /* 0x0000000604007804 */ /* 0x000fe20000000000 */
[----:B------:R-:W-:Y:S01]  /*0910*/  IMAD.IADD R161, R3, 0x1, R161 ;  /* 0x0000000103a17824 */ /* 0x000fe200078e02a1 */
[----:B------:R-:W-:Y:S01]  /*0920*/  SEL R195, R195, 0x10, !P0 ;  /* 0x00000010c3c37807 */ /* 0x000fe20004000000 */
[----:B------:R-:W-:Y:S02]  /*0930*/  IMAD.U32 R3, RZ, RZ, UR5 ;  /* 0x00000005ff037e24 */ /* 0x000fe4000f8e00ff */
[----:B------:R-:W-:-:S02]  /*0940*/  IMAD.SHL.U32 R7, R2, 0x20, RZ ;  /* 0x0000002002077824 */ /* 0x000fc400078e00ff */
[----:B------:R-:W-:Y:S02]  /*0950*/  IMAD.SHL.U32 R161, R161, 0x2, RZ ;  /* 0x00000002a1a17824 */ /* 0x000fe400078e00ff */
[----:B-1----:R-:W-:Y:S01]  /*0960*/  IMAD.U32 R8, RZ, RZ, UR4 ;  /* 0x00000004ff087e24 */ /* 0x002fe2000f8e00ff */
[----:B------:R-:W-:-:S04]  /*0970*/  USHF.R.S32.HI UR4, URZ, 0x1f, UR18 ;  /* 0x0000001f3f047899 */ /* 0x000fc80008011412 */
[----:B------:R1:W-:Y:S02]  /*0980*/  STL [R1+0x18], R8 ;  /* 0x0000180801007387 */ /* 0x0003e40000100800 */
[----:B------:R-:W-:Y:S01]  /*0990*/  IMAD.U32 R9, RZ, RZ, UR4 ;  /* 0x00000004ff097e24 */ /* 0x000fe2000f8e00ff */
[----:B------:R-:W-:Y:S01]  /*09a0*/  UIMAD UR4, UR55, UR10, URZ ;  /* 0x0000000a370472a4 */ /* 0x000fe2000f8e023f */
[----:B------:R2:W-:Y:S04]  /*09b0*/  STL [R1+0x14], R3 ;  /* 0x0000140301007387 */ /* 0x0005e80000100800 */
[----:B------:R3:W-:Y:S01]  /*09c0*/  STL [R1], R9 ;  /* 0x0000000901007387 */ /* 0x0007e20000100800 */
[----:B-1----:R-:W-:Y:S02]  /*09d0*/  IMAD.SHL.U32 R8, R6, 0x8, RZ ;  /* 0x0000000806087824 */ /* 0x002fe400078e00ff */
[----:B--2---:R-:W-:-:S03]  /*09e0*/  IMAD.SHL.U32 R3, R4, 0x40, RZ ;  /* 0x0000004004037824 */ /* 0x004fc600078e00ff */
[----:B------:R-:W-:Y:S01]  /*09f0*/  LOP3.LUT R4, R8, 0x8, RZ, 0xc0, !PT ;  /* 0x0000000808047812 */ /* 0x000fe200078ec0ff */
[----:B------:R-:W-:Y:S01]  /*0a00*/  IMAD.SHL.U32 R8, R11, 0x10, RZ ;  /* 0x000000100b087824 */ /* 0x000fe200078e00ff */
[----:B------:R-:W-:Y:S01]  /*0a10*/  LOP3.LUT R0, R3, 0x1c0, RZ, 0xc0, !PT ;  /* 0x000001c003007812 */ /* 0x000fe200078ec0ff */
[----:B------:R-:W-:-:S03]  /*0a20*/  IMAD.SHL.U32 R3, R17, 0x2, RZ ;  /* 0x0000000211037824 */ /* 0x000fc600078e00ff */
[----:B---3--:R-:W-:Y:S02]  /*0a30*/  LOP3.LUT R9, R4, 0x10, R8, 0xf8, !PT ;  /* 0x0000001004097812 */ /* 0x008fe400078ef808 */
[----:B------:R-:W-:Y:S02]  /*0a40*/  SHF.R.U32.HI R2, RZ, 0x3, R0 ;  /* 0x00000003ff027819 */ /* 0x000fe40000011600 */
[----:B------:R-:W-:Y:S02]  /*0a50*/  LOP3.LUT R7, R0, 0x20, R7, 0xf8, !PT ;  /* 0x0000002000077812 */ /* 0x000fe400078ef807 */
[----:B------:R-:W-:Y:S01]  /*0a60*/  LOP3.LUT R8, R2, R0, R4, 0x1e, !PT ;  /* 0x0000000002087212 */ /* 0x000fe200078e1e04 */
[----:B------:R-:W-:Y:S01]  /*0a70*/  IMAD R0, R6, 0x1000, R3 ;  /* 0x0000100006007824 */ /* 0x000fe200078e0203 */
[----:B------:R-:W-:Y:S01]  /*0a80*/  LOP3.LUT R6, R7, R2, RZ, 0x3c, !PT ;  /* 0x0000000207067212 */ /* 0x000fe200078e3cff */
[----:B------:R-:W-:Y:S01]  /*0a90*/  IMAD.U32 R4, RZ, RZ, UR4 ;  /* 0x00000004ff047e24 */ /* 0x000fe2000f8e00ff */
[----:B------:R-:W-:Y:S01]  /*0aa0*/  @!UP5 UIMAD UR4, UR6, UR13, URZ ;  /* 0x0000000d0604d2a4 */ /* 0x000fe2000f8e023f */
[----:B------:R-:W-:-:S02]  /*0ab0*/  IMAD R2, R13, 0x400, R0 ;  /* 0x000004000d027824 */ /* 0x000fc400078e0200 */
[----:B------:R-:W-:Y:S01]  /*0ac0*/  IMAD R0, R159, 0x400, R3 ;  /* 0x000004009f007824 */ /* 0x000fe200078e0203 */
[----:B------:R1:W-:Y:S01]  /*0ad0*/  STL [R1+0x10], R4 ;  /* 0x0000100401007387 */ /* 0x0003e20000100800 */
[----:B------:R-:W-:Y:S02]  /*0ae0*/  IMAD.IADD R197, R6, 0x1, R2 ;  /* 0x0000000106c57824 */ /* 0x000fe400078e0202 */
[----:B------:R-:W-:Y:S02]  /*0af0*/  IMAD.IADD R8, R0, 0x1, R8 ;  /* 0x0000000100087824 */ /* 0x000fe400078e0208 */
[----:B------:R-:W-:Y:S02]  /*0b00*/  IMAD.SHL.U32 R0, R11, 0x8, RZ ;  /* 0x000000080b007824 */ /* 0x000fe400078e00ff */
[----:B------:R-:W-:Y:S01]  /*0b10*/  IMAD.SHL.U32 R6, R12, 0x40, RZ ;  /* 0x000000400c067824 */ /* 0x000fe200078e00ff */
[----:B------:R-:W-:Y:S01]  /*0b20*/  LEA R248, R8, 0x6000, 0x1 ;  /* 0x0000600008f87811 */ /* 0x000fe200078e08ff */
[----:B------:R-:W-:-:S03]  /*0b30*/  IMAD.SHL.U32 R197, R197, 0x2, RZ ;  /* 0x00000002c5c57824 */ /* 0x000fc600078e00ff */
[C---:B------:R-:W-:Y:S01]  /*0b40*/  IADD3 R249, R248.reuse, 0x40, RZ ;  /* 0x00000040f8f97810 */ /* 0x040fe20007ffe0ff */
[----:B------:R-:W-:Y:S01]  /*0b50*/  IMAD.IADD R198, R197, 0x1, R195 ;  /* 0x00000001c5c67824 */ /* 0x000fe200078e02c3 */
[C---:B------:R-:W-:Y:S02]  /*0b60*/  @P2 IADD3 R249, R248.reuse, -0x40, RZ ;  /* 0xffffffc0f8f92810 */ /* 0x040fe40007ffe0ff */
[C---:B------:R-:W-:Y:S02]  /*0b70*/  IADD3 R252, R248.reuse, 0x420, RZ ;  /* 0x00000420f8fc7810 */ /* 0x040fe40007ffe0ff */
[----:B------:R-:W-:Y:S01]  /*0b80*/  @P1 IADD3 R252, R248, 0x3e0, RZ ;  /* 0x000003e0f8fc1810 */ /* 0x000fe20007ffe0ff */
[----:B-1----:R-:W-:-:S05]  /*0b90*/  IMAD.SHL.U32 R4, R14, 0x40, RZ ;  /* 0x000000400e047824 */ /* 0x002fca00078e00ff */
[----:B------:R-:W-:Y:S02]  /*0ba0*/  LOP3.LUT R3, R4, 0x1c0, RZ, 0xc0, !PT ;  /* 0x000001c004037812 */ /* 0x000fe400078ec0ff */
[----:B------:R-:W-:Y:S02]  /*0bb0*/  SHF.R.S32.HI R4, RZ, 0x2, R18 ;  /* 0x00000002ff047819 */ /* 0x000fe40000011412 */
[--C-:B------:R-:W-:Y:S02]  /*0bc0*/  SHF.R.U32.HI R2, RZ, 0x3, R3.reuse ;  /* 0x00000003ff027819 */ /* 0x100fe40000011603 */
[----:B------:R-:W-:Y:S01]  /*0bd0*/  LOP3.LUT R7, R3, 0x8, R0, 0xf8, !PT ;  /* 0x0000000803077812 */ /* 0x000fe200078ef800 */
[----:B------:R-:W-:Y:S01]  /*0be0*/  IMAD R241, R13, 0x10, R4 ;  /* 0x000000100df17824 */ /* 0x000fe200078e0204 */
[----:B------:R-:W-:Y:S02]  /*0bf0*/  LOP3.LUT R0, R6, 0xfffffe00, RZ, 0xc0, !PT ;  /* 0xfffffe0006007812 */ /* 0x000fe400078ec0ff */
[----:B------:R-:W-:-:S02]  /*0c00*/  LOP3.LUT R3, R2, R9, R3, 0x1e, !PT ;  /* 0x0000000902037212 */ /* 0x000fc400078e1e03 */
[----:B------:R-:W-:Y:S01]  /*0c10*/  LOP3.LUT R2, R7, R2, RZ, 0x3c, !PT ;  /* 0x0000000207027212 */ /* 0x000fe200078e3cff */
[--C-:B------:R-:W-:Y:S01]  /*0c20*/  IMAD R4, R13, 0x400, R0.reuse ;  /* 0x000004000d047824 */ /* 0x100fe200078e0200 */
[----:B------:R-:W-:Y:S01]  /*0c30*/  LOP3.LUT R167, R3, R0, RZ, 0xfc, !PT ;  /* 0x0000000003a77212 */ /* 0x000fe200078efcff */
[----:B------:R-:W-:Y:S01]  /*0c40*/  IMAD R159, R159, 0x400, R0 ;  /* 0x000004009f9f7824 */ /* 0x000fe200078e0200 */
[----:B------:R-:W-:Y:S01]  /*0c50*/  SHF.R.S32.HI R6, RZ, 0x1f, R241 ;  /* 0x0000001fff067819 */ /* 0x000fe200000114f1 */
[----:B------:R-:W-:Y:S02]  /*0c60*/  IMAD.IADD R166, R4, 0x1, R2 ;  /* 0x0000000104a67824 */ /* 0x000fe400078e0202 */
[----:B------:R-:W-:Y:S02]  /*0c70*/  IMAD.IADD R159, R2, 0x1, R159 ;  /* 0x00000001029f7824 */ /* 0x000fe400078e029f */
[----:B------:R-:W-:Y:S02]  /*0c80*/  IMAD.MOV.U32 R4, RZ, RZ, 0x20 ;  /* 0x00000020ff047424 */ /* 0x000fe400078e00ff */
[----:B------:R-:W-:Y:S01]  /*0c90*/  IMAD.U32 R2, RZ, RZ, UR4 ;  /* 0x00000004ff027e24 */ /* 0x000fe2000f8e00ff */
[----:B------:R-:W-:Y:S01]  /*0ca0*/  USHF.R.S32.HI UR4, URZ, 0x1f, UR59 ;  /* 0x0000001f3f047899 */ /* 0x000fe2000801143b */
[----:B------:R-:W-:Y:S01]  /*0cb0*/  IMAD.MOV.U32 R0, RZ, RZ, 0x40 ;  /* 0x00000040ff007424 */ /* 0x000fe200078e00ff */
[----:B------:R-:W-:-:S02]  /*0cc0*/  SEL R163, R4, 0xffffffe0, !P4 ;  /* 0xffffffe004a37807 */ /* 0x000fc40006000000 */
[----:B------:R1:W-:Y:S01]  /*0cd0*/  STL [R1+0xc], R2 ;  /* 0x00000c0201007387 */ /* 0x0003e20000100800 */
[----:B------:R-:W-:Y:S01]  /*0ce0*/  SEL R4, R4, 0xffffffe0, !P1 ;  /* 0xffffffe004047807 */ /* 0x000fe20004800000 */
[----:B------:R-:W-:Y:S01]  /*0cf0*/  IMAD.U32 R3, RZ, RZ, UR4 ;  /* 0x00000004ff037e24 */ /* 0x000fe2000f8e00ff */
[----:B------:R-:W-:Y:S01]  /*0d00*/  SEL R0, R0, 0xffffffc0, !P3 ;  /* 0xffffffc000007807 */ /* 0x000fe20005800000 */
[----:B------:R-:W-:Y:S01]  /*0d10*/  IMAD.IADD R164, R161, 0x1, R163 ;  /* 0x00000001a1a47824 */ /* 0x000fe200078e02a3 */
[----:B------:R-:W-:Y:S01]  /*0d20*/  LEA R159, R159, 0xa000, 0x1 ;  /* 0x0000a0009f9f7811 */ /* 0x000fe200078e08ff */
[----:B------:R-:W-:Y:S02]  /*0d30*/  IMAD.IADD R196, R197, 0x1, R4 ;  /* 0x00000001c5c47824 */ /* 0x000fe400078e0204 */
[----:B------:R-:W-:Y:S02]  /*0d40*/  IMAD.IADD R162, R161, 0x1, R0 ;  /* 0x00000001a1a27824 */ /* 0x000fe400078e0200 */
        /* <DEDUP_REMOVED lines=9> */
.L_x_1588:
        /* <DEDUP_REMOVED lines=53> */
.L_x_1518:
        /* <DEDUP_REMOVED lines=37> */
[----:B------:R-:W-:-:S03]  /*1380*/  USHF.R.S32.HI UR7, URZ, 0x1f, UR6 ;  /* 0x0000001f3f077899 */ /* 0x000fc60008011406 */
[----:B------:R-:W-:Y:S02]  /*1390*/  @UP0 UIADD3 UR10, UR32, UR38, URZ ;  /* 0x00000026200a0290 */ /* 0x000fe4000fffe03f */
[----:B------:R-:W-:Y:S02]  /*13a0*/  ULEA.HI UR12, UR7, UR6, URZ, 0x6 ;  /* 0x00000006070c7291 */ /* 0x000fe4000f8f303f */
[----:B------:R-:W-:-:S04]  /*13b0*/  UIADD3 UR6, UR13, 0x80, UR33 ;  /* 0x000000800d067890 */ /* 0x000fc8000fffe021 */
[----:B------:R-:W-:-:S04]  /*13c0*/  UIADD3 UR6, UR6, UR16, -UR5 ;  /* 0x0000001006067290 */ /* 0x000fc8000fffe805 */
        /* <DEDUP_REMOVED lines=25> */
.L_x_1520:
        /* <DEDUP_REMOVED lines=18> */
.L_x_1521:
        /* <DEDUP_REMOVED lines=9> */
[----:B------:R-:W-:Y:S01]  /*1710*/  @!UP3 UIMAD UR10, UR56, UR6, URZ ;  /* 0x00000006380ab2a4 */ /* 0x000fe2000f8e023f */
[----:B------:R-:W-:-:S03]  /*1720*/  IABS R6, c[0x0][0x1c8] ;  /* 0x0000720000067a13 */ /* 0x000fc60000000000 */
[----:B------:R-:W-:Y:S02]  /*1730*/  @!UP3 UIMAD UR10, UR47, UR7, UR10 ;  /* 0x000000072f0ab2a4 */ /* 0x000fe4000f8e020a */
[----:B------:R-:W-:Y:S02]  /*1740*/  @!UP3 UIMAD.WIDE.U32 UR6, UR47, UR6, URZ ;  /* 0x000000062f06b2a5 */ /* 0x000fe4000f8e003f */
[----:B------:R-:W-:Y:S02]  /*1750*/  ULDC UR15, c[0x0][0x224] ;  /* 0x00008900000f7ab9 */ /* 0x000fe40000000800 */
[----:B------:R-:W-:-:S03]  /*1760*/  UIMAD.WIDE.U32 UR16, UR47, UR15, URZ ;  /* 0x0000000f2f1072a5 */ /* 0x000fc6000f8e003f */
[----:B------:R-:W-:Y:S01]  /*1770*/  @!UP3 UMOV UR41, UR6 ;  /* 0x000000060029bc82 */ /* 0x000fe20008000000 */
[----:B--2---:R1:W2:Y:S02]  /*1780*/  R2UR UR14, R0 ;  /* 0x00000000000e73c2 */ /* 0x0042a400000e0000 */
[----:B-1----:R-:W5:Y:S06]  /*1790*/  LDL R0, [R1+0xc] ;  /* 0x00000c0001007983 */ /* 0x002f6c0000100800 */
[----:B---3--:R-:W1:Y:S08]  /*17a0*/  R2UR UR18, R5 ;  /* 0x00000000051273c2 */ /* 0x008e7000000e0000 */
[----:B----4-:R3:W4:Y:S01]  /*17b0*/  R2UR UR34, R4 ;  /* 0x00000000042273c2 */ /* 0x01072200000e0000 */
[----:B-1----:R-:W-:Y:S01]  /*17c0*/  UIMAD UR6, UR56, UR15, UR18 ;  /* 0x0000000f380672a4 */ /* 0x002fe2000f8e0212 */
[----:B---3--:R-:W1:Y:S03]  /*17d0*/  I2F.RP R4, R6 ;  /* 0x0000000600047306 */ /* 0x008e660000209400 */
[----:B------:R-:W-:-:S04]  /*17e0*/  UIADD3 UR6, UR17, UR6, URZ ;  /* 0x0000000611067290 */ /* 0x000fc8000fffe03f */
[----:B--2---:R-:W-:Y:S01]  /*17f0*/  UIMAD UR6, UR54, UR6, UR14 ;  /* 0x00000006360672a4 */ /* 0x004fe2000f8e020e */
[----:B------:R-:W2:Y:S01]  /*1800*/  S2UR UR14, SR_CTAID.X ;  /* 0x00000000000e79c3 */ /* 0x000ea20000002500 */
[----:B-1----:R-:W1:Y:S01]  /*1810*/  MUFU.RCP R4, R4 ;  /* 0x0000000400047308 */ /* 0x002e620000001000 */
[----:B------:R-:W-:Y:S02]  /*1820*/  @!UP3 UIADD3 UR44, UR7, UR10, URZ ;  /* 0x0000000a072cb290 */ /* 0x000fe4000fffe03f */
[----:B------:R-:W-:Y:S02]  /*1830*/  UIMAD UR10, UR55, UR4, URZ ;  /* 0x00000004370a72a4 */ /* 0x000fe4000f8e023f */
[----:B------:R-:W-:Y:S02]  /*1840*/  UIADD3 UR15, UR61, UR6, URZ ;  /* 0x000000063d0f7290 */ /* 0x000fe4000fffe03f */
[----:B------:R-:W-:-:S04]  /*1850*/  UIMAD.WIDE.U32 UR6, UR54, UR4, URZ ;  /* 0x00000004360672a5 */ /* 0x000fc8000f8e003f */
[----:B------:R-:W-:Y:S01]  /*1860*/  @UP3 UIADD3 UR15, UR7, UR10, URZ ;  /* 0x0000000a070f3290 */ /* 0x000fe2000fffe03f */
[----:B-1----:R-:W-:Y:S02]  /*1870*/  IADD3 R4, R4, 0xffffffe, RZ ;  /* 0x0ffffffe04047810 */ /* 0x002fe40007ffe0ff */
[----:B------:R-:W-:Y:S02]  /*1880*/  ULDC.64 UR10, c[0x0][0x3d8] ;  /* 0x0000f600000a7ab9 */ /* 0x000fe40000000a00 */
[----:B------:R1:W3:Y:S01]  /*1890*/  F2I.FTZ.U32.TRUNC.NTZ R5, R4 ;  /* 0x0000000400057305 */ /* 0x0002e2000021f000 */
        /* <DEDUP_REMOVED lines=8> */
[----:B-1----:R-:W-:Y:S01]  /*1920*/  IMAD.MOV.U32 R4, RZ, RZ, RZ ;  /* 0x000000ffff047224 */ /* 0x002fe200078e00ff */
[----:B------:R1:W2:Y:S02]  /*1930*/  R2UR UR35, R2 ;  /* 0x00000000022373c2 */ /* 0x0002a400000e0000 */
[----:B-1----:R-:W-:Y:S01]  /*1940*/  IABS R2, UR52 ;  /* 0x0000003400027c13 */ /* 0x002fe20008000000 */
[----:B------:R-:W-:-:S04]  /*1950*/  UIADD3 UR6, UP1, UR12, UR6, URZ ;  /* 0x000000060c067290 */ /* 0x000fc8000ff3e03f */
        /* <DEDUP_REMOVED lines=16> */
[----:B----4-:R-:W-:-:S09]  /*1a60*/  ISETP.LE.AND P0, PT, RZ, UR34, PT ;  /* 0x00000022ff007c0c */ /* 0x010fd2000bf03270 */
[----:B------:R-:W-:-:S05]  /*1a70*/  @P3 IADD3 R0, R0, 0x1, RZ ;  /* 0x0000000100003810 */ /* 0x000fca0007ffe0ff */
[----:B------:R-:W-:Y:S01]  /*1a80*/  IMAD.MOV.U32 R11, RZ, RZ, R0 ;  /* 0x000000ffff0b7224 */ /* 0x000fe200078e0000 */
[----:B------:R-:W-:-:S03]  /*1a90*/  ULDC UR34, c[0x0][0x234] ;  /* 0x00008d0000227ab9 */ /* 0x000fc60000000800 */
[----:B------:R-:W-:Y:S01]  /*1aa0*/  @!P0 IMAD.MOV R11, RZ, RZ, -R11 ;  /* 0x000000ffff0b8224 */ /* 0x000fe200078e0a0b */
[----:B------:R-:W-:Y:S01]  /*1ab0*/  PLOP3.LUT P0, PT, PT, PT, UP5, 0x80, 0x0 ;  /* 0x000000000000781c */ /* 0x000fe20003f0f058 */
[----:B------:R-:W-:Y:S02]  /*1ac0*/  @UP5 UIMAD UR10, UR52, UR34, UR7 ;  /* 0x00000022340a52a4 */ /* 0x000fe4000f8e0207 */
[----:B------:R-:W-:Y:S01]  /*1ad0*/  UIMAD.WIDE.U32 UR6, UR54, UR6, URZ ;  /* 0x00000006360672a5 */ /* 0x000fe2000f8e003f */
[----:B------:R-:W-:Y:S01]  /*1ae0*/  @!P2 LOP3.LUT R11, RZ, c[0x0][0x1c8], RZ, 0x33, !PT ;  /* 0x00007200ff0baa12 */ /* 0x000fe200078e33ff */
[----:B------:R-:W-:-:S03]  /*1af0*/  USHF.R.S32.HI UR34, URZ, 0x1f, UR33 ;  /* 0x0000001f3f227899 */ /* 0x000fc60008011421 */
[----:B-1----:R-:W-:Y:S02]  /*1b00*/  @!UP5 UMOV UR10, UR16 ;  /* 0x00000010000adc82 */ /* 0x002fe40008000000 */
[----:B------:R-:W-:Y:S02]  /*1b10*/  USEL UR16, UR14, URZ, UP6 ;  /* 0x0000003f0e107287 */ /* 0x000fe4000b000000 */
[----:B------:R-:W-:Y:S01]  /*1b20*/  UIADD3 UR14, UR7, UR11, URZ ;  /* 0x0000000b070e7290 */ /* 0x000fe2000fffe03f */
        /* <DEDUP_REMOVED lines=9> */
.L_x_1522:
[----:B------:R-:W2:Y:S02]  /*1bc0*/  LDL R0, [R1+0x18] ;  /* 0x0000180001007983 */ /* 0x000ea40000100800 */
[----:B--2---:R1:W2:Y:S01]  /*1bd0*/  R2UR UR11, R0 ;  /* 0x00000000000b73c2 */ /* 0x0042a200000e0000 */
[----:B------:R-:W-:-:S07]  /*1be0*/  DEPBAR.LE SB1, 0x0, {2} ;  /* 0x000090040000791a */ /* 0x000fce0000000000 */
.L_x_1523:
[----:B------:R-:W2:Y:S04]  /*1bf0*/  LDL R2, [R1+0x24] ;  /* 0x0000240001027983 */ /* 0x000ea80000100800 */
[----:B------:R-:W3:Y:S04]  /*1c00*/  LDL R0, [R1] ;  /* 0x0000000001007983 */ /* 0x000ee80000100800 */
[----:B------:R-:W4:Y:S01]  /*1c10*/  LDL R8, [R1+0x4] ;  /* 0x0000040001087983 */ /* 0x000f220000100800 */
[----:B------:R-:W-:-:S03]  /*1c20*/  USHF.R.S32.HI UR4, URZ, 0x1f, UR59 ;  /* 0x0000001f3f047899 */ /* 0x000fc6000801143b */
[----:B------:R-:W1:Y:S01]  /*1c30*/  S2R R15, SR_TID.X ;  /* 0x00000000000f7919 */ /* 0x000e620000002100 */
[----:B------:R-:W-:Y:S02]  /*1c40*/  SHF.R.S32.HI R14, RZ, 0x1f, R239 ;  /* 0x0000001fff0e7819 */ /* 0x000fe400000114ef */
[----:B------:R-:W-:Y:S02]  /*1c50*/  SHF.R.S32.HI R235, RZ, 0x1f, R234 ;  /* 0x0000001fffeb7819 */ /* 0x000fe400000114ea */
[----:B-1----:R-:W-:Y:S01]  /*1c60*/  SHF.R.S32.HI R16, RZ, 0x1f, R15 ;  /* 0x0000001fff107819 */ /* 0x002fe2000001140f */
[----:B------:R-:W-:Y:S02]  /*1c70*/  IMAD.U32 R10, RZ, RZ, UR9 ;  /* 0x00000009ff0a7e24 */ /* 0x000fe4000f8e00ff */
[----:B------:R-:W-:Y:S01]  /*1c80*/  IMAD.U32 R9, RZ, RZ, UR8 ;  /* 0x00000008ff097e24 */ /* 0x000fe2000f8e00ff */
[----:B------:R-:W-:Y:S01]  /*1c90*/  ULDC.64 UR8, c[0x0][0x200] ;  /* 0x0000800000087ab9 */ /* 0x000fe20000000a00 */
[----:B------:R-:W-:Y:S01]  /*1ca0*/  BSSY B1, `(.L_x_1519) ;  /* 0x00007ba000017945 */ /* 0x000fe20003800000 */
[----:B--2---:R-:W1:Y:S08]  /*1cb0*/  R2UR UR35, R2 ;  /* 0x00000000022373c2 */ /* 0x004e7000000e0000 */
[----:B---3--:R-:W2:Y:S01]  /*1cc0*/  R2UR UR36, R0 ;  /* 0x00000000002473c2 */ /* 0x008ea200000e0000 */
[----:B-1----:R-:W-:-:S02]  /*1cd0*/  UIADD3 UR6, UP4, UP3, UR6, UR59, UR35 ;  /* 0x0000003b06067290 */ /* 0x002fc4000fb9e023 */
[----:B------:R-:W-:Y:S02]  /*1ce0*/  USHF.R.S32.HI UR35, URZ, 0x1f, UR52 ;  /* 0x0000001f3f237899 */ /* 0x000fe40008011434 */
[----:B------:R-:W-:-:S03]  /*1cf0*/  UIADD3 UR45, UP2, UP1, UR17, UR6, UR18 ;  /* 0x00000006112d7290 */ /* 0x000fc6000f95e012 */
[----:B------:R-:W-:Y:S02]  /*1d00*/  ULDC.64 UR6, c[0x0][0x1a8] ;  /* 0x00006a0000067ab9 */ /* 0x000fe40000000a00 */
[----:B--2---:R-:W-:-:S04]  /*1d10*/  UIADD3.X UR4, UR14, UR4, UR36, UP4, UP3 ;  /* 0x000000040e047290 */ /* 0x004fc8000a7e6424 */
[----:B------:R-:W-:Y:S02]  /*1d20*/  UIADD3.X UR40, UR16, UR4, UR15, UP2, UP1 ;  /* 0x0000000410287290 */ /* 0x000fe400097e240f */
[----:B------:R-:W-:-:S04]  /*1d30*/  UIMAD UR4, UR35, UR6, URZ ;  /* 0x00000006230472a4 */ /* 0x000fc8000f8e023f */
[----:B------:R-:W-:-:S03]  /*1d40*/  UIMAD UR37, UR52, UR7, UR4 ;  /* 0x00000007342572a4 */ /* 0x000fc6000f8e0204 */
[----:B------:R-:W-:Y:S02]  /*1d50*/  ULDC.64 UR6, c[0x0][0x378] ;  /* 0x0000de0000067ab9 */ /* 0x000fe40000000a00 */
[----:B------:R-:W-:Y:S01]  /*1d60*/  UIMAD UR4, UR35, UR6, URZ ;  /* 0x00000006230472a4 */ /* 0x000fe2000f8e023f */
[----:B------:R-:W-:-:S03]  /*1d70*/  IADD3 R0, P0, R239, UR12, RZ ;  /* 0x0000000cef007c10 */ /* 0x000fc6000ff1e0ff */
[----:B------:R-:W-:-:S03]  /*1d80*/  UIMAD UR36, UR52, UR7, UR4 ;  /* 0x00000007342472a4 */ /* 0x000fc6000f8e0204 */
[----:B------:R-:W-:Y:S02]  /*1d90*/  ULDC.64 UR6, c[0x0][0x370] ;  /* 0x0000dc0000067ab9 */ /* 0x000fe40000000a00 */
[----:B------:R-:W-:Y:S01]  /*1da0*/  UIMAD UR4, UR43, UR6, URZ ;  /* 0x000000062b0472a4 */ /* 0x000fe2000f8e023f */
[----:B------:R-:W-:Y:S01]  /*1db0*/  IADD3.X R2, R14, UR43, RZ, P0, !PT ;  /* 0x0000002b0e027c10 */ /* 0x000fe200087fe4ff */
[----:B------:R-:W-:Y:S01]  /*1dc0*/  UIADD3 UR6, UR12, UR10, URZ ;  /* 0x0000000a0c067290 */ /* 0x000fe2000fffe03f */
[----:B----4-:R1:W2:Y:S01]  /*1dd0*/  R2UR UR10, R8 ;  /* 0x00000000080a73c2 */ /* 0x0102a200000e0000 */
[----:B------:R-:W-:Y:S01]  /*1de0*/  IMAD.WIDE.U32 R4, R0, c[0x0][0x190], R234 ;  /* 0x0000640000047a25 */ /* 0x000fe200078e00ea */
[----:B------:R-:W-:-:S03]  /*1df0*/  UIMAD UR35, UR12, UR7, UR4 ;  /* 0x000000070c2372a4 */ /* 0x000fc6000f8e0204 */
[----:B------:R-:W-:Y:S01]  /*1e00*/  IMAD R2, R2, c[0x0][0x190], RZ ;  /* 0x0000640002027a24 */ /* 0x000fe200078e02ff */
[----:B------:R-:W-:Y:S01]  /*1e10*/  UIADD3 UR4, -UR5, UR13, UR33 ;  /* 0x0000000d05047290 */ /* 0x000fe2000fffe121 */
[----:B------:R-:W-:Y:S01]  /*1e20*/  IADD3 R6, P0, R4, UR53, RZ ;  /* 0x0000003504067c10 */ /* 0x000fe2000ff1e0ff */
[----:B------:R-:W-:Y:S01]  /*1e30*/  ULDC UR18, c[0x0][0x2e8] ;  /* 0x0000ba0000127ab9 */ /* 0x000fe20000000800 */
[----:B------:R-:W-:Y:S01]  /*1e40*/  IMAD R0, R0, c[0x0][0x194], R2 ;  /* 0x0000650000007a24 */ /* 0x000fe200078e0202 */
[----:B------:R-:W-:Y:S01]  /*1e50*/  LEA.HI R2, R16, R15, RZ, 0x5 ;  /* 0x0000000f10027211 */ /* 0x000fe200078f28ff */
[----:B------:R-:W-:-:S03]  /*1e60*/  UIADD3 UR4, UR4, -UR18, URZ ;  /* 0x8000001204047290 */ /* 0x000fc6000fffe03f */
[----:B------:R-:W-:Y:S01]  /*1e70*/  IADD3.X R7, R5, UR51, R0, P0, !PT ;  /* 0x0000003305077c10 */ /* 0x000fe200087fe400 */
[----:B------:R-:W-:Y:S01]  /*1e80*/  USHF.R.S32.HI UR18, URZ, 0x1f, UR4 ;  /* 0x0000001f3f127899 */ /* 0x000fe20008011404 */
[----:B------:R-:W-:Y:S02]  /*1e90*/  LOP3.LUT R0, R2, 0xffffffe0, RZ, 0xc0, !PT ;  /* 0xffffffe002007812 */ /* 0x000fe400078ec0ff */
[----:B------:R-:W-:Y:S01]  /*1ea0*/  IADD3 R4, P0, R234, UR41, RZ ;  /* 0x00000029ea047c10 */ /* 0x000fe2000ff1e0ff */
[----:B------:R-:W-:Y:S01]  /*1eb0*/  ULEA.HI UR18, UR18, UR4, URZ, 0x6 ;  /* 0x0000000412127291 */ /* 0x000fe2000f8f303f */
[----:B------:R-:W-:Y:S01]  /*1ec0*/  SHF.R.S32.HI R2, RZ, 0x5, R2 ;  /* 0x00000005ff027819 */ /* 0x000fe20000011402 */
[----:B------:R-:W-:Y:S01]  /*1ed0*/  IMAD.IADD R0, R15, 0x1, -R0 ;  /* 0x000000010f007824 */ /* 0x000fe200078e0a00 */
[----:B------:R-:W-:Y:S01]  /*1ee0*/  IADD3.X R5, R235, UR44, RZ, P0, !PT ;  /* 0x0000002ceb057c10 */ /* 0x000fe200087fe4ff */
[----:B-1----:R-:W-:Y:S01]  /*1ef0*/  IMAD.U32 R8, RZ, RZ, UR12 ;  /* 0x0000000cff087e24 */ /* 0x002fe2000f8e00ff */
[----:B------:R-:W-:Y:S01]  /*1f00*/  USHF.R.S32.HI UR18, URZ, 0x6, UR18 ;  /* 0x000000063f127899 */ /* 0x000fe20008011412 */
[----:B--2---:R-:W-:-:S02]  /*1f10*/  IMAD R0, R2, UR10, R0 ;  /* 0x0000000a02007c24 */ /* 0x004fc4000f8e0200 */
[----:B------:R-:W-:Y:S01]  /*1f20*/  IMAD.WIDE.U32 R4, R8, c[0x0][0x370], R4 ;  /* 0x0000dc0008047a25 */ /* 0x000fe200078e0004 */
[----:B------:R-:W-:Y:S02]  /*1f30*/  UISETP.LT.AND UP1, UPT, URZ, UR18, UPT ;  /* 0x000000123f00728c */ /* 0x000fe4000bf21270 */
[C---:B------:R-:W-:Y:S01]  /*1f40*/  IADD3 R2, P0, R0.reuse, UR45, RZ ;  /* 0x0000002d00027c10 */ /* 0x040fe2000ff1e0ff */
[----:B------:R-:W-:Y:S01]  /*1f50*/  UMOV UR17, 0x4 ;  /* 0x0000000400117882 */ /* 0x000fe20000000000 */
[----:B------:R-:W-:Y:S01]  /*1f60*/  IADD3 R5, R5, UR35, RZ ;  /* 0x0000002305057c10 */ /* 0x000fe2000fffe0ff */
[----:B------:R-:W-:Y:S01]  /*1f70*/  USEL UR18, URZ, UR18, !UP1 ;  /* 0x000000123f127287 */ /* 0x000fe2000c800000 */
[----:B------:R-:W-:Y:S01]  /*1f80*/  LEA.HI.X.SX32 R193, R0, UR40, 0x1, P0 ;  /* 0x0000002800c17c11 */ /* 0x000fe200080f0eff */
[----:B------:R-:W-:Y:S01]  /*1f90*/  UIMAD.WIDE UR6, UR6, UR17, UR8 ;  /* 0x00000011060672a5 */ /* 0x000fe2000f8e0208 */
[----:B------:R-:W-:Y:S01]  /*1fa0*/  IMAD.U32 R0, RZ, RZ, UR52 ;  /* 0x00000034ff007e24 */ /* 0x000fe2000f8e00ff */
[----:B------:R-:W-:-:S03]  /*1fb0*/  UISETP.GT.AND UP1, UPT, UR46, UR18, UPT ;  /* 0x000000122e00728c */ /* 0x000fc6000bf24270 */
[C---:B------:R-:W-:Y:S02]  /*1fc0*/  IMAD.WIDE.U32 R4, R0.reuse, c[0x0][0x378], R4 ;  /* 0x0000de0000047a25 */ /* 0x040fe400078e0004 */
[----:B------:R-:W-:Y:S01]  /*1fd0*/  UMOV UR15, UR6 ;  /* 0x00000006000f7c82 */ /* 0x000fe20008000000 */
[----:B------:R-:W-:Y:S01]  /*1fe0*/  PLOP3.LUT P0, PT, PT, PT, UP1, 0x80, 0x0 ;  /* 0x000000000000781c */ /* 0x000fe20003f0f018 */
[----:B------:R-:W-:Y:S01]  /*1ff0*/  UIADD3 UR6, UR12, UR11, URZ ;  /* 0x0000000b0c067290 */ /* 0x000fe2000fffe03f */
[----:B------:R-:W-:Y:S01]  /*2000*/  IADD3 R5, R5, UR36, RZ ;  /* 0x0000002405057c10 */ /* 0x000fe2000fffe0ff */
[----:B------:R-:W-:Y:S01]  /*2010*/  IMAD.WIDE.U32 R6, R0, c[0x0][0x1a8], R6 ;  /* 0x00006a0000067a25 */ /* 0x000fe200078e0006 */
[----:B------:R-:W-:Y:S02]  /*2020*/  ULDC.64 UR8, c[0x0][0x3c8] ;  /* 0x0000f20000087ab9 */ /* 0x000fe40000000a00 */
[----:B------:R-:W-:Y:S01]  /*2030*/  UMOV UR14, UR7 ;  /* 0x00000007000e7c82 */ /* 0x000fe20008000000 */
[----:B------:R-:W-:Y:S01]  /*2040*/  IMAD R0, R14, c[0x0][0x370], RZ ;  /* 0x0000dc000e007a24 */ /* 0x000fe200078e02ff */
[----:B------:R-:W-:Y:S01]  /*2050*/  UIMAD.WIDE UR6, UR6, UR17, UR8 ;  /* 0x00000011060672a5 */ /* 0x000fe2000f8e0208 */
[----:B------:R-:W-:-:S04]  /*2060*/  IMAD.WIDE.U32 R4, R239, c[0x0][0x370], R4 ;  /* 0x0000dc00ef047a25 */ /* 0x000fc800078e0004 */
[----:B------:R-:W-:Y:S01]  /*2070*/  IMAD R0, R239, c[0x0][0x374], R0 ;  /* 0x0000dd00ef007a24 */ /* 0x000fe200078e0200 */
[----:B------:R-:W-:Y:S01]  /*2080*/  IADD3 R7, R7, UR37, RZ ;  /* 0x0000002507077c10 */ /* 0x000fe2000fffe0ff */
[----:B------:R-:W-:Y:S01]  /*2090*/  UMOV UR16, UR7 ;  /* 0x0000000700107c82 */ /* 0x000fe20008000000 */
[----:B------:R-:W-:Y:S01]  /*20a0*/  LEA R202, P4, R6, c[0x0][0x160], 0x1 ;  /* 0x0000580006ca7a11 */ /* 0x000fe200078808ff */
[----:B------:R-:W-:Y:S01]  /*20b0*/  IMAD.IADD R0, R5, 0x1, R0 ;  /* 0x0000000105007824 */ /* 0x000fe200078e0200 */
[----:B------:R-:W-:Y:S01]  /*20c0*/  LEA R194, P2, R2, c[0x0][0x350], 0x2 ;  /* 0x0000d40002c27a11 */ /* 0x000fe200078410ff */
[----:B------:R1:W2:Y:S01]  /*20d0*/  R2UR UR9, R10 ;  /* 0x000000000a0973c2 */ /* 0x0002a200000e0000 */
[----:B------:R-:W-:Y:S01]  /*20e0*/  LEA R200, P3, R4, c[0x0][0x330], 0x1 ;  /* 0x0000cc0004c87a11 */ /* 0x000fe200078608ff */
[----:B------:R-:W-:Y:S02]  /*20f0*/  UMOV UR17, UR6 ;  /* 0x0000000600117c82 */ /* 0x000fe40008000000 */
[----:B------:R-:W-:Y:S01]  /*2100*/  UIADD3 UR7, UR46, -0x1, URZ ;  /* 0xffffffff2e077890 */ /* 0x000fe2000fffe03f */
[----:B------:R-:W-:-:S03]  /*2110*/  LEA.HI.X R203, R6, c[0x0][0x164], R7, 0x1, P4 ;  /* 0x0000590006cb7a11 */ /* 0x000fc600020f0c07 */
[----:B------:R1:W3:Y:S01]  /*2120*/  R2UR UR8, R9 ;  /* 0x00000000090873c2 */ /* 0x0002e200000e0000 */
[----:B------:R-:W-:Y:S02]  /*2130*/  LEA.HI.X R201, R4, c[0x0][0x334], R0, 0x1, P3 ;  /* 0x0000cd0004c97a11 */ /* 0x000fe400018f0c00 */
[----:B------:R-:W-:Y:S01]  /*2140*/  LEA.HI.X R193, R2, c[0x0][0x354], R193, 0x2, P2 ;  /* 0x0000d50002c17a11 */ /* 0x000fe200010f14c1 */
        /* <DEDUP_REMOVED lines=19> */
.L_x_1525:
        /* <DEDUP_REMOVED lines=18> */
.L_x_1526:
        /* <DEDUP_REMOVED lines=29> */
.L_x_1528:
[----:B------:R-:W-:Y:S05]  /*2570*/  BSYNC B0 ;  /* 0x0000000000007941 */ /* 0x000fea0003800000 */
.L_x_1527:
        /* <DEDUP_REMOVED lines=15> */
.L_x_1530:
[----:B------:R-:W-:Y:S05]  /*2670*/  BSYNC B0 ;  /* 0x0000000000007941 */ /* 0x000fea0003800000 */
.L_x_1529:
        /* <DEDUP_REMOVED lines=15> */
.L_x_1532:
[----:B------:R-:W-:Y:S05]  /*2770*/  BSYNC B0 ;  /* 0x0000000000007941 */ /* 0x000fea0003800000 */
.L_x_1531:
        /* <DEDUP_REMOVED lines=14> */
.L_x_1534:
[----:B------:R-:W-:Y:S05]  /*2860*/  BSYNC B0 ;  /* 0x0000000000007941 */ /* 0x000fea0003800000 */
.L_x_1533:
[----:B------:R-:W-:Y:S01]  /*2870*/  ULDC.64 UR10, c[0x0][0x3a8] ;  /* 0x0000ea00000a7ab9 */ /* 0x000fe20000000a00 */
[----:B--2---:R-:W-:Y:S01]  /*2880*/  IMAD.U32 R4, RZ, RZ, UR33 ;  /* 0x00000021ff047e24 */ /* 0x004fe2000f8e00ff */
[----:B------:R-:W-:Y:S01]  /*2890*/  UIMAD UR5, UR34, UR10, URZ ;  /* 0x0000000a220572a4 */ /* 0x000fe2000f8e023f */
[----:B------:R-:W-:Y:S01]  /*28a0*/  BSSY B0, `(.L_x_1535) ;  /* 0x0000017000007945 */ /* 0x000fe20003800000 */
[----:B------:R-:W-:Y:S01]  /*28b0*/  USHF.R.S32.HI UR6, URZ, 0x1f, UR52 ;  /* 0x0000001f3f067899 */ /* 0x000fe20008011434 */
[----:B------:R-:W-:Y:S01]  /*28c0*/  IMAD.WIDE.U32 R4, R4, c[0x0][0x3a8], R234 ;  /* 0x0000ea0004047a25 */ /* 0x000fe200078e00ea */
[----:B------:R-:W-:-:S04]  /*28d0*/  UIMAD UR5, UR33, UR11, UR5 ;  /* 0x0000000b210572a4 */ /* 0x000fc8000f8e0205 */
[----:B------:R-:W-:Y:S02]  /*28e0*/  IADD3 R4, P4, R4, UR4, RZ ;  /* 0x0000000404047c10 */ /* 0x000fe4000ff9e0ff */
[----:B------:R-:W-:Y:S01]  /*28f0*/  MOV R0, UR5 ;  /* 0x0000000500007c02 */ /* 0x000fe20008000f00 */
[----:B------:R-:W-:Y:S02]  /*2900*/  ULDC.64 UR4, c[0x0][0x3c0] ;  /* 0x0000f00000047ab9 */ /* 0x000fe40000000a00 */
[----:B------:R-:W-:Y:S01]  /*2910*/  UIMAD UR4, UR6, UR4, URZ ;  /* 0x00000004060472a4 */ /* 0x000fe2000f8e023f */
[----:B------:R-:W-:Y:S01]  /*2920*/  IADD3.X R5, R5, UR7, R0, P4, !PT ;  /* 0x0000000705057c10 */ /* 0x000fe2000a7fe400 */
[----:B------:R-:W-:Y:S02]  /*2930*/  IMAD.U32 R0, RZ, RZ, UR52 ;  /* 0x00000034ff007e24 */ /* 0x000fe4000f8e00ff */
[----:B------:R-:W-:Y:S02]  /*2940*/  UIMAD UR4, UR52, UR5, UR4 ;  /* 0x00000005340472a4 */ /* 0x000fe4000f8e0204 */
        /* <DEDUP_REMOVED lines=12> */
.L_x_1536:
[----:B------:R-:W-:Y:S05]  /*2a10*/  BSYNC B0 ;  /* 0x0000000000007941 */ /* 0x000fea0003800000 */
.L_x_1535:
        /* <DEDUP_REMOVED lines=13> */
.L_x_1538:
[----:B------:R-:W-:Y:S05]  /*2af0*/  BSYNC B0 ;  /* 0x0000000000007941 */ /* 0x000fea0003800000 */
.L_x_1537:
        /* <DEDUP_REMOVED lines=13> */
.L_x_1540:
[----:B------:R-:W-:Y:S05]  /*2bd0*/  BSYNC B0 ;  /* 0x0000000000007941 */ /* 0x000fea0003800000 */
.L_x_1539:
        /* <DEDUP_REMOVED lines=12> */
.L_x_1524:
        /* <DEDUP_REMOVED lines=39> */
.L_x_1543:
[----:B------:R-:W-:Y:S05]  /*2f10*/  BSYNC B0 ;  /* 0x0000000000007941 */ /* 0x000fea0003800000 */
.L_x_1542:
        /* <DEDUP_REMOVED lines=22> */
.L_x_1545:
[----:B------:R-:W-:Y:S05]  /*3080*/  BSYNC B0 ;  /* 0x0000000000007941 */ /* 0x000fea0003800000 */
.L_x_1544:
        /* <DEDUP_REMOVED lines=22> */
.L_x_1547:
[----:B------:R-:W-:Y:S05]  /*31f0*/  BSYNC B0 ;  /* 0x0000000000007941 */ /* 0x000fea0003800000 */
.L_x_1546:
        /* <DEDUP_REMOVED lines=21> */
.L_x_1549:
[----:B------:R-:W-:Y:S05]  /*3350*/  BSYNC B0 ;  /* 0x0000000000007941 */ /* 0x000fea0003800000 */
.L_x_1548:
        /* <DEDUP_REMOVED lines=13> */
.L_x_1551:
[----:B------:R-:W-:Y:S05]  /*3430*/  BSYNC B0 ;  /* 0x0000000000007941 */ /* 0x000fea0003800000 */
.L_x_1550:
        /* <DEDUP_REMOVED lines=15> */
.L_x_1553:
[----:B------:R-:W-:Y:S05]  /*3530*/  BSYNC B0 ;  /* 0x0000000000007941 */ /* 0x000fea0003800000 */
.L_x_1552:
        /* <DEDUP_REMOVED lines=20> */
.L_x_1555:
[----:B------:R-:W-:Y:S05]  /*3680*/  BSYNC B0 ;  /* 0x0000000000007941 */ /* 0x000fea0003800000 */
.L_x_1554:
        /* <DEDUP_REMOVED lines=20> */
.L_x_1557:
[----:B------:R-:W-:Y:S05]  /*37d0*/  BSYNC B0 ;  /* 0x0000000000007941 */ /* 0x000fea0003800000 */
.L_x_1556:
[----:B------:R-:W-:Y:S01]  /*37e0*/  ULDC.64 UR10, c[0x0][0x198] ;  /* 0x00006600000a7ab9 */ /* 0x000fe20000000a00 */
[----:B---3--:R-:W-:Y:S01]  /*37f0*/  IMAD.U32 R4, RZ, RZ, UR33 ;  /* 0x00000021ff047e24 */ /* 0x008fe2000f8e00ff */
[----:B------:R-:W-:Y:S01]  /*3800*/  UIMAD UR6, UR34, UR10, URZ ;  /* 0x0000000a220672a4 */ /* 0x000fe2000f8e023f */
[----:B------:R-:W-:Y:S01]  /*3810*/  SHF.R.S32.HI R13, RZ, 0x1f, R241 ;  /* 0x0000001fff0d7819 */ /* 0x000fe200000114f1 */
[----:B------:R-:W-:Y:S01]  /*3820*/  IMAD.MOV.U32 R238, RZ, RZ, 0x7f800000 ;  /* 0x7f800000ffee7424 */ /* 0x000fe200078e00ff */
[C---:B------:R-:W-:Y:S01]  /*3830*/  ISETP.GE.AND P2, PT, R241.reuse, UR4, PT ;  /* 0x00000004f1007c0c */ /* 0x040fe2000bf46270 */
[----:B------:R-:W-:Y:S01]  /*3840*/  UIMAD UR6, UR33, UR11, UR6 ;  /* 0x0000000b210672a4 */ /* 0x000fe2000f8e0206 */
[----:B------:R-:W-:Y:S01]  /*3850*/  IMAD.WIDE.U32 R4, R4, c[0x0][0x198], R234 ;  /* 0x0000660004047a25 */ /* 0x000fe200078e00ea */
[----:B------:R-:W-:-:S04]  /*3860*/  SHF.L.U64.HI R8, R241, 0x2, R13 ;  /* 0x00000002f1087819 */ /* 0x000fc8000001020d */
        /* <DEDUP_REMOVED lines=44> */
.L_x_1559:
[----:B-1----:R-:W-:Y:S05]  /*3b30*/  BSYNC B0 ;  /* 0x0000000000007941 */ /* 0x002fea0003800000 */
.L_x_1558:
        /* <DEDUP_REMOVED lines=20> */
.L_x_1561:
[----:B------:R-:W-:Y:S05]  /*3c80*/  BSYNC B0 ;  /* 0x0000000000007941 */ /* 0x000fea0003800000 */
.L_x_1560:
        /* <DEDUP_REMOVED lines=20> */
.L_x_1563:
[----:B------:R-:W-:Y:S05]  /*3dd0*/  BSYNC B0 ;  /* 0x0000000000007941 */ /* 0x000fea0003800000 */
.L_x_1562:
        /* <DEDUP_REMOVED lines=19> */
.L_x_1565:
[----:B------:R-:W-:Y:S05]  /*3f10*/  BSYNC B0 ;  /* 0x0000000000007941 */ /* 0x000fea0003800000 */
.L_x_1564:
[----:B------:R-:W0:Y:S01]  /*3f20*/  LDGDEPBAR ;  /* 0x00000000000079af */ /* 0x000e220000000000 */
[----:B------:R-:W-:Y:S02]  /*3f30*/  ULDC.64 UR34, c[0x0][0x318] ;  /* 0x0000c60000227ab9 */ /* 0x000fe40000000a00 */
[----:B------:R-:W-:Y:S02]  /*3f40*/  UISETP.NE.U32.AND UP2, UPT, URZ, UR34, UPT ;  /* 0x000000223f00728c */ /* 0x000fe4000bf45070 */
[----:B------:R-:W-:Y:S02]  /*3f50*/  USHF.R.S32.HI UR6, URZ, 0x1f, UR52 ;  /* 0x0000001f3f067899 */ /* 0x000fe40008011434 */
[----:B------:R-:W-:Y:S02]  /*3f60*/  UISETP.NE.AND.EX UP2, UPT, URZ, UR35, UPT, UP2 ;  /* 0x000000233f00728c */ /* 0x000fe4000bf45320 */
[----:B------:R-:W-:-:S04]  /*3f70*/  ULDC.64 UR36, c[0x0][0x320] ;  /* 0x0000c80000247ab9 */ /* 0x000fc80000000a00 */
[----:B------:R-:W-:-:S05]  /*3f80*/  PLOP3.LUT P0, PT, PT, PT, UP2, 0x80, 0x0 ;  /* 0x000000000000781c */ /* 0x000fca0003f0f028 */
[----:B------:R-:W-:Y:S02]  /*3f90*/  @UP2 UIMAD UR4, UR56, UR36, URZ ;  /* 0x00000024380422a4 */ /* 0x000fe4000f8e023f */
[----:B------:R-:W-:Y:S02]  /*3fa0*/  @UP2 UMOV UR10, UR52 ;  /* 0x00000034000a2c82 */ /* 0x000fe40008000000 */
[----:B------:R-:W-:Y:S01]  /*3fb0*/  @UP2 UMOV UR11, UR6 ;  /* 0x00000006000b2c82 */ /* 0x000fe20008000000 */
[----:B------:R-:W-:-:S04]  /*3fc0*/  DEPBAR.LE SB0, 0x1 ;  /* 0x000080400000791a */ /* 0x000fc80000000000 */
[----:B------:R-:W-:Y:S01]  /*3fd0*/  BAR.SYNC.DEFER_BLOCKING 0x0 ;  /* 0x0000000000007b1d */ /* 0x000fe20000010000 */
[----:B------:R-:W-:Y:S02]  /*3fe0*/  @UP2 UIMAD.WIDE.U32 UR10, UR47, UR36, UR10 ;  /* 0x000000242f0a22a5 */ /* 0x000fe4000f8e000a */
[----:B------:R-:W-:Y:S02]  /*3ff0*/  @UP2 UIMAD UR37, UR47, UR37, UR4 ;  /* 0x000000252f2522a4 */ /* 0x000fe4000f8e0204 */
[----:B------:R-:W-:Y:S02]  /*4000*/  @UP2 ULEA UR34, UP1, UR10, UR34, 0x2 ;  /* 0x000000220a222291 */ /* 0x000fe4000f82103f */
[----:B------:R-:W-:-:S04]  /*4010*/  @UP2 UIADD3 UR37, UR11, UR37, URZ ;  /* 0x000000250b252290 */ /* 0x000fc8000fffe03f */
[----:B------:R-:W-:Y:S01]  /*4020*/  @UP2 ULEA.HI.X UR35, UR10, UR35, UR37, 0x2, UP1 ;  /* 0x000000230a232291 */ /* 0x000fe200088f1425 */
[----:B---3--:R-:W-:-:S05]  /*4030*/  IMAD.U32 R4, RZ, RZ, UR34 ;  /* 0x00000022ff047e24 */ /* 0x008fca000f8e00ff */
[----:B------:R-:W-:-:S05]  /*4040*/  IMAD.U32 R5, RZ, RZ, UR35 ;  /* 0x00000023ff057e24 */ /* 0x000fca000f8e00ff */
[----:B------:R-:W3:Y:S01]  /*4050*/  @P0 LDG.E R4, [R4.64] ;  /* 0x0000000804040981 */ /* 0x000ee2000c1e1900 */
[----:B-12-4-:R-:W3:Y:S01]  /*4060*/  @P0 MUFU.RCP R0, c[0x0][0x238] ;  /* 0x00008e0000000b08 */ /* 0x016ee20000001000 */
[----:B------:R-:W-:Y:S01]  /*4070*/  IMAD.U32 R172, RZ, RZ, UR50 ;  /* 0x00000032ffac7e24 */ /* 0x000fe2000f8e00ff */
[----:B------:R-:W-:Y:S01]  /*4080*/  PLOP3.LUT P3, PT, PT, PT, UP0, 0x40, 0x0 ;  /* 0x000000000000781c */ /* 0x000fe20003f6e808 */
[----:B------:R1:W2:Y:S01]  /*4090*/  LDSM.16.M88.4 R124, [R161+0xa000] ;  /* 0x00a00000a17c783b */ /* 0x0002a20000000200 */
[----:B------:R-:W-:Y:S01]  /*40a0*/  IMAD.MOV.U32 R165, RZ, RZ, 0x20 ;  /* 0x00000020ffa57424 */ /* 0x000fe200078e00ff */
[----:B------:R-:W-:Y:S01]  /*40b0*/  PLOP3.LUT P2, PT, PT, PT, UP0, 0x40, 0x0 ;  /* 0x000000000000781c */ /* 0x000fe20003f4e808 */
[----:B------:R-:W-:Y:S01]  /*40c0*/  IMAD.MOV.U32 R156, RZ, RZ, 0x40 ;  /* 0x00000040ff9c7424 */ /* 0x000fe200078e00ff */
[----:B------:R1:W4:Y:S01]  /*40d0*/  LDSM.16.M88.4 R128, [R161+0xa800] ;  /* 0x00a80000a180783b */ /* 0x0003220000000200 */
[----:B------:R-:W-:Y:S01]  /*40e0*/  IADD3 R158, R166, 0x1000, RZ ;  /* 0x00001000a69e7810 */ /* 0x000fe20007ffe0ff */
[----:B------:R-:W-:Y:S01]  /*40f0*/  UIADD3 UR34, UR33, UR13, URZ ;  /* 0x0000000d21227290 */ /* 0x000fe2000fffe03f */
[----:B------:R-:W-:Y:S01]  /*4100*/  IMAD.MOV.U32 R231, RZ, RZ, R183 ;  /* 0x000000ffffe77224 */ /* 0x000fe200078e00b7 */
[----:B------:R1:W1:Y:S01]  /*4110*/  LDSM.16.M88.4 R132, [R164+0xa000] ;  /* 0x00a00000a484783b */ /* 0x0002620000000200 */
[----:B------:R-:W-:Y:S01]  /*4120*/  SEL R158, R158, R166, P2 ;  /* 0x000000a69e9e7207 */ /* 0x000fe20001000000 */
[----:B------:R-:W-:Y:S01]  /*4130*/  UIADD3 UR35, -UR5, 0x80, UR34 ;  /* 0x0000008005237890 */ /* 0x000fe2000fffe122 */
[----:B------:R-:W-:Y:S01]  /*4140*/  IMAD R240, RZ, RZ, -UR59 ;  /* 0x8000003bfff07e24 */ /* 0x000fe2000f8e02ff */
        /* <DEDUP_REMOVED lines=38> */
[C---:B------:R-:W-:Y:S01]  /*43b0*/  SHF.L.U64.HI R242, R241.reuse, 0x2, R13 ;  /* 0x00000002f1f27819 */ /* 0x040fe2000001020d */
[----:B------:R-:W-:Y:S01]  /*43c0*/  IMAD.SHL.U32 R243, R241, 0x4, RZ ;  /* 0x00000004f1f37824 */ /* 0x000fe200078e00ff */
[----:B------:R-:W-:-:S02]  /*43d0*/  ULDC UR12, c[0x0][0x2e8] ;  /* 0x0000ba00000c7ab9 */ /* 0x000fc40000000800 */
[----:B------:R-:W-:Y:S02]  /*43e0*/  UMOV UR4, URZ ;  /* 0x0000003f00047c82 */ /* 0x000fe40008000000 */
[----:B------:R-:W-:Y:S02]  /*43f0*/  UIADD3 UR35, UR35, -UR12, URZ ;  /* 0x8000000c23237290 */ /* 0x000fe4000fffe03f */
[----:B------:R-:W-:Y:S02]  /*4400*/  UIADD3 UR36, UR33, 0x80, URZ ;  /* 0x0000008021247890 */ /* 0x000fe4000fffe03f */
[----:B------:R-:W-:Y:S01]  /*4410*/  ULDC UR11, c[0x0][0x2e4] ;  /* 0x0000b900000b7ab9 */ /* 0x000fe20000000800 */
[----:B---3--:R-:W-:Y:S01]  /*4420*/  @P0 FMUL.FTZ R4, R4, R0 ;  /* 0x0000000004040220 */ /* 0x008fe20000410000 */
[----:B------:R-:W-:-:S03]  /*4430*/  LEA.HI R0, R16, R15, RZ, 0x4 ;  /* 0x0000000f10007211 */ /* 0x000fc600078f20ff */
[----:B------:R3:W1:Y:S01]  /*4440*/  @P0 R2UR UR6, R4 ;  /* 0x00000000040603c2 */ /* 0x00066200000e0000 */
[----:B------:R-:W-:-:S05]  /*4450*/  LOP3.LUT R0, R0, 0xfffffff0, RZ, 0xc0, !PT ;  /* 0xfffffff000007812 */ /* 0x000fca00078ec0ff */
[----:B------:R-:W-:-:S05]  /*4460*/  IMAD.IADD R0, R15, 0x1, -R0 ;  /* 0x000000010f007824 */ /* 0x000fca00078e0a00 */
[----:B------:R-:W-:-:S04]  /*4470*/  SHF.R.S32.HI R2, RZ, 0x1f, R0 ;  /* 0x0000001fff027819 */ /* 0x000fc80000011400 */
[----:B------:R-:W-:-:S04]  /*4480*/  LEA.HI R2, R2, R0, RZ, 0x3 ;  /* 0x0000000002027211 */ /* 0x000fc800078f18ff */
[----:B------:R-:W-:Y:S02]  /*4490*/  LOP3.LUT R2, R2, 0xfffffff8, RZ, 0xc0, !PT ;  /* 0xfffffff802027812 */ /* 0x000fe400078ec0ff */
[----:B---3--:R-:W-:Y:S01]  /*44a0*/  LEA.HI R4, R16, R15, RZ, 0x6 ;  /* 0x0000000f10047211 */ /* 0x008fe200078f30ff */
[----:B------:R-:W-:Y:S01]  /*44b0*/  IMAD.SHL.U32 R15, R15, 0x2, RZ ;  /* 0x000000020f0f7824 */ /* 0x000fe200078e00ff */
[----:B-1----:R-:W-:Y:S01]  /*44c0*/  @UP2 UMOV UR4, UR6 ;  /* 0x0000000600042c82 */ /* 0x002fe20008000000 */
[----:B------:R-:W-:Y:S01]  /*44d0*/  IMAD.IADD R0, R0, 0x1, -R2 ;  /* 0x0000000100007824 */ /* 0x000fe200078e0a02 */
[----:B------:R-:W-:-:S04]  /*44e0*/  SHF.R.S32.HI R4, RZ, 0x6, R4 ;  /* 0x00000006ff047819 */ /* 0x000fc80000011404 */
[----:B------:R-:W-:Y:S01]  /*44f0*/  LOP3.LUT P0, RZ, R0, 0x2, RZ, 0xc0, !PT ;  /* 0x0000000200ff7812 */ /* 0x000fe2000780c0ff */
[----:B------:R-:W-:Y:S01]  /*4500*/  IMAD.SHL.U32 R4, R4, 0x20, RZ ;  /* 0x0000002004047824 */ /* 0x000fe200078e00ff */
[----:B------:R-:W-:Y:S02]  /*4510*/  LOP3.LUT P1, RZ, R0, 0x4, RZ, 0xc0, !PT ;  /* 0x0000000400ff7812 */ /* 0x000fe4000782c0ff */
[----:B------:R-:W-:Y:S02]  /*4520*/  IADD3 R0, R167, 0x1000, RZ ;  /* 0x00001000a7007810 */ /* 0x000fe40007ffe0ff */
[----:B------:R-:W-:Y:S02]  /*4530*/  LOP3.LUT R4, R4, 0x6, R15, 0xf8, !PT ;  /* 0x0000000604047812 */ /* 0x000fe400078ef80f */
[----:B------:R-:W-:Y:S02]  /*4540*/  SEL R0, R0, R167, P3 ;  /* 0x000000a700007207 */ /* 0x000fe40001800000 */
[----:B------:R-:W-:Y:S01]  /*4550*/  SEL R165, R165, 0xffffffe0, !P0 ;  /* 0xffffffe0a5a57807 */ /* 0x000fe20004000000 */
[----:B------:R-:W-:Y:S01]  /*4560*/  IMAD R172, R172, 0x80, R4 ;  /* 0x00000080acac7824 */ /* 0x000fe200078e0204 */
[----:B------:R-:W-:Y:S01]  /*4570*/  SEL R156, R156, 0xffffffc0, !P1 ;  /* 0xffffffc09c9c7807 */ /* 0x000fe20004800000 */
[----:B------:R-:W-:-:S02]  /*4580*/  IMAD.SHL.U32 R157, R0, 0x2, RZ ;  /* 0x00000002009d7824 */ /* 0x000fc400078e00ff */
[----:B------:R-:W-:Y:S01]  /*4590*/  IMAD.IADD R160, R159, 0x1, R165 ;  /* 0x000000019fa07824 */ /* 0x000fe200078e02a5 */
[----:B------:R-:W-:-:S04]  /*45a0*/  IADD3 R2, R241, -UR13, -R172 ;  /* 0x8000000df1027c10 */ /* 0x000fc8000fffe8ac */
[----:B--2-4-:R-:W-:Y:S02]  /*45b0*/  IADD3 R244, R2, UR5, RZ ;  /* 0x0000000502f47c10 */ /* 0x014fe4000fffe0ff */
.L_x_1570:
[----:B------:R-:W0:Y:S01]  /*45c0*/  LDGDEPBAR ;  /* 0x00000000000079af */ /* 0x000e220000000000 */
[----:B------:R-:W-:Y:S01]  /*45d0*/  IADD3 R0, R158, R165, RZ ;  /* 0x000000a59e007210 */ /* 0x000fe20007ffe0ff */
[----:B------:R-:W-:Y:S02]  /*45e0*/  USHF.L.U32 UR6, UR7, 0x6, URZ ;  /* 0x0000000607067899 */ /* 0x000fe4000800063f */
[----:B------:R-:W-:Y:S02]  /*45f0*/  ULDC UR10, c[0x0][0x2e4] ;  /* 0x0000b900000a7ab9 */ /* 0x000fe40000000800 */
[----:B------:R-:W-:Y:S02]  /*4600*/  UISETP.GE.AND UP0, UPT, UR6, UR35, UPT ;  /* 0x000000230600728c */ /* 0x000fe4000bf06270 */
[----:B------:R-:W-:Y:S04]  /*4610*/  IADD3 R2, R244, UR6, RZ ;  /* 0x00000006f4027c10 */ /* 0x000fe8000fffe0ff */
[C---:B------:R-:W-:Y:S02]  /*4620*/  IADD3 R168, R2.reuse, 0x7, RZ ;  /* 0x0000000702a87810 */ /* 0x040fe40007ffe0ff */
[C---:B------:R-:W-:Y:S02]  /*4630*/  IADD3 R170, R2.reuse, 0x28, RZ ;  /* 0x0000002802aa7810 */ /* 0x040fe40007ffe0ff */
[C---:B------:R-:W-:Y:S01]  /*4640*/  IADD3 R169, R2.reuse, 0x27, RZ ;  /* 0x0000002702a97810 */ /* 0x040fe20007ffe0ff */
[----:B------:R-:W-:Y:S04]  /*4650*/  DEPBAR.LE SB0, 0x0 ;  /* 0x000080000000791a */ /* 0x000fe80000000000 */
[----:B------:R-:W-:Y:S08]  /*4660*/  BAR.SYNC.DEFER_BLOCKING 0x0 ;  /* 0x0000000000007b1d */ /* 0x000ff00000010000 */
[----:B------:R-:W-:Y:S08]  /*4670*/  LDSM.16.M88.4 R32, [R158] ;  /* 0x000000009e20783b */ /* 0x000ff00000000200 */
[----:B------:R-:W1:Y:S08]  /*4680*/  LDSM.16.M88.4 R16, [R161+0x6000] ;  /* 0x00600000a110783b */ /* 0x000e700000000200 */
[----:B------:R-:W2:Y:S08]  /*4690*/  LDSM.16.M88.4 R28, [R158+0x1000] ;  /* 0x001000009e1c783b */ /* 0x000eb00000000200 */
[----:B------:R-:W3:Y:S08]  /*46a0*/  LDSM.16.M88.4 R100, [R161+0x6800] ;  /* 0x00680000a164783b */ /* 0x000ef00000000200 */
[----:B------:R-:W-:Y:S08]  /*46b0*/  LDSM.16.M88.4 R104, [R0] ;  /* 0x000000000068783b */ /* 0x000ff00000000200 */
[----:B------:R-:W4:Y:S08]  /*46c0*/  LDSM.16.M88.4 R108, [R164+0x6000] ;  /* 0x00600000a46c783b */ /* 0x000f300000000200 */
        /* <DEDUP_REMOVED lines=8> */
[C---:B------:R-:W-:Y:S07]  /*4750*/  HMMA.16816.F32.BF16 R24, R28.reuse, R100, RZ ;  /* 0x000000641c18723c */ /* 0x040fee00000418ff */
[C---:B------:R-:W-:Y:S01]  /*4760*/  IADD3 R101, R2.reuse, -0x1, RZ ;  /* 0xffffffff02657810 */ /* 0x040fe20007ffe0ff */
[-C--:B------:R-:W-:Y:S01]  /*4770*/  HMMA.16816.F32.BF16 R28, R28, R102.reuse, RZ ;  /* 0x000000661c1c723c */ /* 0x080fe200000418ff */
[----:B------:R-:W-:Y:S02]  /*4780*/  IABS R100, R2 ;  /* 0x0000000200647213 */ /* 0x000fe40000000000 */
[----:B------:R-:W-:Y:S05]  /*4790*/  ISETP.GE.AND P0, PT, R101, RZ, PT ;  /* 0x000000ff6500720c */ /* 0x000fea0003f06270 */
[----:B------:R-:W-:Y:S07]  /*47a0*/  HMMA.16816.F32.BF16 R32, R32, R102, RZ ;  /* 0x000000662020723c */ /* 0x000fee00000418ff */
[----:B------:R-:W-:Y:S01]  /*47b0*/  MOV R102, R100 ;  /* 0x0000006400667202 */ /* 0x000fe20000000f00 */
[-C--:B----4-:R-:W-:Y:S03]  /*47c0*/  HMMA.16816.F32.BF16 R4, R104, R108.reuse, R4 ;  /* 0x0000006c6804723c */ /* 0x090fe60000041804 */
[----:B------:R-:W-:Y:S02]  /*47d0*/  I2F R199, R102 ;  /* 0x0000006600c77306 */ /* 0x000fe40000201400 */
[C---:B------:R-:W-:Y:S02]  /*47e0*/  @!P0 IADD3 R101, -R2.reuse, 0x1, RZ ;  /* 0x0000000102658810 */ /* 0x040fe40007ffe1ff */
[----:B------:R-:W-:Y:S01]  /*47f0*/  IADD3 R100, R2, 0x8, RZ ;  /* 0x0000000802647810 */ /* 0x000fe20007ffe0ff */
[C---:B------:R-:W-:Y:S04]  /*4800*/  HMMA.16816.F32.BF16 R8, R112.reuse, R108, R8 ;  /* 0x0000006c7008723c */ /* 0x040fe80000041808 */
[----:B------:R-:W-:Y:S01]  /*4810*/  ISETP.GE.AND P2, PT, R100, RZ, PT ;  /* 0x000000ff6400720c */ /* 0x000fe20003f46270 */
[----:B------:R-:W-:Y:S01]  /*4820*/  I2F R180, R101 ;  /* 0x0000006500b47306 */ /* 0x000fe20000201400 */
[----:B------:R-:W-:Y:S02]  /*4830*/  ISETP.GE.AND P0, PT, R168, RZ, PT ;  /* 0x000000ffa800720c */ /* 0x000fe40003f06270 */
[-C--:B------:R-:W-:Y:S01]  /*4840*/  IADD3 R108, R158, R156.reuse, RZ ;  /* 0x0000009c9e6c7210 */ /* 0x080fe20007ffe0ff */
[-C--:B------:R-:W-:Y:S08]  /*4850*/  HMMA.16816.F32.BF16 R12, R112, R110.reuse, R12 ;  /* 0x0000006e700c723c */ /* 0x080ff0000004180c */
[----:B------:R-:W-:Y:S01]  /*4860*/  @!P2 IADD3 R100, -R2, -0x8, RZ ;  /* 0xfffffff80264a810 */ /* 0x000fe20007ffe1ff */
[C---:B------:R-:W-:Y:S03]  /*4870*/  HMMA.16816.F32.BF16 R16, R104.reuse, R110, R16 ;  /* 0x0000006e6810723c */ /* 0x040fe60000041810 */
[----:B------:R2:W-:Y:S01]  /*4880*/  I2F R182, R100 ;  /* 0x0000006400b67306 */ /* 0x0005e20000201400 */
[----:B------:R-:W-:Y:S02]  /*4890*/  ISETP.GE.AND P2, PT, R170, RZ, PT ;  /* 0x000000ffaa00720c */ /* 0x000fe40003f46270 */
[C---:B------:R-:W-:Y:S02]  /*48a0*/  @!P0 IADD3 R168, -R2.reuse, -0x7, RZ ;  /* 0xfffffff902a88810 */ /* 0x040fe40007ffe1ff */
[-C--:B-1----:R-:W-:Y:S03]  /*48b0*/  HMMA.16816.F32.BF16 R20, R104, R116.reuse, R20 ;  /* 0x000000746814723c */ /* 0x082fe60000041814 */
[----:B------:R-:W-:Y:S02]  /*48c0*/  ISETP.GE.AND P0, PT, R169, RZ, PT ;  /* 0x000000ffa900720c */ /* 0x000fe40003f06270 */
[----:B------:R1:W-:Y:S03]  /*48d0*/  I2F R181, R168 ;  /* 0x000000a800b57306 */ /* 0x0003e60000201400 */
[C---:B------:R-:W-:Y:S04]  /*48e0*/  HMMA.16816.F32.BF16 R24, R112.reuse, R116, R24 ;  /* 0x000000747018723c */ /* 0x040fe80000041818 */
[C---:B------:R-:W-:Y:S03]  /*48f0*/  @!P2 IADD3 R170, -R2.reuse, -0x28, RZ ;  /* 0xffffffd802aaa810 */ /* 0x040fe60007ffe1ff */
[C---:B------:R-:W-:Y:S01]  /*4900*/  IADD3 R116, R2.reuse, 0x1f, RZ ;  /* 0x0000001f02747810 */ /* 0x040fe20007ffe0ff */
[----:B------:R-:W-:Y:S01]  /*4910*/  I2F R192, R170 ;  /* 0x000000aa00c07306 */ /* 0x000fe20000201400 */
[----:B------:R-:W-:Y:S01]  /*4920*/  @!P0 IADD3 R169, -R2, -0x27, RZ ;  /* 0xffffffd902a98810 */ /* 0x000fe20007ffe1ff */
[-C--:B------:R-:W-:Y:S01]  /*4930*/  HMMA.16816.F32.BF16 R28, R112, R118.reuse, R28 ;  /* 0x00000076701c723c */ /* 0x080fe2000004181c */
[----:B--2---:R-:W2:Y:S02]  /*4940*/  LDSM.16.M88.4 R100, [R108] ;  /* 0x000000006c64783b */ /* 0x004ea40000000200 */
[----:B------:R-:W-:Y:S04]  /*4950*/  ISETP.GE.AND P0, PT, R116, RZ, PT ;  /* 0x000000ff7400720c */ /* 0x000fe80003f06270 */
[C---:B------:R-:W-:Y:S01]  /*4960*/  IADD3 R113, R2.reuse, 0x18, RZ ;  /* 0x0000001802717810 */ /* 0x040fe20007ffe0ff */
[----:B------:R-:W-:Y:S01]  /*4970*/  I2F R189, R169 ;  /* 0x000000a900bd7306 */ /* 0x000fe20000201400 */
[----:B------:R-:W3:Y:S01]  /*4980*/  LDSM.16.M88.4 R108, [R108+0x1000] ;  /* 0x001000006c6c783b */ /* 0x000ee20000000200 */
[----:B------:R-:W-:Y:S04]  /*4990*/  HMMA.16816.F32.BF16 R32, R104, R118, R32 ;  /* 0x000000766820723c */ /* 0x000fe80000041820 */
[C---:B-1----:R-:W-:Y:S02]  /*49a0*/  IADD3 R168, R2.reuse, 0x20, RZ ;  /* 0x0000002002a87810 */ /* 0x042fe40007ffe0ff */
[C---:B------:R-:W-:Y:S01]  /*49b0*/  @!P0 IADD3 R116, -R2.reuse, -0x1f, RZ ;  /* 0xffffffe102748810 */ /* 0x040fe20007ffe1ff */
[----:B------:R-:W1:Y:S01]  /*49c0*/  LDSM.16.M88.4 R104, [R162+0x6800] ;  /* 0x00680000a268783b */ /* 0x000e620000000200 */
[----:B------:R-:W-:Y:S02]  /*49d0*/  IADD3 R112, R2, 0x17, RZ ;  /* 0x0000001702707810 */ /* 0x000fe40007ffe0ff */
[----:B------:R4:W-:Y:S01]  /*49e0*/  I2F R177, R116 ;  /* 0x0000007400b17306 */ /* 0x0009e20000201400 */
[----:B------:R-:W-:Y:S02]  /*49f0*/  ISETP.GE.AND P2, PT, R168, RZ, PT ;  /* 0x000000ffa800720c */ /* 0x000fe40003f46270 */
[----:B------:R-:W-:Y:S11]  /*4a00*/  ISETP.GE.AND P0, PT, R112, RZ, PT ;  /* 0x000000ff7000720c */ /* 0x000ff60003f06270 */
[C---:B------:R-:W-:Y:S02]  /*4a10*/  @!P2 IADD3 R168, -R2.reuse, -0x20, RZ ;  /* 0xffffffe002a8a810 */ /* 0x040fe40007ffe1ff */
[C---:B------:R-:W-:Y:S02]  /*4a20*/  @!P0 IADD3 R112, -R2.reuse, -0x17, RZ ;  /* 0xffffffe902708810 */ /* 0x040fe40007ffe1ff */
[----:B------:R1:W-:Y:S01]  /*4a30*/  I2F R179, R168 ;  /* 0x000000a800b37306 */ /* 0x0003e20000201400 */
[----:B------:R-:W-:Y:S01]  /*4a40*/  ISETP.GE.AND P2, PT, R113, RZ, PT ;  /* 0x000000ff7100720c */ /* 0x000fe20003f46270 */
[-C--:B--2---:R-:W-:Y:S01]  /*4a50*/  HMMA.16816.F32.BF16 R4, R100, R120.reuse, R4 ;  /* 0x000000786404723c */ /* 0x084fe20000041804 */
[----:B----4-:R-:W-:Y:S07]  /*4a60*/  LDSM.16.M88.4 R116, [R163+0x6000] ;  /* 0x00600000a374783b */ /* 0x010fee0000000200 */
[----:B------:R-:W-:Y:S01]  /*4a70*/  I2F R176, R112 ;  /* 0x0000007000b07306 */ /* 0x000fe20000201400 */
[C---:B---3--:R-:W-:Y:S04]  /*4a80*/  HMMA.16816.F32.BF16 R8, R108.reuse, R120, R8 ;  /* 0x000000786c08723c */ /* 0x048fe80000041808 */
[----:B------:R-:W-:Y:S03]  /*4a90*/  @!P2 IADD3 R113, -R2, -0x18, RZ ;  /* 0xffffffe80271a810 */ /* 0x000fe60007ffe1ff */
[----:B------:R-:W-:Y:S01]  /*4aa0*/  IADD3 R120, R0, R156, RZ ;  /* 0x0000009c00787210 */ /* 0x000fe20007ffe0ff */
[-C--:B------:R-:W-:Y:S01]  /*4ab0*/  HMMA.16816.F32.BF16 R12, R108, R122.reuse, R12 ;  /* 0x0000007a6c0c723c */ /* 0x080fe2000004180c */
[----:B------:R2:W-:Y:S03]  /*4ac0*/  I2F R178, R113 ;  /* 0x0000007100b27306 */ /* 0x0005e60000201400 */
[C---:B------:R-:W-:Y:S02]  /*4ad0*/  IADD3 R0, R2.reuse, -0x10, RZ ;  /* 0xfffffff002007810 */ /* 0x040fe40007ffe0ff */
[C---:B-1----:R-:W-:Y:S02]  /*4ae0*/  IADD3 R168, R2.reuse, -0x8, RZ ;  /* 0xfffffff802a87810 */ /* 0x042fe40007ffe0ff */
[----:B------:R-:W-:Y:S01]  /*4af0*/  IADD3 R121, R2, -0x9, RZ ;  /* 0xfffffff702797810 */ /* 0x000fe20007ffe0ff */
[C---:B------:R-:W-:Y:S04]  /*4b00*/  HMMA.16816.F32.BF16 R16, R100.reuse, R122, R16 ;  /* 0x0000007a6410723c */ /* 0x040fe80000041810 */
[----:B------:R-:W-:Y:S02]  /*4b10*/  ISETP.GE.AND P3, PT, R168, RZ, PT ;  /* 0x000000ffa800720c */ /* 0x000fe40003f66270 */
[----:B------:R-:W-:Y:S02]  /*4b20*/  ISETP.GE.AND P0, PT, R121, RZ, PT ;  /* 0x000000ff7900720c */ /* 0x000fe40003f06270 */
[----:B------:R-:W-:Y:S01]  /*4b30*/  IADD3 R122, P2, R243, UR17, RZ ;  /* 0x00000011f37a7c10 */ /* 0x000fe2000ff5e0ff */
[-C--:B------:R-:W-:Y:S03]  /*4b40*/  HMMA.16816.F32.BF16 R20, R100, R104.reuse, R20 ;  /* 0x000000686414723c */ /* 0x080fe60000041814 */
[----:B------:R-:W-:Y:S02]  /*4b50*/  IADD3.X R123, R242, UR16, RZ, P2, !PT ;  /* 0x00000010f27b7c10 */ /* 0x000fe400097fe4ff */
[C---:B------:R-:W-:Y:S01]  /*4b60*/  IADD3 R156, R2.reuse, -0x11, RZ ;  /* 0xffffffef029c7810 */ /* 0x040fe20007ffe0ff */
[----:B--2---:R-:W1:Y:S02]  /*4b70*/  LDSM.16.M88.4 R112, [R120] ;  /* 0x000000007870783b */ /* 0x004e640000000200 */
[C---:B------:R-:W-:Y:S01]  /*4b80*/  @!P3 IADD3 R168, -R2.reuse, 0x8, RZ ;  /* 0x0000000802a8b810 */ /* 0x040fe20007ffe1ff */
[C---:B------:R-:W-:Y:S03]  /*4b90*/  HMMA.16816.F32.BF16 R24, R108.reuse, R104, R24 ;  /* 0x000000686c18723c */ /* 0x040fe60000041818 */
[----:B------:R2:W-:Y:S01]  /*4ba0*/  I2F R175, R168 ;  /* 0x000000a800af7306 */ /* 0x0005e20000201400 */
[C---:B------:R-:W-:Y:S01]  /*4bb0*/  @!P0 IADD3 R121, -R2.reuse, 0x9, RZ ;  /* 0x0000000902798810 */ /* 0x040fe20007ffe1ff */
[----:B-----5:R3:W5:Y:S02]  /*4bc0*/  LDG.E R171, [R122.64] ;  /* 0x000000087aab7981 */ /* 0x020764000c1e1900 */
[----:B------:R-:W-:Y:S01]  /*4bd0*/  IADD3 R105, R2, 0x10, RZ ;  /* 0x0000001002697810 */ /* 0x000fe20007ffe0ff */
[-C--:B------:R-:W-:Y:S01]  /*4be0*/  HMMA.16816.F32.BF16 R28, R108, R106.reuse, R28 ;  /* 0x0000006a6c1c723c */ /* 0x080fe2000004181c */
[----:B------:R3:W5:Y:S02]  /*4bf0*/  LDG.E R170, [R122.64+0x20] ;  /* 0x000020087aaa7981 */ /* 0x000764000c1e1900 */
[----:B------:R-:W-:Y:S02]  /*4c00*/  ISETP.GE.AND P2, PT, R0, RZ, PT ;  /* 0x000000ff0000720c */ /* 0x000fe40003f46270 */
[----:B------:R3:W-:Y:S01]  /*4c10*/  I2F R173, R121 ;  /* 0x0000007900ad7306 */ /* 0x0007e20000201400 */
[----:B------:R3:W5:Y:S01]  /*4c20*/  LDG.E R169, [R122.64+0x80] ;  /* 0x000080087aa97981 */ /* 0x000762000c1e1900 */
[----:B------:R-:W-:Y:S01]  /*4c30*/  IADD3 R104, R2, 0xf, RZ ;  /* 0x0000000f02687810 */ /* 0x000fe20007ffe0ff */
[----:B------:R-:W-:Y:S04]  /*4c40*/  HMMA.16816.F32.BF16 R32, R100, R106, R32 ;  /* 0x0000006a6420723c */ /* 0x000fe80000041820 */
[----:B------:R-:W-:Y:S03]  /*4c50*/  ISETP.GE.AND P0, PT, R156, RZ, PT ;  /* 0x000000ff9c00720c */ /* 0x000fe60003f06270 */
[C---:B------:R-:W-:Y:S02]  /*4c60*/  IADD3 R100, R2.reuse, -0x18, RZ ;  /* 0xffffffe802647810 */ /* 0x040fe40007ffe0ff */
[----:B------:R-:W-:Y:S01]  /*4c70*/  @!P2 IADD3 R0, -R2, 0x10, RZ ;  /* 0x000000100200a810 */ /* 0x000fe20007ffe1ff */
[----:B--2---:R3:W5:Y:S01]  /*4c80*/  LDG.E R168, [R122.64+0xa0] ;  /* 0x0000a0087aa87981 */ /* 0x004762000c1e1900 */
[----:B------:R-:W-:Y:S02]  /*4c90*/  ISETP.GE.AND P2, PT, R105, RZ, PT ;  /* 0x000000ff6900720c */ /* 0x000fe40003f46270 */
[----:B------:R2:W-:Y:S01]  /*4ca0*/  I2F R174, R0 ;  /* 0x0000000000ae7306 */ /* 0x0005e20000201400 */
[----:B------:R-:W-:Y:S03]  /*4cb0*/  ISETP.GE.AND P3, PT, R100, RZ, PT ;  /* 0x000000ff6400720c */ /* 0x000fe60003f66270 */
[----:B------:R-:W-:Y:S02]  /*4cc0*/  @!P0 IADD3 R156, -R2, 0x11, RZ ;  /* 0x00000011029c8810 */ /* 0x000fe40007ffe1ff */
[----:B------:R-:W-:Y:S01]  /*4cd0*/  ISETP.GE.AND P0, PT, R104, RZ, PT ;  /* 0x000000ff6800720c */ /* 0x000fe20003f06270 */
[-C--:B-1----:R-:W-:Y:S03]  /*4ce0*/  HMMA.16816.F32.BF16 R4, R112, R116.reuse, R4 ;  /* 0x000000747004723c */ /* 0x082fe60000041804 */
[----:B------:R-:W-:Y:S02]  /*4cf0*/  I2F R156, R156 ;  /* 0x0000009c009c7306 */ /* 0x000fe40000201400 */
[C---:B------:R-:W-:Y:S02]  /*4d00*/  @!P2 IADD3 R105, -R2.reuse, -0x10, RZ ;  /* 0xfffffff00269a810 */ /* 0x040fe40007ffe1ff */
[C---:B------:R-:W-:Y:S06]  /*4d10*/  @!P3 IADD3 R100, -R2.reuse, 0x18, RZ ;  /* 0x000000180264b810 */ /* 0x040fec0007ffe1ff */
[----:B------:R-:W-:Y:S01]  /*4d20*/  I2F R111, R100 ;  /* 0x00000064006f7306 */ /* 0x000fe20000201400 */
[C---:B------:R-:W-:Y:S01]  /*4d30*/  @!P0 IADD3 R104, -R2.reuse, -0xf, RZ ;  /* 0xfffffff102688810 */ /* 0x040fe20007ffe1ff */
[----:B---3--:R-:W1:Y:S01]  /*4d40*/  LDSM.16.M88.4 R120, [R120+0x1000] ;  /* 0x001000007878783b */ /* 0x008e620000000200 */
[----:B--2---:R-:W-:Y:S02]  /*4d50*/  IADD3 R0, R2, -0x19, RZ ;  /* 0xffffffe702007810 */ /* 0x004fe40007ffe0ff */
[----:B------:R-:W-:Y:S02]  /*4d60*/  PLOP3.LUT P0, PT, PT, PT, UP0, 0x80, 0x0 ;  /* 0x000000000000781c */ /* 0x000fe40003f0f008 */
[----:B------:R-:W-:Y:S03]  /*4d70*/  ISETP.GE.AND P2, PT, R0, RZ, PT ;  /* 0x000000ff0000720c */ /* 0x000fe60003f46270 */
[----:B------:R-:W-:Y:S01]  /*4d80*/  I2F R101, R104 ;  /* 0x0000006800657306 */ /* 0x000fe20000201400 */
[----:B------:R-:W-:Y:S02]  /*4d90*/  FMUL.FTZ R4, R4, c[0x0][0x2ec] ;  /* 0x0000bb0004047a20 */ /* 0x000fe40000410000 */
[----:B------:R-:W-:Y:S02]  /*4da0*/  FMUL.FTZ R5, R5, c[0x0][0x2ec] ;  /* 0x0000bb0005057a20 */ /* 0x000fe40000410000 */
[----:B------:R-:W-:Y:S02]  /*4db0*/  FMUL.FTZ R6, R6, c[0x0][0x2ec] ;  /* 0x0000bb0006067a20 */ /* 0x000fe40000410000 */
[----:B------:R-:W-:Y:S03]  /*4dc0*/  FMUL.FTZ R7, R7, c[0x0][0x2ec] ;  /* 0x0000bb0007077a20 */ /* 0x000fe60000410000 */
[----:B------:R-:W-:Y:S01]  /*4dd0*/  MUFU.TANH R191, R5 ;  /* 0x0000000500bf7308 */ /* 0x000fe20000002400 */
[----:B------:R-:W-:Y:S09]  /*4de0*/  @!P2 IADD3 R0, -R2, 0x19, RZ ;  /* 0x000000190200a810 */ /* 0x000ff20007ffe1ff */
[----:B------:R-:W2:Y:S10]  /*4df0*/  MUFU.TANH R2, R4 ;  /* 0x0000000400027308 */ /* 0x000eb40000002400 */
[----:B------:R-:W-:Y:S01]  /*4e00*/  MUFU.TANH R190, R6 ;  /* 0x0000000600be7308 */ /* 0x000fe20000002400 */
[C---:B-1----:R-:W-:Y:S09]  /*4e10*/  HMMA.16816.F32.BF16 R8, R120.reuse, R116, R8 ;  /* 0x000000747808723c */ /* 0x042ff20000041808 */
[----:B------:R1:W3:Y:S01]  /*4e20*/  MUFU.TANH R104, R7 ;  /* 0x0000000700687308 */ /* 0x0002e20000002400 */
[-C--:B------:R-:W-:Y:S08]  /*4e30*/  HMMA.16816.F32.BF16 R12, R120, R118.reuse, R12 ;  /* 0x00000076780c723c */ /* 0x080ff0000004180c */
[C---:B------:R-:W-:Y:S01]  /*4e40*/  HMMA.16816.F32.BF16 R16, R112.reuse, R118, R16 ;  /* 0x000000767010723c */ /* 0x040fe20000041810 */
[----:B------:R2:W-:Y:S05]  /*4e50*/  I2F R184, R0 ;  /* 0x0000000000b87306 */ /* 0x0005ea0000201400 */
[----:B------:R-:W-:Y:S05]  /*4e60*/  FMUL.FTZ R10, R10, c[0x0][0x2ec] ;  /* 0x0000bb000a0a7a20 */ /* 0x000fea0000410000 */
[----:B------:R-:W-:Y:S01]  /*4e70*/  I2F R105, R105 ;  /* 0x0000006900697306 */ /* 0x000fe20000201400 */
[----:B------:R-:W-:Y:S02]  /*4e80*/  FMUL.FTZ R8, R8, c[0x0][0x2ec] ;  /* 0x0000bb0008087a20 */ /* 0x000fe40000410000 */
[----:B------:R-:W-:Y:S01]  /*4e90*/  FMUL.FTZ R11, R11, c[0x0][0x2ec] ;  /* 0x0000bb000b0b7a20 */ /* 0x000fe20000410000 */
[----:B-1----:R-:W1:Y:S01]  /*4ea0*/  LDSM.16.M88.4 R4, [R163+0x6800] ;  /* 0x00680000a304783b */ /* 0x002e620000000200 */
        /* <DEDUP_REMOVED lines=8> */
[----:B--2---:R-:W-:Y:S01]  /*4f30*/  FFMA.FTZ R0, -R2, R2, 1 ;  /* 0x3f80000002007423 */ /* 0x004fe20000010102 */
[----:B------:R-:W2:Y:S10]  /*4f40*/  MUFU.TANH R188, R8 ;  /* 0x0000000800bc7308 */ /* 0x000eb40000002400 */
[----:B------:R4:W-:Y:S01]  /*4f50*/  MUFU.TANH R119, R13 ;  /* 0x0000000d00777308 */ /* 0x0009e20000002400 */
[----:B---3--:R-:W-:Y:S09]  /*4f60*/  FFMA.FTZ R10, R181, -UR4, R104 ;  /* 0x80000004b50a7c23 */ /* 0x008ff20008010068 */
[----:B------:R-:W3:Y:S01]  /*4f70*/  MUFU.TANH R103, R11 ;  /* 0x0000000b00677308 */ /* 0x000ee20000002400 */
[-C--:B-1----:R-:W-:Y:S03]  /*4f80*/  HMMA.16816.F32.BF16 R20, R112, R4.reuse, R20 ;  /* 0x000000047014723c */ /* 0x082fe60000041814 */
[----:B--2---:R-:W-:Y:S06]  /*4f90*/  FFMA.FTZ R8, -R188, R188, 1 ;  /* 0x3f800000bc087423 */ /* 0x004fec00000101bc */
[----:B------:R3:W-:Y:S01]  /*4fa0*/  MUFU.TANH R187, R9 ;  /* 0x0000000900bb7308 */ /* 0x0007e20000002400 */
[C---:B------:R-:W-:Y:S04]  /*4fb0*/  HMMA.16816.F32.BF16 R24, R120.reuse, R4, R24 ;  /* 0x000000047818723c */ /* 0x040fe80000041818 */
[----:B----4-:R-:W-:Y:S02]  /*4fc0*/  FMUL.FTZ R13, R16, c[0x0][0x2ec] ;  /* 0x0000bb00100d7a20 */ /* 0x010fe40000410000 */
[----:B------:R-:W-:Y:S03]  /*4fd0*/  FFMA.FTZ R16, -R186, R186, 1 ;  /* 0x3f800000ba107423 */ /* 0x000fe600000101ba */
[----:B------:R-:W1:Y:S01]  /*4fe0*/  MUFU.TANH R109, R19 ;  /* 0x00000013006d7308 */ /* 0x000e620000002400 */
[-C--:B------:R-:W-:Y:S03]  /*4ff0*/  HMMA.16816.F32.BF16 R28, R120, R6.reuse, R28 ;  /* 0x00000006781c723c */ /* 0x080fe6000004181c */
[----:B------:R-:W-:Y:S02]  /*5000*/  FFMA.FTZ R4, -R104, R104, 1 ;  /* 0x3f80000068047423 */ /* 0x000fe40000010168 */
[----:B------:R-:W-:Y:S02]  /*5010*/  FFMA.FTZ R5, -R190, R190, 1 ;  /* 0x3f800000be057423 */ /* 0x000fe400000101be */
[----:B------:R-:W-:Y:S01]  /*5020*/  FMUL.FTZ R21, R21, c[0x0][0x2ec] ;  /* 0x0000bb0015157a20 */ /* 0x000fe20000410000 */
[----:B------:R-:W-:Y:S01]  /*5030*/  HMMA.16816.F32.BF16 R32, R112, R6, R32 ;  /* 0x000000067020723c */ /* 0x000fe20000041820 */
[----:B------:R2:W-:Y:S03]  /*5040*/  MUFU.TANH R185, R12 ;  /* 0x0000000c00b97308 */ /* 0x0005e60000002400 */
[----:B------:R-:W-:Y:S02]  /*5050*/  FMUL.FTZ R22, R22, c[0x0][0x2ec] ;  /* 0x0000bb0016167a20 */ /* 0x000fe40000410000 */
[----:B------:R-:W-:Y:S02]  /*5060*/  FMUL.FTZ R23, R23, c[0x0][0x2ec] ;  /* 0x0000bb0017177a20 */ /* 0x000fe40000410000 */
[----:B------:R-:W-:Y:S03]  /*5070*/  FMUL.FTZ R26, R26, c[0x0][0x2ec] ;  /* 0x0000bb001a1a7a20 */ /* 0x000fe60000410000 */
[----:B------:R4:W-:Y:S01]  /*5080*/  MUFU.TANH R116, R21 ;  /* 0x0000001500747308 */ /* 0x0009e20000002400 */
[----:B------:R-:W-:Y:S02]  /*5090*/  FMUL.FTZ R24, R24, c[0x0][0x2ec] ;  /* 0x0000bb0018187a20 */ /* 0x000fe40000410000 */
[----:B------:R-:W-:Y:S02]  /*50a0*/  FMUL.FTZ R27, R27, c[0x0][0x2ec] ;  /* 0x0000bb001b1b7a20 */ /* 0x000fe40000410000 */
[----:B------:R-:W-:Y:S02]  /*50b0*/  FMUL.FTZ R29, R29, c[0x0][0x2ec] ;  /* 0x0000bb001d1d7a20 */ /* 0x000fe40000410000 */
[----:B---3--:R-:W-:Y:S02]  /*50c0*/  FFMA.FTZ R9, -R103, R103, 1 ;  /* 0x3f80000067097423 */ /* 0x008fe40000010167 */
[----:B------:R-:W-:Y:S01]  /*50d0*/  FMUL.FTZ R123, R16, c[0x0][0x2ec] ;  /* 0x0000bb00107b7a20 */ /* 0x000fe20000410000 */
[----:B------:R-:W3:Y:S01]  /*50e0*/  MUFU.TANH R117, R18 ;  /* 0x0000001200757308 */ /* 0x000ee20000002400 */
[----:B------:R-:W-:Y:S02]  /*50f0*/  FMUL.FTZ R122, R8, c[0x0][0x2ec] ;  /* 0x0000bb00087a7a20 */ /* 0x000fe40000410000 */
[----:B------:R-:W-:Y:S02]  /*5100*/  FMUL.FTZ R32, R32, c[0x0][0x2ec] ;  /* 0x0000bb0020207a20 */ /* 0x000fe40000410000 */
[----:B-1----:R-:W-:Y:S02]  /*5110*/  FFMA.FTZ R8, R180, -UR4, R109 ;  /* 0x80000004b4087c23 */ /* 0x002fe4000801006d */
[----:B------:R-:W-:Y:S02]  /*5120*/  FFMA.FTZ R16, -R109, R109, 1 ;  /* 0x3f8000006d107423 */ /* 0x000fe4000001016d */
[----:B------:R-:W-:Y:S01]  /*5130*/  FMUL.FTZ R20, R20, c[0x0][0x2ec] ;  /* 0x0000bb0014147a20 */ /* 0x000fe20000410000 */
[----:B------:R-:W-:Y:S01]  /*5140*/  MUFU.TANH R110, R26 ;  /* 0x0000001a006e7308 */ /* 0x000fe20000002400 */
[----:B--2---:R-:W-:Y:S02]  /*5150*/  FMUL.FTZ R12, R17, c[0x0][0x2ec] ;  /* 0x0000bb00110c7a20 */ /* 0x004fe40000410000 */
[----:B------:R-:W-:Y:S02]  /*5160*/  FMUL.FTZ R28, R28, c[0x0][0x2ec] ;  /* 0x0000bb001c1c7a20 */ /* 0x000fe40000410000 */
[----:B----4-:R-:W-:Y:S02]  /*5170*/  FFMA.FTZ R21, R189, -UR4, R103 ;  /* 0x80000004bd157c23 */ /* 0x010fe40008010067 */
[----:B------:R-:W-:Y:S02]  /*5180*/  FMUL.FTZ R25, R25, c[0x0][0x2ec] ;  /* 0x0000bb0019197a20 */ /* 0x000fe40000410000 */
[----:B------:R-:W-:Y:S01]  /*5190*/  FMUL.FTZ R30, R30, c[0x0][0x2ec] ;  /* 0x0000bb001e1e7a20 */ /* 0x000fe20000410000 */
[----:B------:R1:W-:Y:S01]  /*51a0*/  MUFU.TANH R26, R24 ;  /* 0x00000018001a7308 */ /* 0x0003e20000002400 */
[----:B------:R-:W-:Y:S02]  /*51b0*/  FMUL.FTZ R31, R31, c[0x0][0x2ec] ;  /* 0x0000bb001f1f7a20 */ /* 0x000fe40000410000 */
[----:B------:R-:W-:Y:S02]  /*51c0*/  FMUL.FTZ R34, R34, c[0x0][0x2ec] ;  /* 0x0000bb0022227a20 */ /* 0x000fe40000410000 */
[----:B---3--:R-:W-:Y:S02]  /*51d0*/  FFMA.FTZ R17, -R117, R117, 1 ;  /* 0x3f80000075117423 */ /* 0x008fe40000010175 */
[----:B------:R-:W-:Y:S02]  /*51e0*/  FMUL.FTZ R112, R35, c[0x0][0x2ec] ;  /* 0x0000bb0023707a20 */ /* 0x000fe40000410000 */
[----:B------:R-:W-:Y:S01]  /*51f0*/  FFMA.FTZ R7, R199, -UR4, R2 ;  /* 0x80000004c7077c23 */ /* 0x000fe20008010002 */
[----:B------:R-:W2:Y:S01]  /*5200*/  MUFU.TANH R102, R15 ;  /* 0x0000000f00667308 */ /* 0x000ea20000002400 */
[----:B------:R-:W-:Y:S02]  /*5210*/  FFMA.FTZ R2, -R191, R191, 1 ;  /* 0x3f800000bf027423 */ /* 0x000fe400000101bf */
[----:B------:R-:W-:Y:S02]  /*5220*/  FFMA.FTZ R6, R180, -UR4, R191 ;  /* 0x80000004b4067c23 */ /* 0x000fe400080100bf */
[----:B------:R-:W-:Y:S02]  /*5230*/  FMUL.FTZ R114, R4, c[0x0][0x2ec] ;  /* 0x0000bb0004727a20 */ /* 0x000fe40000410000 */
[----:B------:R-:W-:Y:S02]  /*5240*/  FMUL.FTZ R191, R17, c[0x0][0x2ec] ;  /* 0x0000bb0011bf7a20 */ /* 0x000fe40000410000 */
[----:B------:R-:W-:Y:S01]  /*5250*/  FMUL.FTZ R121, R0, c[0x0][0x2ec] ;  /* 0x0000bb0000797a20 */ /* 0x000fe20000410000 */
[----:B------:R3:W4:Y:S01]  /*5260*/  MUFU.TANH R108, R22 ;  /* 0x00000016006c7308 */ /* 0x0007220000002400 */
[----:B------:R-:W-:Y:S02]  /*5270*/  FFMA.FTZ R0, -R187, R187, 1 ;  /* 0x3f800000bb007423 */ /* 0x000fe400000101bb */
[----:B------:R-:W-:Y:S02]  /*5280*/  FMUL.FTZ R115, R5, c[0x0][0x2ec] ;  /* 0x0000bb0005737a20 */ /* 0x000fe40000410000 */
[----:B-1----:R-:W-:Y:S02]  /*5290*/  FMUL.FTZ R24, R33, c[0x0][0x2ec] ;  /* 0x0000bb0021187a20 */ /* 0x002fe40000410000 */
[----:B------:R-:W-:Y:S02]  /*52a0*/  FMUL.FTZ R120, R2, c[0x0][0x2ec] ;  /* 0x0000bb0002787a20 */ /* 0x000fe40000410000 */
[----:B------:R-:W-:Y:S01]  /*52b0*/  FFMA.FTZ R2, -R119, R119, 1 ;  /* 0x3f80000077027423 */ /* 0x000fe20000010177 */
[----:B------:R4:W-:Y:S01]  /*52c0*/  MUFU.TANH R18, R23 ;  /* 0x0000001700127308 */ /* 0x0009e20000002400 */
[----:B------:R-:W-:Y:S02]  /*52d0*/  FFMA.FTZ R11, R182, -UR4, R190 ;  /* 0x80000004b60b7c23 */ /* 0x000fe400080100be */
[----:B------:R-:W-:Y:S02]  /*52e0*/  FMUL.FTZ R190, R16, c[0x0][0x2ec] ;  /* 0x0000bb0010be7a20 */ /* 0x000fe40000410000 */
[----:B--2---:R-:W-:Y:S02]  /*52f0*/  FFMA.FTZ R19, R177, -UR4, R102 ;  /* 0x80000004b1137c23 */ /* 0x004fe40008010066 */
[----:B------:R-:W-:Y:S02]  /*5300*/  FFMA.FTZ R4, -R102, R102, 1 ;  /* 0x3f80000066047423 */ /* 0x000fe40000010166 */
[----:B------:R-:W-:Y:S01]  /*5310*/  FFMA.FTZ R15, R179, -UR4, R188 ;  /* 0x80000004b30f7c23 */ /* 0x000fe200080100bc */
[----:B------:R-:W1:Y:S01]  /*5320*/  MUFU.TANH R107, R27 ;  /* 0x0000001b006b7308 */ /* 0x000e620000002400 */
[----:B------:R-:W-:Y:S02]  /*5330*/  FFMA.FTZ R35, R156, -UR4, R116 ;  /* 0x800000049c237c23 */ /* 0x000fe40008010074 */
[----:B---3--:R-:W-:Y:S01]  /*5340*/  FFMA.FTZ R22, R192, -UR4, R186 ;  /* 0x80000004c0167c23 */ /* 0x008fe200080100ba */
[----:B------:R-:W-:Y:S06]  /*5350*/  MOV R192, R194 ;  /* 0x000000c200c07202 */ /* 0x000fec0000000f00 */
[----:B------:R2:W3:Y:S01]  /*5360*/  MUFU.TANH R103, R29 ;  /* 0x0000001d00677308 */ /* 0x0004e20000002400 */
[----:B----4-:R-:W-:Y:S04]  /*5370*/  FFMA.FTZ R23, -R108, R108, 1 ;  /* 0x3f8000006c177423 */ /* 0x010fe8000001016c */
[----:B------:R-:W-:Y:S05]  /*5380*/  FMUL.FTZ R207, R23, c[0x0][0x2ec] ;  /* 0x0000bb0017cf7a20 */ /* 0x000fea0000410000 */
[----:B------:R4:W-:Y:S01]  /*5390*/  MUFU.TANH R109, R32 ;  /* 0x00000020006d7308 */ /* 0x0009e20000002400 */
[C---:B-1----:R-:W-:Y:S02]  /*53a0*/  FFMA.FTZ R17, R176.reuse, -UR4, R107 ;  /* 0x80000004b0117c23 */ /* 0x042fe4000801006b */
[----:B------:R-:W-:Y:S07]  /*53b0*/  FFMA.FTZ R27, R176, -UR4, R119 ;  /* 0x80000004b01b7c23 */ /* 0x000fee0008010077 */
[----:B------:R-:W1:Y:S01]  /*53c0*/  MUFU.TANH R118, R14 ;  /* 0x0000000e00767308 */ /* 0x000e620000002400 */
[----:B--2---:R-:W-:Y:S02]  /*53d0*/  FFMA.FTZ R29, -R107, R107, 1 ;  /* 0x3f8000006b1d7423 */ /* 0x004fe4000001016b */
[----:B---3--:R-:W-:Y:S02]  /*53e0*/  FFMA.FTZ R23, R181, -UR4, R103 ;  /* 0x80000004b5177c23 */ /* 0x008fe40008010067 */
[----:B------:R-:W-:Y:S02]  /*53f0*/  FFMA.FTZ R103, -R103, R103, 1 ;  /* 0x3f80000067677423 */ /* 0x000fe40000010167 */
[----:B------:R-:W-:Y:S03]  /*5400*/  FMUL.FTZ R204, R29, c[0x0][0x2ec] ;  /* 0x0000bb001dcc7a20 */ /* 0x000fe60000410000 */
[----:B------:R2:W-:Y:S01]  /*5410*/  MUFU.TANH R100, R20 ;  /* 0x0000001400647308 */ /* 0x0005e20000002400 */
[----:B----4-:R-:W-:Y:S09]  /*5420*/  FFMA.FTZ R32, R175, -UR4, R108 ;  /* 0x80000004af207c23 */ /* 0x010ff2000801006c */
[----:B------:R-:W3:Y:S01]  /*5430*/  MUFU.TANH R12, R12 ;  /* 0x0000000c000c7308 */ /* 0x000ee20000002400 */
[----:B-1----:R-:W-:Y:S02]  /*5440*/  FFMA.FTZ R5, -R118, R118, 1 ;  /* 0x3f80000076057423 */ /* 0x002fe40000010176 */
[----:B------:R-:W-:Y:S02]  /*5450*/  FFMA.FTZ R14, R177, -UR4, R187 ;  /* 0x80000004b10e7c23 */ /* 0x000fe400080100bb */
[----:B------:R-:W-:Y:S02]  /*5460*/  FMUL.FTZ R177, R9, c[0x0][0x2ec] ;  /* 0x0000bb0009b17a20 */ /* 0x000fe40000410000 */
[----:B------:R-:W-:Y:S03]  /*5470*/  FFMA.FTZ R9, R199, -UR4, R117 ;  /* 0x80000004c7097c23 */ /* 0x000fe60008010075 */
[----:B------:R-:W1:Y:S01]  /*5480*/  MUFU.TANH R13, R13 ;  /* 0x0000000d000d7308 */ /* 0x000e620000002400 */
[----:B------:R-:W-:Y:S02]  /*5490*/  FMUL.FTZ R180, R5, c[0x0][0x2ec] ;  /* 0x0000bb0005b47a20 */ /* 0x000fe40000410000 */
[----:B------:R-:W-:Y:S02]  /*54a0*/  FMUL.FTZ R117, R2, c[0x0][0x2ec] ;  /* 0x0000bb0002757a20 */ /* 0x000fe40000410000 */
[----:B--2---:R-:W-:Y:S02]  /*54b0*/  FFMA.FTZ R20, R179, -UR4, R118 ;  /* 0x80000004b3147c23 */ /* 0x004fe40008010076 */
[----:B------:R-:W-:Y:S02]  /*54c0*/  FMUL.FTZ R118, R0, c[0x0][0x2ec] ;  /* 0x0000bb0000767a20 */ /* 0x000fe40000410000 */
[----:B------:R-:W-:Y:S01]  /*54d0*/  FFMA.FTZ R0, -R185, R185, 1 ;  /* 0x3f800000b9007423 */ /* 0x000fe200000101b9 */
[----:B------:R2:W-:Y:S01]  /*54e0*/  MUFU.TANH R106, R28 ;  /* 0x0000001c006a7308 */ /* 0x0005e20000002400 */
[----:B------:R-:W-:Y:S02]  /*54f0*/  FMUL.FTZ R179, R4, c[0x0][0x2ec] ;  /* 0x0000bb0004b37a20 */ /* 0x000fe40000410000 */
[----:B------:R-:W-:Y:S02]  /*5500*/  FMUL.FTZ R119, R0, c[0x0][0x2ec] ;  /* 0x0000bb0000777a20 */ /* 0x000fe40000410000 */
[----:B---3--:R-:W-:Y:S02]  /*5510*/  FFMA.FTZ R0, -R12, R12, 1 ;  /* 0x3f8000000c007423 */ /* 0x008fe4000001010c */
[----:B------:R-:W-:Y:S02]  /*5520*/  FFMA.FTZ R5, -R18, R18, 1 ;  /* 0x3f80000012057423 */ /* 0x000fe40000010112 */
[----:B------:R-:W-:Y:S01]  /*5530*/  FFMA.FTZ R2, -R116, R116, 1 ;  /* 0x3f80000074027423 */ /* 0x000fe20000010174 */
[----:B------:R-:W3:Y:S01]  /*5540*/  MUFU.TANH R25, R25 ;  /* 0x0000001900197308 */ /* 0x000ee20000002400 */
[----:B------:R-:W-:Y:S02]  /*5550*/  FMUL.FTZ R206, R5, c[0x0][0x2ec] ;  /* 0x0000bb0005ce7a20 */ /* 0x000fe40000410000 */
[----:B------:R-:W-:Y:S02]  /*5560*/  FMUL.FTZ R189, R2, c[0x0][0x2ec] ;  /* 0x0000bb0002bd7a20 */ /* 0x000fe40000410000 */
[----:B-1----:R-:W-:Y:S02]  /*5570*/  FFMA.FTZ R4, -R13, R13, 1 ;  /* 0x3f8000000d047423 */ /* 0x002fe4000001010d */
[----:B------:R-:W-:Y:S02]  /*5580*/  FFMA.FTZ R5, -R109, R109, 1 ;  /* 0x3f8000006d057423 */ /* 0x000fe4000001016d */
[----:B------:R-:W-:Y:S01]  /*5590*/  FMUL.FTZ R186, R4, c[0x0][0x2ec] ;  /* 0x0000bb0004ba7a20 */ /* 0x000fe20000410000 */
[----:B------:R1:W4:Y:S01]  /*55a0*/  MUFU.TANH R104, R30 ;  /* 0x0000001e00687308 */ /* 0x0003220000002400 */
[----:B------:R-:W-:Y:S02]  /*55b0*/  FFMA.FTZ R4, -R26, R26, 1 ;  /* 0x3f8000001a047423 */ /* 0x000fe4000001011a */
[----:B------:R-:W-:Y:S02]  /*55c0*/  FFMA.FTZ R13, R175, -UR4, R13 ;  /* 0x80000004af0d7c23 */ /* 0x000fe4000801000d */
[----:B--2---:R-:W-:Y:S02]  /*55d0*/  FFMA.FTZ R28, R178, -UR4, R185 ;  /* 0x80000004b21c7c23 */ /* 0x004fe400080100b9 */
[----:B------:R-:W-:Y:S02]  /*55e0*/  FMUL.FTZ R185, R0, c[0x0][0x2ec] ;  /* 0x0000bb0000b97a20 */ /* 0x000fe40000410000 */
[----:B------:R-:W-:Y:S01]  /*55f0*/  FFMA.FTZ R0, -R100, R100, 1 ;  /* 0x3f80000064007423 */ /* 0x000fe20000010164 */
[----:B------:R-:W2:Y:S01]  /*5600*/  MUFU.TANH R102, R31 ;  /* 0x0000001f00667308 */ /* 0x000ea20000002400 */
[----:B------:R-:W-:Y:S02]  /*5610*/  FMUL.FTZ R188, R4, c[0x0][0x2ec] ;  /* 0x0000bb0004bc7a20 */ /* 0x000fe40000410000 */
[----:B------:R-:W-:Y:S02]  /*5620*/  FMUL.FTZ R199, R0, c[0x0][0x2ec] ;  /* 0x0000bb0000c77a20 */ /* 0x000fe40000410000 */
[----:B---3--:R-:W-:Y:S02]  /*5630*/  FFMA.FTZ R0, -R25, R25, 1 ;  /* 0x3f80000019007423 */ /* 0x008fe40000010119 */
[----:B------:R-:W-:Y:S02]  /*5640*/  FFMA.FTZ R25, R101, -UR4, R25 ;  /* 0x8000000465197c23 */ /* 0x000fe40008010019 */
[----:B------:R-:W-:Y:S01]  /*5650*/  FMUL.FTZ R187, R0, c[0x0][0x2ec] ;  /* 0x0000bb0000bb7a20 */ /* 0x000fe20000410000 */
[----:B------:R-:W3:Y:S01]  /*5660*/  MUFU.TANH R33, R34 ;  /* 0x0000002200217308 */ /* 0x000ee20000002400 */
[----:B------:R-:W-:Y:S02]  /*5670*/  FFMA.FTZ R12, R173, -UR4, R12 ;  /* 0x80000004ad0c7c23 */ /* 0x000fe4000801000c */
[----:B------:R-:W-:Y:S02]  /*5680*/  FFMA.FTZ R100, R174, -UR4, R100 ;  /* 0x80000004ae647c23 */ /* 0x000fe40008010064 */
[----:B-1----:R-:W-:Y:S02]  /*5690*/  FFMA.FTZ R30, -R110, R110, 1 ;  /* 0x3f8000006e1e7423 */ /* 0x002fe4000001016e */
[C---:B----4-:R-:W-:Y:S02]  /*56a0*/  FFMA.FTZ R16, R105.reuse, -UR4, R104 ;  /* 0x8000000469107c23 */ /* 0x050fe40008010068 */
[----:B------:R-:W-:Y:S01]  /*56b0*/  FFMA.FTZ R104, -R104, R104, 1 ;  /* 0x3f80000068687423 */ /* 0x000fe20000010168 */
[----:B------:R1:W4:Y:S01]  /*56c0*/  MUFU.TANH R108, R24 ;  /* 0x00000018006c7308 */ /* 0x0003220000002400 */
[----:B------:R-:W-:Y:S02]  /*56d0*/  FFMA.FTZ R26, R105, -UR4, R26 ;  /* 0x80000004691a7c23 */ /* 0x000fe4000801001a */
[----:B------:R-:W-:Y:S02]  /*56e0*/  FMUL.FTZ R205, R30, c[0x0][0x2ec] ;  /* 0x0000bb001ecd7a20 */ /* 0x000fe40000410000 */
[----:B--2---:R-:W-:Y:S02]  /*56f0*/  FFMA.FTZ R101, R101, -UR4, R102 ;  /* 0x8000000465657c23 */ /* 0x004fe40008010066 */
[----:B------:R-:W-:Y:S02]  /*5700*/  FFMA.FTZ R102, -R102, R102, 1 ;  /* 0x3f80000066667423 */ /* 0x000fe40000010166 */
[----:B------:R-:W-:Y:S01]  /*5710*/  FFMA.FTZ R31, R173, -UR4, R18 ;  /* 0x80000004ad1f7c23 */ /* 0x000fe20008010012 */
[----:B------:R-:W2:Y:S01]  /*5720*/  MUFU.TANH R107, R112 ;  /* 0x00000070006b7308 */ /* 0x000ea20000002400 */
[----:B------:R-:W-:Y:S02]  /*5730*/  FFMA.FTZ R18, R178, -UR4, R110 ;  /* 0x80000004b2127c23 */ /* 0x000fe4000801006e */
[----:B------:R-:W-:Y:S02]  /*5740*/  FMUL.FTZ R181, R104, c[0x0][0x2ec] ;  /* 0x0000bb0068b57a20 */ /* 0x000fe40000410000 */
[----:B---3--:R-:W-:Y:S02]  /*5750*/  FFMA.FTZ R4, -R33, R33, 1 ;  /* 0x3f80000021047423 */ /* 0x008fe40000010121 */
[----:B------:R-:W-:Y:S02]  /*5760*/  FFMA.FTZ R34, R111, -UR4, R109 ;  /* 0x800000046f227c23 */ /* 0x000fe4000801006d */
[----:B------:R-:W-:Y:S02]  /*5770*/  FFMA.FTZ R30, R174, -UR4, R33 ;  /* 0x80000004ae1e7c23 */ /* 0x000fe40008010021 */
[----:B------:R-:W-:Y:S02]  /*5780*/  FMUL.FTZ R116, R103, c[0x0][0x2ec] ;  /* 0x0000bb0067747a20 */ /* 0x000fe40000410000 */
[----:B------:R-:W-:Y:S02]  /*5790*/  FMUL.FTZ R174, R102, c[0x0][0x2ec] ;  /* 0x0000bb0066ae7a20 */ /* 0x000fe40000410000 */
[----:B-1----:R-:W-:Y:S02]  /*57a0*/  FFMA.FTZ R24, R182, -UR4, R106 ;  /* 0x80000004b6187c23 */ /* 0x002fe4000801006a */
[----:B------:R-:W-:Y:S02]  /*57b0*/  FFMA.FTZ R106, -R106, R106, 1 ;  /* 0x3f8000006a6a7423 */ /* 0x000fe4000001016a */
[----:B----4-:R-:W-:Y:S02]  /*57c0*/  FFMA.FTZ R2, -R108, R108, 1 ;  /* 0x3f8000006c027423 */ /* 0x010fe4000001016c */
[----:B------:R-:W-:Y:S02]  /*57d0*/  FFMA.FTZ R33, R184, -UR4, R108 ;  /* 0x80000004b8217c23 */ /* 0x000fe4000801006c */
[----:B------:R-:W-:Y:S02]  /*57e0*/  FMUL.FTZ R176, R106, c[0x0][0x2ec] ;  /* 0x0000bb006ab07a20 */ /* 0x000fe40000410000 */
[----:B--2---:R-:W-:Y:S02]  /*57f0*/  FFMA.FTZ R0, -R107, R107, 1 ;  /* 0x3f8000006b007423 */ /* 0x004fe4000001016b */
[----:B------:R-:W-:Y:S02]  /*5800*/  FFMA.FTZ R29, R156, -UR4, R107 ;  /* 0x800000049c1d7c23 */ /* 0x000fe4000801006b */
[----:B------:R-:W-:Y:S02]  /*5810*/  FMUL.FTZ R178, R5, c[0x0][0x2ec] ;  /* 0x0000bb0005b27a20 */ /* 0x000fe40000410000 */
[----:B------:R-:W-:Y:S02]  /*5820*/  FMUL.FTZ R182, R4, c[0x0][0x2ec] ;  /* 0x0000bb0004b67a20 */ /* 0x000fe40000410000 */
[----:B------:R-:W-:Y:S02]  /*5830*/  FMUL.FTZ R173, R2, c[0x0][0x2ec] ;  /* 0x0000bb0002ad7a20 */ /* 0x000fe40000410000 */
[----:B------:R-:W-:Y:S01]  /*5840*/  FMUL.FTZ R175, R0, c[0x0][0x2ec] ;  /* 0x0000bb0000af7a20 */ /* 0x000fe20000410000 */
[----:B------:R-:W-:-:S05]  /*5850*/  @!P0 BRA `(.L_x_1566) ;  /* 0x0000009000008947 */ /* 0x000fca0003800000 */
[----:B------:R-:W-:Y:S01]  /*5860*/  UIADD3 UR12, UR11, UR34, -UR5 ;  /* 0x000000220b0c7290 */ /* 0x000fe2000fffe805 */
[----:B------:R-:W-:Y:S01]  /*5870*/  IMAD.U32 R0, RZ, RZ, UR36 ;  /* 0x00000024ff007e24 */ /* 0x000fe2000f8e00ff */
[----:B------:R-:W-:Y:S04]  /*5880*/  UIADD3 UR10, UR6, 0x40, URZ ;  /* 0x00000040060a7890 */ /* 0x000fe8000fffe03f */
[----:B------:R-:W-:Y:S01]  /*5890*/  UISETP.GE.AND UP0, UPT, UR10, UR12, UPT ;  /* 0x0000000c0a00728c */ /* 0x000fe2000bf06270 */
[----:B------:R-:W-:Y:S02]  /*58a0*/  ISETP.LT.AND P0, PT, R0, UR5, PT ;  /* 0x0000000500007c0c */ /* 0x000fe4000bf01270 */
[----:B------:R-:W-:Y:S03]  /*58b0*/  UMOV UR10, UR11 ;  /* 0x0000000b000a7c82 */ /* 0x000fe60008000000 */
[----:B------:R-:W-:Y:S11]  /*58c0*/  PLOP3.LUT P2, PT, PT, PT, UP0, 0x80, 0x0 ;  /* 0x000000000000781c */ /* 0x000ff60003f4f008 */
[----:B------:R-:W-:Y:S02]  /*58d0*/  @!UPT UIADD3 URZ, URZ, URZ, URZ ;  /* 0x0000003f3f3ff290 */ /* 0x000fe4000fffe03f */
[----:B------:R-:W-:-:S05]  /*58e0*/  @!P2 BRA P0, `(.L_x_1567) ;  /* 0x000007f00000a947 */ /* 0x000fca0000000000 */
.L_x_1566:
        /* <DEDUP_REMOVED lines=16> */
[----:B------:R-:W-:Y:S03]  /*59f0*/  IADD3 R103, R172, 0x11, RZ ;  /* 0x00000011ac677810 */ /* 0x000fe60007ffe0ff */
[----:B------:R-:W-:Y:S02]  /*5a00*/  IADD3 R108, R0, UR6, RZ ;  /* 0x00000006006c7c10 */ /* 0x000fe4000fffe0ff */
[----:B------:R-:W-:Y:S02]  /*5a10*/  IMNMX R0, RZ, R102, !PT ;  /* 0x00000066ff007217 */ /* 0x000fe40007800200 */
[----:B------:R-:W-:Y:S02]  /*5a20*/  IADD3 R111, R2, UR6, RZ ;  /* 0x00000006026f7c10 */ /* 0x000fe4000fffe0ff */
[----:B------:R-:W-:Y:S02]  /*5a30*/  IMNMX R2, R108, UR5, PT ;  /* 0x000000056c027c17 */ /* 0x000fe4000b800200 */
[CC--:B------:R-:W-:Y:S02]  /*5a40*/  ISETP.GE.AND P0, PT, R172.reuse, R0.reuse, PT ;  /* 0x00000000ac00720c */ /* 0x0c0fe40003f06270 */
[-C--:B------:R-:W-:Y:S02]  /*5a50*/  ISETP.GE.AND P6, PT, R107, R0.reuse, PT ;  /* 0x000000006b00720c */ /* 0x080fe40003fc6270 */
[----:B------:R-:W-:Y:S02]  /*5a60*/  IADD3 R109, R5, UR6, RZ ;  /* 0x00000006056d7c10 */ /* 0x000fe4000fffe0ff */
        /* <DEDUP_REMOVED lines=34> */
[----:B------:R-:W-:Y:S02]  /*5c90*/  IADD3 R4, R4, UR6, RZ ;  /* 0x0000000604047c10 */ /* 0x000fe4000fffe0ff */
        /* <DEDUP_REMOVED lines=68> */
.L_x_1567:
[C---:B------:R-:W-:Y:S01]  /*60e0*/  FMUL.FTZ R5, R238.reuse, 1.4426950216293334961 ;  /* 0x3fb8aa3bee057820 */ /* 0x040fe20000410000 */
[----:B------:R-:W-:Y:S01]  /*60f0*/  FSETP.NEU.FTZ.AND P0, PT, R238, -INF , PT ;  /* 0xff800000ee00780b */ /* 0x000fe20003f1d000 */
[----:B------:R-:W-:Y:S01]  /*6100*/  FMUL.FTZ R4, R237, 1.4426950216293334961 ;  /* 0x3fb8aa3bed047820 */ /* 0x000fe20000410000 */
[----:B------:R-:W-:Y:S01]  /*6110*/  MOV R156, 0x40 ;  /* 0x00000040009c7802 */ /* 0x000fe20000000f00 */
[----:B------:R-:W-:Y:S01]  /*6120*/  FMUL.FTZ R2, R236, 1.4426950216293334961 ;  /* 0x3fb8aa3bec027820 */ /* 0x000fe20000410000 */
[----:B------:R-:W-:Y:S01]  /*6130*/  FSEL R5, R5, RZ, P0 ;  /* 0x000000ff05057208 */ /* 0x000fe20000000000 */
[----:B------:R-:W-:Y:S01]  /*6140*/  FMUL.FTZ R0, R233, 1.4426950216293334961 ;  /* 0x3fb8aa3be9007820 */ /* 0x000fe20000410000 */
[----:B------:R-:W-:Y:S01]  /*6150*/  FSETP.NEU.FTZ.AND P0, PT, R237, -INF , PT ;  /* 0xff800000ed00780b */ /* 0x000fe20003f1d000 */
[----:B------:R-:W-:Y:S01]  /*6160*/  UISETP.GT.AND UP0, UPT, UR7, UR18, UPT ;  /* 0x000000120700728c */ /* 0x000fe2000bf04270 */
[----:B------:R-:W-:Y:S01]  /*6170*/  SEL R156, R156, 0xffffffc0, !P1 ;  /* 0xffffffc09c9c7807 */ /* 0x000fe20004800000 */
[--C-:B------:R-:W-:Y:S01]  /*6180*/  FFMA.FTZ R7, R7, c[0x0][0x23c], -R5.reuse ;  /* 0x00008f0007077a23 */ /* 0x100fe20000010805 */
[----:B------:R-:W-:Y:S01]  /*6190*/  FSEL R4, R4, RZ, P0 ;  /* 0x000000ff04047208 */ /* 0x000fe20000000000 */
[--C-:B------:R-:W-:Y:S01]  /*61a0*/  FFMA.FTZ R6, R6, c[0x0][0x23c], -R5.reuse ;  /* 0x00008f0006067a23 */ /* 0x100fe20000010805 */
[----:B------:R-:W-:Y:S01]  /*61b0*/  FSETP.NEU.FTZ.AND P0, PT, R236, -INF , PT ;  /* 0xff800000ec00780b */ /* 0x000fe20003f1d000 */
[----:B------:R-:W-:Y:S01]  /*61c0*/  MUFU.EX2 R108, R7 ;  /* 0x00000007006c7308 */ /* 0x000fe20000000800 */
[--C-:B------:R-:W-:Y:S01]  /*61d0*/  FFMA.FTZ R100, R100, c[0x0][0x23c], -R5.reuse ;  /* 0x00008f0064647a23 */ /* 0x100fe20000010805 */
[----:B------:R-:W-:Y:S01]  /*61e0*/  PLOP3.LUT P2, PT, PT, PT, UP0, 0x80, 0x0 ;  /* 0x000000000000781c */ /* 0x000fe20003f4f008 */
[--C-:B------:R-:W-:Y:S01]  /*61f0*/  FFMA.FTZ R32, R32, c[0x0][0x23c], -R4.reuse ;  /* 0x00008f0020207a23 */ /* 0x100fe20000010804 */
[----:B------:R-:W-:Y:S01]  /*6200*/  FSEL R2, R2, RZ, P0 ;  /* 0x000000ff02027208 */ /* 0x000fe20000000000 */
[--C-:B------:R-:W-:Y:S01]  /*6210*/  FFMA.FTZ R31, R31, c[0x0][0x23c], -R4.reuse ;  /* 0x00008f001f1f7a23 */ /* 0x100fe20000010804 */
[----:B------:R-:W-:Y:S01]  /*6220*/  FSETP.NEU.FTZ.AND P0, PT, R233, -INF , PT ;  /* 0xff800000e900780b */ /* 0x000fe20003f1d000 */
[----:B------:R-:W-:Y:S02]  /*6230*/  FFMA.FTZ R30, R30, c[0x0][0x23c], -R4 ;  /* 0x00008f001e1e7a23 */ /* 0x000fe40000010804 */
[----:B------:R-:W-:Y:S01]  /*6240*/  FFMA.FTZ R28, R28, c[0x0][0x23c], -R2 ;  /* 0x00008f001c1c7a23 */ /* 0x000fe20000010802 */
[----:B------:R-:W1:Y:S01]  /*6250*/  MUFU.EX2 R209, R6 ;  /* 0x0000000600d17308 */ /* 0x000e620000000800 */
[--C-:B------:R-:W-:Y:S01]  /*6260*/  FFMA.FTZ R11, R11, c[0x0][0x23c], -R4.reuse ;  /* 0x00008f000b0b7a23 */ /* 0x100fe20000010804 */
[----:B------:R-:W-:Y:S01]  /*6270*/  FSEL R0, R0, RZ, P0 ;  /* 0x000000ff00007208 */ /* 0x000fe20000000000 */
        /* <DEDUP_REMOVED lines=10> */
[----:B------:R-:W2:Y:S01]  /*6320*/  MUFU.EX2 R113, R10 ;  /* 0x0000000a00717308 */ /* 0x000ea20000000800 */
[--C-:B------:R-:W-:Y:S02]  /*6330*/  FFMA.FTZ R24, R24, c[0x0][0x23c], -R2.reuse ;  /* 0x00008f0018187a23 */ /* 0x100fe40000010802 */
[----:B------:R-:W-:Y:S02]  /*6340*/  FFMA.FTZ R2, R23, c[0x0][0x23c], -R2 ;  /* 0x00008f0017027a23 */ /* 0x000fe40000010802 */
[--C-:B------:R-:W-:Y:S02]  /*6350*/  FFMA.FTZ R35, R35, c[0x0][0x23c], -R5.reuse ;  /* 0x00008f0023237a23 */ /* 0x100fe40000010805 */
        /* <DEDUP_REMOVED lines=8> */
[----:B------:R2:W-:Y:S01]  /*63e0*/  MUFU.EX2 R222, R2 ;  /* 0x0000000200de7308 */ /* 0x0005e20000000800 */
[--C-:B------:R-:W-:Y:S02]  /*63f0*/  FFMA.FTZ R19, R19, c[0x0][0x23c], -R0.reuse ;  /* 0x00008f0013137a23 */ /* 0x100fe40000010800 */
[--C-:B------:R-:W-:Y:S02]  /*6400*/  FFMA.FTZ R18, R18, c[0x0][0x23c], -R0.reuse ;  /* 0x00008f0012127a23 */ /* 0x100fe40000010800 */
[--C-:B------:R-:W-:Y:S02]  /*6410*/  FFMA.FTZ R17, R17, c[0x0][0x23c], -R0.reuse ;  /* 0x00008f0011117a23 */ /* 0x100fe40000010800 */
[--C-:B------:R-:W-:Y:S02]  /*6420*/  FFMA.FTZ R16, R16, c[0x0][0x23c], -R0.reuse ;  /* 0x00008f0010107a23 */ /* 0x100fe40000010800 */
[----:B------:R-:W-:Y:S01]  /*6430*/  FFMA.FTZ R0, R101, c[0x0][0x23c], -R0 ;  /* 0x00008f0065007a23 */ /* 0x000fe20000010800 */
[----:B------:R-:W-:Y:S10]  /*6440*/  MUFU.EX2 R225, R13 ;  /* 0x0000000d00e17308 */ /* 0x000ff40000000800 */
[----:B------:R-:W-:Y:S10]  /*6450*/  MUFU.EX2 R224, R12 ;  /* 0x0000000c00e07308 */ /* 0x000ff40000000800 */
[----:B------:R-:W-:Y:S10]  /*6460*/  MUFU.EX2 R227, R9 ;  /* 0x0000000900e37308 */ /* 0x000ff40000000800 */
[----:B------:R-:W-:Y:S10]  /*6470*/  MUFU.EX2 R226, R8 ;  /* 0x0000000800e27308 */ /* 0x000ff40000000800 */
[----:B------:R-:W-:Y:S10]  /*6480*/  MUFU.EX2 R112, R15 ;  /* 0x0000000f00707308 */ /* 0x000ff40000000800 */
[----:B------:R-:W3:Y:S10]  /*6490*/  MUFU.EX2 R111, R14 ;  /* 0x0000000e006f7308 */ /* 0x000ef40000000800 */
[----:B------:R-:W-:Y:S10]  /*64a0*/  MUFU.EX2 R110, R22 ;  /* 0x00000016006e7308 */ /* 0x000ff40000000800 */
[----:B------:R-:W4:Y:S10]  /*64b0*/  MUFU.EX2 R109, R21 ;  /* 0x00000015006d7308 */ /* 0x000f340000000800 */
[----:B------:R4:W-:Y:S10]  /*64c0*/  MUFU.EX2 R230, R5 ;  /* 0x0000000500e67308 */ /* 0x0009f40000000800 */
        /* <DEDUP_REMOVED lines=92> */
[C---:B------:R-:W-:Y:S01]  /*6a90*/  FADD.FTZ R8, -R169.reuse, R8 ;  /* 0x00000008a9087221 */ /* 0x040fe20000010100 */
[-C--:B------:R-:W-:Y:S03]  /*6aa0*/  HMMA.16816.F32.BF16 R20, R100, R152.reuse, R20 ;  /* 0x000000986414723c */ /* 0x080fe60000041814 */
[----:B------:R-:W-:Y:S02]  /*6ab0*/  FADD.FTZ R9, -R169, R9 ;  /* 0x00000009a9097221 */ /* 0x000fe40000010100 */
[C---:B------:R-:W-:Y:S02]  /*6ac0*/  FADD.FTZ R10, -R168.reuse, R10 ;  /* 0x0000000aa80a7221 */ /* 0x040fe40000010100 */
[C---:B------:R-:W-:Y:S01]  /*6ad0*/  FADD.FTZ R11, -R168.reuse, R11 ;  /* 0x0000000ba80b7221 */ /* 0x040fe20000010100 */
[C---:B------:R-:W-:Y:S04]  /*6ae0*/  HMMA.16816.F32.BF16 R24, R104.reuse, R152, R24 ;  /* 0x000000986818723c */ /* 0x040fe80000041818 */
[----:B------:R-:W-:Y:S02]  /*6af0*/  FADD.FTZ R14, -R168, R14 ;  /* 0x0000000ea80e7221 */ /* 0x000fe40000010100 */
[----:B------:R-:W-:Y:S02]  /*6b00*/  FADD.FTZ R5, -R171, R5 ;  /* 0x00000005ab057221 */ /* 0x000fe40000010100 */
[----:B------:R-:W-:Y:S01]  /*6b10*/  FMUL.FTZ R6, R184, R6 ;  /* 0x00000006b8067220 */ /* 0x000fe20000410000 */
[-C--:B------:R-:W-:Y:S03]  /*6b20*/  HMMA.16816.F32.BF16 R28, R104, R154.reuse, R28 ;  /* 0x0000009a681c723c */ /* 0x080fe6000004181c */
[----:B------:R-:W-:Y:S02]  /*6b30*/  FMUL.FTZ R7, R113, R7 ;  /* 0x0000000771077220 */ /* 0x000fe40000410000 */
[----:B------:R-:W-:Y:S02]  /*6b40*/  FMUL.FTZ R8, R112, R8 ;  /* 0x0000000870087220 */ /* 0x000fe40000410000 */
[----:B------:R-:W-:Y:S01]  /*6b50*/  FMUL.FTZ R9, R111, R9 ;  /* 0x000000096f097220 */ /* 0x000fe20000410000 */
[----:B------:R-:W-:Y:S04]  /*6b60*/  HMMA.16816.F32.BF16 R32, R100, R154, R32 ;  /* 0x0000009a6420723c */ /* 0x000fe80000041820 */
[----:B------:R-:W-:Y:S02]  /*6b70*/  FMUL.FTZ R10, R110, R10 ;  /* 0x0000000a6e0a7220 */ /* 0x000fe40000410000 */
[----:B------:R-:W-:Y:S02]  /*6b80*/  FMUL.FTZ R11, R109, R11 ;  /* 0x0000000b6d0b7220 */ /* 0x000fe40000410000 */
[C---:B------:R-:W-:Y:S04]  /*6b90*/  FADD.FTZ R12, -R169.reuse, R12 ;  /* 0x0000000ca90c7221 */ /* 0x040fe80000010100 */
[----:B------:R-:W-:Y:S02]  /*6ba0*/  FADD.FTZ R13, -R169, R13 ;  /* 0x0000000da90d7221 */ /* 0x000fe40000010100 */
[----:B------:R-:W-:Y:S02]  /*6bb0*/  FADD.FTZ R15, -R168, R15 ;  /* 0x0000000fa80f7221 */ /* 0x000fe40000010100 */
[----:B------:R-:W-:Y:S02]  /*6bc0*/  FMUL.FTZ R0, R208, R14 ;  /* 0x0000000ed0007220 */ /* 0x000fe40000410000 */
        /* <DEDUP_REMOVED lines=111> */
.L_x_1568:
        /* <DEDUP_REMOVED lines=109> */
.L_x_1569:
        /* <DEDUP_REMOVED lines=318> */
.L_x_1571:
        /* <DEDUP_REMOVED lines=17> */
.L_x_1572:
        /* <DEDUP_REMOVED lines=42> */
.L_x_1574:
[----:B------:R-:W-:Y:S05]  /*9120*/  BSYNC B0 ;  /* 0x0000000000007941 */ /* 0x000fea0003800000 */
.L_x_1573:
        /* <DEDUP_REMOVED lines=15> */
.L_x_1576:
[----:B------:R-:W-:Y:S05]  /*9220*/  BSYNC B0 ;  /* 0x0000000000007941 */ /* 0x000fea0003800000 */
.L_x_1575:
        /* <DEDUP_REMOVED lines=15> */
.L_x_1578:
[----:B------:R-:W-:Y:S05]  /*9320*/  BSYNC B0 ;  /* 0x0000000000007941 */ /* 0x000fea0003800000 */
.L_x_1577:
        /* <DEDUP_REMOVED lines=14> */
.L_x_1580:
[----:B------:R-:W-:Y:S05]  /*9410*/  BSYNC B0 ;  /* 0x0000000000007941 */ /* 0x000fea0003800000 */
.L_x_1579:
        /* <DEDUP_REMOVED lines=26> */
.L_x_1582:
[----:B------:R-:W-:Y:S05]  /*95c0*/  BSYNC B0 ;  /* 0x0000000000007941 */ /* 0x000fea0003800000 */
.L_x_1581:
        /* <DEDUP_REMOVED lines=13> */
.L_x_1584:
[----:B------:R-:W-:Y:S05]  /*96a0*/  BSYNC B0 ;  /* 0x0000000000007941 */ /* 0x000fea0003800000 */
.L_x_1583:
        /* <DEDUP_REMOVED lines=13> */
.L_x_1586:
[----:B------:R-:W-:Y:S05]  /*9780*/  BSYNC B0 ;  /* 0x0000000000007941 */ /* 0x000fea0003800000 */
.L_x_1585:
        /* <DEDUP_REMOVED lines=11> */
.L_x_1541:
[----:B------:R-:W-:Y:S05]  /*9840*/  BSYNC B1 ;  /* 0x0000000000017941 */ /* 0x000fea0003800000 */
.L_x_1519:
        /* <DEDUP_REMOVED lines=11> */
.L_x_1587:
[----:B------:R-:W-:Y:S05]  /*9900*/  EXIT ;  /* 0x000000000000794d */ /* 0x000fea0003800000 */
.L_x_1589:
        /* <DEDUP_REMOVED lines=15> */
.L_x_2479:


//--------------------- .text._ZN5flash25flash_bwd_dot_do_o_kernelILb0E23Flash_bwd_kernel_traitsILi64ELi64ELi128ELi8ELi2ELi4ELi4ELb1ELb0EN7cutlass10bfloat16_tE19Flash_kernel_traitsILi64ELi64ELi128ELi8ES3_EEEEvNS_16Flash_bwd_paramsE --------------------------
	.section	.text._ZN5flash25flash_bwd_dot_do_o_kernelILb0E23Flash_bwd_kernel_traitsILi64ELi64ELi128ELi8ELi2ELi4ELi4ELb1ELb0EN7cutlass10bfloat16_tE19Flash_kernel_traitsILi64ELi64ELi128ELi8ES3_EEEEvNS_16Flash_bwd_paramsE,"ax",@progbits
	.sectioninfo	@"SHI_REGISTERS=30"
	.align	128
        .global         _ZN5flash25flash_bwd_dot_do_o_kernelILb0E23Flash_bwd_kernel_traitsILi64ELi64ELi128ELi8ELi2ELi4ELi4ELb1ELb0EN7cutlass10bfloat16_tE19Flash_kernel_traitsILi64ELi64ELi128ELi8ES3_EEEEvNS_16Flash_bwd_paramsE
        .type           _ZN5flash25flash_bwd_dot_do_o_kernelILb0E23Flash_bwd_kernel_traitsILi64ELi64ELi128ELi8ELi2ELi4ELi4ELb1ELb0EN7cutlass10bfloat16_tE19Flash_kernel_traitsILi64ELi64ELi128ELi8ES3_EEEEvNS_16Flash_bwd_paramsE,@function
        .size           _ZN5flash25flash_bwd_dot_do_o_kernelILb0E23Flash_bwd_kernel_traitsILi64ELi64ELi128ELi8ELi2ELi4ELi4ELb1ELb0EN7cutlass10bfloat16_tE19Flash_kernel_traitsILi64ELi64ELi128ELi8ES3_EEEEvNS_16Flash_bwd_paramsE,(.L_x_2480 - _ZN5flash25flash_bwd_dot_do_o_kernelILb0E23Flash_bwd_kernel_traitsILi64ELi64ELi128ELi8ELi2ELi4ELi4ELb1ELb0EN7cutlass10bfloat16_tE19Flash_kernel_traitsILi64ELi64ELi128ELi8ES3_EEEEvNS_16Flash_bwd_paramsE)
        .other          _ZN5flash25flash_bwd_dot_do_o_kernelILb0E23Flash_bwd_kernel_traitsILi64ELi64ELi128ELi8ELi2ELi4ELi4ELb1ELb0EN7cutlass10bfloat16_tE19Flash_kernel_traitsILi64ELi64ELi128ELi8ES3_EEEEvNS_16Flash_bwd_paramsE,@"STO_CUDA_ENTRY STV_DEFAULT"
_ZN5flash25flash_bwd_dot_do_o_kernelILb0E23Flash_bwd_kernel_traitsILi64ELi64ELi128ELi8ELi2ELi4ELi4ELb1ELb0EN7cutlass10bfloat16_tE19Flash_kernel_traitsILi64ELi64ELi128ELi8ES3_EEEEvNS_16Flash_bwd_paramsE:
.text._ZN5flash25flash_bwd_dot_do_o_kernelILb0E23Flash_bwd_kernel_traitsILi64ELi64ELi128ELi8ELi2ELi4ELi4ELb1ELb0EN7cutlass10bfloat16_tE19Flash_kernel_traitsILi64ELi64ELi128ELi8ES3_EEEEvNS_16Flash_bwd_paramsE:
[----:B------:R-:W-:Y:S02]  /*0000*/  MOV R1, c[0x0][0x28] ;  /* 0x00000a0000017a02 */ /* 0x000fe40000000f00 */
[----:B------:R-:W0:Y:S01]  /*0010*/  S2R R0, SR_CTAID.Y ;  /* 0x0000000000007919 */ /* 0x000e220000002600 */
[----:B------:R-:W-:Y:S01]  /*0020*/  ISETP.NE.U32.AND P0, PT, RZ, c[0x0][0x240], PT ;  /* 0x00009000ff007a0c */ /* 0x000fe20003f05070 */
[----:B------:R-:W-:Y:S01]  /*0030*/  IMAD.MOV.U32 R9, RZ, RZ, -0x1 ;  /* 0xffffffffff097424 */ /* 0x000fe200078e00ff */
[----:B------:R-:W-:Y:S02]  /*0040*/  ULDC.64 UR4, c[0x0][0x118] ;  /* 0x0000460000047ab9 */ /* 0x000fe40000000a00 */
[----:B------:R-:W-:-:S13]  /*0050*/  ISETP.NE.AND.EX P0, PT, RZ, c[0x0][0x244], PT, P0 ;  /* 0x00009100ff007a0c */ /* 0x000fda0003f05300 */
[----:B------:R-:W-:Y:S01]  /*0060*/  @P0 MOV R7, 0x4 ;  /* 0x0000000400070802 */ /* 0x000fe20000000f00 */
[----:B------:R-:W-:Y:S01]  /*0070*/  @P0 IMAD.MOV.U32 R5, RZ, RZ, 0x4 ;  /* 0x00000004ff050424 */ /* 0x000fe200078e00ff */
[----:B0-----:R-:W-:-:S03]  /*0080*/  @P0 IADD3 R6, R0, 0x1, RZ ;  /* 0x0000000100060810 */ /* 0x001fc60007ffe0ff */
[----:B------:R-:W-:-:S04]  /*0090*/  @P0 IMAD.WIDE R4, R0, R5, c[0x0][0x240] ;  /* 0x0000900000040625 */ /* 0x000fc800078e0205 */
[----:B------:R-:W-:Y:S01]  /*00a0*/  @P0 IMAD.WIDE R6, R6, R7, c[0x0][0x240] ;  /* 0x0000900006060625 */ /* 0x000fe200078e0207 */
[----:B------:R-:W2:Y:S05]  /*00b0*/  @P0 LDG.E R9, [R4.64] ;  /* 0x0000000404090981 */ /* 0x000eaa000c1e1900 */
[----:B------:R-:W2:Y:S04]  /*00c0*/  @P0 LDG.E R6, [R6.64] ;  /* 0x0000000406060981 */ /* 0x000ea8000c1e1900 */
[----:B------:R-:W0:Y:S02]  /*00d0*/  S2R R3, SR_CTAID.X ;  /* 0x0000000000037919 */ /* 0x000e240000002500 */
[----:B0-----:R-:W-:Y:S01]  /*00e0*/  IMAD.SHL.U32 R3, R3, 0x40, RZ ;  /* 0x0000004003037824 */ /* 0x001fe200078e00ff */
[----:B--2---:R-:W-:-:S02]  /*00f0*/  @P0 IADD3 R12, R6, -R9, RZ ;  /* 0x80000009060c0210 */ /* 0x004fc40007ffe0ff */
[----:B------:R-:W-:-:S04]  /*0100*/  @!P0 MOV R12, c[0x0][0x214] ;  /* 0x00008500000c8a02 */ /* 0x000fc80000000f00 */
[----:B------:R-:W-:-:S13]  /*0110*/  ISETP.GT.AND P0, PT, R12, R3, PT ;  /* 0x000000030c00720c */ /* 0x000fda0003f04270 */
[----:B------:R-:W-:Y:S05]  /*0120*/  @!P0 EXIT ;  /* 0x000000000000894d */ /* 0x000fea0003800000 */
[C---:B------:R-:W-:Y:S01]  /*0130*/  ISETP.NE.AND P1, PT, R9.reuse, -0x1, PT ;  /* 0xffffffff0900780c */ /* 0x040fe20003f25270 */
[----:B------:R-:W0:Y:S01]  /*0140*/  S2R R5, SR_CTAID.Z ;  /* 0x0000000000057919 */ /* 0x000e220000002700 */
[----:B------:R-:W-:Y:S02]  /*0150*/  ULDC.U8 UR6, c[0x0][0x328] ;  /* 0x0000ca0000067ab9 */ /* 0x000fe40000000000 */
[----:B------:R-:W-:Y:S01]  /*0160*/  ISETP.NE.AND P0, PT, RZ, UR6, PT ;  /* 0x00000006ff007c0c */ /* 0x000fe2000bf05270 */
[----:B------:R-:W1:Y:S08]  /*0170*/  S2R R2, SR_TID.X ;  /* 0x0000000000027919 */ /* 0x000e700000002100 */
[----:B------:R-:W-:Y:S01]  /*0180*/  @P1 IMAD.WIDE.U32 R10, R9, c[0x0][0x370], RZ ;  /* 0x0000dc00090a1a25 */ /* 0x000fe200078e00ff */
[----:B------:R-:W-:-:S02]  /*0190*/  @!P1 SHF.R.S32.HI R4, RZ, 0x1f, R0 ;  /* 0x0000001fff049819 */ /* 0x000fc40000011400 */
[----:B------:R-:W-:Y:S01]  /*01a0*/  @!P1 SHF.R.S32.HI R13, RZ, 0x1f, R0 ;  /* 0x0000001fff0d9819 */ /* 0x000fe20000011400 */
[----:B------:R-:W-:-:S04]  /*01b0*/  @P1 IMAD.WIDE.U32 R14, R9, c[0x0][0x1e8], RZ ;  /* 0x00007a00090e1a25 */ /* 0x000fc800078e00ff */
[----:B------:R-:W-:Y:S02]  /*01c0*/  @P1 IMAD R6, R9, c[0x0][0x374], R11 ;  /* 0x0000dd0009061a24 */ /* 0x000fe400078e020b */
[----:B------:R-:W-:Y:S02]  /*01d0*/  @!P1 IMAD R11, R4, c[0x0][0x368], RZ ;  /* 0x0000da00040b9a24 */ /* 0x000fe400078e02ff */
[----:B------:R-:W-:Y:S02]  /*01e0*/  @!P1 IMAD R13, R13, c[0x0][0x1e0], RZ ;  /* 0x000078000d0d9a24 */ /* 0x000fe400078e02ff */
[----:B------:R-:W-:Y:S02]  /*01f0*/  @P1 IMAD R7, R9, c[0x0][0x1ec], R15 ;  /* 0x00007b0009071a24 */ /* 0x000fe400078e020f */
[----:B------:R-:W-:Y:S02]  /*0200*/  @P1 IMAD.MOV.U32 R8, RZ, RZ, R14 ;  /* 0x000000ffff081224 */ /* 0x000fe400078e000e */
[----:B------:R-:W-:-:S04]  /*0210*/  @!P1 IMAD.WIDE.U32 R14, R0, c[0x0][0x368], RZ ;  /* 0x0000da00000e9a25 */ /* 0x000fc800078e00ff */
[----:B------:R-:W-:Y:S01]  /*0220*/  @!P1 IMAD.WIDE.U32 R16, R0, c[0x0][0x1e0], RZ ;  /* 0x0000780000109a25 */ /* 0x000fe200078e00ff */
[----:B------:R-:W-:-:S03]  /*0230*/  @!P1 MOV R10, R14 ;  /* 0x0000000e000a9202 */ /* 0x000fc60000000f00 */
[----:B------:R-:W-:Y:S01]  /*0240*/  @!P1 IMAD R11, R0, c[0x0][0x36c], R11 ;  /* 0x0000db00000b9a24 */ /* 0x000fe200078e020b */
[----:B------:R-:W-:Y:S01]  /*0250*/  @!P1 MOV R8, R16 ;  /* 0x0000001000089202 */ /* 0x000fe20000000f00 */
[----:B------:R-:W-:Y:S02]  /*0260*/  @!P1 IMAD R13, R0, c[0x0][0x1e4], R13 ;  /* 0x00007900000d9a24 */ /* 0x000fe400078e020d */
[----:B------:R-:W-:Y:S02]  /*0270*/  @!P1 IMAD.IADD R6, R15, 0x1, R11 ;  /* 0x000000010f069824 */ /* 0x000fe400078e020b */
[----:B------:R-:W-:Y:S01]  /*0280*/  @!P1 IMAD.IADD R7, R17, 0x1, R13 ;  /* 0x0000000111079824 */ /* 0x000fe200078e020d */
[----:B------:R-:W-:Y:S05]  /*0290*/  @!P0 BRA `(.L_x_1590) ;  /* 0x0000007000008947 */ /* 0x000fea0003800000 */
[----:B01----:R-:W-:Y:S01]  /*02a0*/  HFMA2.MMA R4, -RZ, RZ, 0, 7.62939453125e-06 ;  /* 0x00000080ff047435 */ /* 0x003fe200000001ff */
[----:B------:R-:W-:Y:S02]  /*02b0*/  @!P1 IMAD R9, R0, c[0x0][0x224], RZ ;  /* 0x0000890000099a24 */ /* 0x000fe400078e02ff */
[----:B------:R-:W-:-:S03]  /*02c0*/  IMAD.MOV.U32 R11, RZ, RZ, c[0x0][0x210] ;  /* 0x00008400ff0b7624 */ /* 0x000fc600078e00ff */
[----:B------:R-:W-:-:S04]  /*02d0*/  LEA R9, R0, R9, 0x7 ;  /* 0x0000000900097211 */ /* 0x000fc800078e38ff */
[----:B------:R-:W-:-:S04]  /*02e0*/  IMAD R0, R4, R11, c[0x0][0x234] ;  /* 0x00008d0004007624 */ /* 0x000fc800078e020b */
[----:B------:R-:W-:Y:S01]  /*02f0*/  IMAD R0, R0, R5, R9 ;  /* 0x0000000500007224 */ /* 0x000fe200078e0209 */
[----:B------:R-:W-:Y:S05]  /*0300*/  BRA `(.L_x_1591) ;  /* 0x0000002000007947 */ /* 0x000fea0003800000 */
.L_x_1590:
[----:B01----:R-:W-:-:S04]  /*0310*/  IMAD R0, R0, c[0x0][0x1c0], R5 ;  /* 0x0000700000007a24 */ /* 0x003fc800078e0205 */
[----:B------:R-:W-:Y:S02]  /*0320*/  IMAD R0, R0, c[0x0][0x224], RZ ;  /* 0x0000890000007a24 */ /* 0x000fe400078e02ff */
.L_x_1591:
[----:B------:R-:W-:Y:S01]  /*0330*/  SHF.R.S32.HI R9, RZ, 0x1f, R2 ;  /* 0x0000001fff097819 */ /* 0x000fe20000011402 */
[----:B------:R-:W-:-:S03]  /*0340*/  IMAD.IADD R12, R12, 0x1, -R3 ;  /* 0x000000010c0c7824 */ /* 0x000fc600078e0a03 */
[----:B------:R-:W-:-:S04]  /*0350*/  LEA.HI R9, R9, R2, RZ, 0x3 ;  /* 0x0000000209097211 */ /* 0x000fc800078f18ff */
[----:B------:R-:W-:Y:S02]  /*0360*/  LOP3.LUT R11, R9, 0x1ffffff8, RZ, 0xc0, !PT ;  /* 0x1ffffff8090b7812 */ /* 0x000fe400078ec0ff */
[----:B------:R-:W-:-:S03]  /*0370*/  SHF.R.S32.HI R4, RZ, 0x3, R9 ;  /* 0x00000003ff047819 */ /* 0x000fc60000011409 */
[----:B------:R-:W-:Y:S01]  /*0380*/  IMAD.IADD R11, R2, 0x1, -R11 ;  /* 0x00000001020b7824 */ /* 0x000fe200078e0a0b */
[----:B------:R-:W-:-:S04]  /*0390*/  IADD3 R9, R4, 0x20, RZ ;  /* 0x0000002004097810 */ /* 0x000fc80007ffe0ff */
[----:B------:R-:W-:Y:S02]  /*03a0*/  SHF.L.U32 R14, R11, 0x3, RZ ;  /* 0x000000030b0e7819 */ /* 0x000fe400000006ff */
[----:B------:R-:W-:Y:S02]  /*03b0*/  SHF.R.S32.HI R11, RZ, 0x1f, R3 ;  /* 0x0000001fff0b7819 */ /* 0x000fe40000011403 */
[----:B------:R-:W-:Y:S02]  /*03c0*/  ISETP.GE.AND P0, PT, R14, c[0x0][0x220], PT ;  /* 0x000088000e007a0c */ /* 0x000fe40003f06270 */
[--C-:B------:R-:W-:Y:S01]  /*03d0*/  SHF.R.S32.HI R15, RZ, 0x1f, R14.reuse ;  /* 0x0000001fff0f7819 */ /* 0x100fe2000001140e */
[----:B------:R-:W-:Y:S01]  /*03e0*/  IMAD R18, R11, c[0x0][0x1e8], RZ ;  /* 0x00007a000b127a24 */ /* 0x000fe200078e02ff */
[-C--:B------:R-:W-:Y:S01]  /*03f0*/  ISETP.LT.AND P1, PT, R9, R12.reuse, !P0 ;  /* 0x0000000c0900720c */ /* 0x080fe20004721270 */
[----:B------:R-:W-:Y:S01]  /*0400*/  IMAD R16, R11, c[0x0][0x370], RZ ;  /* 0x0000dc000b107a24 */ /* 0x000fe200078e02ff */
[----:B------:R-:W-:Y:S01]  /*0410*/  ISETP.LT.AND P0, PT, R4, R12, !P0 ;  /* 0x0000000c0400720c */ /* 0x000fe20004701270 */
[----:B------:R-:W-:Y:S01]  /*0420*/  IMAD.WIDE.U32 R12, R3, c[0x0][0x370], R14 ;  /* 0x0000dc00030c7a25 */ /* 0x000fe200078e000e */
[----:B------:R-:W-:-:S03]  /*0430*/  SHF.R.S32.HI R9, RZ, 0x1f, R5 ;  /* 0x0000001fff097819 */ /* 0x000fc60000011405 */
[----:B------:R-:W-:-:S04]  /*0440*/  IMAD.WIDE.U32 R14, R3, c[0x0][0x1e8], R14 ;  /* 0x00007a00030e7a25 */ /* 0x000fc800078e000e */
[C---:B------:R-:W-:Y:S01]  /*0450*/  IMAD R18, R3.reuse, c[0x0][0x1ec], R18 ;  /* 0x00007b0003127a24 */ /* 0x040fe200078e0212 */
[----:B------:R-:W-:Y:S01]  /*0460*/  IADD3 R8, P3, R8, R14, RZ ;  /* 0x0000000e08087210 */ /* 0x000fe20007f7e0ff */
[----:B------:R-:W-:Y:S01]  /*0470*/  IMAD R11, R3, c[0x0][0x374], R16 ;  /* 0x0000dd00030b7a24 */ /* 0x000fe200078e0210 */
[----:B------:R-:W-:Y:S01]  /*0480*/  IADD3 R16, P2, R10, R12, RZ ;  /* 0x0000000c0a107210 */ /* 0x000fe20007f5e0ff */
[C---:B------:R-:W-:Y:S02]  /*0490*/  IMAD R10, R9.reuse, c[0x0][0x378], RZ ;  /* 0x0000de00090a7a24 */ /* 0x040fe400078e02ff */
[----:B------:R-:W-:Y:S01]  /*04a0*/  IMAD R12, R9, c[0x0][0x1f0], RZ ;  /* 0x00007c00090c7a24 */ /* 0x000fe200078e02ff */
[----:B------:R-:W-:Y:S01]  /*04b0*/  IADD3.X R9, R7, R15, R18, P3, !PT ;  /* 0x0000000f07097210 */ /* 0x000fe20001ffe412 */
[C---:B------:R-:W-:Y:S01]  /*04c0*/  IMAD R7, R5.reuse, c[0x0][0x37c], R10 ;  /* 0x0000df0005077a24 */ /* 0x040fe200078e020a */
[----:B------:R-:W-:Y:S01]  /*04d0*/  IADD3.X R17, R6, R13, R11, P2, !PT ;  /* 0x0000000d06117210 */ /* 0x000fe200017fe40b */
[C---:B------:R-:W-:Y:S01]  /*04e0*/  IMAD R11, R5.reuse, c[0x0][0x1f4], R12 ;  /* 0x00007d00050b7a24 */ /* 0x040fe200078e020c */
[----:B------:R-:W-:Y:S01]  /*04f0*/  SHF.R.S32.HI R10, RZ, 0x1f, R4 ;  /* 0x0000001fff0a7819 */ /* 0x000fe20000011404 */
[----:B------:R-:W-:Y:S01]  /*0500*/  IMAD.WIDE.U32 R14, R5, c[0x0][0x1f0], R8 ;  /* 0x00007c00050e7a25 */ /* 0x000fe200078e0008 */
[----:B------:R-:W-:-:S03]  /*0510*/  @P1 IADD3 R12, P2, R4, 0x20, RZ ;  /* 0x00000020040c1810 */ /* 0x000fc60007f5e0ff */
[----:B------:R-:W-:Y:S01]  /*0520*/  IMAD.WIDE.U32 R16, R5, c[0x0][0x378], R16 ;  /* 0x0000de0005107a25 */ /* 0x000fe200078e0010 */
[----:B------:R-:W-:Y:S02]  /*0530*/  @P1 IADD3.X R5, RZ, R10, RZ, P2, !PT ;  /* 0x0000000aff051210 */ /* 0x000fe400017fe4ff */
[----:B------:R-:W-:Y:S01]  /*0540*/  IADD3 R15, R15, R11, RZ ;  /* 0x0000000b0f0f7210 */ /* 0x000fe20007ffe0ff */
[C---:B------:R-:W-:Y:S01]  /*0550*/  @P0 IMAD R9, R10.reuse, c[0x0][0x370], RZ ;  /* 0x0000dc000a090a24 */ /* 0x040fe200078e02ff */
[----:B------:R-:W-:Y:S01]  /*0560*/  @P1 MOV R22, R16 ;  /* 0x0000001000161202 */ /* 0x000fe20000000f00 */
[----:B------:R-:W-:Y:S02]  /*0570*/  @P0 IMAD R13, R10, c[0x0][0x1e8], RZ ;  /* 0x00007a000a0d0a24 */ /* 0x000fe400078e02ff */
[----:B------:R-:W-:Y:S02]  /*0580*/  IMAD.IADD R17, R17, 0x1, R7 ;  /* 0x0000000111117824 */ /* 0x000fe400078e0207 */
[----:B------:R-:W-:-:S02]  /*0590*/  @P0 IMAD R11, R4, c[0x0][0x374], R9 ;  /* 0x0000dd00040b0a24 */ /* 0x000fc400078e0209 */
[C---:B------:R-:W-:Y:S02]  /*05a0*/  @P0 IMAD R13, R4.reuse, c[0x0][0x1ec], R13 ;  /* 0x00007b00040d0a24 */ /* 0x040fe400078e020d */
[----:B------:R-:W-:Y:S02]  /*05b0*/  @P1 IMAD R5, R5, c[0x0][0x370], RZ ;  /* 0x0000dc0005051a24 */ /* 0x000fe400078e02ff */
[----:B------:R-:W-:-:S04]  /*05c0*/  @P0 IMAD.WIDE.U32 R8, R4, c[0x0][0x1e8], R14 ;  /* 0x00007a0004080a25 */ /* 0x000fc800078e000e */
[--C-:B------:R-:W-:Y:S01]  /*05d0*/  @P1 IMAD.MOV.U32 R23, RZ, RZ, R17.reuse ;  /* 0x000000ffff171224 */ /* 0x100fe200078e0011 */
[----:B------:R-:W-:Y:S01]  /*05e0*/  @P0 LEA R18, P3, R8, c[0x0][0x1d0], 0x1 ;  /* 0x0000740008120a11 */ /* 0x000fe200078608ff */
[----:B------:R-:W-:-:S04]  /*05f0*/  @P0 IMAD.WIDE.U32 R6, R4, c[0x0][0x370], R16 ;  /* 0x0000dc0004060a25 */ /* 0x000fc800078e0010 */
[C---:B------:R-:W-:Y:S01]  /*0600*/  @P1 IMAD R21, R12.reuse, c[0x0][0x374], R5 ;  /* 0x0000dd000c151a24 */ /* 0x040fe200078e0205 */
[----:B------:R-:W-:Y:S01]  /*0610*/  @P0 IADD3 R5, R9, R13, RZ ;  /* 0x0000000d09050210 */ /* 0x000fe20007ffe0ff */
[----:B------:R-:W-:Y:S01]  /*0620*/  @P1 IMAD.WIDE.U32 R12, R12, c[0x0][0x370], R22 ;  /* 0x0000dc000c0c1a25 */ /* 0x000fe200078e0016 */
[----:B------:R-:W-:Y:S02]  /*0630*/  @P1 IADD3 R23, P4, R4, 0x20, RZ ;  /* 0x0000002004171810 */ /* 0x000fe40007f9e0ff */
[----:B------:R-:W-:Y:S02]  /*0640*/  @P0 IADD3 R7, R7, R11, RZ ;  /* 0x0000000b07070210 */ /* 0x000fe40007ffe0ff */
[----:B------:R-:W-:Y:S01]  /*0650*/  @P0 LEA R16, P2, R6, c[0x0][0x330], 0x1 ;  /* 0x0000cc0006100a11 */ /* 0x000fe200078408ff */
[----:B------:R-:W-:Y:S01]  /*0660*/  @P1 IMAD.X R20, RZ, RZ, R10, P4 ;  /* 0x000000ffff141224 */ /* 0x000fe200020e060a */
[----:B------:R-:W-:Y:S01]  /*0670*/  @P0 LEA.HI.X R19, R8, c[0x0][0x1d4], R5, 0x1, P3 ;  /* 0x0000750008130a11 */ /* 0x000fe200018f0c05 */
[----:B------:R-:W-:Y:S01]  /*0680*/  CS2R R10, SRZ ;  /* 0x00000000000a7805 */ /* 0x000fe2000001ff00 */
[----:B------:R-:W-:Y:S01]  /*0690*/  @P0 LEA.HI.X R17, R6, c[0x0][0x334], R7, 0x1, P2 ;  /* 0x0000cd0006110a11 */ /* 0x000fe200010f0c07 */
[----:B------:R-:W-:Y:S01]  /*06a0*/  CS2R R4, SRZ ;  /* 0x0000000000047805 */ /* 0x000fe2000001ff00 */
[----:B------:R-:W-:Y:S01]  /*06b0*/  CS2R R6, SRZ ;  /* 0x0000000000067805 */ /* 0x000fe2000001ff00 */
[----:B------:R-:W-:Y:S01]  /*06c0*/  CS2R R8, SRZ ;  /* 0x0000000000087805 */ /* 0x000fe2000001ff00 */
[----:B------:R-:W-:-:S02]  /*06d0*/  @P1 IMAD R20, R20, c[0x0][0x1e8], RZ ;  /* 0x00007a0014141a24 */ /* 0x000fc400078e02ff */
[C---:B------:R-:W-:Y:S02]  /*06e0*/  @P1 IMAD.WIDE.U32 R14, R23.reuse, c[0x0][0x1e8], R14 ;  /* 0x00007a00170e1a25 */ /* 0x040fe400078e000e */
[----:B------:R0:W2:Y:S02]  /*06f0*/  @P0 LDG.E.128 R4, [R16.64] ;  /* 0x0000000410040981 */ /* 0x0000a4000c1e1d00 */
[----:B------:R-:W-:Y:S02]  /*0700*/  @P1 IMAD R25, R23, c[0x0][0x1ec], R20 ;  /* 0x00007b0017191a24 */ /* 0x000fe400078e0214 */
[----:B------:R1:W3:Y:S01]  /*0710*/  @P0 LDG.E.128 R8, [R18.64] ;  /* 0x0000000412080981 */ /* 0x0002e2000c1e1d00 */
[----:B------:R-:W-:Y:S02]  /*0720*/  @P1 IADD3 R21, R13, R21, RZ ;  /* 0x000000150d151210 */ /* 0x000fe40007ffe0ff */
[----:B------:R-:W-:Y:S02]  /*0730*/  @P1 IADD3 R13, R15, R25, RZ ;  /* 0x000000190f0d1210 */ /* 0x000fe40007ffe0ff */
[----:B------:R-:W-:-:S02]  /*0740*/  @P1 LEA R20, P0, R12, c[0x0][0x330], 0x1 ;  /* 0x0000cc000c141a11 */ /* 0x000fc400078008ff */
[----:B------:R-:W-:Y:S01]  /*0750*/  @P1 LEA R22, P2, R14, c[0x0][0x1d0], 0x1 ;  /* 0x000074000e161a11 */ /* 0x000fe200078408ff */
[----:B0-----:R-:W-:Y:S01]  /*0760*/  CS2R R16, SRZ ;  /* 0x0000000000107805 */ /* 0x001fe2000001ff00 */
[----:B------:R-:W-:Y:S01]  /*0770*/  @P1 LEA.HI.X R21, R12, c[0x0][0x334], R21, 0x1, P0 ;  /* 0x0000cd000c151a11 */ /* 0x000fe200000f0c15 */
[----:B-1----:R-:W-:Y:S01]  /*0780*/  CS2R R18, SRZ ;  /* 0x0000000000127805 */ /* 0x002fe2000001ff00 */
[----:B------:R-:W-:Y:S02]  /*0790*/  @P1 LEA.HI.X R23, R14, c[0x0][0x1d4], R13, 0x1, P2 ;  /* 0x000075000e171a11 */ /* 0x000fe400010f0c0d */
[----:B------:R-:W-:Y:S01]  /*07a0*/  CS2R R14, SRZ ;  /* 0x00000000000e7805 */ /* 0x000fe2000001ff00 */
[----:B------:R-:W-:Y:S02]  /*07b0*/  CS2R R12, SRZ ;  /* 0x00000000000c7805 */ /* 0x000fe4000001ff00 */
[----:B------:R-:W4:Y:S04]  /*07c0*/  @P1 LDG.E.128 R16, [R22.64] ;  /* 0x0000000416101981 */ /* 0x000f28000c1e1d00 */
[----:B------:R0:W5:Y:S01]  /*07d0*/  @P1 LDG.E.128 R12, [R20.64] ;  /* 0x00000004140c1981 */ /* 0x000162000c1e1d00 */
[----:B------:R-:W-:-:S02]  /*07e0*/  LOP3.LUT P0, RZ, R2, 0x7, RZ, 0xc0, !PT ;  /* 0x0000000702ff7812 */ /* 0x000fc4000780c0ff */
[----:B--2---:R-:W-:Y:S02]  /*07f0*/  LOP3.LUT R24, R4, 0xffff0000, RZ, 0xc0, !PT ;  /* 0xffff000004187812 */ /* 0x004fe400078ec0ff */
[----:B---3--:R-:W-:Y:S01]  /*0800*/  LOP3.LUT R27, R8, 0xffff0000, RZ, 0xc0, !PT ;  /* 0xffff0000081b7812 */ /* 0x008fe200078ec0ff */
[----:B------:R-:W-:Y:S01]  /*0810*/  IMAD.U32 R4, R4, 0x10000, RZ ;  /* 0x0001000004047824 */ /* 0x000fe200078e00ff */
[----:B------:R-:W-:-:S03]  /*0820*/  SHF.L.U32 R25, R8, 0x10, RZ ;  /* 0x0000001008197819 */ /* 0x000fc600000006ff */
[----:B------:R-:W-:-:S04]  /*0830*/  FMUL.FTZ R24, R24, R27 ;  /* 0x0000001b18187220 */ /* 0x000fc80000410000 */
[----:B------:R-:W-:Y:S01]  /*0840*/  FFMA.FTZ R26, R4, R25, R24 ;  /* 0x00000019041a7223 */ /* 0x000fe20000010018 */
[----:B------:R-:W-:Y:S01]  /*0850*/  SHF.L.U32 R24, R5, 0x10, RZ ;  /* 0x0000001005187819 */ /* 0x000fe200000006ff */
[----:B------:R-:W-:Y:S01]  /*0860*/  IMAD.U32 R25, R9, 0x10000, RZ ;  /* 0x0001000009197824 */ /* 0x000fe200078e00ff */
[----:B------:R-:W-:-:S03]  /*0870*/  LOP3.LUT R5, R5, 0xffff0000, RZ, 0xc0, !PT ;  /* 0xffff000005057812 */ /* 0x000fc600078ec0ff */
[----:B0-----:R-:W-:Y:S01]  /*0880*/  FFMA.FTZ R20, R24, R25, R26 ;  /* 0x0000001918147223 */ /* 0x001fe2000001001a */
[----:B----4-:R-:W-:Y:S01]  /*0890*/  LOP3.LUT R24, R16, 0xffff0000, RZ, 0xc0, !PT ;  /* 0xffff000010187812 */ /* 0x010fe200078ec0ff */
[----:B------:R-:W-:Y:S01]  /*08a0*/  IMAD.U32 R23, R10, 0x10000, RZ ;  /* 0x000100000a177824 */ /* 0x000fe200078e00ff */
[----:B------:R-:W-:Y:S02]  /*08b0*/  LOP3.LUT R22, R9, 0xffff0000, RZ, 0xc0, !PT ;  /* 0xffff000009167812 */ /* 0x000fe400078ec0ff */
[----:B-----5:R-:W-:Y:S02]  /*08c0*/  LOP3.LUT R25, R12, 0xffff0000, RZ, 0xc0, !PT ;  /* 0xffff00000c197812 */ /* 0x020fe400078ec0ff */
[----:B------:R-:W-:Y:S02]  /*08d0*/  LOP3.LUT R21, R10, 0xffff0000, RZ, 0xc0, !PT ;  /* 0xffff00000a157812 */ /* 0x000fe400078ec0ff */
[C---:B------:R-:W-:Y:S01]  /*08e0*/  SHF.L.U32 R9, R11.reuse, 0x10, RZ ;  /* 0x000000100b097819 */ /* 0x040fe200000006ff */
[----:B------:R-:W-:Y:S01]  /*08f0*/  FMUL.FTZ R24, R24, R25 ;  /* 0x0000001918187220 */ /* 0x000fe20000410000 */
[----:B------:R-:W-:Y:S01]  /*0900*/  LOP3.LUT R10, R11, 0xffff0000, RZ, 0xc0, !PT ;  /* 0xffff00000b0a7812 */ /* 0x000fe200078ec0ff */
[----:B------:R-:W-:Y:S01]  /*0910*/  IMAD.U32 R11, R16, 0x10000, RZ ;  /* 0x00010000100b7824 */ /* 0x000fe200078e00ff */
[----:B------:R-:W-:Y:S01]  /*0920*/  SHF.L.U32 R12, R12, 0x10, RZ ;  /* 0x000000100c0c7819 */ /* 0x000fe200000006ff */
[----:B------:R-:W-:Y:S01]  /*0930*/  FFMA.FTZ R5, R5, R22, R20 ;  /* 0x0000001605057223 */ /* 0x000fe20000010014 */
[----:B------:R-:W-:-:S02]  /*0940*/  SHF.L.U32 R4, R6, 0x10, RZ ;  /* 0x0000001006047819 */ /* 0x000fc400000006ff */
[----:B------:R-:W-:Y:S01]  /*0950*/  SHF.L.U32 R20, R13, 0x10, RZ ;  /* 0x000000100d147819 */ /* 0x000fe200000006ff */
[----:B------:R-:W-:Y:S01]  /*0960*/  FFMA.FTZ R11, R11, R12, R24 ;  /* 0x0000000c0b0b7223 */ /* 0x000fe20000010018 */
[----:B------:R-:W-:Y:S01]  /*0970*/  SHF.L.U32 R16, R17, 0x10, RZ ;  /* 0x0000001011107819 */ /* 0x000fe200000006ff */
[----:B------:R-:W-:Y:S01]  /*0980*/  FFMA.FTZ R4, R4, R23, R5 ;  /* 0x0000001704047223 */ /* 0x000fe20000010005 */
[----:B------:R-:W-:Y:S02]  /*0990*/  LOP3.LUT R8, R6, 0xffff0000, RZ, 0xc0, !PT ;  /* 0xffff000006087812 */ /* 0x000fe400078ec0ff */
[----:B------:R-:W-:Y:S01]  /*09a0*/  LOP3.LUT R13, R13, 0xffff0000, RZ, 0xc0, !PT ;  /* 0xffff00000d0d7812 */ /* 0x000fe200078ec0ff */
[----:B------:R-:W-:Y:S01]  /*09b0*/  FFMA.FTZ R11, R16, R20, R11 ;  /* 0x00000014100b7223 */ /* 0x000fe2000001000b */
[----:B------:R-:W-:Y:S01]  /*09c0*/  LOP3.LUT R12, R17, 0xffff0000, RZ, 0xc0, !PT ;  /* 0xffff0000110c7812 */ /* 0x000fe200078ec0ff */
[----:B------:R-:W-:Y:S01]  /*09d0*/  FFMA.FTZ R4, R8, R21, R4 ;  /* 0x0000001508047223 */ /* 0x000fe20000010004 */
[C---:B------:R-:W-:Y:S01]  /*09e0*/  SHF.L.U32 R6, R7.reuse, 0x10, RZ ;  /* 0x0000001007067819 */ /* 0x040fe200000006ff */
[----:B------:R-:W-:Y:S01]  /*09f0*/  IMAD.U32 R5, R14, 0x10000, RZ ;  /* 0x000100000e057824 */ /* 0x000fe200078e00ff */
[----:B------:R-:W-:Y:S01]  /*0a00*/  SHF.L.U32 R8, R18, 0x10, RZ ;  /* 0x0000001012087819 */ /* 0x000fe200000006ff */
[----:B------:R-:W-:Y:S01]  /*0a10*/  FFMA.FTZ R11, R12, R13, R11 ;  /* 0x0000000d0c0b7223 */ /* 0x000fe2000001000b */
[----:B------:R-:W-:Y:S01]  /*0a20*/  LOP3.LUT R7, R7, 0xffff0000, RZ, 0xc0, !PT ;  /* 0xffff000007077812 */ /* 0x000fe200078ec0ff */
[----:B------:R-:W-:Y:S01]  /*0a30*/  FFMA.FTZ R4, R6, R9, R4 ;  /* 0x0000000906047223 */ /* 0x000fe20000010004 */
[----:B------:R-:W-:Y:S01]  /*0a40*/  LOP3.LUT R14, R14, 0xffff0000, RZ, 0xc0, !PT ;  /* 0xffff00000e0e7812 */ /* 0x000fe200078ec0ff */
[----:B------:R-:W-:Y:S01]  /*0a50*/  FFMA.FTZ R5, R8, R5, R11 ;  /* 0x0000000508057223 */ /* 0x000fe2000001000b */
[----:B------:R-:W-:Y:S01]  /*0a60*/  LOP3.LUT R18, R18, 0xffff0000, RZ, 0xc0, !PT ;  /* 0xffff000012127812 */ /* 0x000fe200078ec0ff */
[----:B------:R-:W-:Y:S01]  /*0a70*/  FFMA.FTZ R4, R7, R10, R4 ;  /* 0x0000000a07047223 */ /* 0x000fe20000010004 */
[----:B------:R-:W-:Y:S01]  /*0a80*/  SHF.L.U32 R7, R15, 0x10, RZ ;  /* 0x000000100f077819 */ /* 0x000fe200000006ff */
[----:B------:R-:W-:-:S02]  /*0a90*/  IMAD.U32 R6, R19, 0x10000, RZ ;  /* 0x0001000013067824 */ /* 0x000fc400078e00ff */
[----:B------:R-:W-:Y:S01]  /*0aa0*/  FFMA.FTZ R5, R18, R14, R5 ;  /* 0x0000000e12057223 */ /* 0x000fe20000010005 */
[----:B------:R-:W-:-:S03]  /*0ab0*/  LOP3.LUT R15, R15, 0xffff0000, RZ, 0xc0, !PT ;  /* 0xffff00000f0f7812 */ /* 0x000fc600078ec0ff */
[----:B------:R-:W-:Y:S02]  /*0ac0*/  FFMA.FTZ R6, R6, R7, R5 ;  /* 0x0000000706067223 */ /* 0x000fe40000010005 */
[----:B------:R-:W0:Y:S01]  /*0ad0*/  SHFL.BFLY PT, R5, R4, 0x4, 0x1f ;  /* 0x0c801f0004057f89 */ /* 0x000e2200000e0000 */
[----:B------:R-:W-:-:S05]  /*0ae0*/  LOP3.LUT R19, R19, 0xffff0000, RZ, 0xc0, !PT ;  /* 0xffff000013137812 */ /* 0x000fca00078ec0ff */
[----:B------:R-:W-:-:S05]  /*0af0*/  FFMA.FTZ R15, R19, R15, R6 ;  /* 0x0000000f130f7223 */ /* 0x000fca0000010006 */
[----:B------:R-:W1:Y:S01]  /*0b00*/  SHFL.BFLY PT, R8, R15, 0x4, 0x1f ;  /* 0x0c801f000f087f89 */ /* 0x000e6200000e0000 */
[----:B0-----:R-:W-:-:S05]  /*0b10*/  FADD.FTZ R5, R4, R5 ;  /* 0x0000000504057221 */ /* 0x001fca0000010000 */
[----:B------:R-:W0:Y:S01]  /*0b20*/  SHFL.BFLY PT, R6, R5, 0x2, 0x1f ;  /* 0x0c401f0005067f89 */ /* 0x000e2200000e0000 */
[----:B-1----:R-:W-:-:S05]  /*0b30*/  FADD.FTZ R8, R15, R8 ;  /* 0x000000080f087221 */ /* 0x002fca0000010000 */
[----:B------:R-:W1:Y:S01]  /*0b40*/  SHFL.BFLY PT, R7, R8, 0x2, 0x1f ;  /* 0x0c401f0008077f89 */ /* 0x000e6200000e0000 */
[----:B0-----:R-:W-:-:S05]  /*0b50*/  FADD.FTZ R10, R5, R6 ;  /* 0x00000006050a7221 */ /* 0x001fca0000010000 */
[----:B------:R-:W0:Y:S01]  /*0b60*/  SHFL.BFLY PT, R11, R10, 0x1, 0x1f ;  /* 0x0c201f000a0b7f89 */ /* 0x000e2200000e0000 */
[----:B-1----:R-:W-:Y:S01]  /*0b70*/  FADD.FTZ R7, R8, R7 ;  /* 0x0000000708077221 */ /* 0x002fe20000010000 */
[----:B------:R-:W-:-:S04]  /*0b80*/  IADD3 R9, R3, R0, RZ ;  /* 0x0000000003097210 */ /* 0x000fc80007ffe0ff */
[----:B------:R-:W1:Y:S01]  /*0b90*/  SHFL.BFLY PT, R6, R7, 0x1, 0x1f ;  /* 0x0c201f0007067f89 */ /* 0x000e6200000e0000 */
[----:B------:R-:W-:Y:S02]  /*0ba0*/  LEA.HI R3, P1, R2, R9, RZ, 0x1d ;  /* 0x0000000902037211 */ /* 0x000fe4000783e8ff */
[----:B------:R-:W-:-:S04]  /*0bb0*/  SHF.R.S32.HI R4, RZ, 0x1f, R9 ;  /* 0x0000001fff047819 */ /* 0x000fc80000011409 */
[----:B------:R-:W-:Y:S02]  /*0bc0*/  IADD3.X R4, RZ, R4, RZ, P1, !PT ;  /* 0x00000004ff047210 */ /* 0x000fe40000ffe4ff */
[----:B------:R-:W-:Y:S01]  /*0bd0*/  LEA R2, P1, R3, c[0x0][0x3c8], 0x2 ;  /* 0x0000f20003027a11 */ /* 0x000fe200078210ff */
[----:B0-----:R-:W-:-:S03]  /*0be0*/  @!P0 FADD.FTZ R0, R10, R11 ;  /* 0x0000000b0a008221 */ /* 0x001fc60000010000 */
[----:B------:R-:W-:Y:S01]  /*0bf0*/  LEA.HI.X R3, R3, c[0x0][0x3cc], R4, 0x2, P1 ;  /* 0x0000f30003037a11 */ /* 0x000fe200008f1404 */
[----:B------:R-:W-:-:S05]  /*0c00*/  @!P0 FMUL.FTZ R5, R0, c[0x0][0x2d4] ;  /* 0x0000b50000058a20 */ /* 0x000fca0000410000 */
[----:B------:R0:W-:Y:S01]  /*0c10*/  @!P0 STG.E [R2.64], R5 ;  /* 0x0000000502008986 */ /* 0x0001e2000c101904 */
[----:B-1----:R-:W-:Y:S01]  /*0c20*/  FADD.FTZ R6, R7, R6 ;  /* 0x0000000607067221 */ /* 0x002fe20000010000 */
[----:B------:R-:W-:Y:S06]  /*0c30*/  @P0 EXIT ;  /* 0x000000000000094d */ /* 0x000fec0003800000 */
[----:B0-----:R-:W-:-:S05]  /*0c40*/  FMUL.FTZ R5, R6, c[0x0][0x2d4] ;  /* 0x0000b50006057a20 */ /* 0x001fca0000410000 */
[----:B------:R-:W-:Y:S01]  /*0c50*/  STG.E [R2.64+0x80], R5 ;  /* 0x0000800502007986 */ /* 0x000fe2000c101904 */
[----:B------:R-:W-:Y:S05]  /*0c60*/  EXIT ;  /* 0x000000000000794d */ /* 0x000fea0003800000 */
.L_x_1592:
        /* <DEDUP_REMOVED lines=9> */
.L_x_2480:


//--------------------- .text._ZN5flash25flash_bwd_dot_do_o_kernelILb1E23Flash_bwd_kernel_traitsILi64ELi64ELi128ELi8ELi2ELi4ELi4ELb1ELb0EN7cutlass10bfloat16_tE19Flash_kernel_traitsILi64ELi64ELi128ELi8ES3_EEEEvNS_16Flash_bwd_paramsE --------------------------
	.section	.text._ZN5flash25flash_bwd_dot_do_o_kernelILb1E23Flash_bwd_kernel_traitsILi64ELi64ELi128ELi8ELi2ELi4ELi4ELb1ELb0EN7cutlass10bfloat16_tE19Flash_kernel_traitsILi64ELi64ELi128ELi8ES3_EEEEvNS_16Flash_bwd_paramsE,"ax",@progbits
	.sectioninfo	@"SHI_REGISTERS=34"
	.align	128
        .global         _ZN5flash25flash_bwd_dot_do_o_kernelILb1E23Flash_bwd_kernel_traitsILi64ELi64ELi128ELi8ELi2ELi4ELi4ELb1ELb0EN7cutlass10bfloat16_tE19Flash_kernel_traitsILi64ELi64ELi128ELi8ES3_EEEEvNS_16Flash_bwd_paramsE
        .type           _ZN5flash25flash_bwd_dot_do_o_kernelILb1E23Flash_bwd_kernel_traitsILi64ELi64ELi128ELi8ELi2ELi4ELi4ELb1ELb0EN7cutlass10bfloat16_tE19Flash_kernel_traitsILi64ELi64ELi128ELi8ES3_EEEEvNS_16Flash_bwd_paramsE,@function
        .size           _ZN5flash25flash_bwd_dot_do_o_kernelILb1E23Flash_bwd_kernel_traitsILi64ELi64ELi128ELi8ELi2ELi4ELi4ELb1ELb0EN7cutlass10bfloat16_tE19Flash_kernel_traitsILi64ELi64ELi128ELi8ES3_EEEEvNS_16Flash_bwd_paramsE,(.L_x_2481 - _ZN5flash25flash_bwd_dot_do_o_kernelILb1E23Flash_bwd_kernel_traitsILi64ELi64ELi128ELi8ELi2ELi4ELi4ELb1ELb0EN7cutlass10bfloat16_tE19Flash_kernel_traitsILi64ELi64ELi128ELi8ES3_EEEEvNS_16Flash_bwd_paramsE)
        .other          _ZN5flash25flash_bwd_dot_do_o_kernelILb1E23Flash_bwd_kernel_traitsILi64ELi64ELi128ELi8ELi2ELi4ELi4ELb1ELb0EN7cutlass10bfloat16_tE19Flash_kernel_traitsILi64ELi64ELi128ELi8ES3_EEEEvNS_16Flash_bwd_paramsE,@"STO_CUDA_ENTRY STV_DEFAULT"
_ZN5flash25flash_bwd_dot_do_o_kernelILb1E23Flash_bwd_kernel_traitsILi64ELi64ELi128ELi8ELi2ELi4ELi4ELb1ELb0EN7cutlass10bfloat16_tE19Flash_kernel_traitsILi64ELi64ELi128ELi8ES3_EEEEvNS_16Flash_bwd_paramsE:
.text._ZN5flash25flash_bwd_dot_do_o_kernelILb1E23Flash_bwd_kernel_traitsILi64ELi64ELi128ELi8ELi2ELi4ELi4ELb1ELb0EN7cutlass10bfloat16_tE19Flash_kernel_traitsILi64ELi64ELi128ELi8ES3_EEEEvNS_16Flash_bwd_paramsE:
        /* <DEDUP_REMOVED lines=19> */
[----:B------:R-:W-:Y:S01]  /*0130*/  ISETP.NE.AND P1, PT, R11, -0x1, PT ;  /* 0xffffffff0b00780c */ /* 0x000fe20003f25270 */
[C---:B------:R-:W-:Y:S01]  /*0140*/  IMAD.WIDE R2, R10.reuse, 0x80, RZ ;  /* 0x000000800a027825 */ /* 0x040fe200078e02ff */
[----:B------:R-:W-:Y:S01]  /*0150*/  MOV R20, c[0x0][0x1c0] ;  /* 0x0000700000147a02 */ /* 0x000fe20000000f00 */
[----:B------:R-:W-:Y:S01]  /*0160*/  ULDC.U8 UR6, c[0x0][0x328] ;  /* 0x0000ca0000067ab9 */ /* 0x000fe20000000000 */
[----:B------:R-:W-:Y:S01]  /*0170*/  SHF.R.S32.HI R14, RZ, 0x1f, R21 ;  /* 0x0000001fff0e7819 */ /* 0x000fe20000011415 */
[----:B------:R-:W-:Y:S01]  /*0180*/  IMAD.WIDE R24, R10, c[0x0][0x224], RZ ;  /* 0x000089000a187a25 */ /* 0x000fe200078e02ff */
[----:B------:R-:W-:Y:S02]  /*0190*/  SEL R0, R2, RZ, P0 ;  /* 0x000000ff02007207 */ /* 0x000fe40000000000 */
[----:B------:R-:W-:Y:S01]  /*01a0*/  SEL R5, R3, RZ, P0 ;  /* 0x000000ff03057207 */ /* 0x000fe20000000000 */
[----:B------:R-:W-:-:S04]  /*01b0*/  IMAD.WIDE R30, R20, c[0x0][0x22c], RZ ;  /* 0x00008b00141e7a25 */ /* 0x000fc800078e02ff */
[--C-:B------:R-:W-:Y:S01]  /*01c0*/  @!P1 SHF.R.S32.HI R4, RZ, 0x1f, R10.reuse ;  /* 0x0000001fff049819 */ /* 0x100fe2000001140a */
[C---:B------:R-:W-:Y:S01]  /*01d0*/  @P1 IMAD.WIDE.U32 R2, R11.reuse, c[0x0][0x1e8], RZ ;  /* 0x00007a000b021a25 */ /* 0x040fe200078e00ff */
[----:B------:R-:W-:Y:S02]  /*01e0*/  @!P1 SHF.R.S32.HI R19, RZ, 0x1f, R10 ;  /* 0x0000001fff139819 */ /* 0x000fe4000001140a */
[----:B------:R-:W-:Y:S01]  /*01f0*/  @P1 MOV R23, R11 ;  /* 0x0000000b00171202 */ /* 0x000fe20000000f00 */
[----:B------:R-:W-:Y:S01]  /*0200*/  @!P1 IMAD R9, R4, c[0x0][0x368], RZ ;  /* 0x0000da0004099a24 */ /* 0x000fe200078e02ff */
[----:B------:R-:W-:Y:S01]  /*0210*/  @!P1 MOV R23, 0xffffffff ;  /* 0xffffffff00179802 */ /* 0x000fe20000000f00 */
[----:B------:R-:W-:Y:S01]  /*0220*/  @P1 IMAD R8, R11, c[0x0][0x1ec], R3 ;  /* 0x00007b000b081a24 */ /* 0x000fe200078e0203 */
[----:B------:R-:W-:Y:S01]  /*0230*/  SHF.R.S32.HI R3, RZ, 0x1f, R20 ;  /* 0x0000001fff037819 */ /* 0x000fe20000011414 */
[----:B------:R-:W-:Y:S02]  /*0240*/  @P1 IMAD.MOV.U32 R12, RZ, RZ, R2 ;  /* 0x000000ffff0c1224 */ /* 0x000fe400078e0002 */
[----:B------:R-:W-:-:S02]  /*0250*/  IMAD R2, R25, c[0x0][0x1c0], RZ ;  /* 0x0000700019027a24 */ /* 0x000fc400078e02ff */
[----:B------:R-:W-:-:S04]  /*0260*/  @P1 IMAD.WIDE.U32 R6, R11, c[0x0][0x370], RZ ;  /* 0x0000dc000b061a25 */ /* 0x000fc800078e00ff */
[----:B------:R-:W-:Y:S02]  /*0270*/  @!P1 IMAD R19, R19, c[0x0][0x1e0], RZ ;  /* 0x0000780013139a24 */ /* 0x000fe400078e02ff */
[C---:B------:R-:W-:Y:S02]  /*0280*/  @!P1 IMAD R9, R10.reuse, c[0x0][0x36c], R9 ;  /* 0x0000db000a099a24 */ /* 0x040fe400078e0209 */
[----:B------:R-:W-:-:S04]  /*0290*/  @!P1 IMAD.WIDE.U32 R16, R10, c[0x0][0x368], RZ ;  /* 0x0000da000a109a25 */ /* 0x000fc800078e00ff */
[----:B------:R-:W-:Y:S02]  /*02a0*/  IMAD R27, R24, R3, R2 ;  /* 0x00000003181b7224 */ /* 0x000fe400078e0202 */
[----:B------:R-:W-:Y:S02]  /*02b0*/  @P1 IMAD R7, R11, c[0x0][0x374], R7 ;  /* 0x0000dd000b071a24 */ /* 0x000fe400078e0207 */
[----:B------:R-:W-:-:S04]  /*02c0*/  @!P1 IMAD.WIDE.U32 R2, R10, c[0x0][0x1e0], RZ ;  /* 0x000078000a029a25 */ /* 0x000fc800078e00ff */
[----:B------:R-:W-:Y:S01]  /*02d0*/  @!P1 IMAD R19, R10, c[0x0][0x1e4], R19 ;  /* 0x000079000a139a24 */ /* 0x000fe200078e0213 */
[----:B------:R-:W-:Y:S01]  /*02e0*/  @!P1 MOV R12, R2 ;  /* 0x00000002000c9202 */ /* 0x000fe20000000f00 */
[----:B------:R-:W-:Y:S01]  /*02f0*/  @!P1 IMAD.IADD R7, R17, 0x1, R9 ;  /* 0x0000000111079824 */ /* 0x000fe200078e0209 */
[----:B------:R-:W-:Y:S01]  /*0300*/  HFMA2.MMA R17, -RZ, RZ, 0, 0 ;  /* 0x00000000ff117435 */ /* 0x000fe200000001ff */
[----:B------:R-:W0:Y:S01]  /*0310*/  S2R R9, SR_CTAID.Z ;  /* 0x0000000000097919 */ /* 0x000e220000002700 */
[----:B------:R-:W-:Y:S01]  /*0320*/  @!P1 IMAD.IADD R8, R3, 0x1, R19 ;  /* 0x0000000103089824 */ /* 0x000fe200078e0213 */
[----:B------:R-:W-:Y:S01]  /*0330*/  IADD3 R19, P0, R21, R0, RZ ;  /* 0x0000000015137210 */ /* 0x000fe20007f1e0ff */
[----:B------:R-:W-:-:S03]  /*0340*/  IMAD.WIDE.U32 R24, R24, c[0x0][0x1c0], RZ ;  /* 0x0000700018187a25 */ /* 0x000fc600078e00ff */
[----:B------:R-:W-:Y:S01]  /*0350*/  IADD3.X R5, R14, R5, RZ, P0, !PT ;  /* 0x000000050e057210 */ /* 0x000fe200007fe4ff */
[----:B------:R-:W-:Y:S01]  /*0360*/  IMAD.MOV.U32 R3, RZ, RZ, c[0x0][0x22c] ;  /* 0x00008b00ff037624 */ /* 0x000fe200078e00ff */
[----:B------:R-:W-:Y:S01]  /*0370*/  ISETP.NE.AND P0, PT, RZ, UR6, PT ;  /* 0x00000006ff007c0c */ /* 0x000fe2000bf05270 */
[----:B------:R-:W-:Y:S02]  /*0380*/  IMAD.IADD R2, R25, 0x1, R27 ;  /* 0x0000000119027824 */ /* 0x000fe400078e021b */
[----:B------:R-:W-:Y:S01]  /*0390*/  IMAD R4, R31, R23, RZ ;  /* 0x000000171f047224 */ /* 0x000fe200078e02ff */
[----:B------:R-:W-:Y:S01]  /*03a0*/  SHF.R.S32.HI R25, RZ, 0x1f, R3 ;  /* 0x0000001fff197819 */ /* 0x000fe20000011403 */
[----:B------:R-:W-:Y:S01]  /*03b0*/  @P1 IMAD.MOV.U32 R15, RZ, RZ, R6 ;  /* 0x000000ffff0f1224 */ /* 0x000fe200078e0006 */
[----:B------:R-:W1:Y:S01]  /*03c0*/  S2R R3, SR_TID.X ;  /* 0x0000000000037919 */ /* 0x000e620000002100 */
[----:B------:R-:W-:Y:S01]  /*03d0*/  IMAD R2, R2, c[0x0][0x22c], RZ ;  /* 0x00008b0002027a24 */ /* 0x000fe200078e02ff */
[----:B------:R-:W-:Y:S01]  /*03e0*/  @!P1 MOV R15, R16 ;  /* 0x00000010000f9202 */ /* 0x000fe20000000f00 */
[----:B------:R-:W-:-:S02]  /*03f0*/  IMAD R6, R5, R30, RZ ;  /* 0x0000001e05067224 */ /* 0x000fc400078e02ff */
[C---:B------:R-:W-:Y:S02]  /*0400*/  IMAD R17, R30.reuse, R17, R4 ;  /* 0x000000111e117224 */ /* 0x040fe400078e0204 */
[----:B------:R-:W-:Y:S02]  /*0410*/  IMAD R27, R25, R24, R2 ;  /* 0x00000018191b7224 */ /* 0x000fe400078e0202 */
[----:B------:R-:W-:-:S04]  /*0420*/  IMAD.WIDE.U32 R4, R30, R23, RZ ;  /* 0x000000171e047225 */ /* 0x000fc800078e00ff */
[----:B------:R-:W-:-:S04]  /*0430*/  IMAD.WIDE.U32 R24, R24, c[0x0][0x22c], RZ ;  /* 0x00008b0018187a25 */ /* 0x000fc800078e00ff */
[----:B------:R-:W-:Y:S01]  /*0440*/  IMAD R23, R31, R19, R6 ;  /* 0x000000131f177224 */ /* 0x000fe200078e0206 */
[----:B------:R-:W-:Y:S01]  /*0450*/  IADD3 R0, R25, R27, RZ ;  /* 0x0000001b19007210 */ /* 0x000fe20007ffe0ff */
[----:B0-----:R-:W-:Y:S01]  /*0460*/  IMAD R2, R9, c[0x0][0x22c], RZ ;  /* 0x00008b0009027a24 */ /* 0x001fe200078e02ff */
[----:B------:R-:W-:Y:S01]  /*0470*/  SEL R24, R24, R4, !P1 ;  /* 0x0000000418187207 */ /* 0x000fe20004800000 */
[----:B------:R-:W-:Y:S01]  /*0480*/  IMAD.WIDE.U32 R30, R19, R30, RZ ;  /* 0x0000001e131e7225 */ /* 0x000fe200078e00ff */
[----:B------:R-:W-:Y:S02]  /*0490*/  SHF.R.S32.HI R6, RZ, 0x1f, R9 ;  /* 0x0000001fff067819 */ /* 0x000fe40000011409 */
[----:B------:R-:W-:Y:S01]  /*04a0*/  SHF.R.S32.HI R25, RZ, 0x1f, R2 ;  /* 0x0000001fff197819 */ /* 0x000fe20000011402 */
[----:B------:R-:W-:Y:S01]  /*04b0*/  @P1 IMAD.IADD R0, R5, 0x1, R17 ;  /* 0x0000000105001824 */ /* 0x000fe200078e0211 */
[----:B------:R-:W-:Y:S01]  /*04c0*/  IADD3 R26, R31, R23, RZ ;  /* 0x000000171f1a7210 */ /* 0x000fe20007ffe0ff */
[----:B------:R-:W-:Y:S05]  /*04d0*/  @!P0 BRA `(.L_x_1593) ;  /* 0x0000007000008947 */ /* 0x000fea0003800000 */
[----:B-1----:R-:W-:Y:S01]  /*04e0*/  @!P1 IMAD R11, R10, c[0x0][0x224], RZ ;  /* 0x000089000a0b9a24 */ /* 0x002fe200078e02ff */
[----:B------:R-:W-:Y:S01]  /*04f0*/  MOV R4, 0x80 ;  /* 0x0000008000047802 */ /* 0x000fe20000000f00 */
[----:B------:R-:W-:-:S03]  /*0500*/  IMAD.MOV.U32 R5, RZ, RZ, c[0x0][0x210] ;  /* 0x00008400ff057624 */ /* 0x000fc600078e00ff */
[----:B------:R-:W-:Y:S01]  /*0510*/  LEA R10, R10, R11, 0x7 ;  /* 0x0000000b0a0a7211 */ /* 0x000fe200078e38ff */
[----:B------:R-:W-:-:S04]  /*0520*/  IMAD R4, R4, R5, c[0x0][0x234] ;  /* 0x00008d0004047624 */ /* 0x000fc800078e0205 */
[----:B------:R-:W-:Y:S01]  /*0530*/  IMAD R27, R4, R9, R10 ;  /* 0x00000009041b7224 */ /* 0x000fe200078e020a */
[----:B------:R-:W-:Y:S05]  /*0540*/  BRA `(.L_x_1594) ;  /* 0x0000002000007947 */ /* 0x000fea0003800000 */
.L_x_1593:
[----:B-1----:R-:W-:-:S04]  /*0550*/  IMAD R10, R10, c[0x0][0x1c0], R9 ;  /* 0x000070000a0a7a24 */ /* 0x002fc800078e0209 */
[----:B------:R-:W-:Y:S02]  /*0560*/  IMAD R27, R10, c[0x0][0x224], RZ ;  /* 0x000089000a1b7a24 */ /* 0x000fe400078e02ff */
.L_x_1594:
[----:B------:R-:W-:Y:S01]  /*0570*/  SHF.R.S32.HI R28, RZ, 0x1f, R3 ;  /* 0x0000001fff1c7819 */ /* 0x000fe20000011403 */
[----:B------:R-:W-:-:S03]  /*0580*/  IMAD R18, R14, c[0x0][0x370], RZ ;  /* 0x0000dc000e127a24 */ /* 0x000fc600078e02ff */
[----:B------:R-:W-:Y:S01]  /*0590*/  LEA.HI R16, R28, R3, RZ, 0x3 ;  /* 0x000000031c107211 */ /* 0x000fe200078f18ff */
[----:B------:R-:W-:-:S03]  /*05a0*/  IMAD R18, R21, c[0x0][0x374], R18 ;  /* 0x0000dd0015127a24 */ /* 0x000fc600078e0212 */
[----:B------:R-:W-:-:S04]  /*05b0*/  LOP3.LUT R4, R16, 0x1ffffff8, RZ, 0xc0, !PT ;  /* 0x1ffffff810047812 */ /* 0x000fc800078ec0ff */
[----:B------:R-:W-:-:S05]  /*05c0*/  IADD3 R4, -R4, R3, RZ ;  /* 0x0000000304047210 */ /* 0x000fca0007ffe1ff */
[----:B------:R-:W-:-:S05]  /*05d0*/  IMAD.SHL.U32 R4, R4, 0x8, RZ ;  /* 0x0000000804047824 */ /* 0x000fca00078e00ff */
[----:B------:R-:W-:Y:S02]  /*05e0*/  SHF.R.S32.HI R5, RZ, 0x1f, R4 ;  /* 0x0000001fff057819 */ /* 0x000fe40000011404 */
[----:B------:R-:W-:-:S03]  /*05f0*/  ISETP.GE.AND P0, PT, R4, c[0x0][0x220], PT ;  /* 0x0000880004007a0c */ /* 0x000fc60003f06270 */
[----:B------:R-:W-:-:S04]  /*0600*/  IMAD.WIDE.U32 R10, R21, c[0x0][0x370], R4 ;  /* 0x0000dc00150a7a25 */ /* 0x000fc800078e0004 */
[----:B------:R-:W-:Y:S01]  /*0610*/  IMAD.WIDE.U32 R4, R21, c[0x0][0x1e8], R4 ;  /* 0x00007a0015047a25 */ /* 0x000fe200078e0004 */
[----:B------:R-:W-:-:S04]  /*0620*/  IADD3 R10, P1, R15, R10, RZ ;  /* 0x0000000a0f0a7210 */ /* 0x000fc80007f3e0ff */
[----:B------:R-:W-:Y:S02]  /*0630*/  IADD3.X R11, R7, R11, R18, P1, !PT ;  /* 0x0000000b070b7210 */ /* 0x000fe40000ffe412 */
[----:B------:R-:W-:Y:S02]  /*0640*/  IADD3 R7, -R21, R13, RZ ;  /* 0x0000000d15077210 */ /* 0x000fe40007ffe1ff */
[----:B------:R-:W-:Y:S01]  /*0650*/  SHF.R.S32.HI R13, RZ, 0x3, R16 ;  /* 0x00000003ff0d7819 */ /* 0x000fe20000011410 */
[----:B------:R-:W-:Y:S01]  /*0660*/  IMAD R16, R14, c[0x0][0x1e8], RZ ;  /* 0x00007a000e107a24 */ /* 0x000fe200078e02ff */
[----:B------:R-:W-:Y:S01]  /*0670*/  IADD3 R4, P2, R12, R4, RZ ;  /* 0x000000040c047210 */ /* 0x000fe20007f5e0ff */
[----:B------:R-:W-:Y:S01]  /*0680*/  IMAD R14, R6, c[0x0][0x378], RZ ;  /* 0x0000de00060e7a24 */ /* 0x000fe200078e02ff */
[----:B------:R-:W-:Y:S01]  /*0690*/  ISETP.LT.AND P1, PT, R13, R7, !P0 ;  /* 0x000000070d00720c */ /* 0x000fe20004721270 */
[----:B------:R-:W-:Y:S02]  /*06a0*/  IMAD R17, R21, c[0x0][0x1ec], R16 ;  /* 0x00007b0015117a24 */ /* 0x000fe400078e0210 */
[C---:B------:R-:W-:Y:S01]  /*06b0*/  IMAD R15, R9.reuse, c[0x0][0x37c], R14 ;  /* 0x0000df00090f7a24 */ /* 0x040fe200078e020e */
[----:B------:R-:W-:Y:S01]  /*06c0*/  SHF.R.S32.HI R14, RZ, 0x1f, R13 ;  /* 0x0000001fff0e7819 */ /* 0x000fe2000001140d */
[----:B------:R-:W-:Y:S01]  /*06d0*/  IMAD.WIDE.U32 R10, R9, c[0x0][0x378], R10 ;  /* 0x0000de00090a7a25 */ /* 0x000fe200078e000a */
[----:B------:R-:W-:-:S02]  /*06e0*/  IADD3.X R5, R8, R5, R17, P2, !PT ;  /* 0x0000000508057210 */ /* 0x000fc400017fe411 */
[----:B------:R-:W-:Y:S02]  /*06f0*/  IADD3 R8, R13, 0x20, RZ ;  /* 0x000000200d087810 */ /* 0x000fe40007ffe0ff */
[----:B------:R-:W-:Y:S01]  /*0700*/  IADD3 R11, R11, R15, RZ ;  /* 0x0000000f0b0b7210 */ /* 0x000fe20007ffe0ff */
[----:B------:R-:W-:Y:S01]  /*0710*/  IMAD.WIDE.U32 R4, R9, c[0x0][0x1f0], R4 ;  /* 0x00007c0009047a25 */ /* 0x000fe200078e0004 */
[----:B------:R-:W-:-:S03]  /*0720*/  ISETP.LT.AND P0, PT, R8, R7, !P0 ;  /* 0x000000070800720c */ /* 0x000fc60004701270 */
[----:B------:R-:W-:Y:S02]  /*0730*/  @P1 IMAD R12, R14, c[0x0][0x370], RZ ;  /* 0x0000dc000e0c1a24 */ /* 0x000fe400078e02ff */
[----:B------:R-:W-:Y:S02]  /*0740*/  IMAD R8, R6, c[0x0][0x1f0], RZ ;  /* 0x00007c0006087a24 */ /* 0x000fe400078e02ff */
[C---:B------:R-:W-:Y:S02]  /*0750*/  @P1 IMAD R17, R13.reuse, c[0x0][0x374], R12 ;  /* 0x0000dd000d111a24 */ /* 0x040fe400078e020c */
[----:B------:R-:W-:-:S04]  /*0760*/  @P1 IMAD.WIDE.U32 R6, R13, c[0x0][0x370], R10 ;  /* 0x0000dc000d061a25 */ /* 0x000fc800078e000a */
[----:B------:R-:W-:Y:S01]  /*0770*/  IMAD R15, R9, c[0x0][0x1f4], R8 ;  /* 0x00007d00090f7a24 */ /* 0x000fe200078e0208 */
[----:B------:R-:W-:Y:S01]  /*0780*/  @P1 LEA R8, P2, R6, c[0x0][0x330], 0x1 ;  /* 0x0000cc0006081a11 */ /* 0x000fe200078408ff */
[----:B------:R-:W-:-:S05]  /*0790*/  @P1 IMAD.IADD R7, R7, 0x1, R17 ;  /* 0x0000000107071824 */ /* 0x000fca00078e0211 */
[----:B------:R-:W-:Y:S01]  /*07a0*/  @P1 LEA.HI.X R9, R6, c[0x0][0x334], R7, 0x1, P2 ;  /* 0x0000cd0006091a11 */ /* 0x000fe200010f0c07 */
[----:B------:R-:W-:Y:S01]  /*07b0*/  @P1 IMAD.MOV.U32 R6, RZ, RZ, R4 ;  /* 0x000000ffff061224 */ /* 0x000fe200078e0004 */
[----:B------:R-:W-:Y:S02]  /*07c0*/  @P0 IADD3 R16, P2, R13, 0x20, RZ ;  /* 0x000000200d100810 */ /* 0x000fe40007f5e0ff */
[----:B------:R-:W-:Y:S02]  /*07d0*/  IADD3 R7, R5, R15, RZ ;  /* 0x0000000f05077210 */ /* 0x000fe40007ffe0ff */
[----:B------:R-:W-:Y:S01]  /*07e0*/  @P0 IADD3.X R12, RZ, R14, RZ, P2, !PT ;  /* 0x0000000eff0c0210 */ /* 0x000fe200017fe4ff */
[----:B------:R-:W-:Y:S01]  /*07f0*/  @P0 IMAD.WIDE.U32 R10, R16, c[0x0][0x370], R10 ;  /* 0x0000dc00100a0a25 */ /* 0x000fe200078e000a */
[----:B------:R-:W-:Y:S02]  /*0800*/  @P0 IADD3 R15, P2, R13, 0x20, RZ ;  /* 0x000000200d0f0810 */ /* 0x000fe40007f5e0ff */
[----:B------:R-:W-:Y:S01]  /*0810*/  @P0 MOV R5, R7 ;  /* 0x0000000700050202 */ /* 0x000fe20000000f00 */
[----:B------:R-:W-:-:S02]  /*0820*/  @P0 IMAD R17, R12, c[0x0][0x370], RZ ;  /* 0x0000dc000c110a24 */ /* 0x000fc400078e02ff */
[----:B------:R-:W-:-:S04]  /*0830*/  @P1 IMAD.WIDE.U32 R6, R13, c[0x0][0x1e8], R6 ;  /* 0x00007a000d061a25 */ /* 0x000fc800078e0006 */
[----:B------:R-:W-:Y:S01]  /*0840*/  @P0 IMAD R12, R16, c[0x0][0x374], R17 ;  /* 0x0000dd00100c0a24 */ /* 0x000fe200078e0211 */
[----:B------:R-:W-:Y:S01]  /*0850*/  @P0 IADD3.X R16, RZ, R14, RZ, P2, !PT ;  /* 0x0000000eff100210 */ /* 0x000fe200017fe4ff */
[----:B------:R-:W-:Y:S02]  /*0860*/  @P1 IMAD R14, R14, c[0x0][0x1e8], RZ ;  /* 0x00007a000e0e1a24 */ /* 0x000fe400078e02ff */
[----:B------:R-:W-:Y:S02]  /*0870*/  @P0 IMAD.IADD R11, R11, 0x1, R12 ;  /* 0x000000010b0b0824 */ /* 0x000fe400078e020c */
[----:B------:R-:W-:Y:S02]  /*0880*/  @P0 IMAD R16, R16, c[0x0][0x1e8], RZ ;  /* 0x00007a0010100a24 */ /* 0x000fe400078e02ff */
[----:B------:R-:W-:Y:S02]  /*0890*/  @P1 IMAD R14, R13, c[0x0][0x1ec], R14 ;  /* 0x00007b000d0e1a24 */ /* 0x000fe400078e020e */
[C---:B------:R-:W-:Y:S01]  /*08a0*/  @P0 IMAD R13, R15.reuse, c[0x0][0x1ec], R16 ;  /* 0x00007b000f0d0a24 */ /* 0x040fe200078e0210 */
[----:B------:R-:W-:Y:S01]  /*08b0*/  @P0 LEA R16, P2, R10, c[0x0][0x330], 0x1 ;  /* 0x0000cc000a100a11 */ /* 0x000fe200078408ff */
[----:B------:R-:W-:Y:S01]  /*08c0*/  @P0 IMAD.WIDE.U32 R4, R15, c[0x0][0x1e8], R4 ;  /* 0x00007a000f040a25 */ /* 0x000fe200078e0004 */
[----:B------:R-:W-:-:S02]  /*08d0*/  @P1 IADD3 R7, R7, R14, RZ ;  /* 0x0000000e07071210 */ /* 0x000fc40007ffe0ff */
[----:B------:R-:W-:Y:S02]  /*08e0*/  @P0 LEA.HI.X R17, R10, c[0x0][0x334], R11, 0x1, P2 ;  /* 0x0000cd000a110a11 */ /* 0x000fe400010f0c0b */
[----:B------:R-:W-:Y:S02]  /*08f0*/  @P0 IADD3 R5, R5, R13, RZ ;  /* 0x0000000d05050210 */ /* 0x000fe40007ffe0ff */
[----:B------:R-:W-:Y:S02]  /*0900*/  @P1 LEA R12, P2, R6, c[0x0][0x1d0], 0x1 ;  /* 0x00007400060c1a11 */ /* 0x000fe400078408ff */
[----:B------:R-:W-:Y:S02]  /*0910*/  @P0 LEA R22, P3, R4, c[0x0][0x1d0], 0x1 ;  /* 0x0000740004160a11 */ /* 0x000fe400078608ff */
[----:B------:R-:W-:Y:S02]  /*0920*/  @P1 LEA.HI.X R13, R6, c[0x0][0x1d4], R7, 0x1, P2 ;  /* 0x00007500060d1a11 */ /* 0x000fe400010f0c07 */
[----:B------:R-:W-:Y:S01]  /*0930*/  @P0 LEA.HI.X R23, R4, c[0x0][0x1d4], R5, 0x1, P3 ;  /* 0x0000750004170a11 */ /* 0x000fe200018f0c05 */
[----:B------:R-:W-:Y:S01]  /*0940*/  CS2R R6, SRZ ;  /* 0x0000000000067805 */ /* 0x000fe2000001ff00 */
[----:B------:R-:W-:Y:S01]  /*0950*/  CS2R R4, SRZ ;  /* 0x0000000000047805 */ /* 0x000fe2000001ff00 */
[----:B------:R-:W-:-:S05]  /*0960*/  CS2R R10, SRZ ;  /* 0x00000000000a7805 */ /* 0x000fca000001ff00 */
[----:B------:R0:W2:Y:S02]  /*0970*/  @P1 LDG.E.128 R4, [R8.64] ;  /* 0x0000000408041981 */ /* 0x0000a4000c1e1d00 */
[----:B0-----:R-:W-:-:S06]  /*0980*/  CS2R R8, SRZ ;  /* 0x0000000000087805 */ /* 0x001fcc000001ff00 */
[----:B------:R0:W3:Y:S01]  /*0990*/  @P1 LDG.E.128 R8, [R12.64] ;  /* 0x000000040c081981 */ /* 0x0000e2000c1e1d00 */
[----:B------:R-:W-:Y:S01]  /*09a0*/  CS2R R18, SRZ ;  /* 0x0000000000127805 */ /* 0x000fe2000001ff00 */
[----:B0-----:R-:W-:Y:S01]  /*09b0*/  CS2R R12, SRZ ;  /* 0x00000000000c7805 */ /* 0x001fe2000001ff00 */
[C---:B--2---:R-:W-:Y:S01]  /*09c0*/  LOP3.LUT R14, R4.reuse, 0xffff0000, RZ, 0xc0, !PT ;  /* 0xffff0000040e7812 */ /* 0x044fe200078ec0ff */
[----:B------:R-:W-:Y:S01]  /*09d0*/  IMAD.U32 R4, R4, 0x10000, RZ ;  /* 0x0001000004047824 */ /* 0x000fe200078e00ff */
[----:B---3--:R-:W-:-:S05]  /*09e0*/  LOP3.LUT R15, R8, 0xffff0000, RZ, 0xc0, !PT ;  /* 0xffff0000080f7812 */ /* 0x008fca00078ec0ff */
[----:B------:R-:W-:Y:S01]  /*09f0*/  FMUL.FTZ R14, R14, R15 ;  /* 0x0000000f0e0e7220 */ /* 0x000fe20000410000 */
[----:B------:R-:W-:-:S05]  /*0a00*/  SHF.L.U32 R15, R8, 0x10, RZ ;  /* 0x00000010080f7819 */ /* 0x000fca00000006ff */
[----:B------:R-:W-:Y:S01]  /*0a10*/  FFMA.FTZ R14, R4, R15, R14 ;  /* 0x0000000f040e7223 */ /* 0x000fe2000001000e */
[----:B------:R-:W-:Y:S01]  /*0a20*/  SHF.L.U32 R4, R5, 0x10, RZ ;  /* 0x0000001005047819 */ /* 0x000fe200000006ff */
[----:B------:R-:W-:Y:S01]  /*0a30*/  IMAD.U32 R15, R9, 0x10000, RZ ;  /* 0x00010000090f7824 */ /* 0x000fe200078e00ff */
[----:B------:R-:W-:-:S03]  /*0a40*/  LOP3.LUT R5, R5, 0xffff0000, RZ, 0xc0, !PT ;  /* 0xffff000005057812 */ /* 0x000fc600078ec0ff */
[----:B------:R-:W-:Y:S01]  /*0a50*/  FFMA.FTZ R14, R4, R15, R14 ;  /* 0x0000000f040e7223 */ /* 0x000fe2000001000e */
[----:B------:R-:W-:Y:S02]  /*0a60*/  LOP3.LUT R4, R9, 0xffff0000, RZ, 0xc0, !PT ;  /* 0xffff000009047812 */ /* 0x000fe400078ec0ff */
[----:B------:R-:W-:-:S03]  /*0a70*/  LOP3.LUT R9, R10, 0xffff0000, RZ, 0xc0, !PT ;  /* 0xffff00000a097812 */ /* 0x000fc600078ec0ff */
[----:B------:R-:W-:Y:S01]  /*0a80*/  FFMA.FTZ R14, R5, R4, R14 ;  /* 0x00000004050e7223 */ /* 0x000fe2000001000e */
[----:B------:R-:W-:Y:S02]  /*0a90*/  SHF.L.U32 R4, R6, 0x10, RZ ;  /* 0x0000001006047819 */ /* 0x000fe400000006ff */
[----:B------:R-:W-:Y:S02]  /*0aa0*/  SHF.L.U32 R5, R10, 0x10, RZ ;  /* 0x000000100a057819 */ /* 0x000fe400000006ff */
[----:B------:R-:W-:-:S03]  /*0ab0*/  LOP3.LUT R6, R6, 0xffff0000, RZ, 0xc0, !PT ;  /* 0xffff000006067812 */ /* 0x000fc600078ec0ff */
[----:B------:R-:W-:Y:S01]  /*0ac0*/  FFMA.FTZ R4, R4, R5, R14 ;  /* 0x0000000504047223 */ /* 0x000fe2000001000e */
[----:B------:R-:W-:Y:S01]  /*0ad0*/  SHF.L.U32 R5, R11, 0x10, RZ ;  /* 0x000000100b057819 */ /* 0x000fe200000006ff */
[----:B------:R-:W-:Y:S02]  /*0ae0*/  CS2R R14, SRZ ;  /* 0x00000000000e7805 */ /* 0x000fe4000001ff00 */
[----:B------:R-:W-:Y:S02]  /*0af0*/  FFMA.FTZ R6, R6, R9, R4 ;  /* 0x0000000906067223 */ /* 0x000fe40000010004 */
[----:B------:R-:W-:Y:S02]  /*0b00*/  IMAD.U32 R4, R7, 0x10000, RZ ;  /* 0x0001000007047824 */ /* 0x000fe400078e00ff */
[----:B------:R0:W2:Y:S02]  /*0b10*/  @P0 LDG.E.128 R12, [R16.64] ;  /* 0x00000004100c0981 */ /* 0x0000a4000c1e1d00 */
[----:B------:R-:W-:Y:S01]  /*0b20*/  FFMA.FTZ R4, R4, R5, R6 ;  /* 0x0000000504047223 */ /* 0x000fe20000010006 */
[----:B0-----:R-:W-:-:S06]  /*0b30*/  CS2R R16, SRZ ;  /* 0x0000000000107805 */ /* 0x001fcc000001ff00 */
[----:B------:R-:W3:Y:S01]  /*0b40*/  @P0 LDG.E.128 R16, [R22.64] ;  /* 0x0000000416100981 */ /* 0x000ee2000c1e1d00 */
[----:B------:R-:W-:Y:S01]  /*0b50*/  LOP3.LUT R7, R7, 0xffff0000, RZ, 0xc0, !PT ;  /* 0xffff000007077812 */ /* 0x000fe200078ec0ff */
[----:B------:R-:W-:Y:S01]  /*0b60*/  IMAD R20, R20, c[0x0][0x22c], RZ ;  /* 0x00008b0014147a24 */ /* 0x000fe200078e02ff */
[----:B------:R-:W-:Y:S02]  /*0b70*/  LOP3.LUT R11, R11, 0xffff0000, RZ, 0xc0, !PT ;  /* 0xffff00000b0b7812 */ /* 0x000fe400078ec0ff */
[----:B------:R-:W-:Y:S02]  /*0b80*/  LEA.HI R28, R28, R3, RZ, 0x4 ;  /* 0x000000031c1c7211 */ /* 0x000fe400078f20ff */
[----:B------:R-:W-:Y:S01]  /*0b90*/  IADD3 R24, P0, P1, R30, R24, R2 ;  /* 0x000000181e187210 */ /* 0x000fe2000791e002 */
[----:B------:R-:W-:Y:S01]  /*0ba0*/  FFMA.FTZ R4, R7, R11, R4 ;  /* 0x0000000b07047223 */ /* 0x000fe20000010004 */
[----:B------:R-:W-:Y:S02]  /*0bb0*/  LOP3.LUT R2, R28, 0x3ffffff0, RZ, 0xc0, !PT ;  /* 0x3ffffff01c027812 */ /* 0x000fe400078ec0ff */
[----:B------:R-:W-:-:S02]  /*0bc0*/  SHF.R.S32.HI R28, RZ, 0x4, R28 ;  /* 0x00000004ff1c7819 */ /* 0x000fc4000001141c */
[----:B------:R-:W-:Y:S02]  /*0bd0*/  IADD3 R2, -R2, R3, RZ ;  /* 0x0000000302027210 */ /* 0x000fe40007ffe1ff */
[----:B------:R-:W-:Y:S02]  /*0be0*/  IADD3.X R0, R26, R0, R25, P0, P1 ;  /* 0x000000001a007210 */ /* 0x000fe400007e2419 */
[C---:B--2---:R-:W-:Y:S02]  /*0bf0*/  LOP3.LUT R6, R12.reuse, 0xffff0000, RZ, 0xc0, !PT ;  /* 0xffff00000c067812 */ /* 0x044fe400078ec0ff */
[----:B------:R-:W-:Y:S02]  /*0c00*/  SHF.L.U32 R12, R12, 0x10, RZ ;  /* 0x000000100c0c7819 */ /* 0x000fe400000006ff */
[C---:B------:R-:W-:Y:S02]  /*0c10*/  SHF.L.U32 R8, R13.reuse, 0x10, RZ ;  /* 0x000000100d087819 */ /* 0x040fe400000006ff */
[----:B------:R-:W-:-:S02]  /*0c20*/  LOP3.LUT R13, R13, 0xffff0000, RZ, 0xc0, !PT ;  /* 0xffff00000d0d7812 */ /* 0x000fc400078ec0ff */
[C---:B---3--:R-:W-:Y:S01]  /*0c30*/  LOP3.LUT R5, R16.reuse, 0xffff0000, RZ, 0xc0, !PT ;  /* 0xffff000010057812 */ /* 0x048fe200078ec0ff */
[----:B------:R-:W-:Y:S01]  /*0c40*/  IMAD.U32 R16, R16, 0x10000, RZ ;  /* 0x0001000010107824 */ /* 0x000fe200078e00ff */
[----:B------:R-:W-:-:S03]  /*0c50*/  LOP3.LUT R10, R17, 0xffff0000, RZ, 0xc0, !PT ;  /* 0xffff0000110a7812 */ /* 0x000fc600078ec0ff */
[----:B------:R-:W-:Y:S01]  /*0c60*/  FMUL.FTZ R5, R5, R6 ;  /* 0x0000000605057220 */ /* 0x000fe20000410000 */
[----:B------:R-:W-:-:S03]  /*0c70*/  SHF.L.U32 R6, R17, 0x10, RZ ;  /* 0x0000001011067819 */ /* 0x000fc600000006ff */
[----:B------:R-:W-:-:S04]  /*0c80*/  FFMA.FTZ R5, R16, R12, R5 ;  /* 0x0000000c10057223 */ /* 0x000fc80000010005 */
[----:B------:R-:W-:Y:S01]  /*0c90*/  FFMA.FTZ R5, R6, R8, R5 ;  /* 0x0000000806057223 */ /* 0x000fe20000010005 */
[----:B------:R-:W-:Y:S01]  /*0ca0*/  SHF.L.U32 R6, R18, 0x10, RZ ;  /* 0x0000001012067819 */ /* 0x000fe200000006ff */
[C---:B------:R-:W-:Y:S01]  /*0cb0*/  IMAD.U32 R8, R14.reuse, 0x10000, RZ ;  /* 0x000100000e087824 */ /* 0x040fe200078e00ff */
[----:B------:R-:W-:Y:S01]  /*0cc0*/  LOP3.LUT R14, R14, 0xffff0000, RZ, 0xc0, !PT ;  /* 0xffff00000e0e7812 */ /* 0x000fe200078ec0ff */
[----:B------:R-:W-:Y:S01]  /*0cd0*/  FFMA.FTZ R5, R10, R13, R5 ;  /* 0x0000000d0a057223 */ /* 0x000fe20000010005 */
[----:B------:R-:W-:Y:S02]  /*0ce0*/  LOP3.LUT R18, R18, 0xffff0000, RZ, 0xc0, !PT ;  /* 0xffff000012127812 */ /* 0x000fe400078ec0ff */
[----:B------:R-:W-:Y:S01]  /*0cf0*/  LOP3.LUT R10, R19, 0xffff0000, RZ, 0xc0, !PT ;  /* 0xffff0000130a7812 */ /* 0x000fe200078ec0ff */
[----:B------:R-:W-:Y:S01]  /*0d00*/  FFMA.FTZ R5, R6, R8, R5 ;  /* 0x0000000806057223 */ /* 0x000fe20000010005 */
[----:B------:R-:W-:Y:S01]  /*0d10*/  SHF.L.U32 R8, R15, 0x10, RZ ;  /* 0x000000100f087819 */ /* 0x000fe200000006ff */
[----:B------:R-:W-:Y:S01]  /*0d20*/  IMAD.U32 R6, R19, 0x10000, RZ ;  /* 0x0001000013067824 */ /* 0x000fe200078e00ff */
[----:B------:R-:W-:Y:S01]  /*0d30*/  LOP3.LUT R15, R15, 0xffff0000, RZ, 0xc0, !PT ;  /* 0xffff00000f0f7812 */ /* 0x000fe200078ec0ff */
[----:B------:R-:W-:-:S04]  /*0d40*/  FFMA.FTZ R5, R18, R14, R5 ;  /* 0x0000000e12057223 */ /* 0x000fc80000010005 */
[----:B------:R-:W-:-:S04]  /*0d50*/  FFMA.FTZ R5, R6, R8, R5 ;  /* 0x0000000806057223 */ /* 0x000fc80000010005 */
[----:B------:R-:W-:Y:S02]  /*0d60*/  FFMA.FTZ R10, R10, R15, R5 ;  /* 0x0000000f0a0a7223 */ /* 0x000fe40000010005 */
[----:B------:R-:W0:Y:S04]  /*0d70*/  SHFL.BFLY PT, R5, R4, 0x4, 0x1f ;  /* 0x0c801f0004057f89 */ /* 0x000e2800000e0000 */
[----:B------:R-:W1:Y:S01]  /*0d80*/  SHFL.BFLY PT, R7, R10, 0x4, 0x1f ;  /* 0x0c801f000a077f89 */ /* 0x000e6200000e0000 */
[----:B0-----:R-:W-:Y:S02]  /*0d90*/  FADD.FTZ R8, R4, R5 ;  /* 0x0000000504087221 */ /* 0x001fe40000010000 */
[----:B-1----:R-:W-:-:S03]  /*0da0*/  FADD.FTZ R9, R10, R7 ;  /* 0x000000070a097221 */ /* 0x002fc60000010000 */
[----:B------:R-:W0:Y:S04]  /*0db0*/  SHFL.BFLY PT, R5, R8, 0x2, 0x1f ;  /* 0x0c401f0008057f89 */ /* 0x000e2800000e0000 */
[----:B------:R-:W1:Y:S01]  /*0dc0*/  SHFL.BFLY PT, R12, R9, 0x2, 0x1f ;  /* 0x0c401f00090c7f89 */ /* 0x000e6200000e0000 */
[----:B0-----:R-:W-:Y:S01]  /*0dd0*/  FADD.FTZ R6, R8, R5 ;  /* 0x0000000508067221 */ /* 0x001fe20000010000 */
[----:B------:R-:W-:Y:S01]  /*0de0*/  SHF.L.U32 R5, R2, 0x2, RZ ;  /* 0x0000000202057819 */ /* 0x000fe200000006ff */
[----:B------:R-:W-:Y:S02]  /*0df0*/  IMAD.IADD R8, R21, 0x1, R27 ;  /* 0x0000000115087824 */ /* 0x000fe400078e021b */
[----:B-1----:R-:W-:Y:S01]  /*0e00*/  FADD.FTZ R7, R9, R12 ;  /* 0x0000000c09077221 */ /* 0x002fe20000010000 */
[----:B------:R-:W0:Y:S01]  /*0e10*/  SHFL.BFLY PT, R11, R6, 0x1, 0x1f ;  /* 0x0c201f00060b7f89 */ /* 0x000e2200000e0000 */
[----:B------:R-:W-:Y:S01]  /*0e20*/  IMAD R5, R28, R20, R5 ;  /* 0x000000141c057224 */ /* 0x000fe200078e0205 */
[----:B------:R-:W-:-:S02]  /*0e30*/  SHF.L.U32 R9, R20, 0x2, RZ ;  /* 0x0000000214097819 */ /* 0x000fc400000006ff */
[----:B------:R-:W1:Y:S02]  /*0e40*/  SHFL.BFLY PT, R10, R7, 0x1, 0x1f ;  /* 0x0c201f00070a7f89 */ /* 0x000e6400000e0000 */
[----:B------:R-:W-:-:S04]  /*0e50*/  IADD3 R4, P0, R5, R24, RZ ;  /* 0x0000001805047210 */ /* 0x000fc80007f1e0ff */
[----:B------:R-:W-:Y:S02]  /*0e60*/  LEA.HI.X.SX32 R5, R5, R0, 0x1, P0 ;  /* 0x0000000005057211 */ /* 0x000fe400000f0eff */
[C---:B------:R-:W-:Y:S02]  /*0e70*/  LEA R2, P1, R4.reuse, c[0x0][0x350], 0x2 ;  /* 0x0000d40004027a11 */ /* 0x040fe400078210ff */
[C---:B------:R-:W-:Y:S02]  /*0e80*/  LOP3.LUT P0, RZ, R3.reuse, 0x7, RZ, 0xc0, !PT ;  /* 0x0000000703ff7812 */ /* 0x040fe4000780c0ff */
[----:B------:R-:W-:Y:S02]  /*0e90*/  LEA.HI R0, P2, R3, R8, RZ, 0x1d ;  /* 0x0000000803007211 */ /* 0x000fe4000785e8ff */
[----:B------:R-:W-:Y:S02]  /*0ea0*/  SHF.R.S32.HI R8, RZ, 0x1f, R8 ;  /* 0x0000001fff087819 */ /* 0x000fe40000011408 */
[----:B------:R-:W-:-:S02]  /*0eb0*/  LEA.HI.X R3, R4, c[0x0][0x354], R5, 0x2, P1 ;  /* 0x0000d50004037a11 */ /* 0x000fc400008f1405 */
[----:B------:R-:W-:Y:S02]  /*0ec0*/  IADD3.X R5, RZ, R8, RZ, P2, !PT ;  /* 0x00000008ff057210 */ /* 0x000fe400017fe4ff */
[----:B------:R-:W-:Y:S01]  /*0ed0*/  LEA R4, P1, R0, c[0x0][0x3c8], 0x2 ;  /* 0x0000f20000047a11 */ /* 0x000fe200078210ff */
[----:B------:R-:W-:-:S03]  /*0ee0*/  IMAD.WIDE R8, R9, 0x10, R2 ;  /* 0x0000001009087825 */ /* 0x000fc600078e0202 */
[----:B------:R-:W-:Y:S01]  /*0ef0*/  LEA.HI.X R5, R0, c[0x0][0x3cc], R5, 0x2, P1 ;  /* 0x0000f30000057a11 */ /* 0x000fe200008f1405 */
[----:B0-----:R-:W-:Y:S02]  /*0f00*/  @!P0 FADD.FTZ R0, R6, R11 ;  /* 0x0000000b06008221 */ /* 0x001fe40000010000 */
[----:B-1----:R-:W-:Y:S02]  /*0f10*/  FADD.FTZ R10, R7, R10 ;  /* 0x0000000a070a7221 */ /* 0x002fe40000010000 */
[----:B------:R-:W-:-:S04]  /*0f20*/  IMAD.WIDE R6, R20, 0x40, R8 ;  /* 0x0000004014067825 */ /* 0x000fc800078e0208 */
[----:B------:R-:W-:Y:S02]  /*0f30*/  @!P0 FMUL.FTZ R11, R0, c[0x0][0x2d4] ;  /* 0x0000b500000b8a20 */ /* 0x000fe40000410000 */
[----:B------:R-:W-:Y:S02]  /*0f40*/  FMUL.FTZ R13, R10, c[0x0][0x2d4] ;  /* 0x0000b5000a0d7a20 */ /* 0x000fe40000410000 */
[----:B------:R-:W-:Y:S01]  /*0f50*/  IMAD.WIDE R20, R20, 0x40, R6 ;  /* 0x0000004014147825 */ /* 0x000fe200078e0206 */
[----:B------:R-:W-:Y:S04]  /*0f60*/  @!P0 STG.E [R4.64], R11 ;  /* 0x0000000b04008986 */ /* 0x000fe8000c101904 */
[----:B------:R-:W-:Y:S04]  /*0f70*/  @!P0 STG.E [R4.64+0x80], R13 ;  /* 0x0000800d04008986 */ /* 0x000fe8000c101904 */
[----:B------:R-:W-:Y:S04]  /*0f80*/  STG.E.128 [R2.64], RZ ;  /* 0x000000ff02007986 */ /* 0x000fe8000c101d04 */
[----:B------:R-:W-:Y:S04]  /*0f90*/  STG.E.128 [R8.64], RZ ;  /* 0x000000ff08007986 */ /* 0x000fe8000c101d04 */
[----:B------:R-:W-:Y:S04]  /*0fa0*/  STG.E.128 [R6.64], RZ ;  /* 0x000000ff06007986 */ /* 0x000fe8000c101d04 */
[----:B------:R-:W-:Y:S01]  /*0fb0*/  STG.E.128 [R20.64], RZ ;  /* 0x000000ff14007986 */ /* 0x000fe2000c101d04 */
[----:B------:R-:W-:Y:S05]  /*0fc0*/  EXIT ;  /* 0x000000000000794d */ /* 0x000fea0003800000 */
.L_x_1595:
        /* <DEDUP_REMOVED lines=11> */
.L_x_2481:


//--------------------- .text._ZN5flash27flash_bwd_convert_dq_kernelI23Flash_bwd_kernel_traitsILi64ELi128ELi128ELi8ELi4ELi4ELi4ELb0ELb0EN7cutlass10bfloat16_tE19Flash_kernel_traitsILi64ELi128ELi128ELi8ES3_EEEEvNS_16Flash_bwd_paramsEi --------------------------
	.section	.text._ZN5flash27flash_bwd_convert_dq_kernelI23Flash_bwd_kernel_traitsILi64ELi128ELi128ELi8ELi4ELi4ELi4ELb0ELb0EN7cutlass10bfloat16_tE19Flash_kernel_traitsILi64ELi128ELi128ELi8ES3_EEEEvNS_16Flash_bwd_paramsEi,"ax",@progbits
	.sectioninfo	@"SHI_REGISTERS=64"
	.align	128
        .global         _ZN5flash27flash_bwd_convert_dq_kernelI23Flash_bwd_kernel_traitsILi64ELi128ELi128ELi8ELi4ELi4ELi4ELb0ELb0EN7cutlass10bfloat16_tE19Flash_kernel_traitsILi64ELi128ELi128ELi8ES3_EEEEvNS_16Flash_bwd_paramsEi
        .type           _ZN5flash27flash_bwd_convert_dq_kernelI23Flash_bwd_kernel_traitsILi64ELi128ELi128ELi8ELi4ELi4ELi4ELb0ELb0EN7cutlass10bfloat16_tE19Flash_kernel_traitsILi64ELi128ELi128ELi8ES3_EEEEvNS_16Flash_bwd_paramsEi,@function
        .size           _ZN5flash27flash_bwd_convert_dq_kernelI23Flash_bwd_kernel_traitsILi64ELi128ELi128ELi8ELi4ELi4ELi4ELb0ELb0EN7cutlass10bfloat16_tE19Flash_kernel_traitsILi64ELi128ELi128ELi8ES3_EEEEvNS_16Flash_bwd_paramsEi,(.L_x_2482 - _ZN5flash27flash_bwd_convert_dq_kernelI23Flash_bwd_kernel_traitsILi64ELi128ELi128ELi8ELi4ELi4ELi4ELb0ELb0EN7cutlass10bfloat16_tE19Flash_kernel_traitsILi64ELi128ELi128ELi8ES3_EEEEvNS_16Flash_bwd_paramsEi)
        .other          _ZN5flash27flash_bwd_convert_dq_kernelI23Flash_bwd_kernel_traitsILi64ELi128ELi128ELi8ELi4ELi4ELi4ELb0ELb0EN7cutlass10bfloat16_tE19Flash_kernel_traitsILi64ELi128ELi128ELi8ES3_EEEEvNS_16Flash_bwd_paramsEi,@"STO_CUDA_ENTRY STV_DEFAULT"
_ZN5flash27flash_bwd_convert_dq_kernelI23Flash_bwd_kernel_traitsILi64ELi128ELi128ELi8ELi4ELi4ELi4ELb0ELb0EN7cutlass10bfloat16_tE19Flash_kernel_traitsILi64ELi128ELi128ELi8ES3_EEEEvNS_16Flash_bwd_paramsEi:
.text._ZN5flash27flash_bwd_convert_dq_kernelI23Flash_bwd_kernel_traitsILi64ELi128ELi128ELi8ELi4ELi4ELi4ELb0ELb0EN7cutlass10bfloat16_tE19Flash_kernel_traitsILi64ELi128ELi128ELi8ES3_EEEEvNS_16Flash_bwd_paramsEi:
[----:B------:R-:W-:Y:S02]  /*0000*/  MOV R1, c[0x0][0x28] ;  /* 0x00000a0000017a02 */ /* 0x000fe40000000f00 */
[----:B------:R-:W0:Y:S01]  /*0010*/  S2R R30, SR_CTAID.Y ;  /* 0x00000000001e7919 */ /* 0x000e220000002600 */
[----:B------:R-:W-:Y:S01]  /*0020*/  ISETP.NE.U32.AND P0, PT, RZ, c[0x0][0x240], PT ;  /* 0x00009000ff007a0c */ /* 0x000fe20003f05070 */
[----:B------:R-:W-:Y:S01]  /*0030*/  HFMA2.MMA R3, -RZ, RZ, 0, 2.384185791015625e-07 ;  /* 0x00000004ff037435 */ /* 0x000fe200000001ff */
[----:B------:R-:W-:Y:S01]  /*0040*/  MOV R32, 0xffffffff ;  /* 0xffffffff00207802 */ /* 0x000fe20000000f00 */
[----:B------:R-:W-:Y:S01]  /*0050*/  ULDC.64 UR6, c[0x0][0x118] ;  /* 0x0000460000067ab9 */ /* 0x000fe20000000a00 */
[----:B------:R-:W-:-:S07]  /*0060*/  ISETP.NE.AND.EX P0, PT, RZ, c[0x0][0x244], PT, P0 ;  /* 0x00009100ff007a0c */ /* 0x000fce0003f05300 */
[----:B0-----:R-:W-:-:S06]  /*0070*/  IMAD.WIDE R2, R30, R3, c[0x0][0x240] ;  /* 0x000090001e027625 */ /* 0x001fcc00078e0203 */
[----:B------:R-:W2:Y:S04]  /*0080*/  @P0 LDG.E R32, [R2.64] ;  /* 0x0000000602200981 */ /* 0x000ea8000c1e1900 */
[----:B------:R-:W2:Y:S04]  /*0090*/  @P0 LDG.E R5, [R2.64+0x4] ;  /* 0x0000040602050981 */ /* 0x000ea8000c1e1900 */
[----:B------:R-:W0:Y:S01]  /*00a0*/  S2R R0, SR_CTAID.X ;  /* 0x0000000000007919 */ /* 0x000e220000002500 */
[----:B--2---:R-:W-:Y:S01]  /*00b0*/  @P0 IADD3 R4, R5, -R32, RZ ;  /* 0x8000002005040210 */ /* 0x004fe20007ffe0ff */
[----:B0-----:R-:W-:Y:S01]  /*00c0*/  IMAD.SHL.U32 R5, R0, 0x80, RZ ;  /* 0x0000008000057824 */ /* 0x001fe200078e00ff */
[----:B------:R-:W-:-:S04]  /*00d0*/  @!P0 MOV R4, c[0x0][0x214] ;  /* 0x0000850000048a02 */ /* 0x000fc80000000f00 */
[----:B------:R-:W-:-:S13]  /*00e0*/  ISETP.GT.AND P1, PT, R4, R5, PT ;  /* 0x000000050400720c */ /* 0x000fda0003f24270 */
[----:B------:R-:W-:Y:S05]  /*00f0*/  @!P1 EXIT ;  /* 0x000000000000994d */ /* 0x000fea0003800000 */
[C---:B------:R-:W-:Y:S01]  /*0100*/  ISETP.NE.AND P2, PT, R32.reuse, -0x1, PT ;  /* 0xffffffff2000780c */ /* 0x040fe20003f45270 */
[----:B------:R-:W-:Y:S01]  /*0110*/  CS2R R58, SRZ ;  /* 0x00000000003a7805 */ /* 0x000fe2000001ff00 */
[----:B------:R-:W-:Y:S01]  /*0120*/  SHF.R.S32.HI R10, RZ, 0x1f, R5 ;  /* 0x0000001fff0a7819 */ /* 0x000fe20000011405 */
[----:B------:R-:W-:Y:S01]  /*0130*/  CS2R R12, SRZ ;  /* 0x00000000000c7805 */ /* 0x000fe2000001ff00 */
[----:B------:R-:W-:Y:S01]  /*0140*/  IMAD.MOV.U32 R60, RZ, RZ, RZ ;  /* 0x000000ffff3c7224 */ /* 0x000fe200078e00ff */
[----:B------:R-:W-:Y:S01]  /*0150*/  CS2R R14, SRZ ;  /* 0x00000000000e7805 */ /* 0x000fe2000001ff00 */
[----:B------:R-:W-:Y:S01]  /*0160*/  CS2R R16, SRZ ;  /* 0x0000000000107805 */ /* 0x000fe2000001ff00 */
[----:B------:R-:W-:Y:S01]  /*0170*/  CS2R R18, SRZ ;  /* 0x0000000000127805 */ /* 0x000fe2000001ff00 */
[----:B------:R-:W-:Y:S01]  /*0180*/  MOV R48, RZ ;  /* 0x000000ff00307202 */ /* 0x000fe20000000f00 */
[----:B------:R-:W-:Y:S01]  /*0190*/  CS2R R20, SRZ ;  /* 0x0000000000147805 */ /* 0x000fe2000001ff00 */
[----:B------:R-:W-:Y:S01]  /*01a0*/  MOV R57, RZ ;  /* 0x000000ff00397202 */ /* 0x000fe20000000f00 */
[----:B------:R-:W-:Y:S01]  /*01b0*/  CS2R R22, SRZ ;  /* 0x0000000000167805 */ /* 0x000fe2000001ff00 */
[----:B------:R-:W-:Y:S01]  /*01c0*/  CS2R R24, SRZ ;  /* 0x0000000000187805 */ /* 0x000fe2000001ff00 */
[C---:B------:R-:W-:Y:S01]  /*01d0*/  @P2 IMAD.WIDE.U32 R8, R32.reuse, c[0x0][0x398], RZ ;  /* 0x0000e60020082a25 */ /* 0x040fe200078e00ff */
[----:B------:R-:W-:Y:S01]  /*01e0*/  @!P2 SHF.R.S32.HI R0, RZ, 0x1f, R30 ;  /* 0x0000001fff00a819 */ /* 0x000fe2000001141e */
[----:B------:R-:W-:Y:S01]  /*01f0*/  CS2R R26, SRZ ;  /* 0x00000000001a7805 */ /* 0x000fe2000001ff00 */
[----:B------:R-:W-:Y:S01]  /*0200*/  CS2R R40, SRZ ;  /* 0x0000000000287805 */ /* 0x000fe2000001ff00 */
[----:B------:R-:W-:Y:S01]  /*0210*/  @P2 IMAD R6, R32, c[0x0][0x39c], R9 ;  /* 0x0000e70020062a24 */ /* 0x000fe200078e0209 */
[----:B------:R-:W-:Y:S01]  /*0220*/  CS2R R42, SRZ ;  /* 0x00000000002a7805 */ /* 0x000fe2000001ff00 */
[----:B------:R-:W0:Y:S01]  /*0230*/  S2R R9, SR_TID.X ;  /* 0x0000000000097919 */ /* 0x000e220000002100 */
[----:B------:R-:W-:Y:S01]  /*0240*/  @!P2 IMAD R7, R0, c[0x0][0x380], RZ ;  /* 0x0000e0000007aa24 */ /* 0x000fe200078e02ff */
[----:B------:R-:W-:Y:S01]  /*0250*/  MOV R0, c[0x0][0x3e0] ;  /* 0x0000f80000007a02 */ /* 0x000fe20000000f00 */
[----:B------:R-:W-:Y:S01]  /*0260*/  @!P2 IMAD.WIDE.U32 R2, R30, c[0x0][0x380], RZ ;  /* 0x0000e0001e02aa25 */ /* 0x000fe200078e00ff */
[----:B------:R-:W-:Y:S01]  /*0270*/  MOV R45, RZ ;  /* 0x000000ff002d7202 */ /* 0x000fe20000000f00 */
[----:B------:R-:W-:Y:S01]  /*0280*/  CS2R R46, SRZ ;  /* 0x00000000002e7805 */ /* 0x000fe2000001ff00 */
[----:B------:R-:W-:Y:S01]  /*0290*/  ISETP.GE.AND P1, PT, R0, 0x1, PT ;  /* 0x000000010000780c */ /* 0x000fe20003f26270 */
[----:B------:R-:W-:Y:S01]  /*02a0*/  @!P2 IMAD R7, R30, c[0x0][0x384], R7 ;  /* 0x0000e1001e07aa24 */ /* 0x000fe200078e0207 */
[----:B------:R-:W-:Y:S01]  /*02b0*/  @!P2 MOV R8, R2 ;  /* 0x000000020008a202 */ /* 0x000fe20000000f00 */
[----:B------:R-:W-:Y:S01]  /*02c0*/  IMAD.MOV.U32 R11, RZ, RZ, RZ ;  /* 0x000000ffff0b7224 */ /* 0x000fe200078e00ff */
[----:B------:R-:W-:-:S02]  /*02d0*/  MOV R0, RZ ;  /* 0x000000ff00007202 */ /* 0x000fc40000000f00 */
[----:B------:R-:W-:Y:S02]  /*02e0*/  @!P2 IADD3 R6, R3, R7, RZ ;  /* 0x000000070306a210 */ /* 0x000fe40007ffe0ff */
[----:B------:R-:W1:Y:S01]  /*02f0*/  S2R R7, SR_CTAID.Z ;  /* 0x0000000000077919 */ /* 0x000e620000002700 */
[----:B------:R-:W-:Y:S01]  /*0300*/  CS2R R2, SRZ ;  /* 0x0000000000027805 */ /* 0x000fe2000001ff00 */
[----:B0-----:R-:W-:-:S04]  /*0310*/  SHF.R.S32.HI R44, RZ, 0x1f, R9 ;  /* 0x0000001fff2c7819 */ /* 0x001fc80000011409 */
[----:B------:R-:W-:-:S04]  /*0320*/  LEA.HI R34, R44, R9, RZ, 0x5 ;  /* 0x000000092c227211 */ /* 0x000fc800078f28ff */
[----:B------:R-:W-:Y:S01]  /*0330*/  SHF.R.S32.HI R50, RZ, 0x5, R34 ;  /* 0x00000005ff327819 */ /* 0x000fe20000011422 */
[----:B------:R-:W-:Y:S05]  /*0340*/  @!P1 BRA `(.L_x_1596) ;  /* 0x00000b0000009947 */ /* 0x000fea0003800000 */
[C---:B------:R-:W-:Y:S01]  /*0350*/  IMAD.WIDE R28, R30.reuse, c[0x0][0x224], RZ ;  /* 0x000089001e1c7a25 */ /* 0x040fe200078e02ff */
[----:B------:R-:W-:Y:S01]  /*0360*/  MOV R36, c[0x0][0x1c0] ;  /* 0x0000700000247a02 */ /* 0x000fe20000000f00 */
[----:B------:R-:W-:Y:S01]  /*0370*/  HFMA2.MMA R49, -RZ, RZ, 0, 0 ;  /* 0x00000000ff317435 */ /* 0x000fe200000001ff */
[----:B------:R-:W-:Y:S01]  /*0380*/  @!P2 MOV R32, 0xffffffff ;  /* 0xffffffff0020a802 */ /* 0x000fe20000000f00 */
[----:B------:R-:W-:Y:S01]  /*0390*/  IMAD.WIDE R30, R30, 0x80, RZ ;  /* 0x000000801e1e7825 */ /* 0x000fe200078e02ff */
[----:B------:R-:W-:Y:S01]  /*03a0*/  SHF.R.S32.HI R33, RZ, 0x1f, R36 ;  /* 0x0000001fff217819 */ /* 0x000fe20000011424 */
[----:B------:R-:W-:Y:S01]  /*03b0*/  UMOV UR4, 0x2 ;  /* 0x0000000200047882 */ /* 0x000fe20000000000 */
[----:B------:R-:W-:Y:S01]  /*03c0*/  MOV R51, c[0x0][0x22c] ;  /* 0x00008b0000337a02 */ /* 0x000fe20000000f00 */
[----:B------:R-:W-:Y:S01]  /*03d0*/  IMAD R29, R29, c[0x0][0x1c0], RZ ;  /* 0x000070001d1d7a24 */ /* 0x000fe200078e02ff */
[----:B------:R-:W-:Y:S01]  /*03e0*/  SEL R30, R30, RZ, P0 ;  /* 0x000000ff1e1e7207 */ /* 0x000fe20000000000 */
[----:B------:R-:W-:Y:S01]  /*03f0*/  ULDC.64 UR10, c[0x0][0x3d8] ;  /* 0x0000f600000a7ab9 */ /* 0x000fe20000000a00 */
[----:B------:R-:W-:Y:S01]  /*0400*/  SEL R35, R31, RZ, P0 ;  /* 0x000000ff1f237207 */ /* 0x000fe20000000000 */
[----:B------:R-:W-:Y:S01]  /*0410*/  IMAD R37, R28, R33, R29 ;  /* 0x000000211c257224 */ /* 0x000fe200078e021d */
[----:B------:R-:W-:Y:S01]  /*0420*/  IADD3 R55, P0, R5, R30, RZ ;  /* 0x0000001e05377210 */ /* 0x000fe20007f1e0ff */
[----:B------:R-:W-:Y:S01]  /*0430*/  IMAD.WIDE R30, R36, c[0x0][0x22c], RZ ;  /* 0x00008b00241e7a25 */ /* 0x000fe200078e02ff */
[----:B------:R-:W-:Y:S01]  /*0440*/  SHF.R.S32.HI R39, RZ, 0x1f, R51 ;  /* 0x0000001fff277819 */ /* 0x000fe20000011433 */
[----:B------:R-:W-:Y:S01]  /*0450*/  USHF.L.U64.HI UR4, UR10, UR4, UR11 ;  /* 0x000000040a047299 */ /* 0x000fe2000801020b */
[----:B------:R-:W-:Y:S01]  /*0460*/  IADD3.X R35, R10, R35, RZ, P0, !PT ;  /* 0x000000230a237210 */ /* 0x000fe200007fe4ff */
[----:B------:R-:W-:Y:S01]  /*0470*/  IMAD.WIDE.U32 R28, R28, c[0x0][0x1c0], RZ ;  /* 0x000070001c1c7a25 */ /* 0x000fe200078e00ff */
[----:B------:R-:W-:Y:S01]  /*0480*/  LOP3.LUT R34, R34, 0xffffffe0, RZ, 0xc0, !PT ;  /* 0xffffffe022227812 */ /* 0x000fe200078ec0ff */
[----:B------:R-:W-:Y:S01]  /*0490*/  ULDC.64 UR8, c[0x0][0x350] ;  /* 0x0000d40000087ab9 */ /* 0x000fe20000000a00 */
[----:B------:R-:W-:Y:S01]  /*04a0*/  MOV R58, RZ ;  /* 0x000000ff003a7202 */ /* 0x000fe20000000f00 */
[----:B------:R-:W-:-:S02]  /*04b0*/  IMAD R36, R31, R32, RZ ;  /* 0x000000201f247224 */ /* 0x000fc400078e02ff */
[----:B------:R-:W-:Y:S02]  /*04c0*/  IMAD R38, R35, c[0x0][0x1c0], RZ ;  /* 0x0000700023267a24 */ /* 0x000fe400078e02ff */
[----:B------:R-:W-:Y:S02]  /*04d0*/  IMAD.IADD R29, R29, 0x1, R37 ;  /* 0x000000011d1d7824 */ /* 0x000fe400078e0225 */
[C---:B------:R-:W-:Y:S02]  /*04e0*/  IMAD R49, R30.reuse, R49, R36 ;  /* 0x000000311e317224 */ /* 0x040fe400078e0224 */
[----:B------:R-:W-:Y:S02]  /*04f0*/  IMAD R61, R33, R55, R38 ;  /* 0x00000037213d7224 */ /* 0x000fe400078e0226 */
[----:B------:R-:W-:-:S04]  /*0500*/  IMAD.WIDE.U32 R36, R30, R32, RZ ;  /* 0x000000201e247225 */ /* 0x000fc800078e00ff */
[----:B------:R-:W-:Y:S01]  /*0510*/  IMAD.WIDE.U32 R32, R55, c[0x0][0x1c0], RZ ;  /* 0x0000700037207a25 */ /* 0x000fe200078e00ff */
[----:B------:R-:W-:-:S03]  /*0520*/  IADD3 R37, R37, R49, RZ ;  /* 0x0000003125257210 */ /* 0x000fc60007ffe0ff */
[----:B------:R-:W-:Y:S01]  /*0530*/  IMAD R29, R29, c[0x0][0x22c], RZ ;  /* 0x00008b001d1d7a24 */ /* 0x000fe200078e02ff */
[----:B------:R-:W-:Y:S01]  /*0540*/  IADD3 R33, R33, R61, RZ ;  /* 0x0000003d21217210 */ /* 0x000fe20007ffe0ff */
[----:B-1----:R-:W-:Y:S02]  /*0550*/  IMAD R49, R7, c[0x0][0x22c], RZ ;  /* 0x00008b0007317a24 */ /* 0x002fe400078e02ff */
[----:B------:R-:W-:Y:S02]  /*0560*/  IMAD R53, R39, R28, R29 ;  /* 0x0000001c27357224 */ /* 0x000fe400078e021d */
[----:B------:R-:W-:-:S04]  /*0570*/  IMAD.WIDE.U32 R28, R28, c[0x0][0x22c], RZ ;  /* 0x00008b001c1c7a25 */ /* 0x000fc800078e00ff */
[----:B------:R-:W-:Y:S01]  /*0580*/  IMAD R33, R33, c[0x0][0x22c], RZ ;  /* 0x00008b0021217a24 */ /* 0x000fe200078e02ff */
[----:B------:R-:W-:Y:S01]  /*0590*/  SEL R36, R28, R36, !P2 ;  /* 0x000000241c247207 */ /* 0x000fe20005000000 */
[----:B------:R-:W-:Y:S01]  /*05a0*/  IMAD R51, R51, c[0x0][0x1c0], RZ ;  /* 0x0000700033337a24 */ /* 0x000fe200078e02ff */
[----:B------:R-:W-:Y:S01]  /*05b0*/  @!P2 IADD3 R37, R29, R53, RZ ;  /* 0x000000351d25a210 */ /* 0x000fe20007ffe0ff */
[----:B------:R-:W-:Y:S01]  /*05c0*/  IMAD R53, R39, R32, R33 ;  /* 0x0000002027357224 */ /* 0x000fe200078e0221 */
[----:B------:R-:W-:Y:S01]  /*05d0*/  IADD3 R28, P0, R49, R36, RZ ;  /* 0x00000024311c7210 */ /* 0x000fe20007f1e0ff */
[----:B------:R-:W-:-:S03]  /*05e0*/  IMAD.WIDE.U32 R32, R32, c[0x0][0x22c], RZ ;  /* 0x00008b0020207a25 */ /* 0x000fc600078e00ff */
[----:B------:R-:W-:Y:S01]  /*05f0*/  LEA.HI.X.SX32 R29, R49, R37, 0x1, P0 ;  /* 0x00000025311d7211 */ /* 0x000fe200000f0eff */
[----:B------:R-:W-:Y:S01]  /*0600*/  IMAD.IADD R34, R9, 0x1, -R34 ;  /* 0x0000000109227824 */ /* 0x000fe200078e0a22 */
[----:B------:R-:W-:Y:S01]  /*0610*/  IADD3 R33, R33, R53, RZ ;  /* 0x0000003521217210 */ /* 0x000fe20007ffe0ff */
[----:B------:R-:W-:Y:S01]  /*0620*/  IMAD R38, R35, R30, RZ ;  /* 0x0000001e23267224 */ /* 0x000fe200078e02ff */
[----:B------:R-:W-:Y:S01]  /*0630*/  SHF.L.U32 R53, R51, 0x3, RZ ;  /* 0x0000000333357819 */ /* 0x000fe200000006ff */
[----:B------:R-:W-:Y:S01]  /*0640*/  IMAD R39, R50, R51, R34 ;  /* 0x0000003332277224 */ /* 0x000fe200078e0222 */
[----:B------:R-:W-:Y:S01]  /*0650*/  SHF.L.U64.HI R35, R32, 0x2, R33 ;  /* 0x0000000220237819 */ /* 0x000fe20000010221 */
[-C--:B------:R-:W-:Y:S01]  /*0660*/  IMAD.WIDE.U32 R28, R30, R55.reuse, R28 ;  /* 0x000000371e1c7225 */ /* 0x080fe200078e001c */
[----:B------:R-:W-:Y:S02]  /*0670*/  SHF.L.U32 R34, R32, 0x2, RZ ;  /* 0x0000000220227819 */ /* 0x000fe400000006ff */
[----:B------:R-:W-:Y:S01]  /*0680*/  SHF.L.U64.HI R37, R36, 0x2, R37 ;  /* 0x0000000224257819 */ /* 0x000fe20000010225 */
[----:B------:R-:W-:Y:S01]  /*0690*/  IMAD R38, R31, R55, R38 ;  /* 0x000000371f267224 */ /* 0x000fe200078e0226 */
[----:B------:R-:W-:Y:S01]  /*06a0*/  SHF.R.S32.HI R31, RZ, 0x1f, R39 ;  /* 0x0000001fff1f7819 */ /* 0x000fe20000011427 */
[----:B------:R-:W-:Y:S01]  /*06b0*/  IMAD.WIDE R32, R53, 0x4, R34 ;  /* 0x0000000435207825 */ /* 0x000fe200078e0222 */
[----:B------:R-:W-:-:S03]  /*06c0*/  IADD3 R28, P0, R39, R28, RZ ;  /* 0x0000001c271c7210 */ /* 0x000fc60007f1e0ff */
[----:B------:R-:W-:Y:S01]  /*06d0*/  IMAD.WIDE R34, R49, 0x4, R34 ;  /* 0x0000000431227825 */ /* 0x000fe200078e0222 */
[----:B------:R-:W-:Y:S02]  /*06e0*/  IADD3.X R31, R31, R29, R38, P0, !PT ;  /* 0x0000001d1f1f7210 */ /* 0x000fe400007fe426 */
[----:B------:R-:W-:Y:S01]  /*06f0*/  IADD3 R29, R53, 0x20, R53 ;  /* 0x00000020351d7810 */ /* 0x000fe20007ffe035 */
[----:B------:R-:W-:Y:S01]  /*0700*/  IMAD.WIDE R32, R49, 0x4, R32 ;  /* 0x0000000431207825 */ /* 0x000fe200078e0220 */
[C---:B------:R-:W-:Y:S02]  /*0710*/  SHF.L.U64.HI R31, R28.reuse, 0x2, R31 ;  /* 0x000000021c1f7819 */ /* 0x040fe4000001021f */
[----:B------:R-:W-:Y:S01]  /*0720*/  SHF.L.U32 R30, R28, 0x2, RZ ;  /* 0x000000021c1e7819 */ /* 0x000fe200000006ff */
[----:B------:R-:W-:-:S04]  /*0730*/  IMAD.WIDE R34, R39, 0x4, R34 ;  /* 0x0000000427227825 */ /* 0x000fc800078e0222 */
[----:B------:R-:W-:Y:S02]  /*0740*/  IMAD.SHL.U32 R49, R36, 0x4, RZ ;  /* 0x0000000424317824 */ /* 0x000fe400078e00ff */
[----:B------:R-:W-:-:S03]  /*0750*/  IMAD.WIDE R32, R39, 0x4, R32 ;  /* 0x0000000427207825 */ /* 0x000fc600078e0220 */
[-C--:B------:R-:W-:Y:S01]  /*0760*/  IADD3 R52, P0, R34, R49.reuse, RZ ;  /* 0x0000003122347210 */ /* 0x080fe20007f1e0ff */
[--C-:B------:R-:W-:Y:S01]  /*0770*/  IMAD.WIDE R28, R29, 0x4, R30.reuse ;  /* 0x000000041d1c7825 */ /* 0x100fe200078e021e */
[----:B------:R-:W-:Y:S01]  /*0780*/  IADD3 R54, P1, R32, R49, RZ ;  /* 0x0000003120367210 */ /* 0x000fe20007f3e0ff */
[----:B------:R-:W-:Y:S01]  /*0790*/  HFMA2.MMA R49, -RZ, RZ, 0, 0 ;  /* 0x00000000ff317435 */ /* 0x000fe200000001ff */
[-C--:B------:R-:W-:Y:S01]  /*07a0*/  IADD3.X R55, R35, R37.reuse, RZ, P0, !PT ;  /* 0x0000002523377210 */ /* 0x080fe200007fe4ff */
[----:B------:R-:W-:Y:S01]  /*07b0*/  IMAD.WIDE R30, R51, 0x20, R30 ;  /* 0x00000020331e7825 */ /* 0x000fe200078e021e */
[----:B------:R-:W-:-:S05]  /*07c0*/  IADD3.X R56, R33, R37, RZ, P1, !PT ;  /* 0x0000002521387210 */ /* 0x000fca0000ffe4ff */
[----:B------:R-:W-:-:S05]  /*07d0*/  IMAD.WIDE R30, R53, 0x4, R30 ;  /* 0x00000004351e7825 */ /* 0x000fca00078e021e */
.L_x_1597:
[----:B------:R-:W-:-:S04]  /*07e0*/  IADD3 R36, P0, R30, UR8, RZ ;  /* 0x000000081e247c10 */ /* 0x000fc8000ff1e0ff */
[----:B------:R-:W-:-:S05]  /*07f0*/  IADD3.X R37, R31, UR9, RZ, P0, !PT ;  /* 0x000000091f257c10 */ /* 0x000fca00087fe4ff */
[----:B------:R0:W2:Y:S01]  /*0800*/  LDG.E R32, [R36.64] ;  /* 0x0000000624207981 */ /* 0x0000a2000c1e1900 */
[----:B------:R-:W-:-:S05]  /*0810*/  IMAD.WIDE R34, R51, 0x20, R36 ;  /* 0x0000002033227825 */ /* 0x000fca00078e0224 */
[----:B0-----:R0:W3:Y:S02]  /*0820*/  LDG.E R37, [R34.64] ;  /* 0x0000000622257981 */ /* 0x0010e4000c1e1900 */
[----:B0-----:R-:W-:-:S05]  /*0830*/  IMAD.WIDE R34, R51, 0x20, R34 ;  /* 0x0000002033227825 */ /* 0x001fca00078e0222 */
[----:B------:R0:W4:Y:S01]  /*0840*/  LDG.E R33, [R34.64] ;  /* 0x0000000622217981 */ /* 0x000122000c1e1900 */
[----:B------:R-:W-:-:S06]  /*0850*/  IMAD.WIDE R38, R51, 0x20, R34 ;  /* 0x0000002033267825 */ /* 0x000fcc00078e0222 */
[----:B0-----:R-:W-:-:S04]  /*0860*/  IMAD.WIDE R34, R51, 0x20, R38 ;  /* 0x0000002033227825 */ /* 0x001fc800078e0226 */
[----:B--2---:R-:W-:Y:S02]  /*0870*/  FADD.FTZ R47, R32, R47 ;  /* 0x0000002f202f7221 */ /* 0x004fe40000010000 */
[----:B------:R0:W2:Y:S01]  /*0880*/  LDG.E R32, [R38.64] ;  /* 0x0000000626207981 */ /* 0x0000a2000c1e1900 */
[----:B---3--:R-:W-:-:S03]  /*0890*/  FADD.FTZ R46, R37, R46 ;  /* 0x0000002e252e7221 */ /* 0x008fc60000010000 */
[----:B0-----:R0:W3:Y:S01]  /*08a0*/  LDG.E R39, [R34.64] ;  /* 0x0000000622277981 */ /* 0x0010e2000c1e1900 */
[----:B------:R-:W-:-:S05]  /*08b0*/  IMAD.WIDE R36, R51, 0x20, R34 ;  /* 0x0000002033247825 */ /* 0x000fca00078e0222 */
[----:B------:R1:W5:Y:S01]  /*08c0*/  LDG.E R61, [R36.64] ;  /* 0x00000006243d7981 */ /* 0x000362000c1e1900 */
[----:B----4-:R-:W-:Y:S02]  /*08d0*/  FADD.FTZ R45, R33, R45 ;  /* 0x0000002d212d7221 */ /* 0x010fe40000010000 */
[----:B-1----:R-:W-:-:S05]  /*08e0*/  IMAD.WIDE R36, R51, 0x20, R36 ;  /* 0x0000002033247825 */ /* 0x002fca00078e0224 */
[----:B------:R-:W4:Y:S01]  /*08f0*/  LDG.E R33, [R36.64] ;  /* 0x0000000624217981 */ /* 0x000f22000c1e1900 */
[----:B0-----:R-:W-:-:S04]  /*0900*/  IMAD.WIDE R34, R51, 0x20, R36 ;  /* 0x0000002033227825 */ /* 0x001fc800078e0224 */
[----:B--2---:R-:W-:Y:S02]  /*0910*/  FADD.FTZ R43, R32, R43 ;  /* 0x0000002b202b7221 */ /* 0x004fe40000010000 */
[----:B------:R0:W2:Y:S01]  /*0920*/  LDG.E R32, [R34.64] ;  /* 0x0000000622207981 */ /* 0x0000a2000c1e1900 */
[----:B---3--:R-:W-:Y:S02]  /*0930*/  FADD.FTZ R42, R39, R42 ;  /* 0x0000002a272a7221 */ /* 0x008fe40000010000 */
[----:B------:R-:W-:-:S05]  /*0940*/  IMAD.WIDE R38, R51, 0x20, R34 ;  /* 0x0000002033267825 */ /* 0x000fca00078e0222 */
[----:B0-----:R0:W3:Y:S01]  /*0950*/  LDG.E R35, [R38.64] ;  /* 0x0000000626237981 */ /* 0x0010e2000c1e1900 */
[----:B-----5:R-:W-:Y:S02]  /*0960*/  FADD.FTZ R41, R61, R41 ;  /* 0x000000293d297221 */ /* 0x020fe40000010000 */
[----:B0-----:R-:W-:-:S05]  /*0970*/  IMAD.WIDE R38, R51, 0x20, R38 ;  /* 0x0000002033267825 */ /* 0x001fca00078e0226 */
[----:B------:R0:W5:Y:S01]  /*0980*/  LDG.E R61, [R38.64] ;  /* 0x00000006263d7981 */ /* 0x000162000c1e1900 */
[----:B----4-:R-:W-:Y:S02]  /*0990*/  FADD.FTZ R40, R33, R40 ;  /* 0x0000002821287221 */ /* 0x010fe40000010000 */
[----:B0-----:R-:W-:-:S05]  /*09a0*/  IMAD.WIDE R38, R51, 0x20, R38 ;  /* 0x0000002033267825 */ /* 0x001fca00078e0226 */
[----:B------:R0:W4:Y:S01]  /*09b0*/  LDG.E R37, [R38.64] ;  /* 0x0000000626257981 */ /* 0x000122000c1e1900 */
[----:B--2---:R-:W-:Y:S02]  /*09c0*/  FADD.FTZ R27, R32, R27 ;  /* 0x0000001b201b7221 */ /* 0x004fe40000010000 */
[----:B------:R-:W-:-:S05]  /*09d0*/  IMAD.WIDE R32, R51, 0x20, R38 ;  /* 0x0000002033207825 */ /* 0x000fca00078e0226 */
[----:B------:R1:W2:Y:S01]  /*09e0*/  LDG.E R36, [R32.64] ;  /* 0x0000000620247981 */ /* 0x0002a2000c1e1900 */
[----:B---3--:R-:W-:Y:S02]  /*09f0*/  FADD.FTZ R26, R35, R26 ;  /* 0x0000001a231a7221 */ /* 0x008fe40000010000 */
[----:B------:R-:W-:-:S06]  /*0a00*/  IMAD.WIDE R34, R51, 0x20, R32 ;  /* 0x0000002033227825 */ /* 0x000fcc00078e0220 */
[----:B-1----:R-:W-:Y:S02]  /*0a10*/  IMAD.WIDE R32, R51, 0x20, R34 ;  /* 0x0000002033207825 */ /* 0x002fe400078e0222 */
[----:B------:R1:W3:Y:S01]  /*0a20*/  LDG.E R35, [R34.64] ;  /* 0x0000000622237981 */ /* 0x0002e2000c1e1900 */
[----:B0-----:R-:W-:-:S04]  /*0a30*/  IADD3 R38, P0, R28, UR8, RZ ;  /* 0x000000081c267c10 */ /* 0x001fc8000ff1e0ff */
[----:B------:R-:W-:Y:S01]  /*0a40*/  IADD3.X R39, R29, UR9, RZ, P0, !PT ;  /* 0x000000091d277c10 */ /* 0x000fe200087fe4ff */
[----:B-----5:R-:W-:Y:S02]  /*0a50*/  FADD.FTZ R25, R61, R25 ;  /* 0x000000193d197221 */ /* 0x020fe40000010000 */
[----:B------:R0:W5:Y:S04]  /*0a60*/  LDG.E R61, [R32.64] ;  /* 0x00000006203d7981 */ /* 0x000168000c1e1900 */
[----:B-1----:R1:W5:Y:S01]  /*0a70*/  LDG.E R34, [R38.64] ;  /* 0x0000000626227981 */ /* 0x002362000c1e1900 */
[----:B0-----:R-:W-:-:S04]  /*0a80*/  IMAD.WIDE R32, R53, 0x4, R38 ;  /* 0x0000000435207825 */ /* 0x001fc800078e0226 */
[----:B----4-:R-:W-:Y:S02]  /*0a90*/  FADD.FTZ R24, R37, R24 ;  /* 0x0000001825187221 */ /* 0x010fe40000010000 */
[----:B--2---:R-:W-:Y:S02]  /*0aa0*/  FADD.FTZ R23, R36, R23 ;  /* 0x0000001724177221 */ /* 0x004fe40000010000 */
[----:B------:R-:W-:-:S04]  /*0ab0*/  IMAD.WIDE R36, R53, 0x4, R32 ;  /* 0x0000000435247825 */ /* 0x000fc800078e0220 */
[----:B---3--:R-:W-:Y:S02]  /*0ac0*/  FADD.FTZ R22, R35, R22 ;  /* 0x0000001623167221 */ /* 0x008fe40000010000 */
[----:B------:R0:W2:Y:S04]  /*0ad0*/  LDG.E R35, [R32.64] ;  /* 0x0000000620237981 */ /* 0x0000a8000c1e1900 */
[----:B0-----:R0:W3:Y:S02]  /*0ae0*/  LDG.E R32, [R36.64] ;  /* 0x0000000624207981 */ /* 0x0010e4000c1e1900 */
[----:B0-----:R-:W-:-:S05]  /*0af0*/  IMAD.WIDE R36, R53, 0x4, R36 ;  /* 0x0000000435247825 */ /* 0x001fca00078e0224 */
[----:B------:R0:W4:Y:S01]  /*0b00*/  LDG.E R33, [R36.64] ;  /* 0x0000000624217981 */ /* 0x000122000c1e1900 */
[----:B-1----:R-:W-:-:S05]  /*0b10*/  IMAD.WIDE R38, R53, 0x4, R36 ;  /* 0x0000000435267825 */ /* 0x002fca00078e0224 */
[----:B0-----:R0:W4:Y:S01]  /*0b20*/  LDG.E R36, [R38.64] ;  /* 0x0000000626247981 */ /* 0x001122000c1e1900 */
[----:B-----5:R-:W-:Y:S02]  /*0b30*/  FADD.FTZ R19, R34, R19 ;  /* 0x0000001322137221 */ /* 0x020fe40000010000 */
[----:B0-----:R-:W-:-:S04]  /*0b40*/  IMAD.WIDE R38, R53, 0x4, R38 ;  /* 0x0000000435267825 */ /* 0x001fc800078e0226 */
[----:B--2---:R-:W-:Y:S02]  /*0b50*/  FADD.FTZ R18, R35, R18 ;  /* 0x0000001223127221 */ /* 0x004fe40000010000 */
[----:B------:R-:W-:-:S04]  /*0b60*/  IMAD.WIDE R34, R53, 0x4, R38 ;  /* 0x0000000435227825 */ /* 0x000fc800078e0226 */
[----:B---3--:R-:W-:Y:S02]  /*0b70*/  FADD.FTZ R17, R32, R17 ;  /* 0x0000001120117221 */ /* 0x008fe40000010000 */
[----:B------:R0:W2:Y:S04]  /*0b80*/  LDG.E R32, [R38.64] ;  /* 0x0000000626207981 */ /* 0x0000a8000c1e1900 */
[----:B0-----:R0:W3:Y:S01]  /*0b90*/  LDG.E R39, [R34.64] ;  /* 0x0000000622277981 */ /* 0x0010e2000c1e1900 */
[----:B----4-:R-:W-:Y:S02]  /*0ba0*/  FADD.FTZ R16, R33, R16 ;  /* 0x0000001021107221 */ /* 0x010fe40000010000 */
[----:B0-----:R-:W-:-:S04]  /*0bb0*/  IMAD.WIDE R34, R53, 0x4, R34 ;  /* 0x0000000435227825 */ /* 0x001fc800078e0222 */
[----:B------:R-:W-:Y:S01]  /*0bc0*/  FADD.FTZ R15, R36, R15 ;  /* 0x0000000f240f7221 */ /* 0x000fe20000010000 */
[----:B------:R0:W4:Y:S01]  /*0bd0*/  LDG.E R33, [R34.64] ;  /* 0x0000000622217981 */ /* 0x000122000c1e1900 */
[----:B------:R-:W-:-:S05]  /*0be0*/  IMAD.WIDE R36, R53, 0x4, R34 ;  /* 0x0000000435247825 */ /* 0x000fca00078e0222 */
[----:B0-----:R0:W5:Y:S02]  /*0bf0*/  LDG.E R35, [R36.64] ;  /* 0x0000000624237981 */ /* 0x001164000c1e1900 */
[----:B0-----:R-:W-:-:S04]  /*0c00*/  IMAD.WIDE R36, R53, 0x4, R36 ;  /* 0x0000000435247825 */ /* 0x001fc800078e0224 */
[----:B------:R-:W-:Y:S02]  /*0c10*/  FADD.FTZ R21, R61, R21 ;  /* 0x000000153d157221 */ /* 0x000fe40000010000 */
[----:B------:R0:W5:Y:S01]  /*0c20*/  LDG.E R61, [R36.64] ;  /* 0x00000006243d7981 */ /* 0x000162000c1e1900 */
[----:B--2---:R-:W-:Y:S02]  /*0c30*/  FADD.FTZ R3, R32, R3 ;  /* 0x0000000320037221 */ /* 0x004fe40000010000 */
[----:B---3--:R-:W-:Y:S02]  /*0c40*/  FADD.FTZ R2, R39, R2 ;  /* 0x0000000227027221 */ /* 0x008fe40000010000 */
[----:B------:R-:W-:-:S05]  /*0c50*/  IMAD.WIDE R38, R53, 0x4, R36 ;  /* 0x0000000435267825 */ /* 0x000fca00078e0224 */
[----:B0-----:R-:W2:Y:S01]  /*0c60*/  LDG.E R36, [R38.64] ;  /* 0x0000000626247981 */ /* 0x001ea2000c1e1900 */
[----:B----4-:R-:W-:Y:S02]  /*0c70*/  FADD.FTZ R0, R33, R0 ;  /* 0x0000000021007221 */ /* 0x010fe40000010000 */
[----:B------:R-:W-:-:S04]  /*0c80*/  IMAD.WIDE R32, R53, 0x4, R38 ;  /* 0x0000000435207825 */ /* 0x000fc800078e0226 */
[----:B-----5:R-:W-:Y:S02]  /*0c90*/  FADD.FTZ R14, R35, R14 ;  /* 0x0000000e230e7221 */ /* 0x020fe40000010000 */
[----:B------:R-:W-:Y:S02]  /*0ca0*/  IMAD.WIDE R34, R53, 0x4, R32 ;  /* 0x0000000435227825 */ /* 0x000fe400078e0220 */
[----:B------:R0:W3:Y:S04]  /*0cb0*/  LDG.E R32, [R32.64] ;  /* 0x0000000620207981 */ /* 0x0000e8000c1e1900 */
[----:B0-----:R0:W4:Y:S01]  /*0cc0*/  LDG.E R33, [R34.64] ;  /* 0x0000000622217981 */ /* 0x001122000c1e1900 */
[----:B------:R-:W-:Y:S02]  /*0cd0*/  FADD.FTZ R13, R61, R13 ;  /* 0x0000000d3d0d7221 */ /* 0x000fe40000010000 */
[----:B0-----:R-:W-:-:S05]  /*0ce0*/  IMAD.WIDE R34, R53, 0x4, R34 ;  /* 0x0000000435227825 */ /* 0x001fca00078e0222 */
[----:B------:R0:W5:Y:S01]  /*0cf0*/  LDG.E R61, [R34.64] ;  /* 0x00000006223d7981 */ /* 0x000162000c1e1900 */
[----:B--2---:R-:W-:Y:S01]  /*0d00*/  FADD.FTZ R59, R36, R59 ;  /* 0x0000003b243b7221 */ /* 0x004fe20000010000 */
[----:B------:R-:W-:-:S04]  /*0d10*/  IADD3 R36, P0, R52, UR8, RZ ;  /* 0x0000000834247c10 */ /* 0x000fc8000ff1e0ff */
[----:B------:R-:W-:-:S05]  /*0d20*/  IADD3.X R37, R55, UR9, RZ, P0, !PT ;  /* 0x0000000937257c10 */ /* 0x000fca00087fe4ff */
[----:B------:R1:W2:Y:S04]  /*0d30*/  LDG.E R38, [R36.64] ;  /* 0x0000000624267981 */ /* 0x0002a8000c1e1900 */
[----:B-1----:R-:W2:Y:S01]  /*0d40*/  LDG.E R36, [R36.64+0x80] ;  /* 0x0000800624247981 */ /* 0x002ea2000c1e1900 */
[----:B---3--:R-:W-:Y:S01]  /*0d50*/  FADD.FTZ R60, R32, R60 ;  /* 0x0000003c203c7221 */ /* 0x008fe20000010000 */
[----:B------:R-:W-:Y:S01]  /*0d60*/  IADD3 R32, P0, R54, UR8, RZ ;  /* 0x0000000836207c10 */ /* 0x000fe2000ff1e0ff */
[----:B----4-:R-:W-:-:S03]  /*0d70*/  FADD.FTZ R12, R33, R12 ;  /* 0x0000000c210c7221 */ /* 0x010fc60000010000 */
[----:B------:R-:W-:-:S05]  /*0d80*/  IADD3.X R33, R56, UR9, RZ, P0, !PT ;  /* 0x0000000938217c10 */ /* 0x000fca00087fe4ff */
[----:B------:R-:W3:Y:S04]  /*0d90*/  LDG.E R39, [R32.64] ;  /* 0x0000000620277981 */ /* 0x000ee8000c1e1900 */
[----:B0-----:R-:W4:Y:S01]  /*0da0*/  LDG.E R35, [R32.64+0x80] ;  /* 0x0000800620237981 */ /* 0x001f22000c1e1900 */
[----:B------:R-:W-:-:S04]  /*0db0*/  IADD3 R49, R49, 0x1, RZ ;  /* 0x0000000131317810 */ /* 0x000fc80007ffe0ff */
[----:B------:R-:W-:Y:S01]  /*0dc0*/  ISETP.GE.AND P0, PT, R49, c[0x0][0x3e0], PT ;  /* 0x0000f80031007a0c */ /* 0x000fe20003f06270 */
[----:B------:R-:W-:Y:S01]  /*0dd0*/  ULEA UR8, UP0, UR10, UR8, 0x2 ;  /* 0x000000080a087291 */ /* 0x000fe2000f80103f */
[----:B-----5:R-:W-:-:S03]  /*0de0*/  FADD.FTZ R58, R61, R58 ;  /* 0x0000003a3d3a7221 */ /* 0x020fc60000010000 */
[----:B------:R-:W-:Y:S01]  /*0df0*/  UIADD3.X UR9, UR9, UR4, URZ, UP0, !UPT ;  /* 0x0000000409097290 */ /* 0x000fe200087fe43f */
[----:B--2---:R-:W-:Y:S02]  /*0e00*/  FADD.FTZ R11, R38, R11 ;  /* 0x0000000b260b7221 */ /* 0x004fe40000010000 */
[----:B------:R-:W-:Y:S02]  /*0e10*/  FADD.FTZ R57, R36, R57 ;  /* 0x0000003924397221 */ /* 0x000fe40000010000 */
[----:B---3--:R-:W-:Y:S02]  /*0e20*/  FADD.FTZ R20, R39, R20 ;  /* 0x0000001427147221 */ /* 0x008fe40000010000 */
[----:B----4-:R-:W-:Y:S01]  /*0e30*/  FADD.FTZ R48, R35, R48 ;  /* 0x0000003023307221 */ /* 0x010fe20000010000 */
[----:B------:R-:W-:Y:S05]  /*0e40*/  @!P0 BRA `(.L_x_1597) ;  /* 0xfffff99000008947 */ /* 0x000fea000383ffff */
.L_x_1596:
[CC--:B------:R-:W-:Y:S01]  /*0e50*/  LEA.HI R30, R44.reuse, R9.reuse, RZ, 0x2 ;  /* 0x000000092c1e7211 */ /* 0x0c0fe200078f10ff */
[----:B------:R-:W-:Y:S01]  /*0e60*/  FMUL.FTZ R11, R11, c[0x0][0x2e0] ;  /* 0x0000b8000b0b7a20 */ /* 0x000fe20000410000 */
[----:B------:R-:W-:Y:S01]  /*0e70*/  LEA.HI R29, R44, R9, RZ, 0x3 ;  /* 0x000000092c1d7211 */ /* 0x000fe200078f18ff */
[----:B------:R-:W-:Y:S01]  /*0e80*/  FMUL.FTZ R45, R45, c[0x0][0x2e0] ;  /* 0x0000b8002d2d7a20 */ /* 0x000fe20000410000 */
[--C-:B------:R-:W-:Y:S01]  /*0e90*/  SHF.R.S32.HI R31, RZ, 0x2, R30.reuse ;  /* 0x00000002ff1f7819 */ /* 0x100fe2000001141e */
[----:B------:R-:W-:Y:S01]  /*0ea0*/  FMUL.FTZ R33, R26, c[0x0][0x2e0] ;  /* 0x0000b8001a217a20 */ /* 0x000fe20000410000 */
[----:B------:R-:W-:Y:S01]  /*0eb0*/  SHF.R.S32.HI R28, RZ, 0x1f, R30 ;  /* 0x0000001fff1c7819 */ /* 0x000fe2000001141e */
[----:B------:R-:W-:Y:S01]  /*0ec0*/  FMUL.FTZ R24, R24, c[0x0][0x2e0] ;  /* 0x0000b80018187a20 */ /* 0x000fe20000410000 */
[----:B------:R-:W-:Y:S01]  /*0ed0*/  LOP3.LUT R36, R30, 0x3ffffffc, RZ, 0xc0, !PT ;  /* 0x3ffffffc1e247812 */ /* 0x000fe200078ec0ff */
[----:B------:R-:W-:Y:S01]  /*0ee0*/  FMUL.FTZ R23, R23, c[0x0][0x2e0] ;  /* 0x0000b80017177a20 */ /* 0x000fe20000410000 */
[----:B------:R-:W-:Y:S01]  /*0ef0*/  LEA.HI R32, R28, R31, RZ, 0x3 ;  /* 0x0000001f1c207211 */ /* 0x000fe200078f18ff */
[----:B------:R-:W-:Y:S01]  /*0f00*/  FMUL.FTZ R22, R22, c[0x0][0x2e0] ;  /* 0x0000b80016167a20 */ /* 0x000fe20000410000 */
[----:B------:R-:W-:Y:S01]  /*0f10*/  LOP3.LUT R34, R29, 0x1ffffff8, RZ, 0xc0, !PT ;  /* 0x1ffffff81d227812 */ /* 0x000fe200078ec0ff */
[----:B------:R-:W-:Y:S01]  /*0f20*/  FMUL.FTZ R21, R21, c[0x0][0x2e0] ;  /* 0x0000b80015157a20 */ /* 0x000fe20000410000 */
[----:B------:R-:W-:Y:S01]  /*0f30*/  LOP3.LUT R30, R32, 0xfffffff8, RZ, 0xc0, !PT ;  /* 0xfffffff8201e7812 */ /* 0x000fe200078ec0ff */
[----:B------:R-:W-:Y:S01]  /*0f40*/  FMUL.FTZ R32, R20, c[0x0][0x2e0] ;  /* 0x0000b80014207a20 */ /* 0x000fe20000410000 */
[CC--:B------:R-:W-:Y:S01]  /*0f50*/  LEA.HI R28, R44.reuse, R9.reuse, RZ, 0x7 ;  /* 0x000000092c1c7211 */ /* 0x0c0fe200078f38ff */
[----:B------:R-:W-:Y:S01]  /*0f60*/  IMAD.IADD R20, R9, 0x1, -R34 ;  /* 0x0000000109147824 */ /* 0x000fe200078e0a22 */
[----:B------:R-:W-:Y:S01]  /*0f70*/  LEA.HI R44, R44, R9, RZ, 0x6 ;  /* 0x000000092c2c7211 */ /* 0x000fe200078f30ff */
[----:B------:R-:W-:Y:S01]  /*0f80*/  FMUL.FTZ R34, R27, c[0x0][0x2e0] ;  /* 0x0000b8001b227a20 */ /* 0x000fe20000410000 */
[----:B------:R-:W-:Y:S01]  /*0f90*/  IADD3 R30, R31, -R30, RZ ;  /* 0x8000001e1f1e7210 */ /* 0x000fe20007ffe0ff */
[----:B------:R-:W-:Y:S01]  /*0fa0*/  FMUL.FTZ R31, R40, c[0x0][0x2e0] ;  /* 0x0000b800281f7a20 */ /* 0x000fe20000410000 */
[----:B------:R-:W-:Y:S01]  /*0fb0*/  F2FP.BF16.PACK_AB R11, R32, R11 ;  /* 0x0000000b200b723e */ /* 0x000fe200000010ff */
[----:B------:R-:W-:Y:S01]  /*0fc0*/  FMUL.FTZ R32, R43, c[0x0][0x2e0] ;  /* 0x0000b8002b207a20 */ /* 0x000fe20000410000 */
[----:B------:R-:W-:Y:S01]  /*0fd0*/  IADD3 R9, -R36, R9, RZ ;  /* 0x0000000924097210 */ /* 0x000fe20007ffe1ff */
        /* <DEDUP_REMOVED lines=9> */
[----:B------:R-:W-:Y:S01]  /*1070*/  SHF.R.S32.HI R23, RZ, 0x1f, R50 ;  /* 0x0000001fff177819 */ /* 0x000fe20000011432 */
[----:B------:R-:W-:Y:S01]  /*1080*/  FMUL.FTZ R2, R2, c[0x0][0x2e0] ;  /* 0x0000b80002027a20 */ /* 0x000fe20000410000 */
[----:B------:R-:W-:Y:S01]  /*1090*/  F2FP.BF16.PACK_AB R19, R21, R22 ;  /* 0x000000161513723e */ /* 0x000fe200000010ff */
[----:B------:R-:W-:Y:S01]  /*10a0*/  FMUL.FTZ R15, R0, c[0x0][0x2e0] ;  /* 0x0000b800000f7a20 */ /* 0x000fe20000410000 */
[----:B------:R-:W-:Y:S01]  /*10b0*/  F2FP.BF16.PACK_AB R22, R34, R33 ;  /* 0x000000212216723e */ /* 0x000fe200000010ff */
[----:B------:R-:W-:Y:S01]  /*10c0*/  FMUL.FTZ R16, R16, c[0x0][0x2e0] ;  /* 0x0000b80010107a20 */ /* 0x000fe20000410000 */
[----:B------:R-:W-:Y:S01]  /*10d0*/  SHF.R.S32.HI R0, RZ, 0x3, R29 ;  /* 0x00000003ff007819 */ /* 0x000fe2000001141d */
[----:B------:R-:W-:Y:S01]  /*10e0*/  FMUL.FTZ R14, R14, c[0x0][0x2e0] ;  /* 0x0000b8000e0e7a20 */ /* 0x000fe20000410000 */
[----:B------:R-:W-:Y:S01]  /*10f0*/  LEA.HI R33, R23, R50, RZ, 0x2 ;  /* 0x0000003217217211 */ /* 0x000fe200078f10ff */
[----:B------:R-:W-:Y:S01]  /*1100*/  FMUL.FTZ R23, R17, c[0x0][0x2e0] ;  /* 0x0000b80011177a20 */ /* 0x000fe20000410000 */
[----:B------:R-:W-:Y:S01]  /*1110*/  F2FP.BF16.PACK_AB R24, R3, R24 ;  /* 0x000000180318723e */ /* 0x000fe200000010ff */
[----:B------:R-:W-:Y:S01]  /*1120*/  FMUL.FTZ R13, R13, c[0x0][0x2e0] ;  /* 0x0000b8000d0d7a20 */ /* 0x000fe20000410000 */
[----:B------:R-:W-:Y:S01]  /*1130*/  SHF.L.U32 R3, R30, 0x6, RZ ;  /* 0x000000061e037819 */ /* 0x000fe200000006ff */
[----:B------:R-:W-:Y:S01]  /*1140*/  FMUL.FTZ R47, R47, c[0x0][0x2e0] ;  /* 0x0000b8002f2f7a20 */ /* 0x000fe20000410000 */
[----:B------:R-:W-:Y:S01]  /*1150*/  F2FP.BF16.PACK_AB R29, R15, R2 ;  /* 0x000000020f1d723e */ /* 0x000fe200000010ff */
[----:B------:R-:W-:Y:S01]  /*1160*/  IMAD.SHL.U32 R15, R0, 0x40, RZ ;  /* 0x00000040000f7824 */ /* 0x000fe200078e00ff */
[----:B------:R-:W-:Y:S01]  /*1170*/  LOP3.LUT R33, R33, 0x1ffffc, RZ, 0xc0, !PT ;  /* 0x001ffffc21217812 */ /* 0x000fe200078ec0ff */
[----:B------:R-:W-:Y:S01]  /*1180*/  FMUL.FTZ R46, R46, c[0x0][0x2e0] ;  /* 0x0000b8002e2e7a20 */ /* 0x000fe20000410000 */
[----:B------:R-:W-:Y:S01]  /*1190*/  SHF.R.U32.HI R28, RZ, 0x4, R28 ;  /* 0x00000004ff1c7819 */ /* 0x000fe2000001161c */
[----:B------:R-:W-:Y:S01]  /*11a0*/  FMUL.FTZ R12, R12, c[0x0][0x2e0] ;  /* 0x0000b8000c0c7a20 */ /* 0x000fe20000410000 */
[----:B------:R-:W-:Y:S01]  /*11b0*/  LOP3.LUT R3, R3, 0x1c0, RZ, 0xc0, !PT ;  /* 0x000001c003037812 */ /* 0x000fe200078ec0ff */
[----:B------:R-:W-:Y:S01]  /*11c0*/  FMUL.FTZ R42, R42, c[0x0][0x2e0] ;  /* 0x0000b8002a2a7a20 */ /* 0x000fe20000410000 */
[----:B------:R-:W-:Y:S01]  /*11d0*/  IADD3 R50, R50, -R33, RZ ;  /* 0x8000002132327210 */ /* 0x000fe20007ffe0ff */
[----:B------:R-:W-:Y:S01]  /*11e0*/  FMUL.FTZ R41, R41, c[0x0][0x2e0] ;  /* 0x0000b80029297a20 */ /* 0x000fe20000410000 */
[----:B------:R-:W-:Y:S01]  /*11f0*/  SHF.L.U32 R2, R20, 0x3, RZ ;  /* 0x0000000314027819 */ /* 0x000fe200000006ff */
[----:B------:R-:W-:Y:S01]  /*1200*/  FMUL.FTZ R57, R57, c[0x0][0x2e0] ;  /* 0x0000b80039397a20 */ /* 0x000fe20000410000 */
[----:B------:R-:W-:Y:S01]  /*1210*/  LOP3.LUT R15, R15, 0x1c0, RZ, 0xc0, !PT ;  /* 0x000001c00f0f7812 */ /* 0x000fe200078ec0ff */
[----:B------:R-:W-:Y:S01]  /*1220*/  FMUL.FTZ R48, R48, c[0x0][0x2e0] ;  /* 0x0000b80030307a20 */ /* 0x000fe20000410000 */
[----:B------:R-:W-:Y:S01]  /*1230*/  LOP3.LUT R28, R3, 0x8, R28, 0xf8, !PT ;  /* 0x00000008031c7812 */ /* 0x000fe200078ef81c */
[----:B------:R-:W-:Y:S01]  /*1240*/  FMUL.FTZ R59, R59, c[0x0][0x2e0] ;  /* 0x0000b8003b3b7a20 */ /* 0x000fe20000410000 */
[----:B------:R-:W-:Y:S01]  /*1250*/  SHF.R.U32.HI R3, RZ, 0x3, R3 ;  /* 0x00000003ff037819 */ /* 0x000fe20000011603 */
[----:B------:R-:W-:Y:S01]  /*1260*/  FMUL.FTZ R60, R60, c[0x0][0x2e0] ;  /* 0x0000b8003c3c7a20 */ /* 0x000fe20000410000 */
[----:B------:R-:W-:Y:S01]  /*1270*/  F2FP.BF16.PACK_AB R23, R16, R23 ;  /* 0x000000171017723e */ /* 0x000fe200000010ff */
[----:B------:R-:W-:Y:S01]  /*1280*/  IMAD R10, R10, c[0x0][0x398], RZ ;  /* 0x0000e6000a0a7a24 */ /* 0x000fe200078e02ff */
[----:B------:R-:W-:Y:S01]  /*1290*/  LEA R50, R50, R9, 0x9 ;  /* 0x0000000932327211 */ /* 0x000fe200078e48ff */
[----:B------:R-:W-:Y:S01]  /*12a0*/  BSSY B0, `(.L_x_1598) ;  /* 0x0000049000007945 */ /* 0x000fe20003800000 */
[----:B------:R-:W-:-:S02]  /*12b0*/  SHF.R.U32.HI R9, RZ, 0x3, R15 ;  /* 0x00000003ff097819 */ /* 0x000fc4000001160f */
[----:B------:R-:W-:Y:S02]  /*12c0*/  LOP3.LUT R16, R15, 0x38, R2, 0xf8, !PT ;  /* 0x000000380f107812 */ /* 0x000fe400078ef802 */
[----:B------:R-:W-:Y:S02]  /*12d0*/  LOP3.LUT R3, R28, R3, RZ, 0x3c, !PT ;  /* 0x000000031c037212 */ /* 0x000fe400078e3cff */
[----:B------:R-:W-:Y:S01]  /*12e0*/  F2FP.BF16.PACK_AB R20, R13, R14 ;  /* 0x0000000e0d14723e */ /* 0x000fe200000010ff */
[----:B------:R-:W-:Y:S01]  /*12f0*/  HFMA2.MMA R13, -RZ, RZ, 0, 1.9073486328125e-06 ;  /* 0x00000020ff0d7435 */ /* 0x000fe200000001ff */
[----:B------:R-:W-:Y:S02]  /*1300*/  R2P PR, R30, 0x6 ;  /* 0x000000061e007804 */ /* 0x000fe40000000000 */
[----:B------:R-:W-:Y:S02]  /*1310*/  LOP3.LUT R16, R16, R9, RZ, 0x3c, !PT ;  /* 0x0000000910107212 */ /* 0x000fe400078e3cff */
[----:B------:R-:W-:Y:S01]  /*1320*/  LEA R9, R50, R3, 0x1 ;  /* 0x0000000332097211 */ /* 0x000fe200078e08ff */
[----:B------:R-:W-:Y:S01]  /*1330*/  FMUL.FTZ R3, R58, c[0x0][0x2e0] ;  /* 0x0000b8003a037a20 */ /* 0x000fe20000410000 */
[----:B------:R-:W-:-:S02]  /*1340*/  F2FP.BF16.PACK_AB R25, R46, R47 ;  /* 0x0000002f2e19723e */ /* 0x000fc400000010ff */
[----:B------:R-:W-:Y:S01]  /*1350*/  F2FP.BF16.PACK_AB R27, R41, R42 ;  /* 0x0000002a291b723e */ /* 0x000fe200000010ff */
[----:B------:R-:W-:Y:S01]  /*1360*/  IMAD.SHL.U32 R14, R9, 0x2, RZ ;  /* 0x00000002090e7824 */ /* 0x000fe200078e00ff */
[----:B------:R-:W-:Y:S02]  /*1370*/  SEL R13, R13, 0xffffffe0, !P1 ;  /* 0xffffffe00d0d7807 */ /* 0x000fe40004800000 */
[----:B------:R-:W-:Y:S02]  /*1380*/  F2FP.BF16.PACK_AB R28, R3, R12 ;  /* 0x0000000c031c723e */ /* 0x000fe400000010ff */
[C---:B------:R-:W-:Y:S01]  /*1390*/  IADD3 R30, R14.reuse, 0x40, RZ ;  /* 0x000000400e1e7810 */ /* 0x040fe20007ffe0ff */
[----:B------:R0:W-:Y:S01]  /*13a0*/  STS [R14], R11 ;  /* 0x0000000b0e007388 */ /* 0x0001e20000000800 */
[C---:B------:R-:W-:Y:S02]  /*13b0*/  IADD3 R3, R14.reuse, R13, RZ ;  /* 0x0000000d0e037210 */ /* 0x040fe40007ffe0ff */
[----:B------:R-:W-:Y:S01]  /*13c0*/  @P2 IADD3 R30, R14, -0x40, RZ ;  /* 0xffffffc00e1e2810 */ /* 0x000fe20007ffe0ff */
[----:B------:R-:W-:Y:S01]  /*13d0*/  STS [R14+0x400], R25 ;  /* 0x000400190e007388 */ /* 0x000fe20000000800 */
[----:B------:R-:W-:-:S02]  /*13e0*/  F2FP.BF16.PACK_AB R21, R48, R57 ;  /* 0x000000393015723e */ /* 0x000fc400000010ff */
[----:B------:R-:W-:Y:S01]  /*13f0*/  IADD3 R33, R13, R30, RZ ;  /* 0x0000001e0d217210 */ /* 0x000fe20007ffe0ff */
[----:B------:R-:W-:Y:S01]  /*1400*/  STS [R3], R31 ;  /* 0x0000001f03007388 */ /* 0x000fe20000000800 */
[----:B------:R-:W-:Y:S01]  /*1410*/  F2FP.BF16.PACK_AB R59, R60, R59 ;  /* 0x0000003b3c3b723e */ /* 0x000fe200000010ff */
[----:B0-----:R-:W-:Y:S01]  /*1420*/  IMAD R11, R5, c[0x0][0x39c], R10 ;  /* 0x0000e700050b7a24 */ /* 0x001fe200078e020a */
[----:B------:R-:W-:Y:S01]  /*1430*/  SHF.L.U32 R9, R44, 0x3, RZ ;  /* 0x000000032c097819 */ /* 0x000fe200000006ff */
[----:B------:R-:W-:Y:S01]  /*1440*/  STS [R3+0x400], R32 ;  /* 0x0004002003007388 */ /* 0x000fe20000000800 */
[----:B------:R-:W-:Y:S02]  /*1450*/  ISETP.GE.AND P0, PT, R2, c[0x0][0x220], PT ;  /* 0x0000880002007a0c */ /* 0x000fe40003f06270 */
[----:B------:R-:W-:Y:S01]  /*1460*/  LOP3.LUT R9, R16, 0x7ffffe00, R9, 0xf8, !PT ;  /* 0x7ffffe0010097812 */ /* 0x000fe200078ef809 */
[----:B------:R-:W-:Y:S01]  /*1470*/  STS [R14+0x2000], R26 ;  /* 0x0020001a0e007388 */ /* 0x000fe20000000800 */
[----:B-1----:R-:W-:-:S02]  /*1480*/  SHF.R.S32.HI R10, RZ, 0x1f, R7 ;  /* 0x0000001fff0a7819 */ /* 0x002fc40000011407 */
[----:B------:R-:W-:Y:S01]  /*1490*/  SHF.L.U32 R9, R9, 0x1, RZ ;  /* 0x0000000109097819 */ /* 0x000fe200000006ff */
[----:B------:R-:W-:Y:S02]  /*14a0*/  STS [R14+0x2400], R27 ;  /* 0x0024001b0e007388 */ /* 0x000fe40000000800 */
[----:B------:R-:W-:Y:S02]  /*14b0*/  IMAD R10, R10, c[0x0][0x3b0], RZ ;  /* 0x0000ec000a0a7a24 */ /* 0x000fe400078e02ff */
[----:B------:R-:W-:Y:S04]  /*14c0*/  STS [R3+0x2000], R18 ;  /* 0x0020001203007388 */ /* 0x000fe80000000800 */
[----:B------:R0:W-:Y:S04]  /*14d0*/  STS [R3+0x2400], R19 ;  /* 0x0024001303007388 */ /* 0x0001e80000000800 */
[----:B------:R1:W-:Y:S04]  /*14e0*/  STS [R30], R21 ;  /* 0x000000151e007388 */ /* 0x0003e80000000800 */
[----:B------:R-:W-:Y:S01]  /*14f0*/  STS [R30+0x400], R22 ;  /* 0x000400161e007388 */ /* 0x000fe20000000800 */
[----:B0-----:R-:W-:-:S03]  /*1500*/  SHF.R.S32.HI R3, RZ, 0x1f, R2 ;  /* 0x0000001fff037819 */ /* 0x001fc60000011402 */
[----:B------:R-:W-:Y:S01]  /*1510*/  STS [R33], R29 ;  /* 0x0000001d21007388 */ /* 0x000fe20000000800 */
[----:B-1----:R-:W-:Y:S01]  /*1520*/  IMAD.IADD R21, R4, 0x1, -R5 ;  /* 0x0000000104157824 */ /* 0x002fe200078e0a05 */
[C---:B------:R-:W-:Y:S02]  /*1530*/  IADD3 R4, R0.reuse, 0x20, RZ ;  /* 0x0000002000047810 */ /* 0x040fe40007ffe0ff */
[----:B------:R-:W-:Y:S01]  /*1540*/  STS [R33+0x400], R20 ;  /* 0x0004001421007388 */ /* 0x000fe20000000800 */
[----:B------:R-:W-:Y:S01]  /*1550*/  IMAD.WIDE.U32 R2, R5, c[0x0][0x398], R2 ;  /* 0x0000e60005027a25 */ /* 0x000fe200078e0002 */
[----:B------:R-:W-:Y:S02]  /*1560*/  IADD3 R5, R0, 0x60, RZ ;  /* 0x0000006000057810 */ /* 0x000fe40007ffe0ff */
[----:B------:R-:W-:Y:S01]  /*1570*/  STS [R30+0x2000], R23 ;  /* 0x002000171e007388 */ /* 0x000fe20000000800 */
[----:B------:R-:W-:Y:S02]  /*1580*/  ISETP.GE.OR P1, PT, R4, R21, P0 ;  /* 0x000000150400720c */ /* 0x000fe40000726670 */
[----:B------:R-:W-:Y:S01]  /*1590*/  IADD3 R2, P2, R8, R2, RZ ;  /* 0x0000000208027210 */ /* 0x000fe20007f5e0ff */
[----:B------:R0:W-:Y:S01]  /*15a0*/  STS [R30+0x2400], R24 ;  /* 0x002400181e007388 */ /* 0x0001e20000000800 */
[----:B------:R-:W-:-:S02]  /*15b0*/  IADD3 R4, R0, 0x40, RZ ;  /* 0x0000004000047810 */ /* 0x000fc40007ffe0ff */
[----:B------:R-:W-:Y:S01]  /*15c0*/  IADD3.X R3, R6, R3, R11, P2, !PT ;  /* 0x0000000306037210 */ /* 0x000fe200017fe40b */
[----:B------:R1:W-:Y:S01]  /*15d0*/  STS [R33+0x2000], R59 ;  /* 0x0020003b21007388 */ /* 0x0003e20000000800 */
[-C--:B------:R-:W-:Y:S02]  /*15e0*/  ISETP.GE.OR P2, PT, R4, R21.reuse, P0 ;  /* 0x000000150400720c */ /* 0x080fe40000746670 */
[-C--:B------:R-:W-:Y:S01]  /*15f0*/  ISETP.GE.OR P3, PT, R5, R21.reuse, P0 ;  /* 0x000000150500720c */ /* 0x080fe20000766670 */
[----:B------:R1:W-:Y:S04]  /*1600*/  STS [R33+0x2400], R28 ;  /* 0x0024001c21007388 */ /* 0x0003e80000000800 */
[----:B------:R-:W-:Y:S01]  /*1610*/  BAR.SYNC.DEFER_BLOCKING 0x0 ;  /* 0x0000000000007b1d */ /* 0x000fe20000010000 */
[----:B------:R-:W-:Y:S01]  /*1620*/  ISETP.GE.OR P0, PT, R0, R21, P0 ;  /* 0x000000150000720c */ /* 0x000fe20000706670 */
[C---:B------:R-:W-:Y:S01]  /*1630*/  IMAD R5, R7.reuse, c[0x0][0x3b4], R10 ;  /* 0x0000ed0007057a24 */ /* 0x040fe200078e020a */
[----:B0-----:R-:W-:Y:S01]  /*1640*/  SHF.R.S32.HI R24, RZ, 0x1f, R0 ;  /* 0x0000001fff187819 */ /* 0x001fe20000011400 */
[----:B------:R-:W-:-:S05]  /*1650*/  IMAD.WIDE.U32 R2, R7, c[0x0][0x3b0], R2 ;  /* 0x0000ec0007027a25 */ /* 0x000fca00078e0002 */
[----:B------:R-:W-:Y:S01]  /*1660*/  IADD3 R5, R3, R5, RZ ;  /* 0x0000000503057210 */ /* 0x000fe20007ffe0ff */
[----:B------:R1:W0:Y:S04]  /*1670*/  LDS.128 R16, [R9+0x1000] ;  /* 0x0010000009107984 */ /* 0x0002280000000c00 */
[----:B------:R1:W2:Y:S01]  /*1680*/  LDS.128 R12, [R9+0x3000] ;  /* 0x00300000090c7984 */ /* 0x0002a20000000c00 */
[----:B------:R-:W-:Y:S05]  /*1690*/  @P0 BRA `(.L_x_1599) ;  /* 0x0000009000000947 */ /* 0x000fea0003800000 */
[----:B------:R-:W3:Y:S01]  /*16a0*/  LDS.128 R20, [R9] ;  /* 0x0000000009147984 */ /* 0x000ee20000000c00 */
[----:B------:R-:W-:Y:S01]  /*16b0*/  MOV R4, R2 ;  /* 0x0000000200047202 */ /* 0x000fe20000000f00 */
[----:B------:R-:W-:-:S04]  /*16c0*/  IMAD R11, R24, c[0x0][0x398], RZ ;  /* 0x0000e600180b7a24 */ /* 0x000fc800078e02ff */
[----:B------:R-:W-:-:S04]  /*16d0*/  IMAD.WIDE.U32 R6, R0, c[0x0][0x398], R4 ;  /* 0x0000e60000067a25 */ /* 0x000fc800078e0004 */
[----:B------:R-:W-:Y:S01]  /*16e0*/  IMAD R11, R0, c[0x0][0x39c], R11 ;  /* 0x0000e700000b7a24 */ /* 0x000fe200078e020b */
[----:B------:R-:W-:-:S04]  /*16f0*/  LEA R10, P0, R6, c[0x0][0x338], 0x1 ;  /* 0x0000ce00060a7a11 */ /* 0x000fc800078008ff */
[----:B------:R-:W-:-:S04]  /*1700*/  IADD3 R7, R7, R11, RZ ;  /* 0x0000000b07077210 */ /* 0x000fc80007ffe0ff */
[----:B------:R-:W-:-:S05]  /*1710*/  LEA.HI.X R11, R6, c[0x0][0x33c], R7, 0x1, P0 ;  /* 0x0000cf00060b7a11 */ /* 0x000fca00000f0c07 */
[----:B---3--:R3:W-:Y:S02]  /*1720*/  STG.E.128 [R10.64], R20 ;  /* 0x000000140a007986 */ /* 0x0087e4000c101d06 */
.L_x_1599:
[----:B------:R-:W-:Y:S05]  /*1730*/  BSYNC B0 ;  /* 0x0000000000007941 */ /* 0x000fea0003800000 */
.L_x_1598:
[----:B------:R-:W-:Y:S01]  /*1740*/  BSSY B0, `(.L_x_1600) ;  /* 0x000000d000007945 */ /* 0x000fe20003800000 */
[----:B------:R-:W-:Y:S05]  /*1750*/  @P1 BRA `(.L_x_1601) ;  /* 0x000000b000001947 */ /* 0x000fea0003800000 */
[----:B---3--:R-:W-:Y:S02]  /*1760*/  IADD3 R11, P0, R0, 0x20, RZ ;  /* 0x00000020000b7810 */ /* 0x008fe40007f1e0ff */
[----:B------:R-:W-:Y:S02]  /*1770*/  MOV R7, R5 ;  /* 0x0000000500077202 */ /* 0x000fe40000000f00 */
[----:B------:R-:W-:-:S05]  /*1780*/  IADD3.X R6, RZ, R24, RZ, P0, !PT ;  /* 0x00000018ff067210 */ /* 0x000fca00007fe4ff */
[----:B------:R-:W-:Y:S02]  /*1790*/  IMAD R8, R6, c[0x0][0x398], RZ ;  /* 0x0000e60006087a24 */ /* 0x000fe400078e02ff */
[----:B------:R-:W-:-:S04]  /*17a0*/  IMAD.MOV.U32 R6, RZ, RZ, R2 ;  /* 0x000000ffff067224 */ /* 0x000fc800078e0002 */
[----:B------:R-:W-:-:S04]  /*17b0*/  IMAD.WIDE.U32 R6, R11, c[0x0][0x398], R6 ;  /* 0x0000e6000b067a25 */ /* 0x000fc800078e0006 */
[----:B------:R-:W-:Y:S01]  /*17c0*/  IMAD R11, R11, c[0x0][0x39c], R8 ;  /* 0x0000e7000b0b7a24 */ /* 0x000fe200078e0208 */
[----:B------:R-:W-:-:S04]  /*17d0*/  LEA R10, P0, R6, c[0x0][0x338], 0x1 ;  /* 0x0000ce00060a7a11 */ /* 0x000fc800078008ff */
[----:B------:R-:W-:-:S04]  /*17e0*/  IADD3 R7, R7, R11, RZ ;  /* 0x0000000b07077210 */ /* 0x000fc80007ffe0ff */
[----:B------:R-:W-:-:S05]  /*17f0*/  LEA.HI.X R11, R6, c[0x0][0x33c], R7, 0x1, P0 ;  /* 0x0000cf00060b7a11 */ /* 0x000fca00000f0c07 */
[----:B0-----:R0:W-:Y:S02]  /*1800*/  STG.E.128 [R10.64], R16 ;  /* 0x000000100a007986 */ /* 0x0011e4000c101d06 */
.L_x_1601:
[----:B------:R-:W-:Y:S05]  /*1810*/  BSYNC B0 ;  /* 0x0000000000007941 */ /* 0x000fea0003800000 */
.L_x_1600:
[----:B01-3--:R-:W0:Y:S01]  /*1820*/  LDS.128 R8, [R9+0x2000] ;  /* 0x0020000009087984 */ /* 0x00be220000000c00 */
[----:B------:R-:W-:Y:S01]  /*1830*/  BSSY B0, `(.L_x_1602) ;  /* 0x000000d000007945 */ /* 0x000fe20003800000 */
[----:B------:R-:W-:Y:S05]  /*1840*/  @P2 BRA `(.L_x_1603) ;  /* 0x000000b000002947 */ /* 0x000fea0003800000 */
[----:B------:R-:W-:Y:S01]  /*1850*/  IADD3 R17, P0, R0, 0x40, RZ ;  /* 0x0000004000117810 */ /* 0x000fe20007f1e0ff */
[----:B------:R-:W-:-:S03]  /*1860*/  IMAD.MOV.U32 R7, RZ, RZ, R5 ;  /* 0x000000ffff077224 */ /* 0x000fc600078e0005 */
[----:B------:R-:W-:-:S05]  /*1870*/  IADD3.X R6, RZ, R24, RZ, P0, !PT ;  /* 0x00000018ff067210 */ /* 0x000fca00007fe4ff */
[----:B------:R-:W-:Y:S01]  /*1880*/  IMAD R16, R6, c[0x0][0x398], RZ ;  /* 0x0000e60006107a24 */ /* 0x000fe200078e02ff */
[----:B------:R-:W-:-:S05]  /*1890*/  MOV R6, R2 ;  /* 0x0000000200067202 */ /* 0x000fca0000000f00 */
[----:B------:R-:W-:-:S04]  /*18a0*/  IMAD.WIDE.U32 R6, R17, c[0x0][0x398], R6 ;  /* 0x0000e60011067a25 */ /* 0x000fc800078e0006 */
[----:B------:R-:W-:Y:S01]  /*18b0*/  IMAD R17, R17, c[0x0][0x39c], R16 ;  /* 0x0000e70011117a24 */ /* 0x000fe200078e0210 */
[----:B------:R-:W-:-:S04]  /*18c0*/  LEA R16, P0, R6, c[0x0][0x338], 0x1 ;  /* 0x0000ce0006107a11 */ /* 0x000fc800078008ff */
[----:B------:R-:W-:-:S04]  /*18d0*/  IADD3 R7, R7, R17, RZ ;  /* 0x0000001107077210 */ /* 0x000fc80007ffe0ff */
[----:B------:R-:W-:-:S05]  /*18e0*/  LEA.HI.X R17, R6, c[0x0][0x33c], R7, 0x1, P0 ;  /* 0x0000cf0006117a11 */ /* 0x000fca00000f0c07 */
[----:B0-----:R0:W-:Y:S02]  /*18f0*/  STG.E.128 [R16.64], R8 ;  /* 0x0000000810007986 */ /* 0x0011e4000c101d06 */
.L_x_1603:
[----:B------:R-:W-:Y:S05]  /*1900*/  BSYNC B0 ;  /* 0x0000000000007941 */ /* 0x000fea0003800000 */
.L_x_1602:
[----:B------:R-:W-:Y:S05]  /*1910*/  @P3 EXIT ;  /* 0x000000000000394d */ /* 0x000fea0003800000 */
        /* <DEDUP_REMOVED lines=9> */
[----:B--2---:R-:W-:Y:S01]  /*19b0*/  STG.E.128 [R4.64], R12 ;  /* 0x0000000c04007986 */ /* 0x004fe2000c101d06 */
[----:B------:R-:W-:Y:S05]  /*19c0*/  EXIT ;  /* 0x000000000000794d */ /* 0x000fea0003800000 */
.L_x_1604:
        /* <DEDUP_REMOVED lines=11> */
.L_x_2482:


//--------------------- .text._ZN5flash44flash_bwd_dq_dk_dv_loop_seqk_parallel_kernelI23Flash_bwd_kernel_traitsILi64ELi128ELi128ELi8ELi4ELi4ELi4ELb0ELb0EN7cutlass10bfloat16_tE19Flash_kernel_traitsILi64ELi128ELi128ELi8ES3_EELb1ELb0ELb0ELb0ELb0ELb1ELb0EEEvNS_16Flash_bwd_paramsE --------------------------
	.section	.text._ZN5flash44flash_bwd_dq_dk_dv_loop_seqk_parallel_kernelI23Flash_bwd_kernel_traitsILi64ELi128ELi128ELi8ELi4ELi4ELi4ELb0ELb0EN7cutlass10bfloat16_tE19Flash_kernel_traitsILi64ELi128ELi128ELi8ES3_EELb1ELb0ELb0ELb0ELb0ELb1ELb0EEEvNS_16Flash_bwd_paramsE,"ax",@progbits
	.sectioninfo	@"SHI_REGISTERS=255"
	.align	128
        .global         _ZN5flash44flash_bwd_dq_dk_dv_loop_seqk_parallel_kernelI23Flash_bwd_kernel_traitsILi64ELi128ELi128ELi8ELi4ELi4ELi4ELb0ELb0EN7cutlass10bfloat16_tE19Flash_kernel_traitsILi64ELi128ELi128ELi8ES3_EELb1ELb0ELb0ELb0ELb0ELb1ELb0EEEvNS_16Flash_bwd_paramsE
        .type           _ZN5flash44flash_bwd_dq_dk_dv_loop_seqk_parallel_kernelI23Flash_bwd_kernel_traitsILi64ELi128ELi128ELi8ELi4ELi4ELi4ELb0ELb0EN7cutlass10bfloat16_tE19Flash_kernel_traitsILi64ELi128ELi128ELi8ES3_EELb1ELb0ELb0ELb0ELb0ELb1ELb0EEEvNS_16Flash_bwd_paramsE,@function
        .size           _ZN5flash44flash_bwd_dq_dk_dv_loop_seqk_parallel_kernelI23Flash_bwd_kernel_traitsILi64ELi128ELi128ELi8ELi4ELi4ELi4ELb0ELb0EN7cutlass10bfloat16_tE19Flash_kernel_traitsILi64ELi128ELi128ELi8ES3_EELb1ELb0ELb0ELb0ELb0ELb1ELb0EEEvNS_16Flash_bwd_paramsE,(.L_x_2483 - _ZN5flash44flash_bwd_dq_dk_dv_loop_seqk_parallel_kernelI23Flash_bwd_kernel_traitsILi64ELi128ELi128ELi8ELi4ELi4ELi4ELb0ELb0EN7cutlass10bfloat16_tE19Flash_kernel_traitsILi64ELi128ELi128ELi8ES3_EELb1ELb0ELb0ELb0ELb0ELb1ELb0EEEvNS_16Flash_bwd_paramsE)
        .other          _ZN5flash44flash_bwd_dq_dk_dv_loop_seqk_parallel_kernelI23Flash_bwd_kernel_traitsILi64ELi128ELi128ELi8ELi4ELi4ELi4ELb0ELb0EN7cutlass10bfloat16_tE19Flash_kernel_traitsILi64ELi128ELi128ELi8ES3_EELb1ELb0ELb0ELb0ELb0ELb1ELb0EEEvNS_16Flash_bwd_paramsE,@"STO_CUDA_ENTRY STV_DEFAULT"
_ZN5flash44flash_bwd_dq_dk_dv_loop_seqk_parallel_kernelI23Flash_bwd_kernel_traitsILi64ELi128ELi128ELi8ELi4ELi4ELi4ELb0ELb0EN7cutlass10bfloat16_tE19Flash_kernel_traitsILi64ELi128ELi128ELi8ES3_EELb1ELb0ELb0ELb0ELb0ELb1ELb0EEEvNS_16Flash_bwd_paramsE:
.text._ZN5flash44flash_bwd_dq_dk_dv_loop_seqk_parallel_kernelI23Flash_bwd_kernel_traitsILi64ELi128ELi128ELi8ELi4ELi4ELi4ELb0ELb0EN7cutlass10bfloat16_tE19Flash_kernel_traitsILi64ELi128ELi128ELi8ES3_EELb1ELb0ELb0ELb0ELb0ELb1ELb0EEEvNS_16Flash_bwd_paramsE:
        /* <DEDUP_REMOVED lines=17> */
[----:B------:R-:W-:Y:S02]  /*0110*/  ULDC.U8 UR7, c[0x0][0x328] ;  /* 0x0000ca0000077ab9 */ /* 0x000fe40000000000 */
[----:B------:R-:W-:Y:S01]  /*0120*/  UISETP.NE.AND UP2, UPT, UR7, URZ, UPT ;  /* 0x0000003f0700728c */ /* 0x000fe2000bf45270 */
[----:B------:R-:W3:Y:S01]  /*0130*/  S2UR UR36, SR_CTAID.Z ;  /* 0x00000000002479c3 */ /* 0x000ee20000002700 */
[----:B------:R-:W-:-:S02]  /*0140*/  ULDC UR45, c[0x0][0x22c] ;  /* 0x00008b00002d7ab9 */ /* 0x000fc40000000800 */
[----:B------:R-:W-:Y:S02]  /*0150*/  ULDC UR34, c[0x0][0x1c0] ;  /* 0x0000700000227ab9 */ /* 0x000fe40000000800 */
[----:B------:R-:W-:Y:S02]  /*0160*/  UMOV UR5, 0x80 ;  /* 0x0000008000057882 */ /* 0x000fe40000000000 */
[----:B------:R-:W-:Y:S02]  /*0170*/  ULDC UR4, c[0x0][0x210] ;  /* 0x0000840000047ab9 */ /* 0x000fe40000000800 */
[----:B------:R-:W-:Y:S02]  /*0180*/  ULDC UR55, c[0x0][0x234] ;  /* 0x00008d0000377ab9 */ /* 0x000fe40000000800 */
[----:B------:R-:W-:Y:S02]  /*0190*/  ULDC UR12, c[0x0][0x1c0] ;  /* 0x00007000000c7ab9 */ /* 0x000fe40000000800 */
[----:B------:R-:W-:Y:S01]  /*01a0*/  ULDC UR13, c[0x0][0x1c0] ;  /* 0x00007000000d7ab9 */ /* 0x000fe20000000800 */
[----:B-1----:R-:W-:Y:S01]  /*01b0*/  SHF.R.S32.HI R6, RZ, 0x1f, R11 ;  /* 0x0000001fff067819 */ /* 0x002fe2000001140b */
[----:B--2---:R-:W-:-:S02]  /*01c0*/  UIMAD.WIDE.U32 UR42, UR29, UR15, URZ ;  /* 0x0000000f1d2a72a5 */ /* 0x004fc4000f8e003f */
[----:B------:R-:W-:Y:S01]  /*01d0*/  USHF.L.U32 UR15, UR29, 0x7, URZ ;  /* 0x000000071d0f7899 */ /* 0x000fe2000800063f */
[CC--:B------:R-:W-:Y:S01]  /*01e0*/  LEA.HI R2, R6.reuse, R11.reuse, RZ, 0x4 ;  /* 0x0000000b06027211 */ /* 0x0c0fe200078f20ff */
[----:B------:R-:W-:Y:S01]  /*01f0*/  UIMAD.WIDE UR34, UR45, UR34, URZ ;  /* 0x000000222d2272a5 */ /* 0x000fe2000f8e023f */
[CC--:B------:R-:W-:Y:S01]  /*0200*/  LEA.HI R15, R6.reuse, R11.reuse, RZ, 0x7 ;  /* 0x0000000b060f7211 */ /* 0x0c0fe200078f38ff */
[----:B------:R-:W-:Y:S01]  /*0210*/  UIMAD UR55, UR5, UR4, UR55 ;  /* 0x00000004053772a4 */ /* 0x000fe2000f8e0237 */
[CC--:B------:R-:W-:Y:S01]  /*0220*/  LEA.HI R0, R6.reuse, R11.reuse, RZ, 0x5 ;  /* 0x0000000b06007211 */ /* 0x0c0fe200078f28ff */
[----:B---3--:R-:W-:Y:S01]  /*0230*/  UIMAD UR46, UR36, UR45, URZ ;  /* 0x0000002d242e72a4 */ /* 0x008fe2000f8e023f */
[CC--:B------:R-:W-:Y:S01]  /*0240*/  LEA.HI R10, R6.reuse, R11.reuse, RZ, 0x3 ;  /* 0x0000000b060a7211 */ /* 0x0c0fe200078f18ff */
[----:B------:R-:W-:Y:S01]  /*0250*/  UIMAD UR45, UR45, UR12, URZ ;  /* 0x0000000c2d2d72a4 */ /* 0x000fe2000f8e023f */
[CC--:B------:R-:W-:Y:S01]  /*0260*/  LEA.HI R14, R6.reuse, R11.reuse, RZ, 0x6 ;  /* 0x0000000b060e7211 */ /* 0x0c0fe200078f30ff */
[----:B------:R-:W-:Y:S01]  /*0270*/  UIMAD UR4, UR29, UR13, UR36 ;  /* 0x0000000d1d0472a4 */ /* 0x000fe2000f8e0224 */
[----:B------:R-:W-:Y:S01]  /*0280*/  LEA.HI R6, R6, R11, RZ, 0x2 ;  /* 0x0000000b06067211 */ /* 0x000fe200078f10ff */
[----:B------:R-:W-:Y:S01]  /*0290*/  ULDC UR14, c[0x0][0x1c0] ;  /* 0x00007000000e7ab9 */ /* 0x000fe20000000800 */
[----:B------:R-:W-:Y:S01]  /*02a0*/  LOP3.LUT R3, R2, 0xfffffff0, RZ, 0xc0, !PT ;  /* 0xfffffff002037812 */ /* 0x000fe200078ec0ff */
[----:B------:R-:W-:Y:S01]  /*02b0*/  ULDC UR11, c[0x0][0x1c0] ;  /* 0x00007000000b7ab9 */ /* 0x000fe20000000800 */
[----:B------:R-:W-:Y:S01]  /*02c0*/  SHF.R.S32.HI R4, RZ, 0x4, R2 ;  /* 0x00000004ff047819 */ /* 0x000fe20000011402 */
[----:B------:R-:W-:Y:S01]  /*02d0*/  UIMAD UR52, UR6, UR29, URZ ;  /* 0x0000001d063472a4 */ /* 0x000fe2000f8e023f */
[----:B------:R-:W-:Y:S01]  /*02e0*/  LOP3.LUT R5, R6, 0x7ffffffc, RZ, 0xc0, !PT ;  /* 0x7ffffffc06057812 */ /* 0x000fe200078ec0ff */
[C---:B------:R-:W-:Y:S01]  /*02f0*/  IMAD.IADD R9, R11.reuse, 0x1, -R3 ;  /* 0x000000010b097824 */ /* 0x040fe200078e0a03 */
[----:B------:R-:W-:Y:S01]  /*0300*/  LEA.HI R2, R2, R4, RZ, 0x1 ;  /* 0x0000000402027211 */ /* 0x000fe200078f08ff */
[----:B------:R-:W-:Y:S01]  /*0310*/  UIMAD UR5, UR29, UR11, UR36 ;  /* 0x0000000b1d0572a4 */ /* 0x000fe2000f8e0224 */
[--C-:B------:R-:W-:Y:S01]  /*0320*/  SHF.R.S32.HI R3, RZ, 0x1f, R0.reuse ;  /* 0x0000001fff037819 */ /* 0x100fe20000011400 */
[C---:B------:R-:W-:Y:S01]  /*0330*/  IMAD.IADD R16, R11.reuse, 0x1, -R5 ;  /* 0x000000010b107824 */ /* 0x040fe200078e0a05 */
[----:B------:R-:W-:Y:S01]  /*0340*/  SHF.R.S32.HI R5, RZ, 0x5, R0 ;  /* 0x00000005ff057819 */ /* 0x000fe20000011400 */
[----:B------:R-:W-:Y:S01]  /*0350*/  @!UP2 UIMAD UR6, UR29, UR14, UR36 ;  /* 0x0000000e1d06a2a4 */ /* 0x000fe2000f8e0224 */
[----:B------:R-:W-:Y:S01]  /*0360*/  LOP3.LUT R8, R0, 0xffffffe0, RZ, 0xc0, !PT ;  /* 0xffffffe000087812 */ /* 0x000fe200078ec0ff */
[----:B------:R-:W-:Y:S01]  /*0370*/  USHF.L.U32 UR44, UR45, 0x7, URZ ;  /* 0x000000072d2c7899 */ /* 0x000fe2000800063f */
[----:B------:R-:W-:Y:S01]  /*0380*/  LOP3.LUT R7, R10, 0xfffffff8, RZ, 0xc0, !PT ;  /* 0xfffffff80a077812 */ /* 0x000fe200078ec0ff */
[----:B------:R-:W-:Y:S01]  /*0390*/  USHF.L.U32 UR39, UR4, 0x5, URZ ;  /* 0x0000000504277899 */ /* 0x000fe2000800063f */
[----:B------:R-:W-:Y:S01]  /*03a0*/  LOP3.LUT R0, R2, 0xfffffffe, RZ, 0xc0, !PT ;  /* 0xfffffffe02007812 */ /* 0x000fe200078ec0ff */
[----:B------:R-:W-:Y:S01]  /*03b0*/  IMAD.IADD R8, R11, 0x1, -R8 ;  /* 0x000000010b087824 */ /* 0x000fe200078e0a08 */
[----:B------:R-:W-:Y:S01]  /*03c0*/  LEA.HI R2, R3, R5, RZ, 0x2 ;  /* 0x0000000503027211 */ /* 0x000fe200078f10ff */
[----:B------:R-:W-:Y:S01]  /*03d0*/  IMAD.IADD R7, R11, 0x1, -R7 ;  /* 0x000000010b077824 */ /* 0x000fe200078e0a07 */
[----:B------:R-:W-:Y:S01]  /*03e0*/  SHF.R.S32.HI R3, RZ, 0x2, R6 ;  /* 0x00000002ff037819 */ /* 0x000fe20000011406 */
[----:B------:R-:W-:Y:S01]  /*03f0*/  IMAD.IADD R11, R4, 0x1, -R0 ;  /* 0x00000001040b7824 */ /* 0x000fe200078e0a00 */
[----:B------:R-:W-:Y:S01]  /*0400*/  LOP3.LUT R0, R2, 0xfffffffc, RZ, 0xc0, !PT ;  /* 0xfffffffc02007812 */ /* 0x000fe200078ec0ff */
[----:B------:R-:W-:Y:S01]  /*0410*/  ULDC UR49, c[0x0][0x214] ;  /* 0x0000850000317ab9 */ /* 0x000fe20000000800 */
[----:B------:R-:W-:Y:S01]  /*0420*/  SHF.R.S32.HI R4, RZ, 0x3, R10 ;  /* 0x00000003ff047819 */ /* 0x000fe2000001140a */
[----:B------:R-:W-:Y:S01]  /*0430*/  ULDC UR56, c[0x0][0x1c8] ;  /* 0x0000720000387ab9 */ /* 0x000fe20000000800 */
[----:B------:R-:W-:Y:S01]  /*0440*/  SHF.R.S32.HI R2, RZ, 0x1f, R8 ;  /* 0x0000001fff027819 */ /* 0x000fe20000011408 */
[----:B------:R-:W-:Y:S01]  /*0450*/  IMAD.IADD R17, R5, 0x1, -R0 ;  /* 0x0000000105117824 */ /* 0x000fe200078e0a00 */
[----:B------:R-:W-:Y:S01]  /*0460*/  SHF.R.S32.HI R0, RZ, 0x1f, R6 ;  /* 0x0000001fff007819 */ /* 0x000fe20000011406 */
[----:B------:R-:W-:Y:S01]  /*0470*/  IMAD.SHL.U32 R4, R4, 0x40, RZ ;  /* 0x0000004004047824 */ /* 0x000fe200078e00ff */
[----:B------:R-:W-:Y:S01]  /*0480*/  LEA.HI R245, R2, R8, RZ, 0x2 ;  /* 0x0000000802f57211 */ /* 0x000fe200078f10ff */
[----:B------:R-:W-:Y:S01]  /*0490*/  IMAD.SHL.U32 R5, R7, 0x8, RZ ;  /* 0x0000000807057824 */ /* 0x000fe200078e00ff */
[----:B------:R-:W-:Y:S01]  /*04a0*/  LEA.HI R0, R0, R3, RZ, 0x3 ;  /* 0x0000000300007211 */ /* 0x000fe200078f18ff */
[----:B------:R-:W-:Y:S01]  /*04b0*/  STL [R1+0x18], R17 ;  /* 0x0000181101007387 */ /* 0x000fe20000100800 */
[----:B------:R-:W-:Y:S01]  /*04c0*/  SHF.R.S32.HI R8, RZ, 0x7, R15 ;  /* 0x00000007ff087819 */ /* 0x000fe2000001140f */
[----:B------:R-:W-:Y:S01]  /*04d0*/  ULDC.U8 UR10, c[0x0][0x3d0] ;  /* 0x0000f400000a7ab9 */ /* 0x000fe20000000000 */
[----:B------:R-:W-:Y:S01]  /*04e0*/  LOP3.LUT R2, R0, 0xfffffff8, RZ, 0xc0, !PT ;  /* 0xfffffff800027812 */ /* 0x000fe200078ec0ff */
[----:B------:R-:W-:Y:S01]  /*04f0*/  ULDC UR50, c[0x0][0x224] ;  /* 0x0000890000327ab9 */ /* 0x000fe20000000800 */
[----:B------:R-:W-:Y:S01]  /*0500*/  LOP3.LUT R0, R4, 0x1c0, RZ, 0xc0, !PT ;  /* 0x000001c004007812 */ /* 0x000fe200078ec0ff */
[----:B------:R-:W-:Y:S01]  /*0510*/  @UP2 UIMAD UR54, UR29, UR49, URZ ;  /* 0x000000311d3622a4 */ /* 0x000fe2000f8e023f */
[----:B------:R-:W-:Y:S01]  /*0520*/  SHF.R.S32.HI R4, RZ, 0x1f, R9 ;  /* 0x0000001fff047819 */ /* 0x000fe20000011409 */
[----:B------:R-:W-:Y:S01]  /*0530*/  IMAD.IADD R6, R3, 0x1, -R2 ;  /* 0x0000000103067824 */ /* 0x000fe200078e0a02 */
[----:B------:R-:W-:Y:S01]  /*0540*/  LOP3.LUT R3, R0, 0x38, R5, 0xf8, !PT ;  /* 0x0000003800037812 */ /* 0x000fe200078ef805 */
[----:B------:R-:W-:Y:S01]  /*0550*/  ULDC.64 UR8, c[0x0][0x118] ;  /* 0x0000460000087ab9 */ /* 0x000fe20000000a00 */
[----:B------:R-:W-:Y:S01]  /*0560*/  SHF.R.U32.HI R2, RZ, 0x3, R0 ;  /* 0x00000003ff027819 */ /* 0x000fe20000011600 */
[----:B------:R-:W-:Y:S01]  /*0570*/  ULOP3.LUT UR56, UR36, UR56, URZ, 0x3c, !UPT ;  /* 0x0000003824387292 */ /* 0x000fe2000f8e3c3f */
[----:B------:R-:W-:Y:S01]  /*0580*/  LEA.HI R12, R4, R9, RZ, 0x3 ;  /* 0x00000009040c7211 */ /* 0x000fe200078f18ff */
[----:B------:R-:W-:Y:S01]  /*0590*/  USHF.R.S32.HI UR61, URZ, 0x1f, UR36 ;  /* 0x0000001f3f3d7899 */ /* 0x000fe20008011424 */
[----:B------:R-:W-:Y:S01]  /*05a0*/  LOP3.LUT R3, R3, R2, RZ, 0x3c, !PT ;  /* 0x0000000203037212 */ /* 0x000fe200078e3cff */
[----:B------:R-:W-:Y:S01]  /*05b0*/  IMAD.SHL.U32 R2, R14, 0x8, RZ ;  /* 0x000000080e027824 */ /* 0x000fe200078e00ff */
[----:B------:R-:W-:Y:S01]  /*05c0*/  LOP3.LUT R0, R12, 0xfffffff8, RZ, 0xc0, !PT ;  /* 0xfffffff80c007812 */ /* 0x000fe200078ec0ff */
[----:B------:R-:W-:Y:S01]  /*05d0*/  UISETP.NE.AND UP3, UPT, UR10, URZ, UPT ;  /* 0x0000003f0a00728c */ /* 0x000fe2000bf65270 */
[----:B------:R-:W-:Y:S01]  /*05e0*/  LOP3.LUT R4, R6, 0x1, RZ, 0xc0, !PT ;  /* 0x0000000106047812 */ /* 0x000fe200078ec0ff */
[----:B------:R-:W-:Y:S01]  /*05f0*/  USHF.R.S32.HI UR60, URZ, 0x1f, UR29 ;  /* 0x0000001f3f3c7899 */ /* 0x000fe2000801141d */
[----:B------:R-:W-:Y:S01]  /*0600*/  LOP3.LUT R2, R3, 0xfffffe00, R2, 0xf8, !PT ;  /* 0xfffffe0003027812 */ /* 0x000fe200078ef802 */
[----:B------:R-:W-:Y:S01]  /*0610*/  IMAD.IADD R13, R9, 0x1, -R0 ;  /* 0x00000001090d7824 */ /* 0x000fe200078e0a00 */
[----:B------:R-:W-:Y:S01]  /*0620*/  ISETP.NE.U32.AND P0, PT, R4, 0x1, PT ;  /* 0x000000010400780c */ /* 0x000fe20003f05070 */
[C---:B------:R-:W-:Y:S01]  /*0630*/  IMAD.SHL.U32 R0, R7.reuse, 0x40, RZ ;  /* 0x0000004007007824 */ /* 0x040fe200078e00ff */
[C---:B------:R-:W-:Y:S01]  /*0640*/  LOP3.LUT P4, RZ, R7.reuse, 0x2, RZ, 0xc0, !PT ;  /* 0x0000000207ff7812 */ /* 0x040fe2000788c0ff */
[----:B------:R1:W-:Y:S01]  /*0650*/  STL [R1+0x14], R2 ;  /* 0x0000140201007387 */ /* 0x0003e20000100800 */
[----:B------:R-:W-:Y:S01]  /*0660*/  IMAD.U32 R3, RZ, RZ, UR15 ;  /* 0x0000000fff037e24 */ /* 0x000fe2000f8e00ff */
[----:B------:R-:W-:Y:S01]  /*0670*/  LOP3.LUT P3, RZ, R7, 0x4, RZ, 0xc0, !PT ;  /* 0x0000000407ff7812 */ /* 0x000fe2000786c0ff */
[----:B------:R-:W-:Y:S01]  /*0680*/  IMAD.SHL.U32 R3, R11, 0x200, RZ ;  /* 0x000002000b037824 */ /* 0x000fe200078e00ff */
[----:B------:R-:W-:Y:S01]  /*0690*/  LOP3.LUT R0, R0, 0x1c0, RZ, 0xc0, !PT ;  /* 0x000001c000007812 */ /* 0x000fe200078ec0ff */
[----:B------:R-:W-:Y:S01]  /*06a0*/  IMAD.SHL.U32 R7, R16, 0x2, RZ ;  /* 0x0000000210077824 */ /* 0x000fe200078e00ff */
[----:B------:R-:W-:Y:S01]  /*06b0*/  R2P PR, R6, 0x6 ;  /* 0x0000000606007804 */ /* 0x000fe20000000000 */
[----:B------:R-:W-:Y:S01]  /*06c0*/  USHF.R.S32.HI UR59, URZ, 0x1f, UR36 ;  /* 0x0000001f3f3b7899 */ /* 0x000fe20008011424 */
[----:B------:R-:W-:Y:S01]  /*06d0*/  LOP3.LUT R170, R0, 0x8, R10, 0xf8, !PT ;  /* 0x0000000800aa7812 */ /* 0x000fe200078ef80a */
[----:B------:R-:W-:Y:S01]  /*06e0*/  USHF.R.S32.HI UR58, URZ, 0x1f, UR29 ;  /* 0x0000001f3f3a7899 */ /* 0x000fe2000801141d */
[C---:B------:R-:W-:Y:S01]  /*06f0*/  SEL R172, R233.reuse, 0xffffffe0, !P4 ;  /* 0xffffffe0e9ac7807 */ /* 0x040fe20006000000 */
[----:B------:R-:W-:Y:S01]  /*0700*/  USHF.R.S32.HI UR57, URZ, 0x1f, UR36 ;  /* 0x0000001f3f397899 */ /* 0x000fe20008011424 */
[----:B------:R-:W-:Y:S01]  /*0710*/  SEL R233, R233, 0xffffffe0, !P1 ;  /* 0xffffffe0e9e97807 */ /* 0x000fe20004800000 */
[----:B------:R-:W-:Y:S01]  /*0720*/  UIMAD.WIDE.U32 UR40, UR34, UR42, URZ ;  /* 0x0000002a222872a5 */ /* 0x000fe2000f8e003f */
[----:B------:R-:W-:Y:S01]  /*0730*/  SEL R231, R231, 0x10, !P0 ;  /* 0x00000010e7e77807 */ /* 0x000fe20004000000 */
[----:B------:R-:W-:-:S02]  /*0740*/  UIMAD UR51, UR35, UR42, URZ ;  /* 0x0000002a233372a4 */ /* 0x000fc4000f8e023f */
[----:B------:R-:W-:Y:S02]  /*0750*/  USHF.R.S32.HI UR53, URZ, 0x1f, UR46 ;  /* 0x0000001f3f357899 */ /* 0x000fe4000801142e */
[----:B------:R-:W-:Y:S02]  /*0760*/  UIMAD UR50, UR5, UR50, URZ ;  /* 0x00000032053272a4 */ /* 0x000fe4000f8e023f */
[----:B------:R-:W-:Y:S02]  /*0770*/  @!UP2 UIMAD UR49, UR6, UR49, URZ ;  /* 0x000000310631a2a4 */ /* 0x000fe4000f8e023f */
[----:B------:R-:W-:Y:S01]  /*0780*/  USHF.R.S32.HI UR48, URZ, 0x1f, UR44 ;  /* 0x0000001f3f307899 */ /* 0x000fe2000801142c */
[----:B-1----:R-:W-:Y:S01]  /*0790*/  IMAD.SHL.U32 R2, R17, 0x10, RZ ;  /* 0x0000001011027824 */ /* 0x002fe200078e00ff */
[----:B------:R-:W-:Y:S02]  /*07a0*/  USHF.R.S32.HI UR47, URZ, 0x1f, UR39 ;  /* 0x0000001f3f2f7899 */ /* 0x000fe40008011427 */
[----:B------:R-:W-:-:S02]  /*07b0*/  UMOV UR38, 0xffffc000 ;  /* 0xffffc00000267882 */ /* 0x000fc40000000000 */
[----:B------:R-:W-:Y:S02]  /*07c0*/  LOP3.LUT R5, R0, 0x30, R2, 0xf8, !PT ;  /* 0x0000003000057812 */ /* 0x000fe400078ef802 */
[----:B------:R-:W-:Y:S02]  /*07d0*/  SHF.R.U32.HI R0, RZ, 0x3, R0 ;  /* 0x00000003ff007819 */ /* 0x000fe40000011600 */
[----:B------:R-:W-:Y:S01]  /*07e0*/  LOP3.LUT R4, R5, 0x8, R10, 0xf8, !PT ;  /* 0x0000000805047812 */ /* 0x000fe200078ef80a */
[C---:B------:R-:W-:Y:S01]  /*07f0*/  IMAD R5, R8.reuse, 0x2000, R7 ;  /* 0x0000200008057824 */ /* 0x040fe200078e0207 */
[----:B------:R-:W-:Y:S01]  /*0800*/  LEA.HI.SX32 R245, R245, R2, 0x1e ;  /* 0x00000002f5f57211 */ /* 0x000fe200078ff2ff */
[----:B------:R-:W-:Y:S01]  /*0810*/  IMAD R2, R8, 0x1000, R3 ;  /* 0x0000100008027824 */ /* 0x000fe200078e0203 */
[----:B------:R-:W-:Y:S01]  /*0820*/  LOP3.LUT R170, R170, R0, RZ, 0x3c, !PT ;  /* 0x00000000aaaa7212 */ /* 0x000fe200078e3cff */
[----:B------:R-:W-:Y:S01]  /*0830*/  IMAD R5, R17, 0x400, R5 ;  /* 0x0000040011057824 */ /* 0x000fe200078e0205 */
[----:B------:R-:W-:Y:S01]  /*0840*/  LOP3.LUT R3, R3, R4, R0, 0xf6, !PT ;  /* 0x0000000403037212 */ /* 0x000fe200078ef600 */
[----:B------:R-:W-:-:S02]  /*0850*/  IMAD.SHL.U32 R0, R6, 0x40, RZ ;  /* 0x0000004006007824 */ /* 0x000fc400078e00ff */
[----:B------:R-:W-:Y:S02]  /*0860*/  IMAD.IADD R170, R2, 0x1, R170 ;  /* 0x0000000102aa7824 */ /* 0x000fe400078e02aa */
[----:B------:R-:W-:Y:S01]  /*0870*/  IMAD.SHL.U32 R2, R8, 0x8, RZ ;  /* 0x0000000808027824 */ /* 0x000fe200078e00ff */
[----:B------:R-:W-:Y:S01]  /*0880*/  LOP3.LUT R0, R0, 0x1c0, RZ, 0xc0, !PT ;  /* 0x000001c000007812 */ /* 0x000fe200078ec0ff */
[----:B------:R-:W-:Y:S02]  /*0890*/  IMAD.SHL.U32 R8, R11, 0x10, RZ ;  /* 0x000000100b087824 */ /* 0x000fe400078e00ff */
[----:B------:R-:W-:Y:S01]  /*08a0*/  IMAD.SHL.U32 R170, R170, 0x2, RZ ;  /* 0x00000002aaaa7824 */ /* 0x000fe200078e00ff */
[----:B------:R-:W-:Y:S01]  /*08b0*/  LOP3.LUT R2, R2, 0x8, RZ, 0xc0, !PT ;  /* 0x0000000802027812 */ /* 0x000fe200078ec0ff */
[----:B------:R-:W-:Y:S01]  /*08c0*/  IMAD.SHL.U32 R3, R3, 0x2, RZ ;  /* 0x0000000203037824 */ /* 0x000fe200078e00ff */
[----:B------:R-:W-:Y:S01]  /*08d0*/  SHF.R.U32.HI R4, RZ, 0x3, R0 ;  /* 0x00000003ff047819 */ /* 0x000fe20000011600 */
[----:B------:R-:W-:Y:S01]  /*08e0*/  IMAD.IADD R173, R170, 0x1, R172 ;  /* 0x00000001aaad7824 */ /* 0x000fe200078e02ac */
[----:B------:R-:W-:-:S02]  /*08f0*/  LOP3.LUT R9, R2, 0x10, R8, 0xf8, !PT ;  /* 0x0000001002097812 */ /* 0x000fc400078ef808 */
[CC--:B------:R-:W-:Y:S02]  /*0900*/  LOP3.LUT R6, R4.reuse, R0.reuse, RZ, 0xfc, !PT ;  /* 0x0000000004067212 */ /* 0x0c0fe400078efcff */
[----:B------:R-:W-:Y:S01]  /*0910*/  LOP3.LUT R8, R4, R0, R2, 0x1e, !PT ;  /* 0x0000000004087212 */ /* 0x000fe200078e1e02 */
[----:B------:R-:W-:Y:S02]  /*0920*/  IMAD.SHL.U32 R2, R13, 0x40, RZ ;  /* 0x000000400d027824 */ /* 0x000fe400078e00ff */
[----:B------:R-:W-:Y:S02]  /*0930*/  IMAD.IADD R229, R6, 0x1, R5 ;  /* 0x0000000106e57824 */ /* 0x000fe400078e0205 */
[----:B------:R-:W-:Y:S01]  /*0940*/  IMAD.SHL.U32 R5, R11, 0x8, RZ ;  /* 0x000000080b057824 */ /* 0x000fe200078e00ff */
[----:B------:R-:W-:Y:S01]  /*0950*/  LOP3.LUT R2, R2, 0x1c0, RZ, 0xc0, !PT ;  /* 0x000001c002027812 */ /* 0x000fe200078ec0ff */
[----:B------:R-:W-:Y:S02]  /*0960*/  IMAD.SHL.U32 R0, R12, 0x40, RZ ;  /* 0x000000400c007824 */ /* 0x000fe400078e00ff */
[----:B------:R-:W-:Y:S01]  /*0970*/  IMAD R6, R17, 0x400, R7 ;  /* 0x0000040011067824 */ /* 0x000fe200078e0207 */
[----:B------:R-:W-:Y:S01]  /*0980*/  LOP3.LUT R5, R2, 0x8, R5, 0xf8, !PT ;  /* 0x0000000802057812 */ /* 0x000fe200078ef805 */
[----:B------:R-:W-:Y:S01]  /*0990*/  IMAD.SHL.U32 R229, R229, 0x2, RZ ;  /* 0x00000002e5e57824 */ /* 0x000fe200078e00ff */
[----:B------:R-:W-:Y:S01]  /*09a0*/  SHF.R.U32.HI R4, RZ, 0x3, R2 ;  /* 0x00000003ff047819 */ /* 0x000fe20000011602 */
[----:B------:R-:W-:Y:S01]  /*09b0*/  IMAD.IADD R6, R6, 0x1, R8 ;  /* 0x0000000106067824 */ /* 0x000fe200078e0208 */
[----:B------:R-:W-:Y:S01]  /*09c0*/  LOP3.LUT R0, R0, 0xfffffe00, RZ, 0xc0, !PT ;  /* 0xfffffe0000007812 */ /* 0x000fe200078ec0ff */
[----:B------:R-:W-:Y:S01]  /*09d0*/  IMAD.IADD R232, R229, 0x1, R231 ;  /* 0x00000001e5e87824 */ /* 0x000fe200078e02e7 */
[----:B------:R-:W-:Y:S01]  /*09e0*/  LOP3.LUT R5, R5, R4, RZ, 0x3c, !PT ;  /* 0x0000000405057212 */ /* 0x000fe200078e3cff */
[----:B------:R-:W-:Y:S01]  /*09f0*/  IMAD.IADD R236, R229, 0x1, R233 ;  /* 0x00000001e5ec7824 */ /* 0x000fe200078e02e9 */
[----:B------:R-:W-:Y:S01]  /*0a00*/  LOP3.LUT R2, R4, R9, R2, 0x1e, !PT ;  /* 0x0000000904027212 */ /* 0x000fe200078e1e02 */
[----:B------:R-:W-:-:S02]  /*0a10*/  IMAD.MOV.U32 R4, RZ, RZ, 0x40 ;  /* 0x00000040ff047424 */ /* 0x000fc400078e00ff */
[----:B------:R-:W-:Y:S01]  /*0a20*/  IMAD R179, R17, 0x400, R0 ;  /* 0x0000040011b37824 */ /* 0x000fe200078e0200 */
[----:B------:R-:W-:Y:S01]  /*0a30*/  LOP3.LUT R178, R2, R0, RZ, 0xfc, !PT ;  /* 0x0000000002b27212 */ /* 0x000fe200078efcff */
[----:B------:R-:W-:Y:S01]  /*0a40*/  IMAD.MOV.U32 R2, RZ, RZ, 0x440 ;  /* 0x00000440ff027424 */ /* 0x000fe200078e00ff */
[----:B------:R-:W-:Y:S01]  /*0a50*/  SEL R171, R4, 0xffffffc0, !P3 ;  /* 0xffffffc004ab7807 */ /* 0x000fe20005800000 */
[----:B------:R-:W-:Y:S01]  /*0a60*/  IMAD.IADD R179, R179, 0x1, R5 ;  /* 0x00000001b3b37824 */ /* 0x000fe200078e0205 */
[----:B------:R-:W-:Y:S01]  /*0a70*/  LEA R0, R6, 0xc000, 0x1 ;  /* 0x0000c00006007811 */ /* 0x000fe200078e08ff */
[----:B------:R-:W-:Y:S01]  /*0a80*/  IMAD.IADD R235, R232, 0x1, R233 ;  /* 0x00000001e8eb7824 */ /* 0x000fe200078e02e9 */
[----:B------:R-:W-:Y:S01]  /*0a90*/  SEL R4, R4, 0xffffffc0, !P2 ;  /* 0xffffffc004047807 */ /* 0x000fe20005000000 */
[----:B------:R-:W-:Y:S01]  /*0aa0*/  IMAD.IADD R171, R170, 0x1, R171 ;  /* 0x00000001aaab7824 */ /* 0x000fe200078e02ab */
[C---:B------:R-:W-:Y:S01]  /*0ab0*/  IADD3 R11, R0.reuse, 0x420, RZ ;  /* 0x00000420000b7810 */ /* 0x040fe20007ffe0ff */
[--C-:B------:R-:W-:Y:S01]  /*0ac0*/  IMAD.IADD R9, R233, 0x1, R0.reuse ;  /* 0x00000001e9097824 */ /* 0x100fe200078e0200 */
[----:B------:R-:W-:Y:S01]  /*0ad0*/  IADD3 R7, R0, 0x2020, RZ ;  /* 0x0000202000077810 */ /* 0x000fe20007ffe0ff */
[----:B------:R-:W-:Y:S01]  /*0ae0*/  IMAD.IADD R8, R4, 0x1, R0 ;  /* 0x0000000104087824 */ /* 0x000fe200078e0200 */
[C---:B------:R-:W-:Y:S01]  /*0af0*/  @P1 IADD3 R11, R0.reuse, 0x3e0, RZ ;  /* 0x000003e0000b1810 */ /* 0x040fe20007ffe0ff */
[----:B------:R-:W-:Y:S01]  /*0b00*/  IMAD.IADD R230, R229, 0x1, R4 ;  /* 0x00000001e5e67824 */ /* 0x000fe200078e0204 */
[C---:B------:R-:W-:Y:S01]  /*0b10*/  IADD3 R10, R0.reuse, 0x2420, RZ ;  /* 0x00002420000a7810 */ /* 0x040fe20007ffe0ff */
[----:B------:R-:W-:Y:S01]  /*0b20*/  STL [R1+0x48], R9 ;  /* 0x0000480901007387 */ /* 0x000fe20000100800 */
[C---:B------:R-:W-:Y:S01]  /*0b30*/  @P1 IADD3 R7, R0.reuse, 0x1fe0, RZ ;  /* 0x00001fe000071810 */ /* 0x040fe20007ffe0ff */
[--C-:B------:R-:W-:Y:S01]  /*0b40*/  IMAD.IADD R231, R231, 0x1, R230.reuse ;  /* 0x00000001e7e77824 */ /* 0x100fe200078e02e6 */
[C---:B------:R-:W-:Y:S01]  /*0b50*/  IADD3 R5, R0.reuse, 0x2440, RZ ;  /* 0x0000244000057810 */ /* 0x040fe20007ffe0ff */
[----:B------:R-:W-:Y:S01]  /*0b60*/  STL [R1+0x2c], R8 ;  /* 0x00002c0801007387 */ /* 0x000fe20000100800 */
[----:B------:R-:W-:Y:S01]  /*0b70*/  @P1 IADD3 R10, R0, 0x23e0, RZ ;  /* 0x000023e0000a1810 */ /* 0x000fe20007ffe0ff */
[----:B------:R-:W-:Y:S01]  /*0b80*/  IMAD.IADD R4, R4, 0x1, R7 ;  /* 0x0000000104047824 */ /* 0x000fe200078e0207 */
[----:B------:R-:W-:Y:S01]  /*0b90*/  @P2 IADD3 R5, R0, 0x23c0, RZ ;  /* 0x000023c000052810 */ /* 0x000fe20007ffe0ff */
[----:B------:R-:W-:Y:S01]  /*0ba0*/  STL [R1+0x34], R11 ;  /* 0x0000340b01007387 */ /* 0x000fe20000100800 */
[----:B------:R-:W-:Y:S01]  /*0bb0*/  SEL R2, R2, 0x3c0, !P2 ;  /* 0x000003c002027807 */ /* 0x000fe20005000000 */
[----:B------:R-:W-:Y:S01]  /*0bc0*/  IMAD.IADD R234, R233, 0x1, R230 ;  /* 0x00000001e9ea7824 */ /* 0x000fe200078e02e6 */
[C---:B------:R-:W-:Y:S01]  /*0bd0*/  IADD3 R6, R0.reuse, 0x2040, RZ ;  /* 0x0000204000067810 */ /* 0x040fe20007ffe0ff */
[----:B------:R-:W-:Y:S01]  /*0be0*/  STL [R1+0x1c], R7 ;  /* 0x00001c0701007387 */ /* 0x000fe20000100800 */
[----:B------:R-:W-:Y:S01]  /*0bf0*/  @P2 IADD3 R6, R0, 0x1fc0, RZ ;  /* 0x00001fc000062810 */ /* 0x000fe20007ffe0ff */
[----:B------:R-:W-:-:S02]  /*0c00*/  IMAD.IADD R172, R172, 0x1, R171 ;  /* 0x00000001acac7824 */ /* 0x000fc400078e02ab */
[----:B------:R-:W-:Y:S01]  /*0c10*/  STL [R1+0x30], R10 ;  /* 0x0000300a01007387 */ /* 0x000fe20000100800 */
[----:B------:R-:W-:-:S03]  /*0c20*/  IMAD.SHL.U32 R174, R179, 0x2, RZ ;  /* 0x00000002b3ae7824 */ /* 0x000fc600078e00ff */
[----:B------:R1:W-:Y:S04]  /*0c30*/  STL [R1+0x24], R5 ;  /* 0x0000240501007387 */ /* 0x0003e80000100800 */
[----:B------:R2:W-:Y:S01]  /*0c40*/  STL [R1+0x28], R6 ;  /* 0x0000280601007387 */ /* 0x0005e20000100800 */
[----:B-1----:R-:W-:Y:S02]  /*0c50*/  IMAD.IADD R5, R0, 0x1, R2 ;  /* 0x0000000100057824 */ /* 0x002fe400078e0202 */
[----:B--2---:R-:W-:-:S03]  /*0c60*/  IMAD.IADD R6, R233, 0x1, R8 ;  /* 0x00000001e9067824 */ /* 0x004fc600078e0208 */
[----:B------:R-:W-:Y:S01]  /*0c70*/  STL [R1+0x20], R5 ;  /* 0x0000200501007387 */ /* 0x000fe20000100800 */
[C---:B------:R-:W-:Y:S02]  /*0c80*/  IMAD.IADD R0, R233.reuse, 0x1, R5 ;  /* 0x00000001e9007824 */ /* 0x040fe400078e0205 */
[----:B------:R-:W-:Y:S01]  /*0c90*/  IMAD.IADD R233, R233, 0x1, R231 ;  /* 0x00000001e9e97824 */ /* 0x000fe200078e02e7 */
[----:B------:R-:W-:Y:S04]  /*0ca0*/  STL [R1+0x44], R6 ;  /* 0x0000440601007387 */ /* 0x000fe80000100800 */
[----:B------:R1:W-:Y:S04]  /*0cb0*/  STL [R1+0x40], R0 ;  /* 0x0000400001007387 */ /* 0x0003e80000100800 */
[----:B------:R2:W-:Y:S01]  /*0cc0*/  STL [R1+0x3c], R4 ;  /* 0x00003c0401007387 */ /* 0x0005e20000100800 */
[----:B-1----:R-:W-:-:S05]  /*0cd0*/  IMAD.IADD R0, R2, 0x1, R7 ;  /* 0x0000000102007824 */ /* 0x002fca00078e0207 */
[----:B------:R2:W-:Y:S02]  /*0ce0*/  STL [R1+0x38], R0 ;  /* 0x0000380001007387 */ /* 0x0005e40000100800 */
.L_x_1649:
[----:B------:R-:W-:Y:S02]  /*0cf0*/  ULDC.64 UR4, c[0x0][0x240] ;  /* 0x0000900000047ab9 */ /* 0x000fe40000000a00 */
[----:B------:R-:W-:Y:S02]  /*0d00*/  UISETP.NE.U32.AND UP6, UPT, URZ, UR4, UPT ;  /* 0x000000043f00728c */ /* 0x000fe4000bfc5070 */
[----:B------:R-:W-:Y:S02]  /*0d10*/  USHF.L.U32 UR13, UR29, 0x2, URZ ;  /* 0x000000021d0d7899 */ /* 0x000fe4000800063f */
[----:B------:R-:W-:Y:S02]  /*0d20*/  USHF.R.S32.HI UR23, URZ, 0x1f, UR29 ;  /* 0x0000001f3f177899 */ /* 0x000fe4000801141d */
[----:B------:R-:W-:Y:S02]  /*0d30*/  UISETP.NE.AND.EX UP6, UPT, URZ, UR5, UPT, UP6 ;  /* 0x000000053f00728c */ /* 0x000fe4000bfc5360 */
[----:B------:R-:W-:-:S02]  /*0d40*/  ULDC.64 UR10, c[0x0][0x250] ;  /* 0x00009400000a7ab9 */ /* 0x000fc40000000a00 */
[----:B------:R-:W-:Y:S02]  /*0d50*/  UISETP.NE.U32.AND UP4, UPT, URZ, UR10, UPT ;  /* 0x0000000a3f00728c */ /* 0x000fe4000bf85070 */
[----:B------:R-:W-:Y:S01]  /*0d60*/  USHF.L.U64.HI UR12, UR29, 0x2, UR23 ;  /* 0x000000021d0c7899 */ /* 0x000fe20008010217 */
[----:B------:R-:W-:Y:S01]  /*0d70*/  PLOP3.LUT P2, PT, PT, PT, UP6, 0x80, 0x0 ;  /* 0x000000000000781c */ /* 0x000fe20003f4f068 */
[----:B------:R-:W-:Y:S02]  /*0d80*/  UIADD3 UR4, UP0, UR13, UR4, URZ ;  /* 0x000000040d047290 */ /* 0x000fe4000ff1e03f */
[----:B------:R-:W-:Y:S02]  /*0d90*/  UISETP.NE.AND.EX UP4, UPT, URZ, UR11, UPT, UP4 ;  /* 0x0000000b3f00728c */ /* 0x000fe4000bf85340 */
[----:B------:R-:W-:Y:S02]  /*0da0*/  UIADD3.X UR5, UR12, UR5, URZ, UP0, !UPT ;  /* 0x000000050c057290 */ /* 0x000fe400087fe43f */
[----:B-12---:R-:W-:Y:S01]  /*0db0*/  IMAD.U32 R4, RZ, RZ, UR4 ;  /* 0x00000004ff047e24 */ /* 0x006fe2000f8e00ff */
[----:B------:R-:W-:Y:S01]  /*0dc0*/  ULDC.U8 UR14, c[0x0][0x312] ;  /* 0x0000c480000e7ab9 */ /* 0x000fe20000000000 */
[----:B------:R-:W-:Y:S01]  /*0dd0*/  PLOP3.LUT P0, PT, PT, PT, UP4, 0x80, 0x0 ;  /* 0x000000000000781c */ /* 0x000fe20003f0f048 */
[----:B------:R-:W-:Y:S01]  /*0de0*/  ULDC.64 UR6, c[0x0][0x248] ;  /* 0x0000920000067ab9 */ /* 0x000fe20000000a00 */
[----:B------:R-:W-:Y:S01]  /*0df0*/  IMAD.U32 R5, RZ, RZ, UR5 ;  /* 0x00000005ff057e24 */ /* 0x000fe2000f8e00ff */
[----:B------:R-:W-:-:S02]  /*0e00*/  UISETP.NE.AND UP5, UPT, UR14, URZ, UPT ;  /* 0x0000003f0e00728c */ /* 0x000fc4000bfa5270 */
[----:B------:R-:W-:Y:S02]  /*0e10*/  @UP4 UIADD3 UR4, UP0, UR13, UR10, URZ ;  /* 0x0000000a0d044290 */ /* 0x000fe4000ff1e03f */
[----:B------:R1:W2:Y:S01]  /*0e20*/  @P2 LDG.E R8, [R4.64] ;  /* 0x0000000804082981 */ /* 0x0002a2000c1e1900 */
[----:B------:R-:W-:Y:S02]  /*0e30*/  UISETP.EQ.U32.AND UP1, UPT, URZ, UR6, UPT ;  /* 0x000000063f00728c */ /* 0x000fe4000bf22070 */
[----:B------:R-:W-:Y:S01]  /*0e40*/  @UP4 UIADD3.X UR5, UR12, UR11, URZ, UP0, !UPT ;  /* 0x0000000b0c054290 */ /* 0x000fe200087fe43f */
[----:B---3--:R1:W3:Y:S01]  /*0e50*/  @P2 LDG.E R2, [R4.64+0x4] ;  /* 0x0000040804022981 */ /* 0x0082e2000c1e1900 */
[----:B------:R-:W-:Y:S01]  /*0e60*/  MOV R6, UR4 ;  /* 0x0000000400067c02 */ /* 0x000fe20008000f00 */
[----:B------:R-:W-:-:S03]  /*0e70*/  UISETP.EQ.OR.EX UP1, UPT, URZ, UR7, !UP5, UP1 ;  /* 0x000000073f00728c */ /* 0x000fc6000ef22710 */
[----:B------:R-:W-:Y:S01]  /*0e80*/  IMAD.U32 R7, RZ, RZ, UR5 ;  /* 0x00000005ff077e24 */ /* 0x000fe2000f8e00ff */
[----:B------:R-:W-:-:S04]  /*0e90*/  UIADD3 UR6, UP0, UR13, UR6, URZ ;  /* 0x000000060d067290 */ /* 0x000fc8000ff1e03f */
[----:B------:R-:W4:Y:S01]  /*0ea0*/  @P0 LDG.E R6, [R6.64] ;  /* 0x0000000806060981 */ /* 0x000f22000c1e1900 */
        /* <DEDUP_REMOVED lines=25> */
.L_x_1605:
        /* <DEDUP_REMOVED lines=21> */
[----:B-1----:R-:W-:Y:S02]  /*1190*/  UISETP.NE.AND UP0, UPT, UR22, -0x1, UPT ;  /* 0xffffffff1600788c */ /* 0x002fe4000bf05270 */
[----:B------:R-:W-:Y:S02]  /*11a0*/  UIADD3 UR6, UR25, 0x7f, URZ ;  /* 0x0000007f19067890 */ /* 0x000fe4000fffe03f */
[----:B------:R-:W-:Y:S02]  /*11b0*/  UISETP.NE.AND UP1, UPT, UR15, -0x1, UPT ;  /* 0xffffffff0f00788c */ /* 0x000fe4000bf25270 */
[----:B------:R-:W-:Y:S01]  /*11c0*/  ULDC.64 UR12, c[0x0][0x178] ;  /* 0x00005e00000c7ab9 */ /* 0x000fe20000000a00 */
[----:B------:R-:W-:Y:S01]  /*11d0*/  PLOP3.LUT P0, PT, PT, PT, UP0, 0x80, 0x0 ;  /* 0x000000000000781c */ /* 0x000fe20003f0f008 */
[----:B------:R-:W-:Y:S02]  /*11e0*/  UIMAD UR14, UR23, UR12, URZ ;  /* 0x0000000c170e72a4 */ /* 0x000fe4000f8e023f */
[----:B------:R-:W-:-:S02]  /*11f0*/  ULDC.64 UR10, c[0x0][0x190] ;  /* 0x00006400000a7ab9 */ /* 0x000fc40000000a00 */
[----:B------:R-:W-:Y:S02]  /*1200*/  USHF.R.S32.HI UR16, URZ, 0x1f, UR6 ;  /* 0x0000001f3f107899 */ /* 0x000fe40008011406 */
[----:B------:R-:W-:Y:S02]  /*1210*/  UIMAD.WIDE.U32 UR4, UR15, UR10, URZ ;  /* 0x0000000a0f0472a5 */ /* 0x000fe4000f8e003f */
[----:B------:R-:W-:Y:S02]  /*1220*/  UIMAD UR19, UR15, UR11, URZ ;  /* 0x0000000b0f1372a4 */ /* 0x000fe4000f8e023f */
[----:B------:R-:W-:Y:S02]  /*1230*/  UIMAD.WIDE.U32 UR10, UR29, UR12, URZ ;  /* 0x0000000c1d0a72a5 */ /* 0x000fe4000f8e003f */
[----:B------:R-:W-:Y:S02]  /*1240*/  UIMAD UR13, UR29, UR13, UR14 ;  /* 0x0000000d1d0d72a4 */ /* 0x000fe4000f8e020e */
[----:B------:R-:W-:-:S02]  /*1250*/  ULEA.HI UR30, UR16, UR6, URZ, 0x7 ;  /* 0x00000006101e7291 */ /* 0x000fc4000f8f383f */
[----:B------:R-:W-:Y:S02]  /*1260*/  @UP0 UIADD3 UR6, UR18, UR22, URZ ;  /* 0x0000001612060290 */ /* 0x000fe4000fffe03f */
[----:B------:R-:W-:Y:S02]  /*1270*/  ULDC.64 UR20, c[0x0][0x198] ;  /* 0x0000660000147ab9 */ /* 0x000fe40000000a00 */
[----:B------:R-:W-:Y:S02]  /*1280*/  UIADD3 UR33, UR11, UR13, URZ ;  /* 0x0000000d0b217290 */ /* 0x000fe4000fffe03f */
[----:B------:R-:W-:Y:S02]  /*1290*/  USEL UR37, UR10, UR4, !UP1 ;  /* 0x000000040a257287 */ /* 0x000fe4000c800000 */
        /* <DEDUP_REMOVED lines=11> */
[----:B------:R-:W-:Y:S02]  /*1350*/  UIMAD.WIDE.U32 UR4, UR18, UR10, URZ ;  /* 0x0000000a120472a5 */ /* 0x000fe4000f8e003f */
[----:B------:R-:W-:-:S04]  /*1360*/  UIMAD UR11, UR18, UR11, UR6 ;  /* 0x0000000b120b72a4 */ /* 0x000fc8000f8e0206 */
[----:B------:R-:W-:-:S03]  /*1370*/  UIADD3 UR5, UR5, UR11, URZ ;  /* 0x0000000b05057290 */ /* 0x000fc6000fffe03f */
[----:B------:R-:W-:Y:S02]  /*1380*/  ULDC.64 UR10, c[0x0][0x180] ;  /* 0x00006000000a7ab9 */ /* 0x000fe40000000a00 */
[----:B------:R-:W-:Y:S02]  /*1390*/  UIMAD UR6, UR23, UR10, URZ ;  /* 0x0000000a170672a4 */ /* 0x000fe4000f8e023f */
[----:B------:R-:W-:Y:S02]  /*13a0*/  UIMAD.WIDE.U32 UR4, UR29, UR10, UR4 ;  /* 0x0000000a1d0472a5 */ /* 0x000fe4000f8e0004 */
[----:B------:R-:W-:-:S04]  /*13b0*/  UIMAD UR6, UR29, UR11, UR6 ;  /* 0x0000000b1d0672a4 */ /* 0x000fc8000f8e0206 */
[----:B------:R-:W-:Y:S02]  /*13c0*/  UIADD3 UR32, UR5, UR6, URZ ;  /* 0x0000000605207290 */ /* 0x000fe4000fffe03f */
[----:B------:R-:W-:Y:S02]  /*13d0*/  UMOV UR31, UR4 ;  /* 0x00000004001f7c82 */ /* 0x000fe40008000000 */
.L_x_1607:
        /* <DEDUP_REMOVED lines=11> */
[----:B------:R-:W-:-:S04]  /*1490*/  UIMAD UR4, UR23, UR12, URZ ;  /* 0x0000000c170472a4 */ /* 0x000fc8000f8e023f */
[----:B------:R-:W-:Y:S02]  /*14a0*/  UIMAD UR13, UR29, UR13, UR4 ;  /* 0x0000000d1d0d72a4 */ /* 0x000fe4000f8e0204 */
[----:B------:R-:W-:-:S04]  /*14b0*/  UIMAD.WIDE.U32 UR4, UR18, UR10, URZ ;  /* 0x0000000a120472a5 */ /* 0x000fc8000f8e003f */
[----:B------:R-:W-:-:S04]  /*14c0*/  UIADD3 UR5, UR5, UR11, URZ ;  /* 0x0000000b05057290 */ /* 0x000fc8000fffe03f */
[----:B------:R-:W-:-:S04]  /*14d0*/  UIMAD.WIDE.U32 UR4, UR29, UR12, UR4 ;  /* 0x0000000c1d0472a5 */ /* 0x000fc8000f8e0004 */
[----:B------:R-:W-:-:S03]  /*14e0*/  UIADD3 UR28, UR5, UR13, URZ ;  /* 0x0000000d051c7290 */ /* 0x000fc6000fffe03f */
[----:B------:R-:W-:Y:S02]  /*14f0*/  UMOV UR27, UR4 ;  /* 0x00000004001b7c82 */ /* 0x000fe40008000000 */
.L_x_1608:
[----:B------:R-:W-:Y:S01]  /*1500*/  IABS R6, c[0x0][0x1c8] ;  /* 0x0000720000067a13 */ /* 0x000fe20000000000 */
[----:B------:R-:W-:Y:S01]  /*1510*/  ULDC.64 UR10, c[0x0][0x370] ;  /* 0x0000dc00000a7ab9 */ /* 0x000fe20000000a00 */
[----:B------:R-:W-:Y:S01]  /*1520*/  IABS R2, UR36 ;  /* 0x0000002400027c13 */ /* 0x000fe20008000000 */
[----:B------:R-:W-:Y:S01]  /*1530*/  @UP1 UIMAD.WIDE.U32 UR4, UR15, UR10, URZ ;  /* 0x0000000a0f0412a5 */ /* 0x000fe2000f8e003f */
[----:B------:R-:W1:Y:S01]  /*1540*/  I2F.RP R4, R6 ;  /* 0x0000000600047306 */ /* 0x000e620000209400 */
[----:B------:R-:W2:Y:S01]  /*1550*/  S2UR UR13, SR_CTAID.X ;  /* 0x00000000000d79c3 */ /* 0x000ea20000002500 */
[----:B------:R-:W-:Y:S01]  /*1560*/  ULDC UR12, c[0x0][0x224] ;  /* 0x00008900000c7ab9 */ /* 0x000fe20000000800 */
[----:B------:R-:W-:Y:S01]  /*1570*/  ISETP.NE.AND P1, PT, RZ, c[0x0][0x1c8], PT ;  /* 0x00007200ff007a0c */ /* 0x000fe20003f25270 */
[----:B------:R-:W-:Y:S02]  /*1580*/  @UP1 UIMAD UR21, UR15, UR11, UR5 ;  /* 0x0000000b0f1512a4 */ /* 0x000fe4000f8e0205 */
        /* <DEDUP_REMOVED lines=8> */
[----:B------:R-:W-:Y:S02]  /*1610*/  UIMAD UR6, UR35, UR15, URZ ;  /* 0x0000000f230672a4 */ /* 0x000fe4000f8e023f */
[----:B------:R-:W-:Y:S02]  /*1620*/  @!UP1 UMOV UR20, UR4 ;  /* 0x0000000400149c82 */ /* 0x000fe40008000000 */
[----:B------:R-:W-:-:S04]  /*1630*/  UIMAD UR4, UR23, UR12, UR52 ;  /* 0x0000000c170472a4 */ /* 0x000fc8000f8e0234 */
[----:B------:R-:W-:Y:S01]  /*1640*/  UIADD3 UR4, UR43, UR4, URZ ;  /* 0x000000042b047290 */ /* 0x000fe2000fffe03f */
[----:B-1----:R-:W-:-:S03]  /*1650*/  IADD3 R4, R4, 0xffffffe, RZ ;  /* 0x0ffffffe04047810 */ /* 0x002fc60007ffe0ff */
[----:B------:R-:W-:Y:S01]  /*1660*/  UIMAD UR4, UR34, UR4, UR51 ;  /* 0x00000004220472a4 */ /* 0x000fe2000f8e0233 */
[----:B------:R-:W1:Y:S03]  /*1670*/  F2I.FTZ.U32.TRUNC.NTZ R5, R4 ;  /* 0x0000000400057305 */ /* 0x000e66000021f000 */
[----:B------:R-:W-:Y:S02]  /*1680*/  UIADD3 UR12, UR41, UR4, URZ ;  /* 0x00000004290c7290 */ /* 0x000fe4000fffe03f */
[----:B------:R-:W-:-:S04]  /*1690*/  UIMAD.WIDE.U32 UR4, UR34, UR15, URZ ;  /* 0x0000000f220472a5 */ /* 0x000fc8000f8e003f */
[----:B------:R-:W-:Y:S02]  /*16a0*/  @UP1 UIADD3 UR12, UR5, UR6, URZ ;  /* 0x00000006050c1290 */ /* 0x000fe4000fffe03f */
[----:B------:R-:W-:Y:S02]  /*16b0*/  USEL UR19, UR40, UR4, !UP1 ;  /* 0x0000000428137287 */ /* 0x000fe4000c800000 */
[----:B--2---:R-:W-:Y:S01]  /*16c0*/  UIMAD.WIDE.U32 UR4, UR13, UR10, URZ ;  /* 0x0000000a0d0472a5 */ /* 0x004fe2000f8e003f */
[----:B-1----:R-:W-:-:S03]  /*16d0*/  IMAD.MOV R0, RZ, RZ, -R5 ;  /* 0x000000ffff007224 */ /* 0x002fc600078e0a05 */
[----:B------:R-:W-:Y:S01]  /*16e0*/  USEL UR16, UR4, URZ, UP3 ;  /* 0x0000003f04107287 */ /* 0x000fe20009800000 */
[----:B------:R-:W-:Y:S01]  /*16f0*/  IMAD.MOV.U32 R4, RZ, RZ, RZ ;  /* 0x000000ffff047224 */ /* 0x000fe200078e00ff */
[----:B------:R-:W-:Y:S01]  /*1700*/  UIMAD UR11, UR13, UR11, UR5 ;  /* 0x0000000b0d0b72a4 */ /* 0x000fe2000f8e0205 */
[----:B------:R-:W-:Y:S01]  /*1710*/  IMAD R0, R0, R6, RZ ;  /* 0x0000000600007224 */ /* 0x000fe200078e02ff */
[----:B------:R-:W-:Y:S02]  /*1720*/  USHF.L.U64.HI UR4, UR29, 0x7, UR23 ;  /* 0x000000071d047899 */ /* 0x000fe40008010217 */
[----:B------:R-:W-:Y:S01]  /*1730*/  USHF.L.U32 UR13, UR29, 0x7, URZ ;  /* 0x000000071d0d7899 */ /* 0x000fe2000800063f */
[----:B------:R-:W-:Y:S01]  /*1740*/  IMAD.HI.U32 R0, R5, R0, R4 ;  /* 0x0000000005007227 */ /* 0x000fe200078e0004 */
[----:B------:R-:W-:Y:S02]  /*1750*/  USEL UR5, UR4, URZ, UP6 ;  /* 0x0000003f04057287 */ /* 0x000fe4000b000000 */
[----:B------:R-:W-:-:S02]  /*1760*/  USEL UR4, UR13, URZ, UP6 ;  /* 0x0000003f0d047287 */ /* 0x000fc4000b000000 */
[----:B------:R-:W-:Y:S01]  /*1770*/  ULDC UR10, c[0x0][0x234] ;  /* 0x00008d00000a7ab9 */ /* 0x000fe20000000800 */
[----:B------:R-:W-:Y:S01]  /*1780*/  IMAD.HI.U32 R0, R0, R2, RZ ;  /* 0x0000000200007227 */ /* 0x000fe200078e00ff */
[----:B------:R-:W-:Y:S02]  /*1790*/  UIADD3 UR4, UP0, UR14, UR4, URZ ;  /* 0x000000040e047290 */ /* 0x000fe4000ff1e03f */
[----:B------:R-:W-:Y:S01]  /*17a0*/  USEL UR11, UR11, URZ, UP3 ;  /* 0x0000003f0b0b7287 */ /* 0x000fe20009800000 */
[----:B------:R-:W-:Y:S01]  /*17b0*/  IMAD.MOV R4, RZ, RZ, -R0 ;  /* 0x000000ffff047224 */ /* 0x000fe200078e0a00 */
[----:B------:R-:W-:Y:S02]  /*17c0*/  UIADD3.X UR6, UR26, UR5, URZ, UP0, !UPT ;  /* 0x000000051a067290 */ /* 0x000fe400087fe43f */
[----:B------:R-:W-:Y:S01]  /*17d0*/  UIMAD UR5, UR35, UR4, URZ ;  /* 0x00000004230572a4 */ /* 0x000fe2000f8e023f */
[----:B------:R-:W-:Y:S01]  /*17e0*/  IMAD R2, R6, R4, R2 ;  /* 0x0000000406027224 */ /* 0x000fe200078e0202 */
[----:B------:R-:W-:-:S02]  /*17f0*/  USHF.R.S32.HI UR23, URZ, 0x1f, UR24 ;  /* 0x0000001f3f177899 */ /* 0x000fc40008011418 */
[----:B------:R-:W-:Y:S02]  /*1800*/  UIMAD UR6, UR34, UR6, UR5 ;  /* 0x00000006220672a4 */ /* 0x000fe4000f8e0205 */
[----:B------:R-:W-:Y:S01]  /*1810*/  ISETP.GT.U32.AND P0, PT, R6, R2, PT ;  /* 0x000000020600720c */ /* 0x000fe20003f04070 */
[----:B------:R-:W-:-:S04]  /*1820*/  @UP2 USEL UR5, UR54, UR15, !UP1 ;  /* 0x0000000f36052287 */ /* 0x000fc8000c800000 */
[----:B------:R-:W-:Y:S02]  /*1830*/  @UP2 UIMAD UR13, UR36, UR10, UR5 ;  /* 0x0000000a240d22a4 */ /* 0x000fe4000f8e0205 */
[----:B------:R-:W-:-:S04]  /*1840*/  UIMAD.WIDE.U32 UR4, UR34, UR4, URZ ;  /* 0x00000004220472a5 */ /* 0x000fc8000f8e003f */
[----:B------:R-:W-:Y:S02]  /*1850*/  UIADD3 UR10, UR5, UR6, URZ ;  /* 0x00000006050a7290 */ /* 0x000fe4000fffe03f */
[----:B------:R-:W-:Y:S01]  /*1860*/  @!P0 IMAD.IADD R2, R2, 0x1, -R6 ;  /* 0x0000000102028824 */ /* 0x000fe200078e0a06 */
[----:B------:R-:W-:Y:S01]  /*1870*/  @!P0 IADD3 R0, R0, 0x1, RZ ;  /* 0x0000000100008810 */ /* 0x000fe20007ffe0ff */
[----:B------:R-:W-:Y:S01]  /*1880*/  @!UP2 UMOV UR13, UR49 ;  /* 0x00000031000dac82 */ /* 0x000fe20008000000 */
        /* <DEDUP_REMOVED lines=14> */
.L_x_1609:
[----:B------:R-:W-:Y:S02]  /*1970*/  UMOV UR6, UR50 ;  /* 0x0000003200067c82 */ /* 0x000fe40008000000 */
.L_x_1610:
[----:B------:R-:W1:Y:S01]  /*1980*/  S2R R30, SR_TID.X ;  /* 0x00000000001e7919 */ /* 0x000e620000002100 */
[----:B------:R-:W-:Y:S01]  /*1990*/  UIADD3 UR4, UP5, UP4, UR4, UR44, UR46 ;  /* 0x0000002c04047290 */ /* 0x000fe2000fcbe02e */
[----:B------:R-:W-:Y:S01]  /*19a0*/  IMAD.U32 R11, RZ, RZ, UR36 ;  /* 0x00000024ff0b7e24 */ /* 0x000fe2000f8e00ff */
[----:B------:R-:W-:Y:S01]  /*19b0*/  UIADD3 UR6, UR14, UR6, URZ ;  /* 0x000000060e067290 */ /* 0x000fe2000fffe03f */
[----:B------:R-:W-:Y:S01]  /*19c0*/  BSSY B1, `(.L_x_1606) ;  /* 0x0000ae5000017945 */ /* 0x000fe20003800000 */
[----:B------:R-:W-:Y:S02]  /*19d0*/  UIADD3 UR16, UP1, UP0, UR16, UR4, UR19 ;  /* 0x0000000410107290 */ /* 0x000fe4000f83e013 */
[----:B------:R-:W-:Y:S02]  /*19e0*/  UIADD3.X UR4, UR10, UR48, UR53, UP5, UP4 ;  /* 0x000000300a047290 */ /* 0x000fe4000afe8435 */
[----:B------:R-:W-:-:S02]  /*19f0*/  UMOV UR19, 0x4 ;  /* 0x0000000400137882 */ /* 0x000fc40000000000 */
[----:B------:R-:W-:Y:S02]  /*1a00*/  UIADD3.X UR12, UR11, UR4, UR12, UP1, UP0 ;  /* 0x000000040b0c7290 */ /* 0x000fe40008fe040c */
[----:B------:R-:W-:Y:S02]  /*1a10*/  UISETP.GE.AND UP0, UPT, UR25, 0x1, UPT ;  /* 0x000000011900788c */ /* 0x000fe4000bf06270 */
[----:B------:R-:W-:Y:S02]  /*1a20*/  ULDC.64 UR4, c[0x0][0x1a8] ;  /* 0x00006a0000047ab9 */ /* 0x000fe40000000a00 */
[----:B------:R-:W-:-:S04]  /*1a30*/  UIMAD UR4, UR61, UR4, URZ ;  /* 0x000000043d0472a4 */ /* 0x000fc8000f8e023f */
[----:B------:R-:W-:Y:S01]  /*1a40*/  UIMAD UR11, UR36, UR5, UR4 ;  /* 0x00000005240b72a4 */ /* 0x000fe2000f8e0204 */
[----:B-1----:R-:W-:Y:S02]  /*1a50*/  SHF.R.S32.HI R31, RZ, 0x1f, R30 ;  /* 0x0000001fff1f7819 */ /* 0x002fe4000001141e */
[----:B------:R-:W-:Y:S02]  /*1a60*/  ULDC.64 UR4, c[0x0][0x378] ;  /* 0x0000de0000047ab9 */ /* 0x000fe40000000a00 */
[----:B------:R-:W-:Y:S01]  /*1a70*/  UIMAD UR4, UR61, UR4, URZ ;  /* 0x000000043d0472a4 */ /* 0x000fe2000f8e023f */
[CC--:B------:R-:W-:Y:S02]  /*1a80*/  LEA.HI R4, R31.reuse, R30.reuse, RZ, 0x3 ;  /* 0x0000001e1f047211 */ /* 0x0c0fe400078f18ff */
[----:B------:R-:W-:Y:S01]  /*1a90*/  LEA.HI R10, R31, R30, RZ, 0x5 ;  /* 0x0000001e1f0a7211 */ /* 0x000fe200078f28ff */
[----:B------:R-:W-:Y:S01]  /*1aa0*/  UIMAD UR10, UR36, UR5, UR4 ;  /* 0x00000005240a72a4 */ /* 0x000fe2000f8e0204 */
[----:B------:R-:W-:-:S02]  /*1ab0*/  SHF.R.S32.HI R2, RZ, 0x3, R4 ;  /* 0x00000003ff027819 */ /* 0x000fc40000011404 */
[----:B------:R-:W-:Y:S01]  /*1ac0*/  LOP3.LUT R4, R4, 0xfffffff8, RZ, 0xc0, !PT ;  /* 0xfffffff804047812 */ /* 0x000fe200078ec0ff */
[----:B------:R-:W-:Y:S01]  /*1ad0*/  ULDC.64 UR4, c[0x0][0x370] ;  /* 0x0000dc0000047ab9 */ /* 0x000fe20000000a00 */
[----:B------:R-:W-:Y:S01]  /*1ae0*/  SHF.R.S32.HI R29, RZ, 0x1f, R2 ;  /* 0x0000001fff1d7819 */ /* 0x000fe20000011402 */
[----:B------:R-:W-:Y:S01]  /*1af0*/  UIMAD UR4, UR26, UR4, URZ ;  /* 0x000000041a0472a4 */ /* 0x000fe2000f8e023f */
[----:B------:R-:W-:Y:S01]  /*1b00*/  IADD3 R0, P0, R2, UR14, RZ ;  /* 0x0000000e02007c10 */ /* 0x000fe2000ff1e0ff */
[----:B------:R-:W-:Y:S02]  /*1b10*/  IMAD.IADD R4, R30, 0x1, -R4 ;  /* 0x000000011e047824 */ /* 0x000fe400078e0a04 */
[----:B------:R-:W-:Y:S01]  /*1b20*/  UIMAD UR4, UR14, UR5, UR4 ;  /* 0x000000050e0472a4 */ /* 0x000fe2000f8e0204 */
[----:B------:R-:W-:Y:S01]  /*1b30*/  IADD3.X R7, R29, UR26, RZ, P0, !PT ;  /* 0x0000001a1d077c10 */ /* 0x000fe200087fe4ff */
[----:B------:R-:W-:Y:S01]  /*1b40*/  IMAD.SHL.U32 R4, R4, 0x8, RZ ;  /* 0x0000000804047824 */ /* 0x000fe200078e00ff */
[----:B------:R-:W-:-:S03]  /*1b50*/  UIADD3 UR5, UR14, UR13, URZ ;  /* 0x0000000d0e057290 */ /* 0x000fc6000fffe03f */
[----:B------:R-:W-:Y:S01]  /*1b60*/  IMAD R7, R7, c[0x0][0x190], RZ ;  /* 0x0000640007077a24 */ /* 0x000fe200078e02ff */
[----:B------:R-:W-:Y:S02]  /*1b70*/  SHF.R.S32.HI R5, RZ, 0x1f, R4 ;  /* 0x0000001fff057819 */ /* 0x000fe40000011404 */
[----:B------:R-:W-:-:S03]  /*1b80*/  IADD3 R6, P0, R4, UR20, RZ ;  /* 0x0000001404067c10 */ /* 0x000fc6000ff1e0ff */
[----:B------:R-:W-:-:S04]  /*1b90*/  IMAD.WIDE.U32 R8, R0, c[0x0][0x190], R4 ;  /* 0x0000640000087a25 */ /* 0x000fc800078e0004 */
[----:B------:R-:W-:Y:S01]  /*1ba0*/  IMAD R0, R0, c[0x0][0x194], R7 ;  /* 0x0000650000007a24 */ /* 0x000fe200078e0207 */
[----:B------:R-:W-:Y:S02]  /*1bb0*/  IADD3 R8, P1, R8, UR37, RZ ;  /* 0x0000002508087c10 */ /* 0x000fe4000ff3e0ff */
[----:B------:R-:W-:Y:S01]  /*1bc0*/  IADD3.X R7, R5, UR21, RZ, P0, !PT ;  /* 0x0000001505077c10 */ /* 0x000fe200087fe4ff */
[----:B------:R-:W-:Y:S01]  /*1bd0*/  ULDC.64 UR20, c[0x0][0x200] ;  /* 0x0000800000147ab9 */ /* 0x000fe20000000a00 */
[----:B------:R-:W-:Y:S01]  /*1be0*/  IADD3.X R9, R9, UR33, R0, P1, !PT ;  /* 0x0000002109097c10 */ /* 0x000fe20008ffe400 */
[----:B------:R-:W-:Y:S01]  /*1bf0*/  IMAD.U32 R0, RZ, RZ, UR14 ;  /* 0x0000000eff007e24 */ /* 0x000fe2000f8e00ff */
[----:B------:R-:W-:Y:S01]  /*1c00*/  PLOP3.LUT P0, PT, PT, PT, UP0, 0x80, 0x0 ;  /* 0x000000000000781c */ /* 0x000fe20003f0f008 */
[----:B------:R-:W-:Y:S02]  /*1c10*/  UIMAD.WIDE UR14, UR5, UR19, UR20 ;  /* 0x00000013050e72a5 */ /* 0x000fe4000f8e0214 */
[----:B------:R-:W-:Y:S01]  /*1c20*/  IMAD.WIDE.U32 R6, R0, c[0x0][0x370], R6 ;  /* 0x0000dc0000067a25 */ /* 0x000fe200078e0006 */
[----:B------:R-:W-:-:S02]  /*1c30*/  ULDC.64 UR20, c[0x0][0x3c8] ;  /* 0x0000f20000147ab9 */ /* 0x000fc40000000a00 */
[----:B------:R-:W-:Y:S01]  /*1c40*/  UIMAD.WIDE UR20, UR6, UR19, UR20 ;  /* 0x00000013061472a5 */ /* 0x000fe2000f8e0214 */
[----:B------:R-:W-:Y:S01]  /*1c50*/  IMAD.U32 R0, RZ, RZ, UR36 ;  /* 0x00000024ff007e24 */ /* 0x000fe2000f8e00ff */
[----:B------:R-:W-:Y:S01]  /*1c60*/  IADD3 R7, R7, UR4, RZ ;  /* 0x0000000407077c10 */ /* 0x000fe2000fffe0ff */
[----:B------:R-:W-:-:S04]  /*1c70*/  IMAD.WIDE.U32 R8, R11, c[0x0][0x1a8], R8 ;  /* 0x00006a000b087a25 */ /* 0x000fc800078e0008 */
[----:B------:R-:W-:Y:S01]  /*1c80*/  IMAD.WIDE.U32 R6, R0, c[0x0][0x378], R6 ;  /* 0x0000de0000067a25 */ /* 0x000fe200078e0006 */
[----:B------:R-:W-:Y:S02]  /*1c90*/  LOP3.LUT R0, R10, 0xffffffe0, RZ, 0xc0, !PT ;  /* 0xffffffe00a007812 */ /* 0x000fe400078ec0ff */
[----:B------:R-:W-:Y:S01]  /*1ca0*/  SHF.R.S32.HI R10, RZ, 0x5, R10 ;  /* 0x00000005ff0a7819 */ /* 0x000fe2000001140a */
[----:B------:R-:W-:Y:S01]  /*1cb0*/  IMAD R11, R29, c[0x0][0x370], RZ ;  /* 0x0000dc001d0b7a24 */ /* 0x000fe200078e02ff */
[----:B------:R-:W-:Y:S01]  /*1cc0*/  IADD3 R7, R7, UR10, RZ ;  /* 0x0000000a07077c10 */ /* 0x000fe2000fffe0ff */
[----:B------:R-:W-:Y:S01]  /*1cd0*/  IMAD.IADD R28, R30, 0x1, -R0 ;  /* 0x000000011e1c7824 */ /* 0x000fe200078e0a00 */
[----:B------:R-:W-:Y:S01]  /*1ce0*/  IADD3 R12, R9, UR11, RZ ;  /* 0x0000000b090c7c10 */ /* 0x000fe2000fffe0ff */
[----:B------:R-:W-:Y:S01]  /*1cf0*/  IMAD R11, R2, c[0x0][0x374], R11 ;  /* 0x0000dd00020b7a24 */ /* 0x000fe200078e020b */
[----:B------:R-:W-:Y:S01]  /*1d00*/  LEA R17, P3, R8, c[0x0][0x160], 0x1 ;  /* 0x0000580008117a11 */ /* 0x000fe200078608ff */
[----:B------:R-:W-:Y:S01]  /*1d10*/  IMAD R10, R10, UR45, R28 ;  /* 0x0000002d0a0a7c24 */ /* 0x000fe2000f8e021c */
[----:B------:R-:W-:Y:S01]  /*1d20*/  ULEA.HI.SX32 UR10, UR30, 0xffffffff, 0x19 ;  /* 0xffffffff1e0a7891 */ /* 0x000fe2000f8fca3f */
[----:B------:R-:W-:Y:S01]  /*1d30*/  IMAD.WIDE.U32 R6, R2, c[0x0][0x370], R6 ;  /* 0x0000dc0002067a25 */ /* 0x000fe200078e0006 */
[----:B------:R-:W-:-:S02]  /*1d40*/  LEA.HI.X R16, R8, c[0x0][0x164], R12, 0x1, P3 ;  /* 0x0000590008107a11 */ /* 0x000fc400018f0c0c */
[----:B------:R-:W-:Y:S01]  /*1d50*/  IADD3 R0, P1, R10, UR16, RZ ;  /* 0x000000100a007c10 */ /* 0x000fe2000ff3e0ff */
[----:B------:R-:W-:Y:S01]  /*1d60*/  IMAD.IADD R7, R7, 0x1, R11 ;  /* 0x0000000107077824 */ /* 0x000fe200078e020b */
[----:B------:R-:W-:Y:S02]  /*1d70*/  LEA R9, P2, R6, c[0x0][0x330], 0x1 ;  /* 0x0000cc0006097a11 */ /* 0x000fe400078408ff */
[----:B------:R-:W-:Y:S02]  /*1d80*/  LEA.HI.X.SX32 R10, R10, UR12, 0x1, P1 ;  /* 0x0000000c0a0a7c11 */ /* 0x000fe400088f0eff */
[----:B------:R-:W-:Y:S02]  /*1d90*/  LEA R227, P1, R0, c[0x0][0x350], 0x2 ;  /* 0x0000d40000e37a11 */ /* 0x000fe400078210ff */
[----:B------:R-:W-:Y:S02]  /*1da0*/  LEA.HI.X R6, R6, c[0x0][0x334], R7, 0x1, P2 ;  /* 0x0000cd0006067a11 */ /* 0x000fe400010f0c07 */
[----:B------:R-:W-:Y:S01]  /*1db0*/  LEA.HI.X R226, R0, c[0x0][0x354], R10, 0x2, P1 ;  /* 0x0000d50000e27a11 */ /* 0x000fe200008f140a */
[----:B------:R-:W-:Y:S05]  /*1dc0*/  @!P0 BRA `(.L_x_1611) ;  /* 0x00009ec000008947 */ /* 0x000fea0003800000 */
[----:B------:R-:W2:Y:S01]  /*1dd0*/  LDL R24, [R1+0x14] ;  /* 0x0000140001187983 */ /* 0x000ea20000100800 */
[----:B------:R-:W-:Y:S01]  /*1de0*/  ULDC.64 UR4, c[0x0][0x198] ;  /* 0x0000660000047ab9 */ /* 0x000fe20000000a00 */
[----:B------:R-:W-:Y:S01]  /*1df0*/  PLOP3.LUT P2, PT, PT, PT, UP3, 0x80, 0x0 ;  /* 0x000000000000781c */ /* 0x000fe20003f4f038 */
[----:B------:R-:W-:Y:S01]  /*1e00*/  UIMAD UR4, UR23, UR4, URZ ;  /* 0x00000004170472a4 */ /* 0x000fe2000f8e023f */
[C---:B------:R-:W-:Y:S01]  /*1e10*/  IADD3 R7, R2.reuse, 0x20, RZ ;  /* 0x0000002002077810 */ /* 0x040fe20007ffe0ff */
[----:B------:R-:W-:Y:S01]  /*1e20*/  IMAD.MOV.U32 R240, RZ, RZ, R9 ;  /* 0x000000fffff07224 */ /* 0x000fe200078e0009 */
[C---:B------:R-:W-:Y:S01]  /*1e30*/  IADD3 R21, R2.reuse, 0x60, RZ ;  /* 0x0000006002157810 */ /* 0x040fe20007ffe0ff */
[----:B------:R-:W-:Y:S01]  /*1e40*/  UIMAD UR5, UR24, UR5, UR4 ;  /* 0x00000005180572a4 */ /* 0x000fe2000f8e0204 */
[----:B------:R-:W-:Y:S01]  /*1e50*/  MOV R22, c[0x0][0x370] ;  /* 0x0000dc0000167a02 */ /* 0x000fe20000000f00 */
[----:B------:R-:W-:Y:S01]  /*1e60*/  ULEA.HI UR4, UR10, UR10, URZ, 0x1 ;  /* 0x0000000a0a047291 */ /* 0x000fe2000f8f083f */
[----:B------:R-:W-:Y:S01]  /*1e70*/  IADD3 R20, R2, 0x40, RZ ;  /* 0x0000004002147810 */ /* 0x000fe20007ffe0ff */
[----:B------:R-:W-:Y:S01]  /*1e80*/  IMAD.MOV.U32 R23, RZ, RZ, 0x5 ;  /* 0x00000005ff177424 */ /* 0x000fe200078e00ff */
[----:B------:R-:W-:Y:S01]  /*1e90*/  MOV R32, c[0x0][0x190] ;  /* 0x0000640000207a02 */ /* 0x000fe20000000f00 */
[----:B------:R-:W-:Y:S01]  /*1ea0*/  ULOP3.LUT UR4, UR4, 0xfffffffe, URZ, 0xc0, !UPT ;  /* 0xfffffffe04047892 */ /* 0x000fe2000f8ec03f */
[C---:B------:R-:W-:Y:S01]  /*1eb0*/  IMAD.SHL.U32 R8, R22.reuse, 0x20, RZ ;  /* 0x0000002016087824 */ /* 0x040fe200078e00ff */
[----:B------:R-:W-:Y:S01]  /*1ec0*/  ULDC.64 UR12, c[0x0][0x1a0] ;  /* 0x00006800000c7ab9 */ /* 0x000fe20000000a00 */
[----:B------:R-:W-:Y:S01]  /*1ed0*/  IMAD.U32 R18, RZ, RZ, UR5 ;  /* 0x00000005ff127e24 */ /* 0x000fe2000f8e00ff */
[----:B------:R-:W-:Y:S01]  /*1ee0*/  UIADD3 UR4, UR10, -UR4, URZ ;  /* 0x800000040a047290 */ /* 0x000fe2000fffe03f */
[----:B------:R-:W-:Y:S01]  /*1ef0*/  IMAD.MOV.U32 R239, RZ, RZ, R6 ;  /* 0x000000ffffef7224 */ /* 0x000fe200078e0006 */
[----:B------:R-:W-:Y:S01]  /*1f00*/  UIMAD UR5, UR17, -0x80, UR7 ;  /* 0xffffff80110578a4 */ /* 0x000fe2000f8e0207 */
[----:B------:R-:W-:Y:S01]  /*1f10*/  SHF.L.U64.HI R6, R22, R23, c[0x0][0x374] ;  /* 0x0000dd0016067619 */ /* 0x000fe20000010217 */
[----:B------:R-:W-:Y:S01]  /*1f20*/  UISETP.NE.AND UP0, UPT, UR4, 0x1, UPT ;  /* 0x000000010400788c */ /* 0x000fe2000bf05270 */
[----:B------:R-:W-:Y:S01]  /*1f30*/  IMAD.MOV.U32 R238, RZ, RZ, R17 ;  /* 0x000000ffffee7224 */ /* 0x000fe200078e0011 */
[----:B------:R-:W-:Y:S01]  /*1f40*/  UIMAD UR4, UR10, -0x80, UR25 ;  /* 0xffffff800a0478a4 */ /* 0x000fe2000f8e0219 */
[----:B------:R-:W-:Y:S01]  /*1f50*/  IMAD.MOV.U32 R237, RZ, RZ, R16 ;  /* 0x000000ffffed7224 */ /* 0x000fe200078e0010 */
[----:B------:R-:W-:Y:S01]  /*1f60*/  ISETP.GE.AND P4, PT, R7, UR5, PT ;  /* 0x0000000507007c0c */ /* 0x000fe2000bf86270 */
[----:B------:R-:W-:-:S03]  /*1f70*/  IMAD.U32 R17, RZ, RZ, UR24 ;  /* 0x00000018ff117e24 */ /* 0x000fc6000f8e00ff */
[----:B------:R-:W-:Y:S02]  /*1f80*/  ISETP.GE.AND P0, PT, R7, UR4, PT ;  /* 0x0000000407007c0c */ /* 0x000fe4000bf06270 */
[----:B------:R-:W-:Y:S02]  /*1f90*/  ISETP.GE.AND P6, PT, R21, UR4, PT ;  /* 0x0000000415007c0c */ /* 0x000fe4000bfc6270 */
[----:B------:R-:W-:Y:S02]  /*1fa0*/  ISETP.GE.AND P1, PT, R20, UR4, PT ;  /* 0x0000000414007c0c */ /* 0x000fe4000bf26270 */
[----:B------:R-:W-:-:S07]  /*1fb0*/  ISETP.GE.AND P3, PT, R2, UR4, PT ;  /* 0x0000000402007c0c */ /* 0x000fce000bf66270 */
[CC--:B------:R-:W-:Y:S02]  /*1fc0*/  @!P0 LEA R10, P5, R8.reuse, R240.reuse, 0x1 ;  /* 0x000000f0080a8211 */ /* 0x0c0fe400078a08ff */
[----:B------:R-:W-:Y:S02]  /*1fd0*/  @!P6 IMAD.MOV.U32 R7, RZ, RZ, R239 ;  /* 0x000000ffff07e224 */ /* 0x000fe400078e00ef */
[----:B------:R-:W-:Y:S01]  /*1fe0*/  @!P0 LEA.HI.X R11, R8, R239, R6, 0x1, P5 ;  /* 0x000000ef080b8211 */ /* 0x000fe200028f0c06 */
[----:B------:R-:W-:Y:S01]  /*1ff0*/  @!P6 IMAD.MOV.U32 R6, RZ, RZ, R240 ;  /* 0x000000ffff06e224 */ /* 0x000fe200078e00f0 */
[----:B------:R-:W-:Y:S01]  /*2000*/  @!P6 MOV R8, c[0x0][0x374] ;  /* 0x0000dd000008ea02 */ /* 0x000fe20000000f00 */
[----:B------:R-:W-:Y:S01]  /*2010*/  @!P1 IMAD.MOV.U32 R14, RZ, RZ, c[0x0][0x374] ;  /* 0x0000dd00ff0e9624 */ /* 0x000fe200078e00ff */
[----:B------:R-:W-:Y:S01]  /*2020*/  @!P3 MOV R12, R240 ;  /* 0x000000f0000cb202 */ /* 0x000fe20000000f00 */
[----:B------:R-:W-:-:S04]  /*2030*/  @!P6 IMAD.WIDE.U32 R6, R22, 0xc0, R6 ;  /* 0x000000c01606e825 */ /* 0x000fc800078e0006 */
[----:B------:R-:W-:Y:S01]  /*2040*/  @!P6 IMAD R9, R8, 0xc0, RZ ;  /* 0x000000c00809e824 */ /* 0x000fe200078e02ff */
[----:B------:R-:W-:Y:S01]  /*2050*/  @P2 BAR.SYNC.DEFER_BLOCKING 0x0 ;  /* 0x0000000000002b1d */ /* 0x000fe20000010000 */
[C---:B------:R-:W-:Y:S01]  /*2060*/  @!P1 LEA R8, P2, R22.reuse, R240, 0x7 ;  /* 0x000000f016089211 */ /* 0x040fe200078438ff */
[----:B------:R-:W-:Y:S02]  /*2070*/  @!P3 IMAD.MOV.U32 R13, RZ, RZ, R239 ;  /* 0x000000ffff0db224 */ /* 0x000fe400078e00ef */
[----:B------:R-:W-:Y:S01]  /*2080*/  @!P6 IMAD.IADD R7, R7, 0x1, R9 ;  /* 0x000000010707e824 */ /* 0x000fe200078e0209 */
[----:B------:R-:W-:Y:S02]  /*2090*/  @!P1 LEA.HI.X R9, R22, R239, R14, 0x7, P2 ;  /* 0x000000ef16099211 */ /* 0x000fe400010f3c0e */
[----:B------:R-:W-:Y:S01]  /*20a0*/  PLOP3.LUT P2, PT, PT, PT, UP0, 0x80, 0x0 ;  /* 0x000000000000781c */ /* 0x000fe20003f4f008 */
        /* <DEDUP_REMOVED lines=21> */
[----:B-1----:R-:W-:-:S02]  /*2200*/  IMAD.SHL.U32 R12, R32, 0x20, RZ ;  /* 0x00000020200c7824 */ /* 0x002fc400078e00ff */
[----:B--2---:R-:W-:Y:S02]  /*2210*/  @!P3 IMAD.MOV.U32 R10, RZ, RZ, R238 ;  /* 0x000000ffff0ab224 */ /* 0x004fe400078e00ee */
[----:B------:R-:W-:Y:S01]  /*2220*/  @!P3 IMAD.MOV.U32 R11, RZ, RZ, R237 ;  /* 0x000000ffff0bb224 */ /* 0x000fe200078e00ed */
[----:B---3--:R-:W-:Y:S02]  /*2230*/  IADD3 R8, R24, 0x2000, RZ ;  /* 0x0000200018087810 */ /* 0x008fe40007ffe0ff */
[----:B------:R-:W-:Y:S02]  /*2240*/  SHF.L.U64.HI R9, R32, R23, c[0x0][0x194] ;  /* 0x0000650020097619 */ /* 0x000fe40000010217 */
[----:B----4-:R-:W-:Y:S02]  /*2250*/  SEL R6, R8, R24, !P2 ;  /* 0x0000001808067207 */ /* 0x010fe40005000000 */
[----:B------:R-:W-:Y:S02]  /*2260*/  @!P0 LEA R8, P5, R12, R238, 0x1 ;  /* 0x000000ee0c088211 */ /* 0x000fe400078a08ff */
[----:B------:R-:W-:Y:S01]  /*2270*/  SHF.L.U32 R228, R6, 0x1, RZ ;  /* 0x0000000106e47819 */ /* 0x000fe200000006ff */
[----:B------:R-:W-:Y:S01]  /*2280*/  IMAD.WIDE.U32 R6, R17, c[0x0][0x198], R4 ;  /* 0x0000660011067a25 */ /* 0x000fe200078e0004 */
[----:B------:R-:W-:-:S02]  /*2290*/  @!P0 LEA.HI.X R9, R12, R237, R9, 0x1, P5 ;  /* 0x000000ed0c098211 */ /* 0x000fc400028f0c09 */
[----:B------:R-:W-:Y:S01]  /*22a0*/  ISETP.GE.AND P5, PT, R2, UR5, PT ;  /* 0x0000000502007c0c */ /* 0x000fe2000bfa6270 */
[----:B------:R-:W-:Y:S01]  /*22b0*/  @P3 STS [R228], RZ ;  /* 0x000000ffe4003388 */ /* 0x000fe20000000800 */
[----:B------:R-:W-:-:S03]  /*22c0*/  IMAD.WIDE.U32 R4, R17, c[0x0][0x1a0], R4 ;  /* 0x0000680011047a25 */ /* 0x000fc600078e0004 */
[----:B------:R-:W-:Y:S04]  /*22d0*/  @P3 STS [R228+0x4], RZ ;  /* 0x000004ffe4003388 */ /* 0x000fe80000000800 */
[----:B------:R-:W-:Y:S04]  /*22e0*/  @P3 STS [R228+0x8], RZ ;  /* 0x000008ffe4003388 */ /* 0x000fe80000000800 */
[----:B------:R-:W-:Y:S04]  /*22f0*/  @P3 STS [R228+0xc], RZ ;  /* 0x00000cffe4003388 */ /* 0x000fe80000000800 */
[----:B------:R-:W-:Y:S01]  /*2300*/  @!PT LDS RZ, [RZ] ;  /* 0x00000000fffff984 */ /* 0x000fe20000000800 */
[----:B------:R-:W-:Y:S01]  /*2310*/  @!PT LDS RZ, [RZ] ;  /* 0x00000000fffff984 */ /* 0x000fe20000000800 */
[----:B------:R-:W-:Y:S01]  /*2320*/  @!PT LDS RZ, [RZ] ;  /* 0x00000000fffff984 */ /* 0x000fe20000000800 */
[----:B------:R1:W-:Y:S01]  /*2330*/  @!P3 LDGSTS.E.BYPASS.LTC128B.128 [R228], [R10.64] ;  /* 0x000000000ae4bfae */ /* 0x0003e2000b901d48 */
[----:B------:R-:W-:-:S03]  /*2340*/  IADD3 R6, P3, R6, UR31, RZ ;  /* 0x0000001f06067c10 */ /* 0x000fc6000ff7e0ff */
[----:B------:R-:W-:Y:S01]  /*2350*/  @P0 STS [R228+0x1000], RZ ;  /* 0x001000ffe4000388 */ /* 0x000fe20000000800 */
[----:B------:R-:W-:Y:S02]  /*2360*/  IADD3.X R7, R7, UR32, R18, P3, !PT ;  /* 0x0000002007077c10 */ /* 0x000fe40009ffe412 */
[----:B------:R-:W-:Y:S01]  /*2370*/  @!P4 IADD3 R14, P3, R2, 0x20, RZ ;  /* 0x00000020020ec810 */ /* 0x000fe20007f7e0ff */
[----:B------:R-:W-:Y:S02]  /*2380*/  @P0 STS [R228+0x1004], RZ ;  /* 0x001004ffe4000388 */ /* 0x000fe40000000800 */
[----:B------:R-:W-:Y:S02]  /*2390*/  IMAD.WIDE.U32 R6, R15, c[0x0][0x1b0], R6 ;  /* 0x00006c000f067a25 */ /* 0x000fe400078e0006 */
[----:B------:R-:W-:Y:S04]  /*23a0*/  @P0 STS [R228+0x1008], RZ ;  /* 0x001008ffe4000388 */ /* 0x000fe80000000800 */
[----:B------:R-:W-:Y:S04]  /*23b0*/  @P0 STS [R228+0x100c], RZ ;  /* 0x00100cffe4000388 */ /* 0x000fe80000000800 */
[----:B------:R-:W-:Y:S01]  /*23c0*/  @!PT LDS RZ, [RZ] ;  /* 0x00000000fffff984 */ /* 0x000fe20000000800 */
[----:B------:R-:W-:Y:S01]  /*23d0*/  @!PT LDS RZ, [RZ] ;  /* 0x00000000fffff984 */ /* 0x000fe20000000800 */
[----:B------:R-:W-:Y:S01]  /*23e0*/  @!PT LDS RZ, [RZ] ;  /* 0x00000000fffff984 */ /* 0x000fe20000000800 */
[----:B------:R2:W-:Y:S01]  /*23f0*/  @!P0 LDGSTS.E.BYPASS.LTC128B.128 [R228+0x1000], [R8.64] ;  /* 0x0100000008e48fae */ /* 0x0005e2000b901d48 */
[----:B------:R-:W-:-:S03]  /*2400*/  @!P1 LEA R12, P0, R32, R238, 0x7 ;  /* 0x000000ee200c9211 */ /* 0x000fc600078038ff */
[----:B------:R-:W-:Y:S01]  /*2410*/  @P1 STS [R228+0x2000], RZ ;  /* 0x002000ffe4001388 */ /* 0x000fe20000000800 */
[----:B-1----:R-:W-:-:S03]  /*2420*/  IMAD R10, R19, c[0x0][0x1b0], RZ ;  /* 0x00006c00130a7a24 */ /* 0x002fc600078e02ff */
[----:B------:R-:W-:Y:S01]  /*2430*/  @P1 STS [R228+0x2004], RZ ;  /* 0x002004ffe4001388 */ /* 0x000fe20000000800 */
[----:B------:R-:W-:Y:S02]  /*2440*/  @!P1 IMAD.MOV.U32 R11, RZ, RZ, c[0x0][0x194] ;  /* 0x00006500ff0b9624 */ /* 0x000fe400078e00ff */
[----:B------:R-:W-:Y:S01]  /*2450*/  IMAD R10, R15, c[0x0][0x1b4], R10 ;  /* 0x00006d000f0a7a24 */ /* 0x000fe200078e020a */
[----:B------:R-:W-:Y:S02]  /*2460*/  @P1 STS [R228+0x2008], RZ ;  /* 0x002008ffe4001388 */ /* 0x000fe40000000800 */
[----:B------:R-:W-:Y:S01]  /*2470*/  @!P1 LEA.HI.X R13, R32, R237, R11, 0x7, P0 ;  /* 0x000000ed200d9211 */ /* 0x000fe200000f3c0b */
[----:B------:R-:W-:Y:S01]  /*2480*/  IMAD.IADD R7, R7, 0x1, R10 ;  /* 0x0000000107077824 */ /* 0x000fe200078e020a */
[----:B------:R-:W-:Y:S03]  /*2490*/  @P1 STS [R228+0x200c], RZ ;  /* 0x00200cffe4001388 */ /* 0x000fe60000000800 */
[----:B------:R-:W-:Y:S01]  /*24a0*/  @!P5 IMAD.WIDE.U32 R10, R2, c[0x0][0x198], R6 ;  /* 0x00006600020ada25 */ /* 0x000fe200078e0006 */
[----:B------:R-:W-:Y:S01]  /*24b0*/  @!PT LDS RZ, [RZ] ;  /* 0x00000000fffff984 */ /* 0x000fe20000000800 */
[----:B------:R-:W-:Y:S01]  /*24c0*/  @!PT LDS RZ, [RZ] ;  /* 0x00000000fffff984 */ /* 0x000fe20000000800 */
[----:B------:R-:W-:Y:S01]  /*24d0*/  @!PT LDS RZ, [RZ] ;  /* 0x00000000fffff984 */ /* 0x000fe20000000800 */
[----:B------:R1:W-:Y:S01]  /*24e0*/  @!P1 LDGSTS.E.BYPASS.LTC128B.128 [R228+0x2000], [R12.64] ;  /* 0x020000000ce49fae */ /* 0x0003e2000b901d48 */
[----:B------:R-:W-:-:S03]  /*24f0*/  ISETP.GE.AND P1, PT, R21, UR5, PT ;  /* 0x0000000515007c0c */ /* 0x000fc6000bf26270 */
[----:B------:R-:W-:Y:S01]  /*2500*/  @!P5 LEA R26, P0, R10, c[0x0][0x168], 0x1 ;  /* 0x00005a000a1ada11 */ /* 0x000fe200078008ff */
[----:B------:R-:W-:Y:S01]  /*2510*/  @P6 STS [R228+0x3000], RZ ;  /* 0x003000ffe4006388 */ /* 0x000fe20000000800 */
[----:B--2---:R-:W-:Y:S01]  /*2520*/  @!P5 IMAD R8, R29, c[0x0][0x198], RZ ;  /* 0x000066001d08da24 */ /* 0x004fe200078e02ff */
[----:B------:R-:W-:Y:S02]  /*2530*/  @!P4 IADD3.X R9, RZ, R29, RZ, P3, !PT ;  /* 0x0000001dff09c210 */ /* 0x000fe40001ffe4ff */
[----:B------:R-:W-:Y:S01]  /*2540*/  @P6 STS [R228+0x3004], RZ ;  /* 0x003004ffe4006388 */ /* 0x000fe20000000800 */
[----:B------:R-:W-:Y:S01]  /*2550*/  ISETP.GE.AND P3, PT, R20, UR5, PT ;  /* 0x0000000514007c0c */ /* 0x000fe2000bf66270 */
[----:B------:R-:W-:Y:S01]  /*2560*/  @!P5 IMAD R18, R2, c[0x0][0x19c], R8 ;  /* 0x000067000212da24 */ /* 0x000fe200078e0208 */
[----:B------:R-:W-:Y:S01]  /*2570*/  UIMAD UR5, UR23, UR12, URZ ;  /* 0x0000000c170572a4 */ /* 0x000fe2000f8e023f */
[----:B------:R-:W-:Y:S01]  /*2580*/  @!P4 IMAD R8, R9, c[0x0][0x198], RZ ;  /* 0x000066000908ca24 */ /* 0x000fe200078e02ff */
[----:B------:R-:W-:Y:S01]  /*2590*/  @P6 STS [R228+0x3008], RZ ;  /* 0x003008ffe4006388 */ /* 0x000fe20000000800 */
[----:B------:R-:W-:Y:S01]  /*25a0*/  @!P4 IMAD.MOV.U32 R9, RZ, RZ, R7 ;  /* 0x000000ffff09c224 */ /* 0x000fe200078e0007 */
[----:B------:R-:W-:Y:S01]  /*25b0*/  UIMAD UR5, UR24, UR13, UR5 ;  /* 0x0000000d180572a4 */ /* 0x000fe2000f8e0205 */
[----:B------:R-:W-:Y:S01]  /*25c0*/  @!P4 IMAD R16, R14, c[0x0][0x19c], R8 ;  /* 0x000067000e10ca24 */ /* 0x000fe200078e0208 */
[----:B------:R-:W-:Y:S01]  /*25d0*/  @!P4 MOV R8, R6 ;  /* 0x000000060008c202 */ /* 0x000fe20000000f00 */
[----:B------:R-:W-:Y:S01]  /*25e0*/  @!P5 IMAD.IADD R11, R11, 0x1, R18 ;  /* 0x000000010b0bd824 */ /* 0x000fe200078e0212 */
[----:B------:R-:W-:Y:S01]  /*25f0*/  @P6 STS [R228+0x300c], RZ ;  /* 0x00300cffe4006388 */ /* 0x000fe20000000800 */
[----:B------:R-:W-:-:S02]  /*2600*/  @!P6 IMAD.MOV.U32 R20, RZ, RZ, c[0x0][0x194] ;  /* 0x00006500ff14e624 */ /* 0x000fc400078e00ff */
[----:B------:R-:W-:Y:S01]  /*2610*/  @!P4 IMAD.WIDE.U32 R8, R14, c[0x0][0x198], R8 ;  /* 0x000066000e08ca25 */ /* 0x000fe200078e0008 */
[----:B------:R-:W-:Y:S02]  /*2620*/  @!P5 LEA.HI.X R27, R10, c[0x0][0x16c], R11, 0x1, P0 ;  /* 0x00005b000a1bda11 */ /* 0x000fe400000f0c0b */
[----:B------:R-:W-:Y:S01]  /*2630*/  MOV R10, UR5 ;  /* 0x00000005000a7c02 */ /* 0x000fe20008000f00 */
[----:B------:R-:W-:Y:S01]  /*2640*/  @!P3 IMAD.MOV.U32 R11, RZ, RZ, R7 ;  /* 0x000000ffff0bb224 */ /* 0x000fe200078e0007 */
[----:B------:R-:W-:Y:S01]  /*2650*/  @!P4 IADD3 R9, R9, R16, RZ ;  /* 0x000000100909c210 */ /* 0x000fe20007ffe0ff */
[----:B-1----:R-:W-:Y:S01]  /*2660*/  IMAD R12, R19, c[0x0][0x1b8], RZ ;  /* 0x00006e00130c7a24 */ /* 0x002fe200078e02ff */
[----:B------:R-:W-:-:S04]  /*2670*/  @!P4 LEA R24, P0, R8, c[0x0][0x168], 0x1 ;  /* 0x00005a000818ca11 */ /* 0x000fc800078008ff */
[----:B------:R-:W-:Y:S02]  /*2680*/  @!P4 LEA.HI.X R25, R8, c[0x0][0x16c], R9, 0x1, P0 ;  /* 0x00005b000819ca11 */ /* 0x000fe400000f0c09 */
[----:B------:R-:W-:-:S05]  /*2690*/  @!P3 IADD3 R8, P0, R2, 0x40, RZ ;  /* 0x000000400208b810 */ /* 0x000fca0007f1e0ff */
[----:B------:R-:W-:Y:S01]  /*26a0*/  @!P3 IMAD.X R9, RZ, RZ, R29, P0 ;  /* 0x000000ffff09b224 */ /* 0x000fe200000e061d */
[----:B------:R-:W-:-:S03]  /*26b0*/  @!P1 IADD3 R13, P0, R2, 0x60, RZ ;  /* 0x00000060020d9810 */ /* 0x000fc60007f1e0ff */
[----:B------:R-:W-:Y:S02]  /*26c0*/  @!P3 IMAD R9, R9, c[0x0][0x198], RZ ;  /* 0x000066000909ba24 */ /* 0x000fe400078e02ff */
[----:B------:R-:W-:Y:S01]  /*26d0*/  @!P1 IMAD.X R16, RZ, RZ, R29, P0 ;  /* 0x000000ffff109224 */ /* 0x000fe200000e061d */
[----:B------:R-:W-:Y:S01]  /*26e0*/  IADD3 R4, P0, R4, UR27, RZ ;  /* 0x0000001b04047c10 */ /* 0x000fe2000ff1e0ff */
[----:B------:R-:W-:Y:S02]  /*26f0*/  @!P3 IMAD R14, R8, c[0x0][0x19c], R9 ;  /* 0x00006700080eba24 */ /* 0x000fe400078e0209 */
[----:B------:R-:W-:Y:S01]  /*2700*/  IMAD R9, R15, c[0x0][0x1bc], R12 ;  /* 0x00006f000f097a24 */ /* 0x000fe200078e020c */
[----:B------:R-:W-:Y:S01]  /*2710*/  IADD3.X R5, R5, UR28, R10, P0, !PT ;  /* 0x0000001c05057c10 */ /* 0x000fe200087fe40a */
[----:B------:R-:W-:Y:S02]  /*2720*/  @!P3 IMAD.MOV.U32 R10, RZ, RZ, R6 ;  /* 0x000000ffff0ab224 */ /* 0x000fe400078e0006 */
[----:B------:R-:W-:-:S02]  /*2730*/  @!P5 IMAD R12, R29, c[0x0][0x1a0], RZ ;  /* 0x000068001d0cda24 */ /* 0x000fc400078e02ff */
[----:B------:R-:W-:-:S04]  /*2740*/  @!P3 IMAD.WIDE.U32 R10, R8, c[0x0][0x198], R10 ;  /* 0x00006600080aba25 */ /* 0x000fc800078e000a */
[----:B------:R-:W-:Y:S01]  /*2750*/  IMAD.WIDE.U32 R4, R15, c[0x0][0x1b8], R4 ;  /* 0x00006e000f047a25 */ /* 0x000fe200078e0004 */
[----:B------:R-:W-:Y:S02]  /*2760*/  @!P3 IADD3 R11, R11, R14, RZ ;  /* 0x0000000e0b0bb210 */ /* 0x000fe40007ffe0ff */
[----:B------:R-:W-:Y:S01]  /*2770*/  @!P3 LEA R22, P0, R10, c[0x0][0x168], 0x1 ;  /* 0x00005a000a16ba11 */ /* 0x000fe200078008ff */
[----:B------:R-:W-:Y:S02]  /*2780*/  @!P1 IMAD R8, R16, c[0x0][0x198], RZ ;  /* 0x0000660010089a24 */ /* 0x000fe400078e02ff */
[----:B------:R-:W-:Y:S01]  /*2790*/  IMAD.IADD R5, R5, 0x1, R9 ;  /* 0x0000000105057824 */ /* 0x000fe200078e0209 */
[----:B------:R-:W-:Y:S01]  /*27a0*/  @!P3 LEA.HI.X R23, R10, c[0x0][0x16c], R11, 0x1, P0 ;  /* 0x00005b000a17ba11 */ /* 0x000fe200000f0c0b */
[C---:B------:R-:W-:Y:S02]  /*27b0*/  @!P1 IMAD R14, R13.reuse, c[0x0][0x19c], R8 ;  /* 0x000067000d0e9a24 */ /* 0x040fe400078e0208 */
[----:B------:R-:W-:-:S04]  /*27c0*/  @!P1 IMAD.WIDE.U32 R8, R13, c[0x0][0x198], R6 ;  /* 0x000066000d089a25 */ /* 0x000fc800078e0006 */
[----:B------:R-:W-:Y:S01]  /*27d0*/  @!P1 IMAD.IADD R9, R9, 0x1, R14 ;  /* 0x0000000109099824 */ /* 0x000fe200078e020e */
[----:B------:R-:W-:Y:S01]  /*27e0*/  @!P1 LEA R18, P0, R8, c[0x0][0x168], 0x1 ;  /* 0x00005a0008129a11 */ /* 0x000fe200078008ff */
[C---:B------:R-:W-:Y:S02]  /*27f0*/  @!P5 IMAD R10, R2.reuse, c[0x0][0x1a4], R12 ;  /* 0x00006900020ada24 */ /* 0x040fe400078e020c */
[----:B------:R-:W-:Y:S01]  /*2800*/  @!P5 IMAD.WIDE.U32 R6, R2, c[0x0][0x1a0], R4 ;  /* 0x000068000206da25 */ /* 0x000fe200078e0004 */
[----:B------:R-:W-:-:S04]  /*2810*/  @!P1 LEA.HI.X R19, R8, c[0x0][0x16c], R9, 0x1, P0 ;  /* 0x00005b0008139a11 */ /* 0x000fc800000f0c09 */
[----:B------:R-:W-:Y:S01]  /*2820*/  @!P5 IADD3 R10, R7, R10, RZ ;  /* 0x0000000a070ad210 */ /* 0x000fe20007ffe0ff */
[----:B------:R-:W-:Y:S01]  /*2830*/  @!P6 IMAD.MOV.U32 R7, RZ, RZ, R237 ;  /* 0x000000ffff07e224 */ /* 0x000fe200078e00ed */
[----:B------:R-:W-:-:S04]  /*2840*/  @!P5 LEA R16, P0, R6, c[0x0][0x170], 0x1 ;  /* 0x00005c000610da11 */ /* 0x000fc800078008ff */
[----:B------:R-:W-:Y:S02]  /*2850*/  @!P5 LEA.HI.X R17, R6, c[0x0][0x174], R10, 0x1, P0 ;  /* 0x00005d000611da11 */ /* 0x000fe400000f0c0a */
[----:B------:R-:W-:Y:S02]  /*2860*/  @!P4 IADD3 R8, P0, R2, 0x20, RZ ;  /* 0x000000200208c810 */ /* 0x000fe40007f1e0ff */
[----:B------:R-:W-:-:S03]  /*2870*/  @!P6 MOV R6, R238 ;  /* 0x000000ee0006e202 */ /* 0x000fc60000000f00 */
[----:B------:R-:W-:Y:S01]  /*2880*/  @!P4 IMAD.X R9, RZ, RZ, R29, P0 ;  /* 0x000000ffff09c224 */ /* 0x000fe200000e061d */
[----:B------:R-:W-:Y:S01]  /*2890*/  @!P3 IADD3 R10, P0, R2, 0x40, RZ ;  /* 0x00000040020ab810 */ /* 0x000fe20007f1e0ff */
[----:B------:R-:W-:Y:S01]  /*28a0*/  @!P6 IMAD.WIDE.U32 R14, R32, 0xc0, R6 ;  /* 0x000000c0200ee825 */ /* 0x000fe200078e0006 */
[----:B------:R-:W-:-:S03]  /*28b0*/  @!P4 MOV R7, R5 ;  /* 0x000000050007c202 */ /* 0x000fc60000000f00 */
[----:B------:R-:W-:Y:S01]  /*28c0*/  @!P3 IMAD.X R11, RZ, RZ, R29, P0 ;  /* 0x000000ffff0bb224 */ /* 0x000fe200000e061d */
[----:B------:R-:W-:Y:S01]  /*28d0*/  @!P1 IADD3 R2, P0, R2, 0x60, RZ ;  /* 0x0000006002029810 */ /* 0x000fe20007f1e0ff */
[----:B------:R-:W-:Y:S02]  /*28e0*/  @!P4 IMAD R9, R9, c[0x0][0x1a0], RZ ;  /* 0x000068000909ca24 */ /* 0x000fe400078e02ff */
[----:B------:R-:W-:Y:S02]  /*28f0*/  @!P4 IMAD.MOV.U32 R6, RZ, RZ, R4 ;  /* 0x000000ffff06c224 */ /* 0x000fe400078e0004 */
[----:B------:R-:W-:Y:S02]  /*2900*/  @!P3 IMAD R11, R11, c[0x0][0x1a0], RZ ;  /* 0x000068000b0bba24 */ /* 0x000fe400078e02ff */
[C---:B------:R-:W-:Y:S02]  /*2910*/  @!P4 IMAD R12, R8.reuse, c[0x0][0x1a4], R9 ;  /* 0x00006900080cca24 */ /* 0x040fe400078e0209 */
[----:B------:R-:W-:Y:S01]  /*2920*/  @!P4 IMAD.WIDE.U32 R6, R8, c[0x0][0x1a0], R6 ;  /* 0x000068000806ca25 */ /* 0x000fe200078e0006 */
[----:B------:R-:W-:-:S03]  /*2930*/  @!P3 MOV R8, R4 ;  /* 0x000000040008b202 */ /* 0x000fc60000000f00 */
[----:B------:R-:W-:Y:S02]  /*2940*/  @!P1 IMAD.X R13, RZ, RZ, R29, P0 ;  /* 0x000000ffff0d9224 */ /* 0x000fe400000e061d */
[----:B------:R-:W-:Y:S02]  /*2950*/  @!P3 IMAD R21, R10, c[0x0][0x1a4], R11 ;  /* 0x000069000a15ba24 */ /* 0x000fe400078e020b */
[----:B------:R-:W-:Y:S02]  /*2960*/  @!P3 IMAD.MOV.U32 R9, RZ, RZ, R5 ;  /* 0x000000ffff09b224 */ /* 0x000fe400078e0005 */
[----:B------:R-:W-:Y:S01]  /*2970*/  @!P4 IMAD.IADD R11, R7, 0x1, R12 ;  /* 0x00000001070bc824 */ /* 0x000fe200078e020c */
[----:B------:R-:W-:Y:S01]  /*2980*/  @!P4 LEA R12, P0, R6, c[0x0][0x170], 0x1 ;  /* 0x00005c00060cca11 */ /* 0x000fe200078008ff */
[----:B------:R-:W-:-:S04]  /*2990*/  @!P3 IMAD.WIDE.U32 R8, R10, c[0x0][0x1a0], R8 ;  /* 0x000068000a08ba25 */ /* 0x000fc800078e0008 */
[----:B------:R-:W-:Y:S01]  /*29a0*/  @!P1 IMAD R7, R13, c[0x0][0x1a0], RZ ;  /* 0x000068000d079a24 */ /* 0x000fe200078e02ff */
[----:B------:R-:W-:Y:S01]  /*29b0*/  @!P4 LEA.HI.X R13, R6, c[0x0][0x174], R11, 0x1, P0 ;  /* 0x00005d00060dca11 */ /* 0x000fe200000f0c0b */
[----:B------:R-:W-:Y:S01]  /*29c0*/  @!P6 IMAD R6, R20, 0xc0, RZ ;  /* 0x000000c01406e824 */ /* 0x000fe200078e02ff */
[----:B------:R-:W-:Y:S01]  /*29d0*/  @!P3 LEA R10, P0, R8, c[0x0][0x170], 0x1 ;  /* 0x00005c00080aba11 */ /* 0x000fe200078008ff */
[C---:B------:R-:W-:Y:S01]  /*29e0*/  @!P1 IMAD R20, R2.reuse, c[0x0][0x1a4], R7 ;  /* 0x0000690002149a24 */ /* 0x040fe200078e0207 */
[----:B------:R-:W-:Y:S01]  /*29f0*/  @!P3 IADD3 R7, R9, R21, RZ ;  /* 0x000000150907b210 */ /* 0x000fe20007ffe0ff */
[----:B------:R-:W-:-:S03]  /*2a00*/  @!P1 IMAD.WIDE.U32 R4, R2, c[0x0][0x1a0], R4 ;  /* 0x0000680002049a25 */ /* 0x000fc600078e0004 */
[----:B------:R-:W-:Y:S01]  /*2a10*/  @!P3 LEA.HI.X R11, R8, c[0x0][0x174], R7, 0x1, P0 ;  /* 0x00005d00080bba11 */ /* 0x000fe200000f0c07 */
[----:B------:R-:W-:Y:S01]  /*2a20*/  @!P1 IMAD.IADD R2, R5, 0x1, R20 ;  /* 0x0000000105029824 */ /* 0x000fe200078e0214 */
[C---:B------:R-:W-:Y:S01]  /*2a30*/  @!P1 LEA R8, P0, R4.reuse, c[0x0][0x170], 0x1 ;  /* 0x00005c0004089a11 */ /* 0x040fe200078008ff */
[----:B------:R-:W-:Y:S01]  /*2a40*/  @!P6 IMAD.IADD R7, R15, 0x1, R6 ;  /* 0x000000010f07e824 */ /* 0x000fe200078e0206 */
[----:B------:R-:W-:Y:S01]  /*2a50*/  @!P6 MOV R6, R14 ;  /* 0x0000000e0006e202 */ /* 0x000fe20000000f00 */
[----:B------:R-:W-:Y:S01]  /*2a60*/  IMAD.MOV.U32 R5, RZ, RZ, c[0x0][0x30c] ;  /* 0x0000c300ff057624 */ /* 0x000fe200078e00ff */
[----:B------:R-:W-:Y:S01]  /*2a70*/  @!P1 LEA.HI.X R9, R4, c[0x0][0x174], R2, 0x1, P0 ;  /* 0x00005d0004099a11 */ /* 0x000fe200000f0c02 */
[----:B------:R-:W-:Y:S02]  /*2a80*/  IMAD.MOV.U32 R4, RZ, RZ, c[0x0][0x308] ;  /* 0x0000c200ff047624 */ /* 0x000fe400078e00ff */
        /* <DEDUP_REMOVED lines=45> */
[----:B-1----:R1:W2:Y:S04]  /*2d60*/  LDG.E.64 R6, [R4.64+0x8] ;  /* 0x0000080804067981 */ /* 0x0022a8000c1e1b00 */
[----:B---3--:R1:W3:Y:S01]  /*2d70*/  LDG.E.64 R10, [R4.64] ;  /* 0x00000008040a7981 */ /* 0x0082e2000c1e1b00 */
[C---:B------:R-:W-:Y:S01]  /*2d80*/  IADD3 R2, R245.reuse, 0x40, RZ ;  /* 0x00000040f5027810 */ /* 0x040fe20007ffe0ff */
[----:B------:R-:W-:Y:S01]  /*2d90*/  IMAD.MOV.U32 R243, RZ, RZ, 0x7f800000 ;  /* 0x7f800000fff37424 */ /* 0x000fe200078e00ff */
[C---:B------:R-:W-:Y:S01]  /*2da0*/  ISETP.GE.AND P4, PT, R245.reuse, UR4, PT ;  /* 0x00000004f5007c0c */ /* 0x040fe2000bf86270 */
[----:B------:R-:W-:Y:S01]  /*2db0*/  IMAD.MOV.U32 R241, RZ, RZ, 0x7f800000 ;  /* 0x7f800000fff17424 */ /* 0x000fe200078e00ff */
[----:B------:R-:W-:Y:S01]  /*2dc0*/  ISETP.GE.AND P1, PT, R2, UR4, PT ;  /* 0x0000000402007c0c */ /* 0x000fe2000bf26270 */
[----:B------:R-:W-:Y:S01]  /*2dd0*/  IMAD.MOV.U32 R242, RZ, RZ, 0x7f800000 ;  /* 0x7f800000fff27424 */ /* 0x000fe200078e00ff */
[----:B------:R-:W-:Y:S01]  /*2de0*/  MOV R244, 0x7f800000 ;  /* 0x7f80000000f47802 */ /* 0x000fe20000000f00 */
[----:B----4-:R-:W-:Y:S01]  /*2df0*/  IMAD.MOV.U32 R8, RZ, RZ, 0x4 ;  /* 0x00000004ff087424 */ /* 0x010fe200078e00ff */
[----:B------:R-:W-:-:S04]  /*2e00*/  IADD3 R0, R245, 0x48, RZ ;  /* 0x00000048f5007810 */ /* 0x000fc80007ffe0ff */
[----:B------:R-:W-:Y:S02]  /*2e10*/  ISETP.GE.AND P0, PT, R0, UR4, PT ;  /* 0x0000000400007c0c */ /* 0x000fe4000bf06270 */
[----:B-1----:R-:W-:-:S11]  /*2e20*/  IADD3 R4, R245, 0x8, RZ ;  /* 0x00000008f5047810 */ /* 0x002fd60007ffe0ff */
[----:B------:R-:W-:Y:S01]  /*2e30*/  @!P0 IMAD.WIDE R8, R0, R8, UR14 ;  /* 0x0000000e00088e25 */ /* 0x000fe2000f8e0208 */
[-C--:B------:R-:W-:Y:S02]  /*2e40*/  LEA.HI R0, R31, R30.reuse, RZ, 0x4 ;  /* 0x0000001e1f007211 */ /* 0x080fe400078f20ff */
[----:B------:R-:W-:Y:S02]  /*2e50*/  ISETP.GE.AND P3, PT, R4, UR4, PT ;  /* 0x0000000404007c0c */ /* 0x000fe4000bf66270 */
[----:B------:R-:W-:Y:S01]  /*2e60*/  LOP3.LUT R0, R0, 0xfffffff0, RZ, 0xc0, !PT ;  /* 0xfffffff000007812 */ /* 0x000fe200078ec0ff */
[----:B------:R1:W5:Y:S01]  /*2e70*/  @!P0 LDG.E R242, [R8.64] ;  /* 0x0000000808f28981 */ /* 0x000362000c1e1900 */
[----:B------:R-:W-:Y:S02]  /*2e80*/  MOV R4, 0x4 ;  /* 0x0000000400047802 */ /* 0x000fe40000000f00 */
[----:B------:R-:W-:-:S03]  /*2e90*/  IADD3 R0, -R0, R30, RZ ;  /* 0x0000001e00007210 */ /* 0x000fc60007ffe1ff */
[----:B------:R-:W-:Y:S01]  /*2ea0*/  IMAD.WIDE R4, R245, R4, UR14 ;  /* 0x0000000ef5047e25 */ /* 0x000fe2000f8e0204 */
[----:B------:R-:W-:-:S04]  /*2eb0*/  SHF.R.S32.HI R2, RZ, 0x1f, R0 ;  /* 0x0000001fff027819 */ /* 0x000fc80000011400 */
[----:B------:R-:W-:Y:S01]  /*2ec0*/  LEA.HI R2, R2, R0, RZ, 0x3 ;  /* 0x0000000002027211 */ /* 0x000fe200078f18ff */
[----:B------:R4:W5:Y:S03]  /*2ed0*/  @!P4 LDG.E R243, [R4.64] ;  /* 0x0000000804f3c981 */ /* 0x000966000c1e1900 */
[----:B------:R-:W-:Y:S01]  /*2ee0*/  LOP3.LUT R2, R2, 0xfffffff8, RZ, 0xc0, !PT ;  /* 0xfffffff802027812 */ /* 0x000fe200078ec0ff */
[----:B------:R4:W5:Y:S04]  /*2ef0*/  @!P3 LDG.E R244, [R4.64+0x20] ;  /* 0x0000200804f4b981 */ /* 0x000968000c1e1900 */
[----:B------:R-:W-:Y:S01]  /*2f00*/  IMAD.IADD R0, R0, 0x1, -R2 ;  /* 0x0000000100007824 */ /* 0x000fe200078e0a02 */
[----:B------:R-:W-:Y:S01]  /*2f10*/  SHF.R.S32.HI R2, RZ, 0x1f, R28 ;  /* 0x0000001fff027819 */ /* 0x000fe2000001141c */
[----:B------:R4:W5:Y:S03]  /*2f20*/  @!P1 LDG.E R241, [R4.64+0x100] ;  /* 0x0001000804f19981 */ /* 0x000966000c1e1900 */
[----:B------:R-:W-:-:S02]  /*2f30*/  LOP3.LUT P0, RZ, R0, 0x2, RZ, 0xc0, !PT ;  /* 0x0000000200ff7812 */ /* 0x000fc4000780c0ff */
[----:B------:R-:W-:Y:S01]  /*2f40*/  LOP3.LUT P1, RZ, R0, 0x4, RZ, 0xc0, !PT ;  /* 0x0000000400ff7812 */ /* 0x000fe2000782c0ff */
[----:B------:R-:W-:Y:S01]  /*2f50*/  IMAD.MOV.U32 R177, RZ, RZ, 0x20 ;  /* 0x00000020ffb17424 */ /* 0x000fe200078e00ff */
[----:B------:R-:W-:-:S04]  /*2f60*/  MOV R169, 0x40 ;  /* 0x0000004000a97802 */ /* 0x000fc80000000f00 */
[----:B------:R-:W-:Y:S01]  /*2f70*/  SEL R177, R177, 0xffffffe0, !P0 ;  /* 0xffffffe0b1b17807 */ /* 0x000fe20004000000 */
[----:B------:R-:W-:Y:S01]  /*2f80*/  UIADD3 UR4, UR24, 0x80, URZ ;  /* 0x0000008018047890 */ /* 0x000fe2000fffe03f */
        /* <DEDUP_REMOVED lines=33> */
[----:B------:R-:W-:Y:S01]  /*31a0*/  IMAD.IADD R175, R174, 0x1, R177 ;  /* 0x00000001aeaf7824 */ /* 0x000fe200078e02b1 */
[----:B------:R-:W-:-:S02]  /*31b0*/  UMOV UR16, UR20 ;  /* 0x0000001400107c82 */ /* 0x000fc40008000000 */
[----:B------:R-:W-:Y:S02]  /*31c0*/  UISETP.GE.AND UP0, UPT, UR4, UR7, UPT ;  /* 0x000000070400728c */ /* 0x000fe4000bf06270 */
[----:B------:R-:W-:Y:S01]  /*31d0*/  UMOV UR13, UR21 ;  /* 0x00000015000d7c82 */ /* 0x000fe20008000000 */
[----:B--2---:R-:W-:-:S04]  /*31e0*/  IADD3 R246, P4, P3, R6, UR39, R28 ;  /* 0x0000002706f67c10 */ /* 0x004fc8000fb9e01c */
[----:B------:R-:W-:-:S05]  /*31f0*/  IADD3.X R0, R7, UR47, R2, P4, P3 ;  /* 0x0000002f07007c10 */ /* 0x000fca000a7e6402 */
[----:B------:R2:W-:Y:S01]  /*3200*/  STL [R1+0x10], R0 ;  /* 0x0000100001007387 */ /* 0x0005e20000100800 */
[----:B------:R-:W-:-:S04]  /*3210*/  IADD3 R2, R179, 0x2000, RZ ;  /* 0x00002000b3027810 */ /* 0x000fc80007ffe0ff */
[----:B------:R-:W-:Y:S02]  /*3220*/  SEL R2, R2, R179, !P2 ;  /* 0x000000b302027207 */ /* 0x000fe40005000000 */
[----:B--2---:R-:W-:-:S04]  /*3230*/  IADD3 R0, R178, 0x2000, RZ ;  /* 0x00002000b2007810 */ /* 0x004fc80007ffe0ff */
[----:B------:R-:W-:-:S05]  /*3240*/  SEL R0, R0, R178, !P2 ;  /* 0x000000b200007207 */ /* 0x000fca0005000000 */
[----:B------:R-:W-:Y:S01]  /*3250*/  IMAD.SHL.U32 R168, R0, 0x2, RZ ;  /* 0x0000000200a87824 */ /* 0x000fe200078e00ff */
[----:B------:R-:W-:-:S05]  /*3260*/  MOV R0, c[0x0][0x22c] ;  /* 0x00008b0000007a02 */ /* 0x000fca0000000f00 */
[----:B------:R-:W-:-:S04]  /*3270*/  IMAD R0, R0, c[0x0][0x1c0], RZ ;  /* 0x0000700000007a24 */ /* 0x000fc800078e02ff */
[----:B----4-:R-:W-:Y:S02]  /*3280*/  IMAD.SHL.U32 R5, R0, 0x10, RZ ;  /* 0x0000001000057824 */ /* 0x010fe400078e00ff */
[----:B------:R-:W-:Y:S02]  /*3290*/  IMAD.SHL.U32 R176, R2, 0x2, RZ ;  /* 0x0000000202b07824 */ /* 0x000fe400078e00ff */
[----:B------:R-:W-:Y:S01]  /*32a0*/  IMAD.SHL.U32 R4, R0, 0x8, RZ ;  /* 0x0000000800047824 */ /* 0x000fe200078e00ff */
[----:B------:R-:W-:-:S04]  /*32b0*/  IADD3 R2, R5, 0x20, RZ ;  /* 0x0000002005027810 */ /* 0x000fc80007ffe0ff */
[----:B------:R-:W-:-:S05]  /*32c0*/  IADD3 R0, R4, R2, RZ ;  /* 0x0000000204007210 */ /* 0x000fca0007ffe0ff */
[----:B------:R-:W-:-:S04]  /*32d0*/  IMAD.IADD R0, R4, 0x1, R0 ;  /* 0x0000000104007824 */ /* 0x000fc800078e0200 */
[----:B------:R-:W-:-:S05]  /*32e0*/  IMAD.IADD R0, R4, 0x1, R0 ;  /* 0x0000000104007824 */ /* 0x000fca00078e0200 */
[----:B------:R-:W-:-:S05]  /*32f0*/  IADD3 R0, R4, R0, RZ ;  /* 0x0000000004007210 */ /* 0x000fca0007ffe0ff */
[----:B------:R2:W-:Y:S01]  /*3300*/  STL [R1+0xc], R0 ;  /* 0x00000c0001007387 */ /* 0x0005e20000100800 */
[----:B---3--:R1:W3:Y:S01]  /*3310*/  R2UR UR11, R11 ;  /* 0x000000000b0b73c2 */ /* 0x0082e200000e0000 */
[----:B--2---:R-:W-:-:S05]  /*3320*/  IMAD.IADD R0, R4, 0x1, R0 ;  /* 0x0000000104007824 */ /* 0x004fca00078e0200 */
[----:B------:R2:W-:Y:S02]  /*3330*/  STL [R1+0x8], R0 ;  /* 0x0000080001007387 */ /* 0x0005e40000100800 */
[----:B------:R1:W4:Y:S01]  /*3340*/  R2UR UR12, R10 ;  /* 0x000000000a0c73c2 */ /* 0x00032200000e0000 */
[----:B--2---:R-:W-:-:S05]  /*3350*/  IMAD.IADD R0, R4, 0x1, R0 ;  /* 0x0000000104007824 */ /* 0x004fca00078e0200 */
[----:B------:R2:W-:Y:S02]  /*3360*/  STL [R1+0x4], R0 ;  /* 0x0000040001007387 */ /* 0x0005e40000100800 */
[----:B--2---:R-:W-:-:S05]  /*3370*/  IADD3 R0, R4, R0, RZ ;  /* 0x0000000004007210 */ /* 0x004fca0007ffe0ff */
[----:B------:R-:W-:-:S05]  /*3380*/  IMAD.IADD R252, R4, 0x1, R0 ;  /* 0x0000000104fc7824 */ /* 0x000fca00078e0200 */
[----:B------:R-:W-:-:S05]  /*3390*/  IADD3 R251, R4, R252, RZ ;  /* 0x000000fc04fb7210 */ /* 0x000fca0007ffe0ff */
[----:B------:R-:W-:-:S04]  /*33a0*/  IMAD.IADD R250, R4, 0x1, R251 ;  /* 0x0000000104fa7824 */ /* 0x000fc800078e02fb */
[C---:B------:R-:W-:Y:S01]  /*33b0*/  IMAD.IADD R249, R4.reuse, 0x1, R250 ;  /* 0x0000000104f97824 */ /* 0x040fe200078e02fa */
[----:B------:R2:W-:Y:S04]  /*33c0*/  STL [R1], R0 ;  /* 0x0000000001007387 */ /* 0x0005e80000100800 */
[----:B------:R-:W-:Y:S01]  /*33d0*/  IADD3 R248, R4, R249, RZ ;  /* 0x000000f904f87210 */ /* 0x000fe20007ffe0ff */
[----:B------:R-:W-:-:S04]  /*33e0*/  IMAD.WIDE.U32 R246, R246, -0x2daee0ad, RZ ;  /* 0xd2511f53f6f67825 */ /* 0x000fc800078e00ff */
[----:B-1234-:R-:W-:Y:S02]  /*33f0*/  IMAD.IADD R0, R4, 0x1, R248 ;  /* 0x0000000104007824 */ /* 0x01efe400078e02f8 */
.L_x_1614:
[----:B------:R-:W-:Y:S01]  /*3400*/  PLOP3.LUT P0, PT, PT, PT, UP0, 0x80, 0x0 ;  /* 0x000000000000781c */ /* 0x000fe20003f0f008 */
[----:B------:R-:W0:Y:S01]  /*3410*/  LDGDEPBAR ;  /* 0x00000000000079af */ /* 0x000e220000000000 */
[----:B------:R-:W-:Y:S01]  /*3420*/  PLOP3.LUT P4, PT, PT, PT, UP0, 0x80, 0x0 ;  /* 0x000000000000781c */ /* 0x000fe20003f8f008 */
[C---:B------:R-:W-:Y:S01]  /*3430*/  IMAD.IADD R0, R176.reuse, 0x1, R177 ;  /* 0x00000001b0007824 */ /* 0x040fe200078e02b1 */
[----:B------:R-:W-:Y:S01]  /*3440*/  PLOP3.LUT P3, PT, PT, PT, UP0, 0x80, 0x0 ;  /* 0x000000000000781c */ /* 0x000fe20003f6f008 */
[--C-:B------:R-:W-:Y:S01]  /*3450*/  IMAD.IADD R164, R176, 0x1, R169.reuse ;  /* 0x00000001b0a47824 */ /* 0x100fe200078e02a9 */
[----:B------:R-:W-:Y:S01]  /*3460*/  PLOP3.LUT P2, PT, PT, PT, UP0, 0x80, 0x0 ;  /* 0x000000000000781c */ /* 0x000fe20003f4f008 */
[----:B------:R-:W-:Y:S01]  /*3470*/  UIADD3 UR5, UR11, 0x76cf5d0a, URZ ;  /* 0x76cf5d0a0b057890 */ /* 0x000fe2000fffe03f */
[----:B------:R-:W-:Y:S01]  /*3480*/  PLOP3.LUT P5, PT, PT, PT, UP0, 0x80, 0x0 ;  /* 0x000000000000781c */ /* 0x000fe20003faf008 */
[----:B------:R-:W2:Y:S01]  /*3490*/  LDL R181, [R1+0x18] ;  /* 0x0000180001b57983 */ /* 0x000ea20000100800 */
[----:B------:R-:W-:Y:S01]  /*34a0*/  PLOP3.LUT P6, PT, PT, PT, UP0, 0x80, 0x0 ;  /* 0x000000000000781c */ /* 0x000fe20003fcf008 */
[----:B-----5:R-:W-:Y:S01]  /*34b0*/  FMUL.FTZ R2, R241, 1.4426950216293334961 ;  /* 0x3fb8aa3bf1027820 */ /* 0x020fe20000410000 */
[----:B------:R-:W-:Y:S01]  /*34c0*/  UIADD3 UR4, UR12, -0x61c88647, URZ ;  /* 0x9e3779b90c047890 */ /* 0x000fe2000fffe03f */
[----:B------:R-:W3:Y:S01]  /*34d0*/  LDL R180, [R1+0x10] ;  /* 0x0000100001b47983 */ /* 0x000ee20000100800 */
[----:B------:R-:W-:Y:S02]  /*34e0*/  UIADD3 UR6, UR12, -0x4ab325aa, URZ ;  /* 0xb54cda560c067890 */ /* 0x000fe4000fffe03f */
[----:B------:R-:W-:Y:S01]  /*34f0*/  UISETP.GE.AND UP5, UPT, UR10, 0x1, UPT ;  /* 0x000000010a00788c */ /* 0x000fe2000bfa6270 */
[----:B------:R-:W1:Y:S08]  /*3500*/  S2R R182, SR_TID.X ;  /* 0x0000000000b67919 */ /* 0x000e700000002100 */
[----:B------:R-:W4:Y:S01]  /*3510*/  S2R R183, SR_TID.X ;  /* 0x0000000000b77919 */ /* 0x000f220000002100 */
[----:B-1----:R-:W-:Y:S01]  /*3520*/  SHF.R.S32.HI R182, RZ, 0x1f, R182 ;  /* 0x0000001fffb67819 */ /* 0x002fe200000114b6 */
[----:B------:R-:W-:Y:S06]  /*3530*/  DEPBAR.LE SB0, 0x0 ;  /* 0x000080000000791a */ /* 0x000fec0000000000 */
[----:B------:R-:W-:Y:S01]  /*3540*/  BAR.SYNC.DEFER_BLOCKING 0x0 ;  /* 0x0000000000007b1d */ /* 0x000fe20000010000 */
[----:B----4-:R-:W-:Y:S04]  /*3550*/  LEA.HI R182, R182, R183, RZ, 0x7 ;  /* 0x000000b7b6b67211 */ /* 0x010fe800078f38ff */
[----:B------:R-:W-:Y:S03]  /*3560*/  SHF.R.S32.HI R182, RZ, 0x7, R182 ;  /* 0x00000007ffb67819 */ /* 0x000fe600000114b6 */
[----:B------:R-:W-:Y:S08]  /*3570*/  LDSM.16.M88.4 R64, [R176] ;  /* 0x00000000b040783b */ /* 0x000ff00000000200 */
[----:B------:R-:W1:Y:S08]  /*3580*/  LDSM.16.M88.4 R16, [R170+0xc000] ;  /* 0x00c00000aa10783b */ /* 0x000e700000000200 */
[----:B------:R-:W4:Y:S08]  /*3590*/  LDSM.16.M88.4 R60, [R176+0x2000] ;  /* 0x00200000b03c783b */ /* 0x000f300000000200 */
[----:B------:R-:W4:Y:S08]  /*35a0*/  LDSM.16.M88.4 R32, [R170+0xc800] ;  /* 0x00c80000aa20783b */ /* 0x000f300000000200 */
[----:B------:R-:W4:Y:S08]  /*35b0*/  LDSM.16.M88.4 R48, [R170+0xd000] ;  /* 0x00d00000aa30783b */ /* 0x000f300000000200 */
[----:B------:R-:W4:Y:S01]  /*35c0*/  LDSM.16.M88.4 R132, [R170+0xd800] ;  /* 0x00d80000aa84783b */ /* 0x000f220000000200 */
[-C--:B-1----:R-:W-:Y:S07]  /*35d0*/  HMMA.16816.F32.BF16 R4, R64, R16.reuse, RZ ;  /* 0x000000104004723c */ /* 0x082fee00000418ff */
[----:B------:R-:W-:Y:S01]  /*35e0*/  LDSM.16.M88.4 R136, [R0] ;  /* 0x000000000088783b */ /* 0x000fe20000000200 */
[C---:B----4-:R-:W-:Y:S07]  /*35f0*/  HMMA.16816.F32.BF16 R8, R60.reuse, R16, RZ ;  /* 0x000000103c08723c */ /* 0x050fee00000418ff */
[----:B------:R-:W1:Y:S01]  /*3600*/  LDSM.16.M88.4 R140, [R173+0xc000] ;  /* 0x00c00000ad8c783b */ /* 0x000e620000000200 */
[-C--:B------:R-:W-:Y:S07]  /*3610*/  HMMA.16816.F32.BF16 R12, R60, R18.reuse, RZ ;  /* 0x000000123c0c723c */ /* 0x080fee00000418ff */
[----:B------:R-:W4:Y:S01]  /*3620*/  LDSM.16.M88.4 R144, [R0+0x2000] ;  /* 0x002000000090783b */ /* 0x000f220000000200 */
[C---:B------:R-:W-:Y:S07]  /*3630*/  HMMA.16816.F32.BF16 R16, R64.reuse, R18, RZ ;  /* 0x000000124010723c */ /* 0x040fee00000418ff */
[----:B------:R-:W1:Y:S01]  /*3640*/  LDSM.16.M88.4 R148, [R173+0xc800] ;  /* 0x00c80000ad94783b */ /* 0x000e620000000200 */
[-C--:B------:R-:W-:Y:S07]  /*3650*/  HMMA.16816.F32.BF16 R20, R64, R32.reuse, RZ ;  /* 0x000000204014723c */ /* 0x080fee00000418ff */
[----:B------:R-:W1:Y:S01]  /*3660*/  LDSM.16.M88.4 R152, [R173+0xd000] ;  /* 0x00d00000ad98783b */ /* 0x000e620000000200 */
[C---:B------:R-:W-:Y:S07]  /*3670*/  HMMA.16816.F32.BF16 R24, R60.reuse, R32, RZ ;  /* 0x000000203c18723c */ /* 0x040fee00000418ff */
[----:B------:R-:W-:Y:S01]  /*3680*/  LDSM.16.M88.4 R156, [R164] ;  /* 0x00000000a49c783b */ /* 0x000fe20000000200 */
[-C--:B------:R-:W-:Y:S07]  /*3690*/  HMMA.16816.F32.BF16 R28, R60, R34.reuse, RZ ;  /* 0x000000223c1c723c */ /* 0x080fee00000418ff */
[----:B------:R-:W-:Y:S01]  /*36a0*/  LDSM.16.M88.4 R160, [R171+0xc000] ;  /* 0x00c00000aba0783b */ /* 0x000fe20000000200 */
[C---:B------:R-:W-:Y:S07]  /*36b0*/  HMMA.16816.F32.BF16 R32, R64.reuse, R34, RZ ;  /* 0x000000224020723c */ /* 0x040fee00000418ff */
[----:B------:R-:W-:Y:S01]  /*36c0*/  LDSM.16.M88.4 R164, [R164+0x2000] ;  /* 0x00200000a4a4783b */ /* 0x000fe20000000200 */
[-C--:B------:R-:W-:Y:S08]  /*36d0*/  HMMA.16816.F32.BF16 R36, R64, R48.reuse, RZ ;  /* 0x000000304024723c */ /* 0x080ff000000418ff */
[C---:B------:R-:W-:Y:S08]  /*36e0*/  HMMA.16816.F32.BF16 R40, R60.reuse, R48, RZ ;  /* 0x000000303c28723c */ /* 0x040ff000000418ff */
[-C--:B------:R-:W-:Y:S08]  /*36f0*/  HMMA.16816.F32.BF16 R44, R60, R50.reuse, RZ ;  /* 0x000000323c2c723c */ /* 0x080ff000000418ff */
[C---:B------:R-:W-:Y:S08]  /*3700*/  HMMA.16816.F32.BF16 R48, R64.reuse, R50, RZ ;  /* 0x000000324030723c */ /* 0x040ff000000418ff */
[-C--:B------:R-:W-:Y:S08]  /*3710*/  HMMA.16816.F32.BF16 R52, R64, R132.reuse, RZ ;  /* 0x000000844034723c */ /* 0x080ff000000418ff */
[C---:B------:R-:W-:Y:S08]  /*3720*/  HMMA.16816.F32.BF16 R56, R60.reuse, R132, RZ ;  /* 0x000000843c38723c */ /* 0x040ff000000418ff */
[-C--:B------:R-:W-:Y:S08]  /*3730*/  HMMA.16816.F32.BF16 R60, R60, R134.reuse, RZ ;  /* 0x000000863c3c723c */ /* 0x080ff000000418ff */
[----:B------:R-:W-:Y:S01]  /*3740*/  HMMA.16816.F32.BF16 R64, R64, R134, RZ ;  /* 0x000000864040723c */ /* 0x000fe200000418ff */
[----:B------:R-:W2:Y:S07]  /*3750*/  LDSM.16.M88.4 R132, [R173+0xd800] ;  /* 0x00d80000ad84783b */ /* 0x000eae0000000200 */
[-C--:B-1----:R-:W-:Y:S08]  /*3760*/  HMMA.16816.F32.BF16 R4, R136, R140.reuse, R4 ;  /* 0x0000008c8804723c */ /* 0x082ff00000041804 */
[C---:B----4-:R-:W-:Y:S08]  /*3770*/  HMMA.16816.F32.BF16 R8, R144.reuse, R140, R8 ;  /* 0x0000008c9008723c */ /* 0x050ff00000041808 */
[-C--:B------:R-:W-:Y:S08]  /*3780*/  HMMA.16816.F32.BF16 R12, R144, R142.reuse, R12 ;  /* 0x0000008e900c723c */ /* 0x080ff0000004180c */
[C---:B------:R-:W-:Y:S01]  /*3790*/  HMMA.16816.F32.BF16 R16, R136.reuse, R142, R16 ;  /* 0x0000008e8810723c */ /* 0x040fe20000041810 */
[----:B------:R-:W1:Y:S07]  /*37a0*/  LDSM.16.M88.4 R140, [R171+0xc800] ;  /* 0x00c80000ab8c783b */ /* 0x000e6e0000000200 */
[-C--:B------:R-:W-:Y:S08]  /*37b0*/  HMMA.16816.F32.BF16 R20, R136, R148.reuse, R20 ;  /* 0x000000948814723c */ /* 0x080ff00000041814 */
[C---:B------:R-:W-:Y:S08]  /*37c0*/  HMMA.16816.F32.BF16 R24, R144.reuse, R148, R24 ;  /* 0x000000949018723c */ /* 0x040ff00000041818 */
[-C--:B------:R-:W-:Y:S08]  /*37d0*/  HMMA.16816.F32.BF16 R28, R144, R150.reuse, R28 ;  /* 0x00000096901c723c */ /* 0x080ff0000004181c */
[C---:B------:R-:W-:Y:S01]  /*37e0*/  HMMA.16816.F32.BF16 R32, R136.reuse, R150, R32 ;  /* 0x000000968820723c */ /* 0x040fe20000041820 */
[----:B------:R-:W4:Y:S07]  /*37f0*/  LDSM.16.M88.4 R148, [R171+0xd000] ;  /* 0x00d00000ab94783b */ /* 0x000f2e0000000200 */
[-C--:B------:R-:W-:Y:S08]  /*3800*/  HMMA.16816.F32.BF16 R36, R136, R152.reuse, R36 ;  /* 0x000000988824723c */ /* 0x080ff00000041824 */
[C---:B------:R-:W-:Y:S08]  /*3810*/  HMMA.16816.F32.BF16 R40, R144.reuse, R152, R40 ;  /* 0x000000989028723c */ /* 0x040ff00000041828 */
[-C--:B------:R-:W-:Y:S08]  /*3820*/  HMMA.16816.F32.BF16 R44, R144, R154.reuse, R44 ;  /* 0x0000009a902c723c */ /* 0x080ff0000004182c */
[C---:B------:R-:W-:Y:S08]  /*3830*/  HMMA.16816.F32.BF16 R48, R136.reuse, R154, R48 ;  /* 0x0000009a8830723c */ /* 0x040ff00000041830 */
[-C--:B--2---:R-:W-:Y:S08]  /*3840*/  HMMA.16816.F32.BF16 R52, R136, R132.reuse, R52 ;  /* 0x000000848834723c */ /* 0x084ff00000041834 */
[C---:B------:R-:W-:Y:S08]  /*3850*/  HMMA.16816.F32.BF16 R56, R144.reuse, R132, R56 ;  /* 0x000000849038723c */ /* 0x040ff00000041838 */
[-C--:B------:R-:W-:Y:S07]  /*3860*/  HMMA.16816.F32.BF16 R60, R144, R134.reuse, R60 ;  /* 0x00000086903c723c */ /* 0x080fee000004183c */
[----:B------:R-:W-:Y:S01]  /*3870*/  IMAD.IADD R144, R0, 0x1, R169 ;  /* 0x0000000100907824 */ /* 0x000fe200078e02a9 */
[----:B------:R-:W-:Y:S01]  /*3880*/  HMMA.16816.F32.BF16 R64, R136, R134, R64 ;  /* 0x000000868840723c */ /* 0x000fe20000041840 */
[----:B------:R-:W2:Y:S07]  /*3890*/  LDSM.16.M88.4 R132, [R171+0xd800] ;  /* 0x00d80000ab84783b */ /* 0x000eae0000000200 */
[-C--:B------:R-:W-:Y:S01]  /*38a0*/  HMMA.16816.F32.BF16 R4, R156, R160.reuse, R4 ;  /* 0x000000a09c04723c */ /* 0x080fe20000041804 */
[----:B------:R-:W-:Y:S07]  /*38b0*/  LDSM.16.M88.4 R136, [R144] ;  /* 0x000000009088783b */ /* 0x000fee0000000200 */
[C---:B------:R-:W-:Y:S01]  /*38c0*/  HMMA.16816.F32.BF16 R8, R164.reuse, R160, R8 ;  /* 0x000000a0a408723c */ /* 0x040fe20000041808 */
[----:B------:R-:W2:Y:S01]  /*38d0*/  @P0 S2R R0, SR_TID.X ;  /* 0x0000000000000919 */ /* 0x000ea20000002100 */
[----:B------:R-:W-:Y:S06]  /*38e0*/  PLOP3.LUT P0, PT, PT, PT, UP0, 0x80, 0x0 ;  /* 0x000000000000781c */ /* 0x000fec0003f0f008 */
[-C--:B------:R-:W-:Y:S01]  /*38f0*/  HMMA.16816.F32.BF16 R12, R164, R162.reuse, R12 ;  /* 0x000000a2a40c723c */ /* 0x080fe2000004180c */
[----:B------:R-:W-:Y:S07]  /*3900*/  LDSM.16.M88.4 R144, [R144+0x2000] ;  /* 0x002000009090783b */ /* 0x000fee0000000200 */
[C---:B------:R-:W-:Y:S08]  /*3910*/  HMMA.16816.F32.BF16 R16, R156.reuse, R162, R16 ;  /* 0x000000a29c10723c */ /* 0x040ff00000041810 */
[-C--:B-1----:R-:W-:Y:S01]  /*3920*/  HMMA.16816.F32.BF16 R20, R156, R140.reuse, R20 ;  /* 0x0000008c9c14723c */ /* 0x082fe20000041814 */
[----:B--2---:R-:W-:Y:S01]  /*3930*/  @P4 IMAD.SHL.U32 R0, R0, 0x2, RZ ;  /* 0x0000000200004824 */ /* 0x004fe200078e00ff */
[----:B------:R-:W-:Y:S04]  /*3940*/  PLOP3.LUT P4, PT, PT, PT, UP0, 0x80, 0x0 ;  /* 0x000000000000781c */ /* 0x000fe80003f8f008 */
[----:B------:R-:W-:Y:S02]  /*3950*/  @P3 LOP3.LUT R0, R0, 0x6, RZ, 0xc0, !PT ;  /* 0x0000000600003812 */ /* 0x000fe400078ec0ff */
[----:B------:R-:W-:Y:S01]  /*3960*/  PLOP3.LUT P3, PT, PT, PT, UP0, 0x80, 0x0 ;  /* 0x000000000000781c */ /* 0x000fe20003f6f008 */
[C---:B------:R-:W-:Y:S03]  /*3970*/  HMMA.16816.F32.BF16 R24, R164.reuse, R140, R24 ;  /* 0x0000008ca418723c */ /* 0x040fe60000041818 */
[----:B------:R-:W-:Y:S01]  /*3980*/  @P2 IMAD R0, R182, 0x40, R0 ;  /* 0x00000040b6002824 */ /* 0x000fe200078e0200 */
[----:B------:R-:W-:Y:S04]  /*3990*/  PLOP3.LUT P2, PT, PT, PT, UP0, 0x80, 0x0 ;  /* 0x000000000000781c */ /* 0x000fe80003f4f008 */
[-C--:B------:R-:W-:Y:S08]  /*39a0*/  HMMA.16816.F32.BF16 R28, R164, R142.reuse, R28 ;  /* 0x0000008ea41c723c */ /* 0x080ff0000004181c */
[C---:B------:R-:W-:Y:S01]  /*39b0*/  HMMA.16816.F32.BF16 R32, R156.reuse, R142, R32 ;  /* 0x0000008e9c20723c */ /* 0x040fe20000041820 */
[----:B------:R-:W1:Y:S07]  /*39c0*/  LDSM.16.M88.4 R140, [R172+0xc000] ;  /* 0x00c00000ac8c783b */ /* 0x000e6e0000000200 */
[-C--:B----4-:R-:W-:Y:S08]  /*39d0*/  HMMA.16816.F32.BF16 R36, R156, R148.reuse, R36 ;  /* 0x000000949c24723c */ /* 0x090ff00000041824 */
[C---:B------:R-:W-:Y:S07]  /*39e0*/  HMMA.16816.F32.BF16 R40, R164.reuse, R148, R40 ;  /* 0x00000094a428723c */ /* 0x040fee0000041828 */
[----:B------:R-:W-:Y:S01]  /*39f0*/  IMAD.U32 R148, RZ, RZ, UR17 ;  /* 0x00000011ff947e24 */ /* 0x000fe2000f8e00ff */
[-C--:B------:R-:W-:Y:S04]  /*3a00*/  HMMA.16816.F32.BF16 R44, R164, R150.reuse, R44 ;  /* 0x00000096a42c723c */ /* 0x080fe8000004182c */
[----:B------:R-:W-:Y:S01]  /*3a10*/  @P0 IMAD R148, R148, 0x80, R0 ;  /* 0x0000008094940824 */ /* 0x000fe200078e0200 */
[----:B------:R-:W-:Y:S03]  /*3a20*/  PLOP3.LUT P0, PT, PT, PT, UP0, 0x80, 0x0 ;  /* 0x000000000000781c */ /* 0x000fe60003f0f008 */
[C---:B------:R-:W-:Y:S01]  /*3a30*/  HMMA.16816.F32.BF16 R48, R156.reuse, R150, R48 ;  /* 0x000000969c30723c */ /* 0x040fe20000041830 */
[C---:B------:R-:W-:Y:S07]  /*3a40*/  @P4 ISETP.GE.AND P4, PT, R148.reuse, UR7, PT ;  /* 0x0000000794004c0c */ /* 0x040fee000bf86270 */
[-C--:B------:R-:W-:Y:S04]  /*3a50*/  HMMA.16816.F32.BF16 R52, R156, R132.reuse, R52 ;  /* 0x000000849c34723c */ /* 0x080fe80000041834 */
[----:B------:R-:W-:Y:S02]  /*3a60*/  @P0 IADD3 R0, R148, 0x1, RZ ;  /* 0x0000000194000810 */ /* 0x000fe40007ffe0ff */
[----:B------:R-:W-:Y:S02]  /*3a70*/  PLOP3.LUT P0, PT, PT, PT, UP0, 0x80, 0x0 ;  /* 0x000000000000781c */ /* 0x000fe40003f0f008 */
[----:B------:R-:W-:Y:S01]  /*3a80*/  @P5 ISETP.GE.AND P5, PT, R0, UR7, PT ;  /* 0x0000000700005c0c */ /* 0x000fe2000bfa6270 */
[C---:B------:R-:W-:Y:S08]  /*3a90*/  HMMA.16816.F32.BF16 R56, R164.reuse, R132, R56 ;  /* 0x00000084a438723c */ /* 0x040ff00000041838 */
[-C--:B------:R-:W-:Y:S08]  /*3aa0*/  HMMA.16816.F32.BF16 R60, R164, R134.reuse, R60 ;  /* 0x00000086a43c723c */ /* 0x080ff0000004183c */
[----:B------:R-:W-:Y:S01]  /*3ab0*/  HMMA.16816.F32.BF16 R64, R156, R134, R64 ;  /* 0x000000869c40723c */ /* 0x000fe20000041840 */
[----:B------:R-:W2:Y:S07]  /*3ac0*/  LDSM.16.M88.4 R132, [R172+0xc800] ;  /* 0x00c80000ac84783b */ /* 0x000eae0000000200 */
[-C--:B-1----:R-:W-:Y:S08]  /*3ad0*/  HMMA.16816.F32.BF16 R4, R136, R140.reuse, R4 ;  /* 0x0000008c8804723c */ /* 0x082ff00000041804 */
[C---:B------:R-:W-:Y:S08]  /*3ae0*/  HMMA.16816.F32.BF16 R8, R144.reuse, R140, R8 ;  /* 0x0000008c9008723c */ /* 0x040ff00000041808 */
[-C--:B------:R-:W-:Y:S08]  /*3af0*/  HMMA.16816.F32.BF16 R12, R144, R142.reuse, R12 ;  /* 0x0000008e900c723c */ /* 0x080ff0000004180c */
[----:B------:R-:W-:Y:S01]  /*3b00*/  @P3 FSEL R4, R4, -INF , !P4 ;  /* 0xff80000004043808 */ /* 0x000fe20006000000 */
[C---:B------:R-:W-:Y:S01]  /*3b10*/  HMMA.16816.F32.BF16 R16, R136.reuse, R142, R16 ;  /* 0x0000008e8810723c */ /* 0x040fe20000041810 */
[----:B------:R-:W-:Y:S01]  /*3b20*/  PLOP3.LUT P3, PT, PT, PT, UP0, 0x80, 0x0 ;  /* 0x000000000000781c */ /* 0x000fe20003f6f008 */
[----:B------:R-:W1:Y:S01]  /*3b30*/  LDSM.16.M88.4 R140, [R172+0xd000] ;  /* 0x00d00000ac8c783b */ /* 0x000e620000000200 */
[----:B------:R-:W-:Y:S02]  /*3b40*/  @P2 FSEL R6, R6, -INF , !P4 ;  /* 0xff80000006062808 */ /* 0x000fe40006000000 */
[----:B------:R-:W-:Y:S02]  /*3b50*/  PLOP3.LUT P2, PT, PT, PT, UP0, 0x80, 0x0 ;  /* 0x000000000000781c */ /* 0x000fe40003f4f008 */
[----:B------:R-:W-:Y:S01]  /*3b60*/  @P6 FSEL R8, R8, -INF , !P4 ;  /* 0xff80000008086808 */ /* 0x000fe20006000000 */
[-C--:B--2---:R-:W-:Y:S01]  /*3b70*/  HMMA.16816.F32.BF16 R20, R136, R132.reuse, R20 ;  /* 0x000000848814723c */ /* 0x084fe20000041814 */
[----:B------:R-:W-:Y:S03]  /*3b80*/  PLOP3.LUT P6, PT, PT, PT, UP0, 0x80, 0x0 ;  /* 0x000000000000781c */ /* 0x000fe60003fcf008 */
[----:B------:R-:W-:Y:S02]  /*3b90*/  @P0 FSEL R10, R10, -INF , !P4 ;  /* 0xff8000000a0a0808 */ /* 0x000fe40006000000 */
[----:B------:R-:W-:Y:S02]  /*3ba0*/  PLOP3.LUT P0, PT, PT, PT, UP0, 0x80, 0x0 ;  /* 0x000000000000781c */ /* 0x000fe40003f0f008 */
[----:B------:R-:W-:Y:S01]  /*3bb0*/  PLOP3.LUT P4, PT, PT, PT, UP0, 0x80, 0x0 ;  /* 0x000000000000781c */ /* 0x000fe20003f8f008 */
[C---:B------:R-:W-:Y:S03]  /*3bc0*/  HMMA.16816.F32.BF16 R24, R144.reuse, R132, R24 ;  /* 0x000000849018723c */ /* 0x040fe60000041818 */
[----:B------:R-:W-:Y:S02]  /*3bd0*/  @P3 IADD3 R0, R148, 0x8, RZ ;  /* 0x0000000894003810 */ /* 0x000fe40007ffe0ff */
[----:B------:R-:W-:Y:S02]  /*3be0*/  PLOP3.LUT P3, PT, PT, PT, UP0, 0x80, 0x0 ;  /* 0x000000000000781c */ /* 0x000fe40003f6f008 */
[----:B------:R-:W-:Y:S01]  /*3bf0*/  @P2 FSEL R5, R5, -INF , !P5 ;  /* 0xff80000005052808 */ /* 0x000fe20006800000 */
[-C--:B------:R-:W-:Y:S01]  /*3c00*/  HMMA.16816.F32.BF16 R28, R144, R134.reuse, R28 ;  /* 0x00000086901c723c */ /* 0x080fe2000004181c */
[----:B------:R-:W-:Y:S02]  /*3c10*/  PLOP3.LUT P2, PT, PT, PT, UP0, 0x80, 0x0 ;  /* 0x000000000000781c */ /* 0x000fe40003f4f008 */
[----:B------:R-:W-:Y:S01]  /*3c20*/  @P6 ISETP.GE.AND P6, PT, R0, UR7, PT ;  /* 0x0000000700006c0c */ /* 0x000fe2000bfc6270 */
[----:B------:R-:W-:Y:S01]  /*3c30*/  FMUL.FTZ R133, R243, 1.4426950216293334961 ;  /* 0x3fb8aa3bf3857820 */ /* 0x000fe20000410000 */
[----:B------:R-:W-:Y:S01]  /*3c40*/  @P0 FSEL R7, R7, -INF , !P5 ;  /* 0xff80000007070808 */ /* 0x000fe20006800000 */
[----:B------:R-:W-:Y:S01]  /*3c50*/  FMUL.FTZ R132, R244, 1.4426950216293334961 ;  /* 0x3fb8aa3bf4847820 */ /* 0x000fe20000410000 */
[----:B------:R-:W-:Y:S01]  /*3c60*/  PLOP3.LUT P0, PT, PT, PT, UP0, 0x80, 0x0 ;  /* 0x000000000000781c */ /* 0x000fe20003f0f008 */
[C---:B------:R-:W-:Y:S01]  /*3c70*/  HMMA.16816.F32.BF16 R32, R136.reuse, R134, R32 ;  /* 0x000000868820723c */ /* 0x040fe20000041820 */
[----:B------:R-:W-:Y:S02]  /*3c80*/  @P4 FSEL R9, R9, -INF , !P5 ;  /* 0xff80000009094808 */ /* 0x000fe40006800000 */
[----:B------:R-:W-:Y:S02]  /*3c90*/  PLOP3.LUT P4, PT, PT, PT, UP0, 0x80, 0x0 ;  /* 0x000000000000781c */ /* 0x000fe40003f8f008 */
[----:B------:R-:W-:Y:S02]  /*3ca0*/  @P3 FSEL R11, R11, -INF , !P5 ;  /* 0xff8000000b0b3808 */ /* 0x000fe40006800000 */
[----:B------:R-:W-:Y:S02]  /*3cb0*/  PLOP3.LUT P3, PT, PT, PT, UP0, 0x80, 0x0 ;  /* 0x000000000000781c */ /* 0x000fe40003f6f008 */
[----:B------:R-:W-:Y:S01]  /*3cc0*/  @P2 IADD3 R0, R148, 0x9, RZ ;  /* 0x0000000994002810 */ /* 0x000fe20007ffe0ff */
[-C--:B-1----:R-:W-:Y:S01]  /*3cd0*/  HMMA.16816.F32.BF16 R36, R136, R140.reuse, R36 ;  /* 0x0000008c8824723c */ /* 0x082fe20000041824 */
[----:B------:R-:W-:Y:S02]  /*3ce0*/  PLOP3.LUT P5, PT, PT, PT, UP0, 0x80, 0x0 ;  /* 0x000000000000781c */ /* 0x000fe40003faf008 */
[----:B------:R-:W-:Y:S02]  /*3cf0*/  PLOP3.LUT P2, PT, PT, PT, UP0, 0x80, 0x0 ;  /* 0x000000000000781c */ /* 0x000fe40003f4f008 */
[----:B------:R-:W-:Y:S02]  /*3d00*/  @P0 FSEL R12, R12, -INF , !P6 ;  /* 0xff8000000c0c0808 */ /* 0x000fe40007000000 */
[----:B------:R-:W-:Y:S01]  /*3d10*/  PLOP3.LUT P0, PT, PT, PT, UP0, 0x80, 0x0 ;  /* 0x000000000000781c */ /* 0x000fe20003f0f008 */
[C---:B------:R-:W-:Y:S01]  /*3d20*/  HMMA.16816.F32.BF16 R40, R144.reuse, R140, R40 ;  /* 0x0000008c9028723c */ /* 0x040fe20000041828 */
[----:B------:R-:W-:Y:S03]  /*3d30*/  @P4 ISETP.GE.AND P4, PT, R0, UR7, PT ;  /* 0x0000000700004c0c */ /* 0x000fe6000bf86270 */
[----:B------:R-:W-:Y:S02]  /*3d40*/  @P3 FSEL R14, R14, -INF , !P6 ;  /* 0xff8000000e0e3808 */ /* 0x000fe40007000000 */
[----:B------:R-:W-:Y:S02]  /*3d50*/  PLOP3.LUT P3, PT, PT, PT, UP0, 0x80, 0x0 ;  /* 0x000000000000781c */ /* 0x000fe40003f6f008 */
[----:B------:R-:W-:Y:S01]  /*3d60*/  @P5 FSEL R16, R16, -INF , !P6 ;  /* 0xff80000010105808 */ /* 0x000fe20007000000 */
[-C--:B------:R-:W-:Y:S01]  /*3d70*/  HMMA.16816.F32.BF16 R44, R144, R142.reuse, R44 ;  /* 0x0000008e902c723c */ /* 0x080fe2000004182c */
[----:B------:R-:W-:Y:S02]  /*3d80*/  PLOP3.LUT P5, PT, PT, PT, UP0, 0x80, 0x0 ;  /* 0x000000000000781c */ /* 0x000fe40003faf008 */
[----:B------:R-:W-:Y:S02]  /*3d90*/  @P2 FSEL R18, R18, -INF , !P6 ;  /* 0xff80000012122808 */ /* 0x000fe40007000000 */
[----:B------:R-:W-:Y:S02]  /*3da0*/  PLOP3.LUT P2, PT, PT, PT, UP0, 0x80, 0x0 ;  /* 0x000000000000781c */ /* 0x000fe40003f4f008 */
[----:B------:R-:W-:Y:S01]  /*3db0*/  @P0 IADD3 R0, R148, 0x10, RZ ;  /* 0x0000001094000810 */ /* 0x000fe20007ffe0ff */
[C---:B------:R-:W-:Y:S01]  /*3dc0*/  HMMA.16816.F32.BF16 R48, R136.reuse, R142, R48 ;  /* 0x0000008e8830723c */ /* 0x040fe20000041830 */
[----:B------:R-:W-:Y:S02]  /*3dd0*/  PLOP3.LUT P0, PT, PT, PT, UP0, 0x80, 0x0 ;  /* 0x000000000000781c */ /* 0x000fe40003f0f008 */
[----:B------:R-:W-:Y:S02]  /*3de0*/  PLOP3.LUT P6, PT, PT, PT, UP0, 0x80, 0x0 ;  /* 0x000000000000781c */ /* 0x000fe40003fcf008 */
[----:B------:R-:W-:Y:S02]  /*3df0*/  @P3 FSEL R13, R13, -INF , !P4 ;  /* 0xff8000000d0d3808 */ /* 0x000fe40006000000 */
[----:B------:R-:W-:Y:S02]  /*3e00*/  PLOP3.LUT P3, PT, PT, PT, UP0, 0x80, 0x0 ;  /* 0x000000000000781c */ /* 0x000fe40003f6f008 */
[----:B------:R-:W-:Y:S03]  /*3e10*/  @P5 ISETP.GE.AND P5, PT, R0, UR7, PT ;  /* 0x0000000700005c0c */ /* 0x000fe6000bfa6270 */
[----:B------:R-:W-:Y:S02]  /*3e20*/  @P2 FSEL R17, R17, -INF , !P4 ;  /* 0xff80000011112808 */ /* 0x000fe40006000000 */
[----:B------:R-:W-:Y:S02]  /*3e30*/  PLOP3.LUT P2, PT, PT, PT, UP0, 0x80, 0x0 ;  /* 0x000000000000781c */ /* 0x000fe40003f4f008 */
[----:B------:R-:W-:Y:S02]  /*3e40*/  @P0 FSEL R19, R19, -INF , !P4 ;  /* 0xff80000013130808 */ /* 0x000fe40006000000 */
[----:B------:R-:W-:Y:S02]  /*3e50*/  PLOP3.LUT P0, PT, PT, PT, UP0, 0x80, 0x0 ;  /* 0x000000000000781c */ /* 0x000fe40003f0f008 */
[----:B------:R-:W-:Y:S02]  /*3e60*/  @P6 FSEL R15, R15, -INF , !P4 ;  /* 0xff8000000f0f6808 */ /* 0x000fe40006000000 */
[----:B------:R-:W-:Y:S02]  /*3e70*/  PLOP3.LUT P6, PT, PT, PT, UP0, 0x80, 0x0 ;  /* 0x000000000000781c */ /* 0x000fe40003fcf008 */
[----:B------:R-:W-:Y:S02]  /*3e80*/  @P3 IADD3 R0, R148, 0x11, RZ ;  /* 0x0000001194003810 */ /* 0x000fe40007ffe0ff */
[----:B------:R-:W-:Y:S02]  /*3e90*/  PLOP3.LUT P3, PT, PT, PT, UP0, 0x80, 0x0 ;  /* 0x000000000000781c */ /* 0x000fe40003f6f008 */
[----:B------:R-:W-:Y:S02]  /*3ea0*/  PLOP3.LUT P4, PT, PT, PT, UP0, 0x80, 0x0 ;  /* 0x000000000000781c */ /* 0x000fe40003f8f008 */
[----:B------:R-:W-:Y:S02]  /*3eb0*/  @P2 FSEL R20, R20, -INF , !P5 ;  /* 0xff80000014142808 */ /* 0x000fe40006800000 */
[----:B------:R-:W-:Y:S02]  /*3ec0*/  PLOP3.LUT P2, PT, PT, PT, UP0, 0x80, 0x0 ;  /* 0x000000000000781c */ /* 0x000fe40003f4f008 */
[----:B------:R-:W-:Y:S02]  /*3ed0*/  @P0 FSEL R22, R22, -INF , !P5 ;  /* 0xff80000016160808 */ /* 0x000fe40006800000 */
[----:B------:R-:W-:Y:S02]  /*3ee0*/  FSETP.NEU.FTZ.AND P0, PT, R243, -INF , PT ;  /* 0xff800000f300780b */ /* 0x000fe40003f1d000 */
[----:B------:R-:W-:Y:S02]  /*3ef0*/  @P6 ISETP.GE.AND P6, PT, R0, UR7, PT ;  /* 0x0000000700006c0c */ /* 0x000fe4000bfc6270 */
[----:B------:R-:W-:Y:S02]  /*3f00*/  @P3 FSEL R26, R26, -INF , !P5 ;  /* 0xff8000001a1a3808 */ /* 0x000fe40006800000 */
[----:B------:R-:W-:Y:S02]  /*3f10*/  PLOP3.LUT P3, PT, PT, PT, UP0, 0x80, 0x0 ;  /* 0x000000000000781c */ /* 0x000fe40003f6f008 */
[----:B------:R-:W-:Y:S02]  /*3f20*/  @P4 FSEL R24, R24, -INF , !P5 ;  /* 0xff80000018184808 */ /* 0x000fe40006800000 */
[----:B------:R-:W-:Y:S02]  /*3f30*/  PLOP3.LUT P4, PT, PT, PT, UP0, 0x80, 0x0 ;  /* 0x000000000000781c */ /* 0x000fe40003f8f008 */
[----:B------:R-:W-:Y:S02]  /*3f40*/  FSEL R133, R133, RZ, P0 ;  /* 0x000000ff85857208 */ /* 0x000fe40000000000 */
[----:B------:R-:W-:Y:S02]  /*3f50*/  PLOP3.LUT P0, PT, PT, PT, UP0, 0x80, 0x0 ;  /* 0x000000000000781c */ /* 0x000fe40003f0f008 */
[----:B------:R-:W-:Y:S01]  /*3f60*/  PLOP3.LUT P5, PT, PT, PT, UP0, 0x80, 0x0 ;  /* 0x000000000000781c */ /* 0x000fe20003faf008 */
[--C-:B------:R-:W-:Y:S01]  /*3f70*/  FFMA.FTZ R5, R5, c[0x0][0x23c], -R133.reuse ;  /* 0x00008f0005057a23 */ /* 0x100fe20000010885 */
[----:B------:R-:W-:Y:S01]  /*3f80*/  @P2 IADD3 R0, R148, 0x18, RZ ;  /* 0x0000001894002810 */ /* 0x000fe20007ffe0ff */
[--C-:B------:R-:W-:Y:S01]  /*3f90*/  FFMA.FTZ R4, R4, c[0x0][0x23c], -R133.reuse ;  /* 0x00008f0004047a23 */ /* 0x100fe20000010885 */
[----:B------:R-:W-:Y:S01]  /*3fa0*/  PLOP3.LUT P2, PT, PT, PT, UP0, 0x80, 0x0 ;  /* 0x000000000000781c */ /* 0x000fe20003f4f008 */
[--C-:B------:R-:W-:Y:S01]  /*3fb0*/  FFMA.FTZ R16, R16, c[0x0][0x23c], -R133.reuse ;  /* 0x00008f0010107a23 */ /* 0x100fe20000010885 */
[----:B------:R-:W-:Y:S01]  /*3fc0*/  @P3 FSEL R21, R21, -INF , !P6 ;  /* 0xff80000015153808 */ /* 0x000fe20007000000 */
[--C-:B------:R-:W-:Y:S01]  /*3fd0*/  FFMA.FTZ R17, R17, c[0x0][0x23c], -R133.reuse ;  /* 0x00008f0011117a23 */ /* 0x100fe20000010885 */
[----:B------:R-:W-:Y:S01]  /*3fe0*/  PLOP3.LUT P3, PT, PT, PT, UP0, 0x80, 0x0 ;  /* 0x000000000000781c */ /* 0x000fe20003f6f008 */
[--C-:B------:R-:W-:Y:S01]  /*3ff0*/  FFMA.FTZ R20, R20, c[0x0][0x23c], -R133.reuse ;  /* 0x00008f0014147a23 */ /* 0x100fe20000010885 */
[----:B------:R-:W-:Y:S01]  /*4000*/  @P4 ISETP.GE.AND P4, PT, R0, UR7, PT ;  /* 0x0000000700004c0c */ /* 0x000fe2000bf86270 */
[----:B------:R1:W2:Y:S01]  /*4010*/  MUFU.EX2 R204, R5 ;  /* 0x0000000500cc7308 */ /* 0x0002a20000000800 */
[----:B------:R-:W-:Y:S02]  /*4020*/  @P0 FSEL R25, R25, -INF , !P6 ;  /* 0xff80000019190808 */ /* 0x000fe40007000000 */
[----:B------:R-:W-:Y:S02]  /*4030*/  PLOP3.LUT P0, PT, PT, PT, UP0, 0x80, 0x0 ;  /* 0x000000000000781c */ /* 0x000fe40003f0f008 */
[----:B------:R-:W-:Y:S02]  /*4040*/  @P5 FSEL R23, R23, -INF , !P6 ;  /* 0xff80000017175808 */ /* 0x000fe40007000000 */
[----:B------:R-:W-:Y:S02]  /*4050*/  FSETP.NEU.FTZ.AND P5, PT, R244, -INF , PT ;  /* 0xff800000f400780b */ /* 0x000fe40003fbd000 */
[----:B------:R-:W-:Y:S01]  /*4060*/  @P2 FSEL R27, R27, -INF , !P6 ;  /* 0xff8000001b1b2808 */ /* 0x000fe20007000000 */
[----:B------:R4:W1:Y:S01]  /*4070*/  MUFU.EX2 R205, R4 ;  /* 0x0000000400cd7308 */ /* 0x0008620000000800 */
[----:B------:R-:W-:Y:S02]  /*4080*/  FSEL R132, R132, RZ, P5 ;  /* 0x000000ff84847208 */ /* 0x000fe40002800000 */
[----:B------:R-:W-:Y:S02]  /*4090*/  PLOP3.LUT P5, PT, PT, PT, UP0, 0x80, 0x0 ;  /* 0x000000000000781c */ /* 0x000fe40003faf008 */
[----:B------:R-:W-:Y:S01]  /*40a0*/  PLOP3.LUT P6, PT, PT, PT, UP0, 0x80, 0x0 ;  /* 0x000000000000781c */ /* 0x000fe20003fcf008 */
[--C-:B------:R-:W-:Y:S01]  /*40b0*/  FFMA.FTZ R6, R6, c[0x0][0x23c], -R132.reuse ;  /* 0x00008f0006067a23 */ /* 0x100fe20000010884 */
        /* <DEDUP_REMOVED lines=10> */
[----:B------:R-:W-:Y:S01]  /*4160*/  @P5 FSEL R32, R32, -INF , !P4 ;  /* 0xff80000020205808 */ /* 0x000fe20006000000 */
[----:B------:R1:W-:Y:S01]  /*4170*/  MUFU.EX2 R203, R6 ;  /* 0x0000000600cb7308 */ /* 0x0003e20000000800 */
[----:B------:R-:W-:Y:S02]  /*4180*/  PLOP3.LUT P5, PT, PT, PT, UP0, 0x80, 0x0 ;  /* 0x000000000000781c */ /* 0x000fe40003faf008 */
[----:B------:R-:W-:Y:S01]  /*4190*/  @P6 ISETP.GE.AND P6, PT, R0, UR7, PT ;  /* 0x0000000700006c0c */ /* 0x000fe2000bfc6270 */
[--C-:B------:R-:W-:Y:S01]  /*41a0*/  FFMA.FTZ R32, R32, c[0x0][0x23c], -R133.reuse ;  /* 0x00008f0020207a23 */ /* 0x100fe20000010885 */
[----:B------:R-:W-:Y:S02]  /*41b0*/  @P2 FSEL R30, R30, -INF , !P4 ;  /* 0xff8000001e1e2808 */ /* 0x000fe40006000000 */
[----:B------:R-:W-:Y:S02]  /*41c0*/  FSETP.NEU.FTZ.AND P2, PT, R241, -INF , PT ;  /* 0xff800000f100780b */ /* 0x000fe40003f5d000 */
[----:B------:R-:W-:Y:S01]  /*41d0*/  @P3 FSEL R34, R34, -INF , !P4 ;  /* 0xff80000022223808 */ /* 0x000fe20006000000 */
[----:B------:R-:W-:Y:S01]  /*41e0*/  MUFU.EX2 R190, R32 ;  /* 0x0000002000be7308 */ /* 0x000fe20000000800 */
[----:B------:R-:W-:Y:S02]  /*41f0*/  PLOP3.LUT P3, PT, PT, PT, UP0, 0x80, 0x0 ;  /* 0x000000000000781c */ /* 0x000fe40003f6f008 */
[----:B------:R-:W-:Y:S01]  /*4200*/  @P0 IADD3 R0, R148, 0x20, RZ ;  /* 0x0000002094000810 */ /* 0x000fe20007ffe0ff */
[----:B------:R-:W-:Y:S01]  /*4210*/  FFMA.FTZ R34, R34, c[0x0][0x23c], -R132 ;  /* 0x00008f0022227a23 */ /* 0x000fe20000010884 */
[----:B------:R-:W-:Y:S02]  /*4220*/  PLOP3.LUT P0, PT, PT, PT, UP0, 0x80, 0x0 ;  /* 0x000000000000781c */ /* 0x000fe40003f0f008 */
[----:B------:R-:W-:Y:S02]  /*4230*/  PLOP3.LUT P4, PT, PT, PT, UP0, 0x80, 0x0 ;  /* 0x000000000000781c */ /* 0x000fe40003f8f008 */
[----:B------:R-:W-:Y:S01]  /*4240*/  FSEL R2, R2, RZ, P2 ;  /* 0x000000ff02027208 */ /* 0x000fe20001000000 */
[----:B------:R-:W-:Y:S01]  /*4250*/  MUFU.EX2 R191, R34 ;  /* 0x0000002200bf7308 */ /* 0x000fe20000000800 */
[----:B------:R-:W-:Y:S02]  /*4260*/  PLOP3.LUT P2, PT, PT, PT, UP0, 0x80, 0x0 ;  /* 0x000000000000781c */ /* 0x000fe40003f4f008 */
[----:B------:R-:W-:Y:S01]  /*4270*/  @P5 ISETP.GE.AND P5, PT, R0, UR7, PT ;  /* 0x0000000700005c0c */ /* 0x000fe2000bfa6270 */
[----:B------:R-:W-:Y:S01]  /*4280*/  FMUL.FTZ R0, R242, 1.4426950216293334961 ;  /* 0x3fb8aa3bf2007820 */ /* 0x000fe20000410000 */
[----:B------:R-:W-:Y:S01]  /*4290*/  @P3 FSEL R31, R31, -INF , !P6 ;  /* 0xff8000001f1f3808 */ /* 0x000fe20007000000 */
[--C-:B------:R-:W-:Y:S01]  /*42a0*/  FFMA.FTZ R8, R8, c[0x0][0x23c], -R2.reuse ;  /* 0x00008f0008087a23 */ /* 0x100fe20000010802 */
[----:B------:R-:W-:Y:S01]  /*42b0*/  FSETP.NEU.FTZ.AND P3, PT, R242, -INF , PT ;  /* 0xff800000f200780b */ /* 0x000fe20003f7d000 */
[--C-:B------:R-:W-:Y:S01]  /*42c0*/  FFMA.FTZ R9, R9, c[0x0][0x23c], -R2.reuse ;  /* 0x00008f0009097a23 */ /* 0x100fe20000010802 */
[----:B------:R-:W-:Y:S01]  /*42d0*/  @P0 FSEL R33, R33, -INF , !P6 ;  /* 0xff80000021210808 */ /* 0x000fe20007000000 */
        /* <DEDUP_REMOVED lines=8> */
[----:B------:R-:W-:Y:S01]  /*4360*/  MUFU.EX2 R185, R33 ;  /* 0x0000002100b97308 */ /* 0x000fe20000000800 */
[----:B------:R-:W-:Y:S01]  /*4370*/  PLOP3.LUT P2, PT, PT, PT, UP0, 0x80, 0x0 ;  /* 0x000000000000781c */ /* 0x000fe20003f4f008 */
[----:B------:R-:W-:Y:S01]  /*4380*/  FFMA.FTZ R25, R25, c[0x0][0x23c], -R2 ;  /* 0x00008f0019197a23 */ /* 0x000fe20000010802 */
[----:B------:R-:W-:Y:S01]  /*4390*/  FSEL R0, R0, RZ, P3 ;  /* 0x000000ff00007208 */ /* 0x000fe20001800000 */
[----:B------:R-:W-:Y:S01]  /*43a0*/  FFMA.FTZ R35, R35, c[0x0][0x23c], -R132 ;  /* 0x00008f0023237a23 */ /* 0x000fe20000010884 */
[----:B------:R-:W-:Y:S01]  /*43b0*/  PLOP3.LUT P6, PT, PT, PT, UP0, 0x80, 0x0 ;  /* 0x000000000000781c */ /* 0x000fe20003fcf008 */
[----:B------:R-:W-:Y:S01]  /*43c0*/  FFMA.FTZ R28, R28, c[0x0][0x23c], -R2 ;  /* 0x00008f001c1c7a23 */ /* 0x000fe20000010802 */
[----:B------:R-:W-:Y:S01]  /*43d0*/  PLOP3.LUT P3, PT, PT, PT, UP0, 0x80, 0x0 ;  /* 0x000000000000781c */ /* 0x000fe20003f6f008 */
[--C-:B------:R-:W-:Y:S01]  /*43e0*/  FFMA.FTZ R10, R10, c[0x0][0x23c], -R0.reuse ;  /* 0x00008f000a0a7a23 */ /* 0x100fe20000010800 */
[C---:B-1----:R-:W-:Y:S01]  /*43f0*/  @P0 IADD3 R5, R148.reuse, 0x28, RZ ;  /* 0x0000002894050810 */ /* 0x042fe20007ffe0ff */
[----:B------:R-:W1:Y:S01]  /*4400*/  MUFU.EX2 R220, R8 ;  /* 0x0000000800dc7308 */ /* 0x000e620000000800 */
[----:B------:R-:W-:Y:S01]  /*4410*/  PLOP3.LUT P0, PT, PT, PT, UP0, 0x80, 0x0 ;  /* 0x000000000000781c */ /* 0x000fe20003f0f008 */
[--C-:B------:R-:W-:Y:S01]  /*4420*/  FFMA.FTZ R11, R11, c[0x0][0x23c], -R0.reuse ;  /* 0x00008f000b0b7a23 */ /* 0x100fe20000010800 */
[----:B----4-:R-:W-:Y:S01]  /*4430*/  @P4 IADD3 R4, R148, 0x21, RZ ;  /* 0x0000002194044810 */ /* 0x010fe20007ffe0ff */
[--C-:B------:R-:W-:Y:S01]  /*4440*/  FFMA.FTZ R14, R14, c[0x0][0x23c], -R0.reuse ;  /* 0x00008f000e0e7a23 */ /* 0x100fe20000010800 */
[----:B------:R-:W-:Y:S01]  /*4450*/  @P2 FSEL R36, R36, -INF , !P5 ;  /* 0xff80000024242808 */ /* 0x000fe20006800000 */
[--C-:B------:R-:W-:Y:S01]  /*4460*/  FFMA.FTZ R15, R15, c[0x0][0x23c], -R0.reuse ;  /* 0x00008f000f0f7a23 */ /* 0x100fe20000010800 */
[----:B------:R-:W-:Y:S01]  /*4470*/  PLOP3.LUT P2, PT, PT, PT, UP0, 0x80, 0x0 ;  /* 0x000000000000781c */ /* 0x000fe20003f4f008 */
[--C-:B------:R-:W-:Y:S01]  /*4480*/  FFMA.FTZ R26, R26, c[0x0][0x23c], -R0.reuse ;  /* 0x00008f001a1a7a23 */ /* 0x100fe20000010800 */
[----:B------:R-:W-:Y:S01]  /*4490*/  PLOP3.LUT P4, PT, PT, PT, UP0, 0x80, 0x0 ;  /* 0x000000000000781c */ /* 0x000fe20003f8f008 */
[----:B------:R4:W-:Y:S01]  /*44a0*/  MUFU.EX2 R225, R10 ;  /* 0x0000000a00e17308 */ /* 0x0009e20000000800 */
[----:B------:R-:W-:Y:S01]  /*44b0*/  @P6 ISETP.GE.AND P6, PT, R4, UR7, PT ;  /* 0x0000000704006c0c */ /* 0x000fe2000bfc6270 */
[----:B------:R-:W-:Y:S01]  /*44c0*/  IMAD.U32 R4, RZ, RZ, UR17 ;  /* 0x00000011ff047e24 */ /* 0x000fe2000f8e00ff */
[----:B------:R-:W-:Y:S01]  /*44d0*/  @P3 FSEL R38, R38, -INF , !P5 ;  /* 0xff80000026263808 */ /* 0x000fe20006800000 */
[----:B------:R-:W-:Y:S01]  /*44e0*/  FFMA.FTZ R27, R27, c[0x0][0x23c], -R0 ;  /* 0x00008f001b1b7a23 */ /* 0x000fe20000010800 */
[----:B------:R-:W-:Y:S01]  /*44f0*/  PLOP3.LUT P3, PT, PT, PT, UP0, 0x80, 0x0 ;  /* 0x000000000000781c */ /* 0x000fe20003f6f008 */
[----:B------:R-:W-:Y:S01]  /*4500*/  IMAD R4, R4, 0x2, R182 ;  /* 0x0000000204047824 */ /* 0x000fe200078e02b6 */
[----:B------:R-:W-:Y:S01]  /*4510*/  @P0 FSEL R40, R40, -INF , !P5 ;  /* 0xff80000028280808 */ /* 0x000fe20006800000 */
[----:B------:R-:W-:Y:S01]  /*4520*/  FFMA.FTZ R29, R29, c[0x0][0x23c], -R2 ;  /* 0x00008f001d1d7a23 */ /* 0x000fe20000010802 */
[----:B------:R-:W-:Y:S01]  /*4530*/  PLOP3.LUT P0, PT, PT, PT, UP0, 0x80, 0x0 ;  /* 0x000000000000781c */ /* 0x000fe20003f0f008 */
[----:B------:R1:W-:Y:S01]  /*4540*/  MUFU.EX2 R221, R9 ;  /* 0x0000000900dd7308 */ /* 0x0003e20000000800 */
[----:B------:R-:W-:Y:S01]  /*4550*/  @P2 FSEL R42, R42, -INF , !P5 ;  /* 0xff8000002a2a2808 */ /* 0x000fe20006800000 */
[----:B------:R-:W-:Y:S01]  /*4560*/  IMAD.SHL.U32 R4, R4, 0x2, RZ ;  /* 0x0000000204047824 */ /* 0x000fe200078e00ff */
[----:B------:R-:W-:Y:S01]  /*4570*/  PLOP3.LUT P5, PT, PT, PT, UP0, 0x80, 0x0 ;  /* 0x000000000000781c */ /* 0x000fe20003faf008 */
[--C-:B------:R-:W-:Y:S01]  /*4580*/  FFMA.FTZ R30, R30, c[0x0][0x23c], -R0.reuse ;  /* 0x00008f001e1e7a23 */ /* 0x100fe20000010800 */
[----:B------:R-:W-:Y:S01]  /*4590*/  PLOP3.LUT P2, PT, PT, PT, UP0, 0x80, 0x0 ;  /* 0x000000000000781c */ /* 0x000fe20003f4f008 */
[----:B------:R-:W-:Y:S01]  /*45a0*/  FFMA.FTZ R31, R31, c[0x0][0x23c], -R0 ;  /* 0x00008f001f1f7a23 */ /* 0x000fe20000010800 */
[----:B------:R-:W-:Y:S01]  /*45b0*/  @P4 ISETP.GE.AND P4, PT, R5, UR7, PT ;  /* 0x0000000705004c0c */ /* 0x000fe2000bf86270 */
[--C-:B------:R-:W-:Y:S01]  /*45c0*/  FFMA.FTZ R36, R36, c[0x0][0x23c], -R133.reuse ;  /* 0x00008f0024247a23 */ /* 0x100fe20000010885 */
[----:B------:R-:W-:Y:S01]  /*45d0*/  IADD3 R5, R4, 0x1, RZ ;  /* 0x0000000104057810 */ /* 0x000fe20007ffe0ff */
[----:B------:R2:W-:Y:S01]  /*45e0*/  MUFU.EX2 R224, R11 ;  /* 0x0000000b00e07308 */ /* 0x0005e20000000800 */
[----:B------:R-:W-:Y:S01]  /*45f0*/  @P3 FSEL R37, R37, -INF , !P6 ;  /* 0xff80000025253808 */ /* 0x000fe20007000000 */
[----:B------:R-:W-:Y:S01]  /*4600*/  FFMA.FTZ R38, R38, c[0x0][0x23c], -R132 ;  /* 0x00008f0026267a23 */ /* 0x000fe20000010884 */
[----:B------:R-:W-:Y:S01]  /*4610*/  PLOP3.LUT P3, PT, PT, PT, UP0, 0x80, 0x0 ;  /* 0x000000000000781c */ /* 0x000fe20003f6f008 */
[----:B------:R-:W-:Y:S01]  /*4620*/  IMAD.U32 R6, RZ, RZ, UR10 ;  /* 0x0000000aff067e24 */ /* 0x000fe2000f8e00ff */
[----:B----4-:R-:W-:Y:S01]  /*4630*/  LOP3.LUT R10, R247, UR11, R4, 0x96, !PT ;  /* 0x0000000bf70a7c12 */ /* 0x010fe2000f8e9604 */
[----:B------:R-:W-:Y:S01]  /*4640*/  FFMA.FTZ R37, R37, c[0x0][0x23c], -R133 ;  /* 0x00008f0025257a23 */ /* 0x000fe20000010885 */
[----:B------:R-:W-:Y:S01]  /*4650*/  LOP3.LUT R8, R247, UR11, R5, 0x96, !PT ;  /* 0x0000000bf7087c12 */ /* 0x000fe2000f8e9605 */
[----:B------:R-:W-:Y:S01]  /*4660*/  IMAD R6, R6, 0x8, R181 ;  /* 0x0000000806067824 */ /* 0x000fe200078e02b5 */
[----:B------:R-:W-:Y:S01]  /*4670*/  @P0 FSEL R39, R39, -INF , !P6 ;  /* 0xff80000027270808 */ /* 0x000fe20007000000 */
[----:B------:R3:W4:Y:S01]  /*4680*/  MUFU.EX2 R217, R7 ;  /* 0x0000000700d97308 */ /* 0x0007220000000800 */
[----:B------:R-:W-:Y:S01]  /*4690*/  PLOP3.LUT P0, PT, PT, PT, UP0, 0x80, 0x0 ;  /* 0x000000000000781c */ /* 0x000fe20003f0f008 */
[----:B------:R-:W-:Y:S01]  /*46a0*/  IMAD.WIDE.U32 R4, R6, -0x326172a9, RZ ;  /* 0xcd9e8d5706047825 */ /* 0x000fe200078e00ff */
[----:B------:R-:W-:Y:S02]  /*46b0*/  @P5 FSEL R41, R41, -INF , !P6 ;  /* 0xff80000029295808 */ /* 0x000fe40007000000 */
[----:B------:R-:W-:Y:S01]  /*46c0*/  PLOP3.LUT P5, PT, PT, PT, UP0, 0x80, 0x0 ;  /* 0x000000000000781c */ /* 0x000fe20003faf008 */
[----:B-1----:R-:W-:Y:S01]  /*46d0*/  IMAD.WIDE.U32 R8, R8, -0x326172a9, RZ ;  /* 0xcd9e8d5708087825 */ /* 0x002fe200078e00ff */
[----:B------:R-:W-:Y:S02]  /*46e0*/  @P2 FSEL R43, R43, -INF , !P6 ;  /* 0xff8000002b2b2808 */ /* 0x000fe40007000000 */
[----:B------:R-:W-:Y:S01]  /*46f0*/  PLOP3.LUT P6, PT, PT, PT, UP0, 0x80, 0x0 ;  /* 0x000000000000781c */ /* 0x000fe20003fcf008 */
[----:B------:R1:W1:Y:S01]  /*4700*/  MUFU.EX2 R218, R13 ;  /* 0x0000000d00da7308 */ /* 0x0002620000000800 */
[----:B------:R-:W-:Y:S01]  /*4710*/  LOP3.LUT R134, R9, UR4, R4, 0x96, !PT ;  /* 0x0000000409867c12 */ /* 0x000fe2000f8e9604 */
[----:B------:R-:W-:Y:S01]  /*4720*/  FFMA.FTZ R39, R39, c[0x0][0x23c], -R132 ;  /* 0x00008f0027277a23 */ /* 0x000fe20000010884 */
[----:B------:R-:W-:Y:S01]  /*4730*/  PLOP3.LUT P2, PT, PT, PT, UP0, 0x80, 0x0 ;  /* 0x000000000000781c */ /* 0x000fe20003f4f008 */
[----:B--2---:R-:W-:Y:S01]  /*4740*/  IMAD.WIDE.U32 R10, R10, -0x326172a9, RZ ;  /* 0xcd9e8d570a0a7825 */ /* 0x004fe200078e00ff */
[----:B------:R-:W-:Y:S02]  /*4750*/  @P0 FSEL R44, R44, -INF , !P4 ;  /* 0xff8000002c2c0808 */ /* 0x000fe40006000000 */
[----:B------:R-:W-:Y:S01]  /*4760*/  PLOP3.LUT P0, PT, PT, PT, UP0, 0x80, 0x0 ;  /* 0x000000000000781c */ /* 0x000fe20003f0f008 */
[----:B------:R-:W-:Y:S01]  /*4770*/  FFMA.FTZ R41, R41, c[0x0][0x23c], -R2 ;  /* 0x00008f0029297a23 */ /* 0x000fe20000010802 */
[----:B------:R-:W-:Y:S01]  /*4780*/  LOP3.LUT R140, R11, UR4, R4, 0x96, !PT ;  /* 0x000000040b8c7c12 */ /* 0x000fe2000f8e9604 */
[----:B------:R2:W-:Y:S01]  /*4790*/  MUFU.EX2 R219, R12 ;  /* 0x0000000c00db7308 */ /* 0x0005e20000000800 */
[----:B------:R-:W-:Y:S01]  /*47a0*/  IADD3 R4, R6, 0x4, RZ ;  /* 0x0000000406047810 */ /* 0x000fe20007ffe0ff */
[----:B------:R-:W-:Y:S01]  /*47b0*/  FFMA.FTZ R40, R40, c[0x0][0x23c], -R2 ;  /* 0x00008f0028287a23 */ /* 0x000fe20000010802 */
[----:B------:R-:W-:Y:S01]  /*47c0*/  @P3 IADD3 R6, R148, 0x29, RZ ;  /* 0x0000002994063810 */ /* 0x000fe20007ffe0ff */
[----:B------:R-:W-:Y:S01]  /*47d0*/  FFMA.FTZ R42, R42, c[0x0][0x23c], -R0 ;  /* 0x00008f002a2a7a23 */ /* 0x000fe20000010800 */
[----:B------:R-:W-:Y:S01]  /*47e0*/  PLOP3.LUT P3, PT, PT, PT, UP0, 0x80, 0x0 ;  /* 0x000000000000781c */ /* 0x000fe20003f6f008 */
[----:B------:R-:W-:Y:S01]  /*47f0*/  FFMA.FTZ R44, R44, c[0x0][0x23c], -R2 ;  /* 0x00008f002c2c7a23 */ /* 0x000fe20000010802 */
[----:B---3--:R-:W-:Y:S01]  /*4800*/  LOP3.LUT R7, R180, UR12, RZ, 0x3c, !PT ;  /* 0x0000000cb4077c12 */ /* 0x008fe2000f8e3cff */
[--C-:B------:R-:W-:Y:S01]  /*4810*/  FFMA.FTZ R43, R43, c[0x0][0x23c], -R0.reuse ;  /* 0x00008f002b2b7a23 */ /* 0x100fe20000010800 */
[----:B------:R-:W-:Y:S01]  /*4820*/  @P5 FSEL R46, R46, -INF , !P4 ;  /* 0xff8000002e2e5808 */ /* 0x000fe20006000000 */
[----:B------:R-:W-:Y:S01]  /*4830*/  MUFU.EX2 R223, R14 ;  /* 0x0000000e00df7308 */ /* 0x000fe20000000800 */
[----:B------:R-:W-:Y:S02]  /*4840*/  PLOP3.LUT P5, PT, PT, PT, UP0, 0x80, 0x0 ;  /* 0x000000000000781c */ /* 0x000fe40003faf008 */
[----:B------:R-:W-:Y:S01]  /*4850*/  @P6 FSEL R48, R48, -INF , !P4 ;  /* 0xff80000030306808 */ /* 0x000fe20006000000 */
[----:B------:R-:W-:Y:S01]  /*4860*/  FFMA.FTZ R46, R46, c[0x0][0x23c], -R0 ;  /* 0x00008f002e2e7a23 */ /* 0x000fe20000010800 */
[----:B------:R-:W-:Y:S02]  /*4870*/  PLOP3.LUT P6, PT, PT, PT, UP0, 0x80, 0x0 ;  /* 0x000000000000781c */ /* 0x000fe40003fcf008 */
[-C--:B-1----:R-:W-:Y:S01]  /*4880*/  LOP3.LUT R13, R5, R7.reuse, RZ, 0x3c, !PT ;  /* 0x00000007050d7212 */ /* 0x082fe200078e3cff */
[----:B------:R-:W-:Y:S01]  /*4890*/  IMAD.WIDE.U32 R4, R4, -0x326172a9, RZ ;  /* 0xcd9e8d5704047825 */ /* 0x000fe200078e00ff */
[----:B------:R-:W-:Y:S01]  /*48a0*/  @P3 FSEL R50, R50, -INF , !P4 ;  /* 0xff80000032323808 */ /* 0x000fe20006000000 */
[----:B------:R1:W-:Y:S01]  /*48b0*/  MUFU.EX2 R222, R15 ;  /* 0x0000000f00de7308 */ /* 0x0003e20000000800 */
[----:B------:R-:W-:Y:S01]  /*48c0*/  PLOP3.LUT P3, PT, PT, PT, UP0, 0x80, 0x0 ;  /* 0x000000000000781c */ /* 0x000fe20003f6f008 */
[--C-:B------:R-:W-:Y:S01]  /*48d0*/  FFMA.FTZ R48, R48, c[0x0][0x23c], -R133.reuse ;  /* 0x00008f0030307a23 */ /* 0x100fe20000010885 */
[----:B------:R-:W-:Y:S01]  /*48e0*/  LOP3.LUT R11, R11, UR4, R4, 0x96, !PT ;  /* 0x000000040b0b7c12 */ /* 0x000fe2000f8e9604 */
[----:B------:R-:W-:Y:S01]  /*48f0*/  FFMA.FTZ R50, R50, c[0x0][0x23c], -R132 ;  /* 0x00008f0032327a23 */ /* 0x000fe20000010884 */
[----:B--2---:R-:W-:Y:S02]  /*4900*/  LOP3.LUT R12, R5, R7, RZ, 0x3c, !PT ;  /* 0x00000007050c7212 */ /* 0x004fe400078e3cff */
[----:B------:R-:W-:Y:S01]  /*4910*/  LOP3.LUT R135, R9, UR4, R4, 0x96, !PT ;  /* 0x0000000409877c12 */ /* 0x000fe2000f8e9604 */
[----:B------:R-:W-:Y:S01]  /*4920*/  UIADD3 UR4, UR11, -0x4498517b, URZ ;  /* 0xbb67ae850b047890 */ /* 0x000fe2000fffe03f */
[----:B------:R-:W-:Y:S01]  /*4930*/  PLOP3.LUT P4, PT, PT, PT, UP0, 0x80, 0x0 ;  /* 0x000000000000781c */ /* 0x000fe20003f8f008 */
[----:B------:R-:W-:Y:S01]  /*4940*/  MUFU.EX2 R189, R35 ;  /* 0x0000002300bd7308 */ /* 0x000fe20000000800 */
[----:B------:R-:W-:Y:S02]  /*4950*/  @P0 IADD3 R5, R148, 0x30, RZ ;  /* 0x0000003094050810 */ /* 0x000fe40007ffe0ff */
[----:B------:R-:W-:Y:S02]  /*4960*/  PLOP3.LUT P0, PT, PT, PT, UP0, 0x80, 0x0 ;  /* 0x000000000000781c */ /* 0x000fe40003f0f008 */
[----:B------:R-:W-:Y:S02]  /*4970*/  @P2 ISETP.GE.AND P2, PT, R6, UR7, PT ;  /* 0x0000000706002c0c */ /* 0x000fe4000bf46270 */
[----:B------:R-:W-:Y:S02]  /*4980*/  @P5 IADD3 R6, R148, 0x31, RZ ;  /* 0x0000003194065810 */ /* 0x000fe40007ffe0ff */
[----:B------:R-:W-:Y:S01]  /*4990*/  LOP3.LUT R4, R246, UR4, RZ, 0x3c, !PT ;  /* 0x00000004f6047c12 */ /* 0x000fe2000f8e3cff */
[----:B------:R-:W-:Y:S01]  /*49a0*/  MUFU.EX2 R161, R48 ;  /* 0x0000003000a17308 */ /* 0x000fe20000000800 */
[----:B------:R-:W-:Y:S01]  /*49b0*/  @P6 IADD3 R9, R148, 0x38, RZ ;  /* 0x0000003894096810 */ /* 0x000fe20007ffe0ff */
[----:B------:R-:W-:Y:S01]  /*49c0*/  UIADD3 UR4, UR12, 0x3c6ef372, URZ ;  /* 0x3c6ef3720c047890 */ /* 0x000fe2000fffe03f */
[----:B------:R-:W-:Y:S01]  /*49d0*/  PLOP3.LUT P6, PT, PT, PT, UP0, 0x80, 0x0 ;  /* 0x000000000000781c */ /* 0x000fe20003fcf008 */
[----:B-1----:R-:W-:Y:S01]  /*49e0*/  IMAD.WIDE.U32 R14, R13, -0x2daee0ad, RZ ;  /* 0xd2511f530d0e7825 */ /* 0x002fe200078e00ff */
[----:B------:R-:W-:Y:S02]  /*49f0*/  @P3 ISETP.GE.AND P3, PT, R6, UR7, PT ;  /* 0x0000000706003c0c */ /* 0x000fe4000bf66270 */
[----:B------:R-:W-:Y:S01]  /*4a00*/  @P4 ISETP.GE.AND P4, PT, R5, UR7, PT ;  /* 0x0000000705004c0c */ /* 0x000fe2000bf86270 */
[----:B------:R-:W-:Y:S01]  /*4a10*/  IMAD.WIDE.U32 R12, R12, -0x2daee0ad, RZ ;  /* 0xd2511f530c0c7825 */ /* 0x000fe200078e00ff */
[----:B------:R-:W-:Y:S01]  /*4a20*/  LOP3.LUT R6, R4, R15, RZ, 0x3c, !PT ;  /* 0x0000000f04067212 */ /* 0x000fe200078e3cff */
[----:B------:R-:W1:Y:S01]  /*4a30*/  MUFU.EX2 R211, R16 ;  /* 0x0000001000d37308 */ /* 0x000e620000000800 */
[----:B------:R-:W-:Y:S02]  /*4a40*/  @P0 IADD3 R148, R148, 0x39, RZ ;  /* 0x0000003994940810 */ /* 0x000fe40007ffe0ff */
[----:B------:R-:W-:Y:S01]  /*4a50*/  LOP3.LUT R4, R4, R13, RZ, 0x3c, !PT ;  /* 0x0000000d04047212 */ /* 0x000fe200078e3cff */
[----:B------:R-:W-:Y:S01]  /*4a60*/  IMAD.WIDE.U32 R6, R6, -0x326172a9, RZ ;  /* 0xcd9e8d5706067825 */ /* 0x000fe200078e00ff */
[----:B------:R-:W-:Y:S02]  /*4a70*/  PLOP3.LUT P5, PT, PT, PT, UP0, 0x80, 0x0 ;  /* 0x000000000000781c */ /* 0x000fe40003faf008 */
[----:B------:R-:W-:Y:S01]  /*4a80*/  @P6 ISETP.GE.AND P6, PT, R148, UR7, PT ;  /* 0x0000000794006c0c */ /* 0x000fe2000bfc6270 */
[----:B------:R-:W-:Y:S01]  /*4a90*/  IMAD.WIDE.U32 R4, R4, -0x326172a9, RZ ;  /* 0xcd9e8d5704047825 */ /* 0x000fe200078e00ff */
[C---:B------:R-:W-:Y:S01]  /*4aa0*/  LOP3.LUT R142, R7.reuse, UR4, R10, 0x96, !PT ;  /* 0x00000004078e7c12 */ /* 0x040fe2000f8e960a */
[----:B------:R2:W3:Y:S01]  /*4ab0*/  MUFU.EX2 R210, R17 ;  /* 0x0000001100d27308 */ /* 0x0004e20000000800 */
[----:B------:R-:W-:Y:S02]  /*4ac0*/  LOP3.LUT R152, R7, UR4, R8, 0x96, !PT ;  /* 0x0000000407987c12 */ /* 0x000fe4000f8e9608 */
[C---:B------:R-:W-:Y:S01]  /*4ad0*/  LOP3.LUT R13, R5.reuse, UR4, R10, 0x96, !PT ;  /* 0x00000004050d7c12 */ /* 0x040fe2000f8e960a */
[----:B------:R-:W-:Y:S01]  /*4ae0*/  IMAD.WIDE.U32 R142, R142, -0x2daee0ad, RZ ;  /* 0xd2511f538e8e7825 */ /* 0x000fe200078e00ff */
[----:B------:R-:W-:Y:S01]  /*4af0*/  LOP3.LUT R148, R5, UR4, R8, 0x96, !PT ;  /* 0x0000000405947c12 */ /* 0x000fe2000f8e9608 */
[----:B------:R-:W-:Y:S01]  /*4b00*/  UIADD3 UR4, UR11, 0x32370b8f, URZ ;  /* 0x32370b8f0b047890 */ /* 0x000fe2000fffe03f */
[----:B------:R-:W-:Y:S01]  /*4b10*/  PLOP3.LUT P0, PT, PT, PT, UP0, 0x80, 0x0 ;  /* 0x000000000000781c */ /* 0x000fe20003f0f008 */
[--C-:B------:R-:W-:Y:S01]  /*4b20*/  FFMA.FTZ R5, R21, c[0x0][0x23c], -R133.reuse ;  /* 0x00008f0015057a23 */ /* 0x100fe20000010885 */
[----:B------:R-:W-:Y:S01]  /*4b30*/  @P5 ISETP.GE.AND P5, PT, R9, UR7, PT ;  /* 0x0000000709005c0c */ /* 0x000fe2000bfa6270 */
[----:B------:R-:W-:Y:S01]  /*4b40*/  MUFU.EX2 R214, R18 ;  /* 0x0000001200d67308 */ /* 0x000fe20000000800 */
[----:B------:R-:W-:Y:S04]  /*4b50*/  IMAD.WIDE.U32 R8, R135, -0x2daee0ad, RZ ;  /* 0xd2511f5387087825 */ /* 0x000fe800078e00ff */
[----:B------:R-:W-:Y:S04]  /*4b60*/  IMAD.WIDE.U32 R10, R11, -0x2daee0ad, RZ ;  /* 0xd2511f530b0a7825 */ /* 0x000fe800078e00ff */
[----:B------:R-:W-:Y:S01]  /*4b70*/  IMAD.WIDE.U32 R152, R152, -0x2daee0ad, RZ ;  /* 0xd2511f5398987825 */ /* 0x000fe200078e00ff */
[----:B------:R-:W-:Y:S01]  /*4b80*/  @P0 FSEL R45, R45, -INF , !P2 ;  /* 0xff8000002d2d0808 */ /* 0x000fe20005000000 */
[----:B------:R1:W1:Y:S01]  /*4b90*/  MUFU.EX2 R213, R19 ;  /* 0x0000001300d57308 */ /* 0x0002620000000800 */
[----:B------:R-:W-:Y:S01]  /*4ba0*/  PLOP3.LUT P0, PT, PT, PT, UP0, 0x80, 0x0 ;  /* 0x000000000000781c */ /* 0x000fe20003f0f008 */
[----:B------:R-:W-:Y:S04]  /*4bb0*/  IMAD.WIDE.U32 R148, R148, -0x2daee0ad, RZ ;  /* 0xd2511f5394947825 */ /* 0x000fe800078e00ff */
[----:B--2---:R-:W-:Y:S01]  /*4bc0*/  IMAD.WIDE.U32 R16, R134, -0x2daee0ad, RZ ;  /* 0xd2511f5386107825 */ /* 0x004fe200078e00ff */
[----:B------:R-:W-:Y:S03]  /*4bd0*/  LOP3.LUT R134, R9, UR5, R12, 0x96, !PT ;  /* 0x0000000509867c12 */ /* 0x000fe6000f8e960c */
[----:B------:R2:W2:Y:S01]  /*4be0*/  MUFU.EX2 R202, R20 ;  /* 0x0000001400ca7308 */ /* 0x0004a20000000800 */
[----:B------:R-:W-:Y:S01]  /*4bf0*/  LOP3.LUT R150, R153, UR4, R16, 0x96, !PT ;  /* 0x0000000499967c12 */ /* 0x000fe2000f8e9610 */
[----:B------:R-:W-:Y:S02]  /*4c00*/  IMAD.WIDE.U32 R134, R134, -0x326172a9, RZ ;  /* 0xcd9e8d5786867825 */ /* 0x000fe400078e00ff */
[----:B------:R-:W-:Y:S02]  /*4c10*/  @P0 FSEL R47, R47, -INF , !P2 ;  /* 0xff8000002f2f0808 */ /* 0x000fe40005000000 */
[----:B------:R-:W-:Y:S01]  /*4c20*/  PLOP3.LUT P0, PT, PT, PT, UP0, 0x80, 0x0 ;  /* 0x000000000000781c */ /* 0x000fe20003f0f008 */
[----:B------:R-:W-:Y:S03]  /*4c30*/  IMAD.WIDE.U32 R150, R150, -0x326172a9, RZ ;  /* 0xcd9e8d5796967825 */ /* 0x000fe600078e00ff */
[----:B------:R3:W-:Y:S01]  /*4c40*/  MUFU.EX2 R199, R5 ;  /* 0x0000000500c77308 */ /* 0x0007e20000000800 */
[----:B------:R-:W-:Y:S02]  /*4c50*/  FFMA.FTZ R45, R45, c[0x0][0x23c], -R2 ;  /* 0x00008f002d2d7a23 */ /* 0x000fe40000010802 */
[----:B------:R-:W-:Y:S02]  /*4c60*/  FFMA.FTZ R47, R47, c[0x0][0x23c], -R0 ;  /* 0x00008f002f2f7a23 */ /* 0x000fe40000010800 */
[----:B-1----:R-:W-:Y:S04]  /*4c70*/  IMAD.WIDE.U32 R18, R140, -0x2daee0ad, RZ ;  /* 0xd2511f538c127825 */ /* 0x002fe800078e00ff */
[----:B------:R-:W-:Y:S01]  /*4c80*/  @P0 FSEL R49, R49, -INF , !P2 ;  /* 0xff80000031310808 */ /* 0x000fe20005000000 */
[----:B------:R-:W-:Y:S01]  /*4c90*/  MUFU.EX2 R165, R50 ;  /* 0x0000003200a57308 */ /* 0x000fe20000000800 */
[--C-:B------:R-:W-:Y:S02]  /*4ca0*/  LOP3.LUT R7, R19, UR5, R14.reuse, 0x96, !PT ;  /* 0x0000000513077c12 */ /* 0x100fe4000f8e960e */
[----:B------:R-:W-:Y:S01]  /*4cb0*/  LOP3.LUT R14, R17, UR5, R14, 0x96, !PT ;  /* 0x00000005110e7c12 */ /* 0x000fe2000f8e960e */
[--C-:B------:R-:W-:Y:S01]  /*4cc0*/  FFMA.FTZ R49, R49, c[0x0][0x23c], -R133.reuse ;  /* 0x00008f0031317a23 */ /* 0x100fe20000010885 */
[----:B------:R-:W-:Y:S01]  /*4cd0*/  LOP3.LUT R17, R11, UR5, R12, 0x96, !PT ;  /* 0x000000050b117c12 */ /* 0x000fe2000f8e960c */
[----:B--2---:R-:W-:Y:S01]  /*4ce0*/  IMAD.WIDE.U32 R20, R13, -0x2daee0ad, RZ ;  /* 0xd2511f530d147825 */ /* 0x004fe200078e00ff */
[----:B------:R-:W-:Y:S01]  /*4cf0*/  LOP3.LUT R140, R143, UR4, R18, 0x96, !PT ;  /* 0x000000048f8c7c12 */ /* 0x000fe2000f8e9612 */
[----:B------:R-:W-:Y:S01]  /*4d00*/  UIADD3 UR5, UR12, -0x255992d5, URZ ;  /* 0xdaa66d2b0c057890 */ /* 0x000fe2000fffe03f */
[----:B------:R-:W-:Y:S01]  /*4d10*/  PLOP3.LUT P0, PT, PT, PT, UP0, 0x80, 0x0 ;  /* 0x000000000000781c */ /* 0x000fe20003f0f008 */
[----:B------:R-:W-:Y:S01]  /*4d20*/  MUFU.EX2 R160, R49 ;  /* 0x0000003100a07308 */ /* 0x000fe20000000800 */
[----:B------:R-:W-:Y:S01]  /*4d30*/  LOP3.LUT R19, R21, UR4, R10, 0x96, !PT ;  /* 0x0000000415137c12 */ /* 0x000fe2000f8e960a */
[----:B------:R-:W-:Y:S01]  /*4d40*/  IMAD.WIDE.U32 R16, R17, -0x326172a9, RZ ;  /* 0xcd9e8d5711107825 */ /* 0x000fe200078e00ff */
[----:B------:R-:W-:Y:S01]  /*4d50*/  LOP3.LUT R21, R149, UR4, R8, 0x96, !PT ;  /* 0x0000000495157c12 */ /* 0x000fe2000f8e9608 */
[----:B------:R-:W-:Y:S01]  /*4d60*/  UIADD3 UR4, UR12, 0x78dde6e4, URZ ;  /* 0x78dde6e40c047890 */ /* 0x000fe2000fffe03f */
[--C-:B------:R-:W-:Y:S01]  /*4d70*/  LOP3.LUT R18, R135, UR5, R4.reuse, 0x96, !PT ;  /* 0x0000000587127c12 */ /* 0x100fe2000f8e9604 */
[----:B------:R-:W-:Y:S01]  /*4d80*/  IMAD.WIDE.U32 R8, R7, -0x326172a9, RZ ;  /* 0xcd9e8d5707087825 */ /* 0x000fe200078e00ff */
[----:B------:R-:W-:Y:S03]  /*4d90*/  LOP3.LUT R12, R17, UR5, R4, 0x96, !PT ;  /* 0x00000005110c7c12 */ /* 0x000fe6000f8e9604 */
[----:B------:R-:W-:Y:S01]  /*4da0*/  IMAD.WIDE.U32 R10, R14, -0x326172a9, RZ ;  /* 0xcd9e8d570e0a7825 */ /* 0x000fe200078e00ff */
[--C-:B------:R-:W-:Y:S01]  /*4db0*/  LOP3.LUT R14, R9, UR5, R6.reuse, 0x96, !PT ;  /* 0x00000005090e7c12 */ /* 0x100fe2000f8e9606 */
[----:B------:R-:W-:Y:S01]  /*4dc0*/  MUFU.EX2 R200, R28 ;  /* 0x0000001c00c87308 */ /* 0x000fe20000000800 */
[----:B------:R-:W-:Y:S01]  /*4dd0*/  @P0 FSEL R51, R51, -INF , !P2 ;  /* 0xff80000033330808 */ /* 0x000fe20005000000 */
[----:B------:R-:W-:Y:S01]  /*4de0*/  IMAD.WIDE.U32 R140, R140, -0x326172a9, RZ ;  /* 0xcd9e8d578c8c7825 */ /* 0x000fe200078e00ff */
[----:B------:R-:W-:Y:S01]  /*4df0*/  LOP3.LUT R11, R11, UR5, R6, 0x96, !PT ;  /* 0x000000050b0b7c12 */ /* 0x000fe2000f8e9606 */
[----:B------:R-:W-:Y:S01]  /*4e00*/  UIADD3 UR5, UR11, -0x126145ec, URZ ;  /* 0xed9eba140b057890 */ /* 0x000fe2000fffe03f */
[----:B------:R-:W-:Y:S01]  /*4e10*/  PLOP3.LUT P0, PT, PT, PT, UP0, 0x80, 0x0 ;  /* 0x000000000000781c */ /* 0x000fe20003f0f008 */
[----:B---3--:R-:W1:Y:S01]  /*4e20*/  LDSM.16.M88.4 R4, [R172+0xd800] ;  /* 0x00d80000ac04783b */ /* 0x008e620000000200 */
[----:B------:R-:W-:Y:S01]  /*4e30*/  PLOP3.LUT P2, PT, PT, PT, UP0, 0x80, 0x0 ;  /* 0x000000000000781c */ /* 0x000fe20003f4f008 */
[----:B------:R-:W-:Y:S01]  /*4e40*/  IMAD.WIDE.U32 R12, R12, -0x2daee0ad, RZ ;  /* 0xd2511f530c0c7825 */ /* 0x000fe200078e00ff */
[----:B------:R-:W-:Y:S01]  /*4e50*/  LOP3.LUT R135, R141, UR4, R8, 0x96, !PT ;  /* 0x000000048d877c12 */ /* 0x000fe2000f8e9608 */
[----:B------:R2:W-:Y:S01]  /*4e60*/  MUFU.EX2 R206, R22 ;  /* 0x0000001600ce7308 */ /* 0x0005e20000000800 */
[----:B------:R-:W-:Y:S01]  /*4e70*/  LOP3.LUT R149, R151, UR4, R10, 0x96, !PT ;  /* 0x0000000497957c12 */ /* 0x000fe2000f8e960a */
[----:B------:R-:W-:Y:S04]  /*4e80*/  IMAD.WIDE.U32 R14, R14, -0x2daee0ad, RZ ;  /* 0xd2511f530e0e7825 */ /* 0x000fe800078e00ff */
[----:B------:R-:W-:Y:S01]  /*4e90*/  IMAD.WIDE.U32 R8, R19, -0x326172a9, RZ ;  /* 0xcd9e8d5713087825 */ /* 0x000fe200078e00ff */
[----:B------:R-:W-:Y:S02]  /*4ea0*/  LOP3.LUT R17, R15, UR5, R142, 0x96, !PT ;  /* 0x000000050f117c12 */ /* 0x000fe4000f8e968e */
[----:B------:R-:W-:Y:S01]  /*4eb0*/  LOP3.LUT R142, R13, UR5, R20, 0x96, !PT ;  /* 0x000000050d8e7c12 */ /* 0x000fe2000f8e9614 */
[----:B------:R3:W-:Y:S01]  /*4ec0*/  MUFU.EX2 R212, R24 ;  /* 0x0000001800d47308 */ /* 0x0007e20000000800 */
[----:B------:R-:W-:Y:S04]  /*4ed0*/  IMAD.WIDE.U32 R18, R18, -0x2daee0ad, RZ ;  /* 0xd2511f5312127825 */ /* 0x000fe800078e00ff */
[----:B------:R-:W-:Y:S04]  /*4ee0*/  IMAD.WIDE.U32 R10, R11, -0x2daee0ad, RZ ;  /* 0xd2511f530b0a7825 */ /* 0x000fe800078e00ff */
[----:B------:R-:W-:Y:S01]  /*4ef0*/  IMAD.WIDE.U32 R20, R21, -0x326172a9, RZ ;  /* 0xcd9e8d5715147825 */ /* 0x000fe200078e00ff */
[----:B------:R4:W4:Y:S03]  /*4f00*/  MUFU.EX2 R201, R23 ;  /* 0x0000001700c97308 */ /* 0x0009260000000800 */
[----:B------:R-:W-:Y:S01]  /*4f10*/  IMAD.WIDE.U32 R142, R142, -0x326172a9, RZ ;  /* 0xcd9e8d578e8e7825 */ /* 0x000fe200078e00ff */
[----:B--2---:R-:W-:Y:S02]  /*4f20*/  LOP3.LUT R22, R11, UR5, R152, 0x96, !PT ;  /* 0x000000050b167c12 */ /* 0x004fe4000f8e9698 */
[----:B------:R-:W-:Y:S01]  /*4f30*/  LOP3.LUT R11, R19, UR5, R148, 0x96, !PT ;  /* 0x00000005130b7c12 */ /* 0x000fe2000f8e9694 */
[----:B------:R-:W-:Y:S01]  /*4f40*/  UIADD3 UR5, UR12, 0x1715609d, URZ ;  /* 0x1715609d0c057890 */ /* 0x000fe2000fffe03f */
[----:B------:R-:W-:Y:S01]  /*4f50*/  LOP3.LUT R141, R21, UR4, R134, 0x96, !PT ;  /* 0x00000004158d7c12 */ /* 0x000fe2000f8e9686 */
[----:B------:R-:W-:Y:S01]  /*4f60*/  IMAD.WIDE.U32 R134, R135, -0x2daee0ad, RZ ;  /* 0xd2511f5387867825 */ /* 0x000fe200078e00ff */
[----:B------:R-:W-:Y:S03]  /*4f70*/  MUFU.EX2 R216, R26 ;  /* 0x0000001a00d87308 */ /* 0x000fe60000000800 */
[----:B------:R-:W-:Y:S01]  /*4f80*/  LOP3.LUT R13, R143, UR5, R8, 0x96, !PT ;  /* 0x000000058f0d7c12 */ /* 0x000fe2000f8e9608 */
[----:B------:R-:W-:Y:S01]  /*4f90*/  FFMA.FTZ R51, R51, c[0x0][0x23c], -R132 ;  /* 0x00008f0033337a23 */ /* 0x000fe20000010884 */
[----:B---3--:R-:W-:Y:S01]  /*4fa0*/  LOP3.LUT R24, R9, UR4, R16, 0x96, !PT ;  /* 0x0000000409187c12 */ /* 0x008fe2000f8e9610 */
[-C--:B-1----:R-:W-:Y:S01]  /*4fb0*/  HMMA.16816.F32.BF16 R52, R136, R4.reuse, R52 ;  /* 0x000000048834723c */ /* 0x082fe20000041834 */
[----:B------:R-:W-:Y:S01]  /*4fc0*/  IMAD.WIDE.U32 R148, R149, -0x2daee0ad, RZ ;  /* 0xd2511f5395947825 */ /* 0x000fe200078e00ff */
[----:B------:R-:W-:Y:S02]  /*4fd0*/  UIADD3 UR4, UR11, -0x56f99767, URZ ;  /* 0xa90668990b047890 */ /* 0x000fe4000fffe03f */
[----:B------:R-:W-:Y:S01]  /*4fe0*/  MUFU.EX2 R164, R51 ;  /* 0x0000003300a47308 */ /* 0x000fe20000000800 */
[----:B------:R-:W-:Y:S03]  /*4ff0*/  IMAD.WIDE.U32 R16, R17, -0x326172a9, RZ ;  /* 0xcd9e8d5711107825 */ /* 0x000fe600078e00ff */
[----:B------:R-:W-:Y:S01]  /*5000*/  LOP3.LUT R9, R135, UR4, R14, 0x96, !PT ;  /* 0x0000000487097c12 */ /* 0x000fe2000f8e960e */
[C---:B------:R-:W-:Y:S03]  /*5010*/  HMMA.16816.F32.BF16 R56, R144.reuse, R4, R56 ;  /* 0x000000049038723c */ /* 0x040fe60000041838 */
[----:B------:R-:W-:Y:S01]  /*5020*/  LOP3.LUT R15, R17, UR5, R140, 0x96, !PT ;  /* 0x00000005110f7c12 */ /* 0x000fe2000f8e968c */
[----:B------:R-:W-:Y:S01]  /*5030*/  IMAD.WIDE.U32 R140, R141, -0x2daee0ad, RZ ;  /* 0xd2511f538d8c7825 */ /* 0x000fe200078e00ff */
[----:B------:R-:W-:Y:S01]  /*5040*/  LOP3.LUT R17, R149, UR4, R10, 0x96, !PT ;  /* 0x0000000495117c12 */ /* 0x000fe2000f8e960a */
[----:B------:R-:W-:Y:S02]  /*5050*/  MUFU.EX2 R198, R29 ;  /* 0x0000001d00c67308 */ /* 0x000fe40000000800 */
[-C--:B------:R-:W-:Y:S01]  /*5060*/  HMMA.16816.F32.BF16 R60, R144, R6.reuse, R60 ;  /* 0x00000006903c723c */ /* 0x080fe2000004183c */
[----:B------:R-:W-:Y:S03]  /*5070*/  LOP3.LUT R135, R141, UR4, R18, 0x96, !PT ;  /* 0x000000048d877c12 */ /* 0x000fe6000f8e9612 */
[----:B------:R-:W-:Y:S03]  /*5080*/  IMAD.WIDE.U32 R4, R13, -0x2daee0ad, RZ ;  /* 0xd2511f530d047825 */ /* 0x000fe600078e00ff */
[----:B------:R-:W-:Y:S01]  /*5090*/  @P0 FSEL R52, R52, -INF , !P4 ;  /* 0xff80000034340808 */ /* 0x000fe20006000000 */
[----:B------:R-:W-:Y:S01]  /*50a0*/  HMMA.16816.F32.BF16 R64, R136, R6, R64 ;  /* 0x000000068840723c */ /* 0x000fe20000041840 */
[----:B------:R-:W-:Y:S01]  /*50b0*/  SHF.R.U32.HI R28, RZ, 0x10, R4 ;  /* 0x00000010ff1c7819 */ /* 0x000fe20000011604 */
[----:B------:R1:W2:Y:S01]  /*50c0*/  MUFU.EX2 R215, R27 ;  /* 0x0000001b00d77308 */ /* 0x0002a20000000800 */
[----:B------:R-:W-:Y:S01]  /*50d0*/  PLOP3.LUT P0, PT, PT, PT, UP0, 0x80, 0x0 ;  /* 0x000000000000781c */ /* 0x000fe20003f0f008 */
[--C-:B------:R-:W-:Y:S01]  /*50e0*/  FFMA.FTZ R52, R52, c[0x0][0x23c], -R133.reuse ;  /* 0x00008f0034347a23 */ /* 0x100fe20000010885 */
[----:B------:R-:W-:Y:S01]  /*50f0*/  @P2 FSEL R54, R54, -INF , !P4 ;  /* 0xff80000036362808 */ /* 0x000fe20006000000 */
[----:B----4-:R-:W-:Y:S01]  /*5100*/  IMAD.WIDE.U32 R22, R22, -0x326172a9, RZ ;  /* 0xcd9e8d5716167825 */ /* 0x010fe200078e00ff */
[----:B------:R-:W-:Y:S02]  /*5110*/  PLOP3.LUT P2, PT, PT, PT, UP0, 0x80, 0x0 ;  /* 0x000000000000781c */ /* 0x000fe40003f4f008 */
[----:B------:R-:W-:Y:S03]  /*5120*/  LOP3.LUT R18, R4, 0xff, RZ, 0xc0, !PT ;  /* 0x000000ff04127812 */ /* 0x000fe600078ec0ff */
[----:B------:R-:W-:Y:S01]  /*5130*/  LOP3.LUT R150, R23, UR5, R150, 0x96, !PT ;  /* 0x0000000517967c12 */ /* 0x000fe2000f8e9696 */
[----:B------:R-:W-:Y:S01]  /*5140*/  MUFU.EX2 R157, R52 ;  /* 0x00000034009d7308 */ /* 0x000fe20000000800 */
[----:B------:R-:W-:Y:S01]  /*5150*/  SHF.R.U32.HI R19, RZ, 0x18, R4 ;  /* 0x00000018ff137819 */ /* 0x000fe20000011604 */
[----:B------:R-:W-:Y:S01]  /*5160*/  FFMA.FTZ R54, R54, c[0x0][0x23c], -R132 ;  /* 0x00008f0036367a23 */ /* 0x000fe20000010884 */
[----:B------:R-:W-:Y:S01]  /*5170*/  @P0 FSEL R56, R56, -INF , !P4 ;  /* 0xff80000038380808 */ /* 0x000fe20006000000 */
[----:B------:R-:W-:Y:S01]  /*5180*/  IMAD.WIDE.U32 R8, R9, -0x326172a9, RZ ;  /* 0xcd9e8d5709087825 */ /* 0x000fe200078e00ff */
[----:B------:R-:W-:Y:S02]  /*5190*/  PLOP3.LUT P0, PT, PT, PT, UP0, 0x80, 0x0 ;  /* 0x000000000000781c */ /* 0x000fe40003f0f008 */
[----:B------:R-:W-:Y:S01]  /*51a0*/  @P2 FSEL R58, R58, -INF , !P4 ;  /* 0xff8000003a3a2808 */ /* 0x000fe20006000000 */
[----:B------:R-:W-:Y:S01]  /*51b0*/  FFMA.FTZ R56, R56, c[0x0][0x23c], -R2 ;  /* 0x00008f0038387a23 */ /* 0x000fe20000010802 */
[----:B------:R-:W-:Y:S01]  /*51c0*/  PLOP3.LUT P2, PT, PT, PT, UP0, 0x80, 0x0 ;  /* 0x000000000000781c */ /* 0x000fe20003f4f008 */
[----:B------:R3:W-:Y:S01]  /*51d0*/  MUFU.EX2 R209, R25 ;  /* 0x0000001900d17308 */ /* 0x0007e20000000800 */
[----:B------:R-:W-:Y:S01]  /*51e0*/  PLOP3.LUT P4, PT, PT, PT, UP0, 0x80, 0x0 ;  /* 0x000000000000781c */ /* 0x000fe20003f8f008 */
[----:B------:R-:W-:Y:S01]  /*51f0*/  FFMA.FTZ R58, R58, c[0x0][0x23c], -R0 ;  /* 0x00008f003a3a7a23 */ /* 0x000fe20000010800 */
[----:B------:R-:W-:Y:S01]  /*5200*/  LOP3.LUT R14, R9, UR6, R16, 0x96, !PT ;  /* 0x00000006090e7c12 */ /* 0x000fe2000f8e9610 */
[----:B-1----:R-:W-:Y:S01]  /*5210*/  IMAD.WIDE.U32 R26, R11, -0x326172a9, RZ ;  /* 0xcd9e8d570b1a7825 */ /* 0x002fe200078e00ff */
[----:B------:R-:W-:Y:S02]  /*5220*/  LOP3.LUT R16, R8, 0xff, RZ, 0xc0, !PT ;  /* 0x000000ff08107812 */ /* 0x000fe400078ec0ff */
[----:B------:R-:W-:Y:S01]  /*5230*/  SHF.R.U32.HI R23, RZ, 0x18, R8 ;  /* 0x00000018ff177819 */ /* 0x000fe20000011608 */
[----:B------:R-:W-:Y:S01]  /*5240*/  IMAD.WIDE.U32 R10, R15, -0x2daee0ad, RZ ;  /* 0xd2511f530f0a7825 */ /* 0x000fe200078e00ff */
[----:B------:R-:W-:Y:S01]  /*5250*/  @P0 FSEL R53, R53, -INF , !P3 ;  /* 0xff80000035350808 */ /* 0x000fe20005800000 */
[----:B------:R-:W-:Y:S01]  /*5260*/  MUFU.EX2 R162, R54 ;  /* 0x0000003600a27308 */ /* 0x000fe20000000800 */
[----:B------:R-:W-:Y:S02]  /*5270*/  PLOP3.LUT P0, PT, PT, PT, UP0, 0x80, 0x0 ;  /* 0x000000000000781c */ /* 0x000fe40003f0f008 */
[----:B------:R-:W-:Y:S01]  /*5280*/  LOP3.LUT R29, R10, 0xffff, RZ, 0xc0, !PT ;  /* 0x0000ffff0a1d7812 */ /* 0x000fe200078ec0ff */
[--C-:B------:R-:W-:Y:S01]  /*5290*/  FFMA.FTZ R53, R53, c[0x0][0x23c], -R133.reuse ;  /* 0x00008f0035357a23 */ /* 0x100fe20000010885 */
[----:B------:R-:W-:Y:S02]  /*52a0*/  @P2 FSEL R55, R55, -INF , !P3 ;  /* 0xff80000037372808 */ /* 0x000fe40005800000 */
[----:B------:R-:W-:Y:S02]  /*52b0*/  PLOP3.LUT P2, PT, PT, PT, UP0, 0x80, 0x0 ;  /* 0x000000000000781c */ /* 0x000fe40003f4f008 */
[----:B------:R-:W-:Y:S01]  /*52c0*/  LOP3.LUT R141, R27, UR5, R20, 0x96, !PT ;  /* 0x000000051b8d7c12 */ /* 0x000fe2000f8e9614 */
[----:B------:R1:W-:Y:S01]  /*52d0*/  MUFU.EX2 R208, R30 ;  /* 0x0000001e00d07308 */ /* 0x0003e20000000800 */
[----:B------:R-:W-:Y:S01]  /*52e0*/  LOP3.LUT R27, R4, 0xffff, RZ, 0xc0, !PT ;  /* 0x0000ffff041b7812 */ /* 0x000fe200078ec0ff */
[----:B------:R-:W-:Y:S01]  /*52f0*/  UIADD3 UR5, UR11, 0x646e171e, URZ ;  /* 0x646e171e0b057890 */ /* 0x000fe2000fffe03f */
[----:B------:R-:W-:Y:S01]  /*5300*/  LOP3.LUT R20, R8, 0xffff, RZ, 0xc0, !PT ;  /* 0x0000ffff08147812 */ /* 0x000fe200078ec0ff */
[----:B---3--:R-:W-:Y:S01]  /*5310*/  IMAD.WIDE.U32 R24, R24, -0x2daee0ad, RZ ;  /* 0xd2511f5318187825 */ /* 0x008fe200078e00ff */
[----:B------:R-:W-:Y:S02]  /*5320*/  @P0 FSEL R59, R59, -INF , !P3 ;  /* 0xff8000003b3b0808 */ /* 0x000fe40005800000 */
[----:B------:R-:W-:Y:S01]  /*5330*/  PLOP3.LUT P0, PT, PT, PT, UP0, 0x80, 0x0 ;  /* 0x000000000000781c */ /* 0x000fe20003f0f008 */
[----:B------:R-:W-:Y:S01]  /*5340*/  FFMA.FTZ R55, R55, c[0x0][0x23c], -R132 ;  /* 0x00008f0037377a23 */ /* 0x000fe20000010884 */
[----:B------:R-:W-:Y:S01]  /*5350*/  LOP3.LUT R21, R25, UR4, R12, 0x96, !PT ;  /* 0x0000000419157c12 */ /* 0x000fe2000f8e960c */
[----:B------:R3:W4:Y:S01]  /*5360*/  MUFU.EX2 R207, R31 ;  /* 0x0000001f00cf7308 */ /* 0x0007220000000800 */
[----:B------:R-:W-:Y:S01]  /*5370*/  SHF.R.U32.HI R25, RZ, 0x10, R8 ;  /* 0x00000010ff197819 */ /* 0x000fe20000011608 */
[----:B------:R-:W-:Y:S01]  /*5380*/  IMAD.WIDE.U32 R8, R17, -0x326172a9, RZ ;  /* 0xcd9e8d5711087825 */ /* 0x000fe200078e00ff */
[----:B------:R-:W-:Y:S01]  /*5390*/  @P2 FSEL R60, R60, -INF , !P5 ;  /* 0xff8000003c3c2808 */ /* 0x000fe20006800000 */
[----:B------:R-:W-:Y:S01]  /*53a0*/  ULDC.U8 UR4, c[0x0][0x2d8] ;  /* 0x0000b60000047ab9 */ /* 0x000fe20000000000 */
[----:B------:R-:W-:Y:S01]  /*53b0*/  PLOP3.LUT P2, PT, PT, PT, UP0, 0x80, 0x0 ;  /* 0x000000000000781c */ /* 0x000fe20003f4f008 */
[----:B------:R-:W-:Y:S01]  /*53c0*/  FFMA.FTZ R59, R59, c[0x0][0x23c], -R0 ;  /* 0x00008f003b3b7a23 */ /* 0x000fe20000010800 */
[----:B------:R-:W-:Y:S01]  /*53d0*/  LOP3.LUT R12, R5, UR5, R24, 0x96, !PT ;  /* 0x00000005050c7c12 */ /* 0x000fe2000f8e9618 */
[----:B------:R-:W-:Y:S01]  /*53e0*/  FFMA.FTZ R60, R60, c[0x0][0x23c], -R2 ;  /* 0x00008f003c3c7a23 */ /* 0x000fe20000010802 */
[--C-:B------:R-:W-:Y:S01]  /*53f0*/  SHF.R.U32.HI R24, RZ, 0x18, R10.reuse ;  /* 0x00000018ff187819 */ /* 0x100fe2000001160a */
[----:B------:R-:W-:Y:S01]  /*5400*/  MUFU.EX2 R156, R53 ;  /* 0x00000035009c7308 */ /* 0x000fe20000000800 */
[----:B------:R-:W-:Y:S01]  /*5410*/  @P4 FSEL R57, R57, -INF , !P3 ;  /* 0xff80000039394808 */ /* 0x000fe20005800000 */
[----:B------:R-:W-:Y:S01]  /*5420*/  IMAD.WIDE.U32 R4, R21, -0x326172a9, RZ ;  /* 0xcd9e8d5715047825 */ /* 0x000fe200078e00ff */
[----:B------:R-:W-:Y:S02]  /*5430*/  PLOP3.LUT P3, PT, PT, PT, UP0, 0x80, 0x0 ;  /* 0x000000000000781c */ /* 0x000fe40003f6f008 */
[----:B-1----:R-:W-:Y:S01]  /*5440*/  SHF.R.U32.HI R30, RZ, 0x10, R10 ;  /* 0x00000010ff1e7819 */ /* 0x002fe2000001160a */
[----:B------:R-:W-:Y:S01]  /*5450*/  FFMA.FTZ R57, R57, c[0x0][0x23c], -R2 ;  /* 0x00008f0039397a23 */ /* 0x000fe20000010802 */
[----:B------:R-:W-:Y:S02]  /*5460*/  @P0 FSEL R66, R66, -INF , !P5 ;  /* 0xff80000042420808 */ /* 0x000fe40006800000 */
[----:B------:R-:W-:Y:S01]  /*5470*/  PLOP3.LUT P0, PT, PT, PT, UP0, 0x80, 0x0 ;  /* 0x000000000000781c */ /* 0x000fe20003f0f008 */
[----:B------:R-:W-:Y:S01]  /*5480*/  MUFU.EX2 R155, R60 ;  /* 0x0000003c009b7308 */ /* 0x000fe20000000800 */
[----:B------:R-:W-:Y:S01]  /*5490*/  LOP3.LUT R13, R11, UR5, R134, 0x96, !PT ;  /* 0x000000050b0d7c12 */ /* 0x000fe2000f8e9686 */
[----:B------:R-:W-:Y:S01]  /*54a0*/  FFMA.FTZ R66, R66, c[0x0][0x23c], -R132 ;  /* 0x00008f0042427a23 */ /* 0x000fe20000010884 */
[----:B------:R-:W-:Y:S02]  /*54b0*/  LOP3.LUT R11, R9, UR6, R22, 0x96, !PT ;  /* 0x00000006090b7c12 */ /* 0x000fe4000f8e9616 */
[----:B------:R-:W-:Y:S02]  /*54c0*/  LOP3.LUT R17, R10, 0xff, RZ, 0xc0, !PT ;  /* 0x000000ff0a117812 */ /* 0x000fe400078ec0ff */
[C---:B---3--:R-:W-:Y:S02]  /*54d0*/  LOP3.LUT R31, R8.reuse, 0xffff, RZ, 0xc0, !PT ;  /* 0x0000ffff081f7812 */ /* 0x048fe400078ec0ff */
[----:B------:R-:W-:Y:S01]  /*54e0*/  LOP3.LUT R21, R8, 0xff, RZ, 0xc0, !PT ;  /* 0x000000ff08157812 */ /* 0x000fe200078ec0ff */
[----:B------:R-:W-:Y:S01]  /*54f0*/  MUFU.EX2 R151, R66 ;  /* 0x0000004200977308 */ /* 0x000fe20000000800 */
[----:B------:R-:W-:Y:S02]  /*5500*/  SHF.R.U32.HI R9, RZ, 0x10, R4 ;  /* 0x00000010ff097819 */ /* 0x000fe40000011604 */
[--C-:B------:R-:W-:Y:S02]  /*5510*/  SHF.R.U32.HI R22, RZ, 0x18, R8.reuse ;  /* 0x00000018ff167819 */ /* 0x100fe40000011608 */
[----:B------:R-:W-:Y:S02]  /*5520*/  SHF.R.U32.HI R32, RZ, 0x10, R8 ;  /* 0x00000010ff207819 */ /* 0x000fe40000011608 */
[C---:B------:R-:W-:Y:S02]  /*5530*/  LOP3.LUT R8, R4.reuse, 0xffff, RZ, 0xc0, !PT ;  /* 0x0000ffff04087812 */ /* 0x040fe400078ec0ff */
[----:B------:R-:W-:Y:S01]  /*5540*/  LOP3.LUT R10, R4, 0xff, RZ, 0xc0, !PT ;  /* 0x000000ff040a7812 */ /* 0x000fe200078ec0ff */
[----:B------:R-:W-:Y:S01]  /*5550*/  MUFU.EX2 R166, R57 ;  /* 0x0000003900a67308 */ /* 0x000fe20000000800 */
[----:B------:R-:W-:Y:S02]  /*5560*/  SHF.R.U32.HI R15, RZ, 0x18, R4 ;  /* 0x00000018ff0f7819 */ /* 0x000fe40000011604 */
[----:B------:R-:W-:Y:S02]  /*5570*/  LOP3.LUT R4, R14, 0xffff, RZ, 0xc0, !PT ;  /* 0x0000ffff0e047812 */ /* 0x000fe400078ec0ff */
[----:B------:R-:W-:Y:S02]  /*5580*/  PLOP3.LUT P4, PT, PT, PT, UP0, 0x80, 0x0 ;  /* 0x000000000000781c */ /* 0x000fe40003f8f008 */
[----:B------:R-:W-:Y:S02]  /*5590*/  SHF.R.U32.HI R4, RZ, 0x8, R4 ;  /* 0x00000008ff047819 */ /* 0x000fe40000011604 */
[----:B------:R-:W-:Y:S01]  /*55a0*/  @P2 FSEL R61, R61, -INF , !P6 ;  /* 0xff8000003d3d2808 */ /* 0x000fe20007000000 */
[----:B------:R-:W-:Y:S01]  /*55b0*/  MUFU.EX2 R181, R58 ;  /* 0x0000003a00b57308 */ /* 0x000fe20000000800 */
[----:B------:R-:W-:Y:S02]  /*55c0*/  PLOP3.LUT P2, PT, PT, PT, UP0, 0x80, 0x0 ;  /* 0x000000000000781c */ /* 0x000fe40003f4f008 */
[----:B------:R-:W-:Y:S01]  /*55d0*/  @P3 FSEL R64, R64, -INF , !P5 ;  /* 0xff80000040403808 */ /* 0x000fe20006800000 */
[----:B------:R-:W-:Y:S01]  /*55e0*/  FFMA.FTZ R2, R61, c[0x0][0x23c], -R2 ;  /* 0x00008f003d027a23 */ /* 0x000fe20000010802 */
[----:B------:R-:W-:Y:S02]  /*55f0*/  PLOP3.LUT P3, PT, PT, PT, UP0, 0x80, 0x0 ;  /* 0x000000000000781c */ /* 0x000fe40003f6f008 */
[----:B------:R-:W-:Y:S01]  /*5600*/  LOP3.LUT R4, R4, 0xffff, RZ, 0xc0, !PT ;  /* 0x0000ffff04047812 */ /* 0x000fe200078ec0ff */
[--C-:B------:R-:W-:Y:S01]  /*5610*/  FFMA.FTZ R64, R64, c[0x0][0x23c], -R133.reuse ;  /* 0x00008f0040407a23 */ /* 0x100fe20000010885 */
[----:B------:R-:W-:Y:S01]  /*5620*/  LOP3.LUT R6, R5, UR6, R142, 0x96, !PT ;  /* 0x0000000605067c12 */ /* 0x000fe2000f8e968e */
[----:B------:R-:W-:Y:S01]  /*5630*/  MUFU.EX2 R180, R59 ;  /* 0x0000003b00b47308 */ /* 0x000fe20000000800 */
[----:B------:R-:W-:Y:S02]  /*5640*/  LOP3.LUT R5, R14, 0xff, RZ, 0xc0, !PT ;  /* 0x000000ff0e057812 */ /* 0x000fe400078ec0ff */
[----:B------:R-:W-:Y:S02]  /*5650*/  @P0 FSEL R65, R65, -INF , !P6 ;  /* 0xff80000041410808 */ /* 0x000fe40007000000 */
[----:B------:R-:W-:Y:S02]  /*5660*/  ISETP.LE.U32.AND P0, PT, R4, UR4, PT ;  /* 0x0000000404007c0c */ /* 0x000fe4000bf03070 */
[----:B------:R-:W-:Y:S01]  /*5670*/  LOP3.LUT R4, R6, 0xffff, RZ, 0xc0, !PT ;  /* 0x0000ffff06047812 */ /* 0x000fe200078ec0ff */
[----:B------:R-:W-:Y:S01]  /*5680*/  FFMA.FTZ R133, R65, c[0x0][0x23c], -R133 ;  /* 0x00008f0041857a23 */ /* 0x000fe20000010885 */
[----:B------:R-:W-:Y:S01]  /*5690*/  @P4 FSEL R62, R62, -INF , !P5 ;  /* 0xff8000003e3e4808 */ /* 0x000fe20006800000 */
[----:B------:R-:W-:Y:S01]  /*56a0*/  MUFU.EX2 R153, R64 ;  /* 0x0000004000997308 */ /* 0x000fe20000000800 */
[----:B------:R-:W-:Y:S02]  /*56b0*/  ISETP.LE.U32.AND P5, PT, R5, UR4, PT ;  /* 0x0000000405007c0c */ /* 0x000fe4000bfa3070 */
[----:B------:R-:W-:Y:S01]  /*56c0*/  SHF.R.U32.HI R5, RZ, 0x18, R14 ;  /* 0x00000018ff057819 */ /* 0x000fe2000001160e */
[----:B------:R-:W-:Y:S01]  /*56d0*/  FFMA.FTZ R62, R62, c[0x0][0x23c], -R0 ;  /* 0x00008f003e3e7a23 */ /* 0x000fe20000010800 */
[----:B------:R-:W-:Y:S02]  /*56e0*/  SHF.R.U32.HI R14, RZ, 0x10, R14 ;  /* 0x00000010ff0e7819 */ /* 0x000fe4000001160e */
[----:B------:R-:W-:Y:S01]  /*56f0*/  LOP3.LUT R7, R6, 0xff, RZ, 0xc0, !PT ;  /* 0x000000ff06077812 */ /* 0x000fe200078ec0ff */
[----:B------:R-:W-:Y:S01]  /*5700*/  @!P0 FADD.FTZ R204, -R204, -RZ ;  /* 0x800000ffcccc8221 */ /* 0x000fe20000010100 */
[----:B------:R-:W-:Y:S01]  /*5710*/  SHF.R.U32.HI R4, RZ, 0x8, R4 ;  /* 0x00000008ff047819 */ /* 0x000fe20000011604 */
[----:B------:R-:W-:Y:S01]  /*5720*/  MUFU.EX2 R152, R133 ;  /* 0x0000008500987308 */ /* 0x000fe20000000800 */
[----:B------:R-:W-:Y:S02]  /*5730*/  LOP3.LUT R14, R14, 0xff, RZ, 0xc0, !PT ;  /* 0x000000ff0e0e7812 */ /* 0x000fe400078ec0ff */
[----:B------:R-:W-:Y:S01]  /*5740*/  @P2 FSEL R67, R67, -INF , !P6 ;  /* 0xff80000043432808 */ /* 0x000fe20007000000 */
[----:B------:R-:W-:Y:S01]  /*5750*/  @!P5 FADD.FTZ R205, -R205, -RZ ;  /* 0x800000ffcdcdd221 */ /* 0x000fe20000010100 */
[----:B------:R-:W-:Y:S02]  /*5760*/  ISETP.LE.U32.AND P2, PT, R7, UR4, PT ;  /* 0x0000000407007c0c */ /* 0x000fe4000bf43070 */
[----:B------:R-:W-:Y:S01]  /*5770*/  @P3 FSEL R63, R63, -INF , !P6 ;  /* 0xff8000003f3f3808 */ /* 0x000fe20007000000 */
[----:B------:R-:W-:Y:S01]  /*5780*/  FFMA.FTZ R132, R67, c[0x0][0x23c], -R132 ;  /* 0x00008f0043847a23 */ /* 0x000fe20000010884 */
[----:B------:R-:W-:Y:S01]  /*5790*/  ISETP.LE.U32.AND P3, PT, R5, UR4, PT ;  /* 0x0000000405007c0c */ /* 0x000fe2000bf63070 */
[----:B------:R-:W-:Y:S01]  /*57a0*/  MUFU.EX2 R163, R62 ;  /* 0x0000003e00a37308 */ /* 0x000fe20000000800 */
[----:B------:R-:W-:Y:S01]  /*57b0*/  LOP3.LUT R4, R4, 0xffff, RZ, 0xc0, !PT ;  /* 0x0000ffff04047812 */ /* 0x000fe200078ec0ff */
[----:B------:R-:W-:Y:S01]  /*57c0*/  FFMA.FTZ R0, R63, c[0x0][0x23c], -R0 ;  /* 0x00008f003f007a23 */ /* 0x000fe20000010800 */
[----:B------:R-:W-:Y:S02]  /*57d0*/  SHF.R.U32.HI R5, RZ, 0x10, R6 ;  /* 0x00000010ff057819 */ /* 0x000fe40000011606 */
[----:B------:R-:W-:Y:S02]  /*57e0*/  ISETP.LE.U32.AND P0, PT, R4, UR4, PT ;  /* 0x0000000404007c0c */ /* 0x000fe4000bf03070 */
[----:B------:R-:W-:Y:S01]  /*57f0*/  ISETP.LE.U32.AND P6, PT, R14, UR4, PT ;  /* 0x000000040e007c0c */ /* 0x000fe2000bfc3070 */
[----:B------:R-:W-:Y:S01]  /*5800*/  @!P2 FADD.FTZ R220, -R220, -RZ ;  /* 0x800000ffdcdca221 */ /* 0x000fe20000010100 */
[----:B------:R-:W-:Y:S01]  /*5810*/  SHF.R.U32.HI R4, RZ, 0x8, R8 ;  /* 0x00000008ff047819 */ /* 0x000fe20000011608 */
[----:B------:R-:W-:Y:S01]  /*5820*/  MUFU.EX2 R154, R2 ;  /* 0x00000002009a7308 */ /* 0x000fe20000000800 */
[----:B------:R-:W-:Y:S01]  /*5830*/  LOP3.LUT R5, R5, 0xff, RZ, 0xc0, !PT ;  /* 0x000000ff05057812 */ /* 0x000fe200078ec0ff */
[----:B------:R-:W-:Y:S01]  /*5840*/  @!P3 FADD.FTZ R217, -R217, -RZ ;  /* 0x800000ffd9d9b221 */ /* 0x000fe20000010100 */
[----:B------:R-:W-:Y:S02]  /*5850*/  LOP3.LUT R4, R4, 0xffff, RZ, 0xc0, !PT ;  /* 0x0000ffff04047812 */ /* 0x000fe400078ec0ff */
[----:B------:R-:W-:Y:S02]  /*5860*/  ISETP.LE.U32.AND P5, PT, R5, UR4, PT ;  /* 0x0000000405007c0c */ /* 0x000fe4000bfa3070 */
[----:B------:R-:W-:Y:S01]  /*5870*/  SHF.R.U32.HI R6, RZ, 0x18, R6 ;  /* 0x00000018ff067819 */ /* 0x000fe20000011606 */
[----:B------:R-:W-:Y:S01]  /*5880*/  @!P0 FADD.FTZ R221, -R221, -RZ ;  /* 0x800000ffdddd8221 */ /* 0x000fe20000010100 */
[----:B------:R-:W-:Y:S01]  /*5890*/  LOP3.LUT R5, R9, 0xff, RZ, 0xc0, !PT ;  /* 0x000000ff09057812 */ /* 0x000fe200078ec0ff */
[----:B------:R-:W-:Y:S01]  /*58a0*/  @!P6 FADD.FTZ R203, -R203, -RZ ;  /* 0x800000ffcbcbe221 */ /* 0x000fe20000010100 */
[----:B------:R-:W-:Y:S01]  /*58b0*/  ISETP.LE.U32.AND P2, PT, R4, UR4, PT ;  /* 0x0000000404007c0c */ /* 0x000fe2000bf43070 */
[----:B------:R-:W-:Y:S01]  /*58c0*/  MUFU.EX2 R158, R0 ;  /* 0x00000000009e7308 */ /* 0x000fe20000000800 */
[----:B------:R-:W-:Y:S02]  /*58d0*/  ISETP.LE.U32.AND P6, PT, R6, UR4, PT ;  /* 0x0000000406007c0c */ /* 0x000fe4000bfc3070 */
[----:B------:R-:W-:Y:S02]  /*58e0*/  SHF.R.U32.HI R4, RZ, 0x8, R20 ;  /* 0x00000008ff047819 */ /* 0x000fe40000011614 */
[----:B------:R-:W-:Y:S01]  /*58f0*/  ISETP.LE.U32.AND P4, PT, R16, UR4, PT ;  /* 0x0000000410007c0c */ /* 0x000fe2000bf83070 */
[----:B------:R-:W-:Y:S01]  /*5900*/  @!P5 FADD.FTZ R225, -R225, -RZ ;  /* 0x800000ffe1e1d221 */ /* 0x000fe20000010100 */
[----:B------:R-:W-:Y:S02]  /*5910*/  LOP3.LUT R4, R4, 0xffff, RZ, 0xc0, !PT ;  /* 0x0000ffff04047812 */ /* 0x000fe400078ec0ff */
[----:B------:R-:W-:Y:S01]  /*5920*/  ISETP.LE.U32.AND P5, PT, R15, UR4, PT ;  /* 0x000000040f007c0c */ /* 0x000fe2000bfa3070 */
[----:B------:R-:W-:Y:S01]  /*5930*/  MUFU.EX2 R159, R55 ;  /* 0x00000037009f7308 */ /* 0x000fe20000000800 */
[----:B------:R-:W-:Y:S01]  /*5940*/  ISETP.LE.U32.AND P0, PT, R5, UR4, PT ;  /* 0x0000000405007c0c */ /* 0x000fe2000bf03070 */
[----:B------:R-:W-:Y:S01]  /*5950*/  @!P2 FADD.FTZ R218, -R218, -RZ ;  /* 0x800000ffdadaa221 */ /* 0x000fe20000010100 */
[----:B------:R-:W-:Y:S01]  /*5960*/  ISETP.LE.U32.AND P2, PT, R4, UR4, PT ;  /* 0x0000000404007c0c */ /* 0x000fe2000bf43070 */
[----:B------:R-:W-:Y:S01]  /*5970*/  @!P6 FADD.FTZ R224, -R224, -RZ ;  /* 0x800000ffe0e0e221 */ /* 0x000fe20000010100 */
[----:B------:R-:W-:Y:S02]  /*5980*/  ISETP.LE.U32.AND P6, PT, R23, UR4, PT ;  /* 0x0000000417007c0c */ /* 0x000fe4000bfc3070 */
[----:B------:R-:W-:Y:S01]  /*5990*/  LOP3.LUT R5, R13, 0xff, RZ, 0xc0, !PT ;  /* 0x000000ff0d057812 */ /* 0x000fe200078ec0ff */
[----:B------:R-:W-:Y:S01]  /*59a0*/  @!P4 FADD.FTZ R211, -R211, -RZ ;  /* 0x800000ffd3d3c221 */ /* 0x000fe20000010100 */
[----:B------:R-:W-:Y:S01]  /*59b0*/  SHF.R.U32.HI R6, RZ, 0x10, R12 ;  /* 0x00000010ff067819 */ /* 0x000fe2000001160c */
[----:B------:R-:W-:Y:S01]  /*59c0*/  MUFU.EX2 R167, R56 ;  /* 0x0000003800a77308 */ /* 0x000fe20000000800 */
[----:B------:R-:W-:Y:S01]  /*59d0*/  LOP3.LUT R4, R25, 0xff, RZ, 0xc0, !PT ;  /* 0x000000ff19047812 */ /* 0x000fe200078ec0ff */
[----:B------:R-:W-:Y:S01]  /*59e0*/  @!P5 FADD.FTZ R222, -R222, -RZ ;  /* 0x800000ffdeded221 */ /* 0x000fe20000010100 */
[----:B------:R-:W-:Y:S01]  /*59f0*/  ISETP.LE.U32.AND P4, PT, R5, UR4, PT ;  /* 0x0000000405007c0c */ /* 0x000fe2000bf83070 */
[----:B------:R-:W-:Y:S01]  /*5a00*/  @!P0 FADD.FTZ R223, -R223, -RZ ;  /* 0x800000ffdfdf8221 */ /* 0x000fe20000010100 */
[----:B------:R-:W-:Y:S01]  /*5a10*/  ISETP.LE.U32.AND P5, PT, R4, UR4, PT ;  /* 0x0000000404007c0c */ /* 0x000fe2000bfa3070 */
[----:B------:R-:W-:Y:S01]  /*5a20*/  @!P2 FADD.FTZ R210, -R210, -RZ ;  /* 0x800000ffd2d2a221 */ /* 0x000fe20000010100 */
[----:B------:R-:W-:Y:S01]  /*5a30*/  LOP3.LUT R4, R13, 0xffff, RZ, 0xc0, !PT ;  /* 0x0000ffff0d047812 */ /* 0x000fe200078ec0ff */
[----:B------:R-:W-:Y:S01]  /*5a40*/  @!P6 FADD.FTZ R213, -R213, -RZ ;  /* 0x800000ffd5d5e221 */ /* 0x000fe20000010100 */
[--C-:B------:R-:W-:Y:S01]  /*5a50*/  SHF.R.U32.HI R5, RZ, 0x18, R13.reuse ;  /* 0x00000018ff057819 */ /* 0x100fe2000001160d */
[----:B------:R-:W-:Y:S01]  /*5a60*/  MUFU.EX2 R192, R41 ;  /* 0x0000002900c07308 */ /* 0x000fe20000000800 */
[----:B------:R-:W-:Y:S02]  /*5a70*/  SHF.R.U32.HI R13, RZ, 0x10, R13 ;  /* 0x00000010ff0d7819 */ /* 0x000fe4000001160d */
[----:B------:R-:W-:Y:S02]  /*5a80*/  ISETP.LE.U32.AND P2, PT, R5, UR4, PT ;  /* 0x0000000405007c0c */ /* 0x000fe4000bf43070 */
[----:B------:R-:W-:Y:S01]  /*5a90*/  LOP3.LUT R5, R13, 0xff, RZ, 0xc0, !PT ;  /* 0x000000ff0d057812 */ /* 0x000fe200078ec0ff */
[----:B------:R-:W-:Y:S01]  /*5aa0*/  @!P4 FADD.FTZ R202, -R202, -RZ ;  /* 0x800000ffcacac221 */ /* 0x000fe20000010100 */
[----:B------:R-:W-:Y:S01]  /*5ab0*/  SHF.R.U32.HI R4, RZ, 0x8, R4 ;  /* 0x00000008ff047819 */ /* 0x000fe20000011604 */
[----:B------:R-:W-:Y:S01]  /*5ac0*/  @!P5 FADD.FTZ R214, -R214, -RZ ;  /* 0x800000ffd6d6d221 */ /* 0x000fe20000010100 */
[----:B------:R-:W-:Y:S01]  /*5ad0*/  LOP3.LUT R13, R30, 0xff, RZ, 0xc0, !PT ;  /* 0x000000ff1e0d7812 */ /* 0x000fe200078ec0ff */
[----:B------:R-:W1:Y:S01]  /*5ae0*/  MUFU.EX2 R183, R36 ;  /* 0x0000002400b77308 */ /* 0x000e620000000800 */
[----:B------:R-:W-:Y:S02]  /*5af0*/  ISETP.LE.U32.AND P6, PT, R5, UR4, PT ;  /* 0x0000000405007c0c */ /* 0x000fe4000bfc3070 */
[----:B------:R-:W-:Y:S02]  /*5b00*/  LOP3.LUT R5, R12, 0xff, RZ, 0xc0, !PT ;  /* 0x000000ff0c057812 */ /* 0x000fe400078ec0ff */
[----:B------:R-:W-:Y:S01]  /*5b10*/  LOP3.LUT R4, R4, 0xffff, RZ, 0xc0, !PT ;  /* 0x0000ffff04047812 */ /* 0x000fe200078ec0ff */
[----:B------:R-:W-:Y:S01]  /*5b20*/  @!P2 FADD.FTZ R201, -R201, -RZ ;  /* 0x800000ffc9c9a221 */ /* 0x000fe20000010100 */
[----:B------:R-:W-:Y:S02]  /*5b30*/  ISETP.LE.U32.AND P4, PT, R5, UR4, PT ;  /* 0x0000000405007c0c */ /* 0x000fe4000bf83070 */
[----:B------:R-:W-:Y:S01]  /*5b40*/  ISETP.LE.U32.AND P5, PT, R4, UR4, PT ;  /* 0x0000000404007c0c */ /* 0x000fe2000bfa3070 */
[----:B------:R-:W-:Y:S01]  /*5b50*/  MUFU.EX2 R193, R40 ;  /* 0x0000002800c17308 */ /* 0x000fe20000000800 */
[----:B------:R-:W-:Y:S02]  /*5b60*/  LOP3.LUT R4, R12, 0xffff, RZ, 0xc0, !PT ;  /* 0x0000ffff0c047812 */ /* 0x000fe400078ec0ff */
[----:B------:R-:W-:Y:S01]  /*5b70*/  SHF.R.U32.HI R12, RZ, 0x18, R12 ;  /* 0x00000018ff0c7819 */ /* 0x000fe2000001160c */
[----:B------:R-:W-:Y:S01]  /*5b80*/  @!P6 FADD.FTZ R206, -R206, -RZ ;  /* 0x800000ffcecee221 */ /* 0x000fe20000010100 */
[----:B------:R-:W-:Y:S02]  /*5b90*/  ISETP.LE.U32.AND P3, PT, R10, UR4, PT ;  /* 0x000000040a007c0c */ /* 0x000fe4000bf63070 */
[----:B------:R-:W-:Y:S02]  /*5ba0*/  SHF.R.U32.HI R4, RZ, 0x8, R4 ;  /* 0x00000008ff047819 */ /* 0x000fe40000011604 */
[----:B------:R-:W-:Y:S01]  /*5bb0*/  LOP3.LUT R5, R6, 0xff, RZ, 0xc0, !PT ;  /* 0x000000ff06057812 */ /* 0x000fe200078ec0ff */
[----:B------:R-:W-:Y:S01]  /*5bc0*/  @!P4 FADD.FTZ R212, -R212, -RZ ;  /* 0x800000ffd4d4c221 */ /* 0x000fe20000010100 */
[----:B------:R-:W-:Y:S01]  /*5bd0*/  SHF.R.U32.HI R6, RZ, 0x8, R27 ;  /* 0x00000008ff067819 */ /* 0x000fe2000001161b */
[----:B------:R-:W-:Y:S01]  /*5be0*/  @!P5 FADD.FTZ R199, -R199, -RZ ;  /* 0x800000ffc7c7d221 */ /* 0x000fe20000010100 */
[----:B------:R-:W-:Y:S01]  /*5bf0*/  ISETP.LE.U32.AND P4, PT, R12, UR4, PT ;  /* 0x000000040c007c0c */ /* 0x000fe2000bf83070 */
[----:B------:R-:W3:Y:S01]  /*5c00*/  MUFU.EX2 R184, R39 ;  /* 0x0000002700b87308 */ /* 0x000ee20000000800 */
[----:B------:R-:W-:Y:S02]  /*5c10*/  SHF.R.U32.HI R12, RZ, 0x8, R29 ;  /* 0x00000008ff0c7819 */ /* 0x000fe4000001161d */
[----:B------:R-:W-:Y:S01]  /*5c20*/  LOP3.LUT R4, R4, 0xffff, RZ, 0xc0, !PT ;  /* 0x0000ffff04047812 */ /* 0x000fe200078ec0ff */
[----:B------:R-:W-:Y:S01]  /*5c30*/  @!P3 FADD.FTZ R219, -R219, -RZ ;  /* 0x800000ffdbdbb221 */ /* 0x000fe20000010100 */
[----:B------:R-:W-:Y:S02]  /*5c40*/  LOP3.LUT R8, R28, 0xff, RZ, 0xc0, !PT ;  /* 0x000000ff1c087812 */ /* 0x000fe400078ec0ff */
[----:B------:R-:W-:Y:S02]  /*5c50*/  ISETP.LE.U32.AND P0, PT, R19, UR4, PT ;  /* 0x0000000413007c0c */ /* 0x000fe4000bf03070 */
[----:B------:R-:W-:Y:S01]  /*5c60*/  ISETP.LE.U32.AND P5, PT, R4, UR4, PT ;  /* 0x0000000404007c0c */ /* 0x000fe2000bfa3070 */
[----:B------:R-:W-:Y:S01]  /*5c70*/  MUFU.EX2 R182, R37 ;  /* 0x0000002500b67308 */ /* 0x000fe20000000800 */
[----:B------:R-:W-:Y:S01]  /*5c80*/  ISETP.LE.U32.AND P6, PT, R5, UR4, PT ;  /* 0x0000000405007c0c */ /* 0x000fe2000bfc3070 */
[----:B--2---:R-:W-:Y:S01]  /*5c90*/  @!P4 FADD.FTZ R215, -R215, -RZ ;  /* 0x800000ffd7d7c221 */ /* 0x004fe20000010100 */
[----:B------:R-:W-:Y:S01]  /*5ca0*/  ISETP.LE.U32.AND P4, PT, R8, UR4, PT ;  /* 0x0000000408007c0c */ /* 0x000fe2000bf83070 */
[----:B------:R-:W-:Y:S01]  /*5cb0*/  IMAD.WIDE.U32 R4, R135, -0x326172a9, RZ ;  /* 0xcd9e8d5787047825 */ /* 0x000fe200078e00ff */
[----:B------:R-:W-:Y:S02]  /*5cc0*/  ISETP.LE.U32.AND P2, PT, R17, UR4, PT ;  /* 0x0000000411007c0c */ /* 0x000fe4000bf43070 */
[----:B------:R-:W-:Y:S02]  /*5cd0*/  ISETP.LE.U32.AND P3, PT, R18, UR4, PT ;  /* 0x0000000412007c0c */ /* 0x000fe4000bf63070 */
[----:B------:R-:W-:Y:S01]  /*5ce0*/  LOP3.LUT R12, R12, 0xffff, RZ, 0xc0, !PT ;  /* 0x0000ffff0c0c7812 */ /* 0x000fe200078ec0ff */
[----:B----4-:R-:W-:Y:S01]  /*5cf0*/  @!P0 FADD.FTZ R207, -R207, -RZ ;  /* 0x800000ffcfcf8221 */ /* 0x010fe20000010100 */
[----:B------:R-:W-:Y:S01]  /*5d00*/  LOP3.LUT R6, R6, 0xffff, RZ, 0xc0, !PT ;  /* 0x0000ffff06067812 */ /* 0x000fe200078ec0ff */
[----:B------:R-:W-:Y:S01]  /*5d10*/  @!P5 FADD.FTZ R209, -R209, -RZ ;  /* 0x800000ffd1d1d221 */ /* 0x000fe20000010100 */
[----:B------:R-:W-:Y:S01]  /*5d20*/  ISETP.LE.U32.AND P0, PT, R12, UR4, PT ;  /* 0x000000040c007c0c */ /* 0x000fe2000bf03070 */
[----:B------:R-:W-:Y:S01]  /*5d30*/  @!P6 FADD.FTZ R216, -R216, -RZ ;  /* 0x800000ffd8d8e221 */ /* 0x000fe20000010100 */
[----:B------:R-:W-:Y:S01]  /*5d40*/  ISETP.LE.U32.AND P5, PT, R24, UR4, PT ;  /* 0x0000000418007c0c */ /* 0x000fe2000bfa3070 */
[----:B------:R-:W-:Y:S01]  /*5d50*/  @!P4 FADD.FTZ R208, -R208, -RZ ;  /* 0x800000ffd0d0c221 */ /* 0x000fe20000010100 */
[----:B------:R-:W-:Y:S01]  /*5d60*/  ISETP.LE.U32.AND P6, PT, R6, UR4, PT ;  /* 0x0000000406007c0c */ /* 0x000fe2000bfc3070 */
[----:B------:R-:W-:Y:S01]  /*5d70*/  IMAD.WIDE.U32 R6, R150, -0x2daee0ad, RZ ;  /* 0xd2511f5396067825 */ /* 0x000fe200078e00ff */
[----:B------:R-:W-:Y:S01]  /*5d80*/  ISETP.LE.U32.AND P4, PT, R13, UR4, PT ;  /* 0x000000040d007c0c */ /* 0x000fe2000bf83070 */
[----:B------:R-:W2:Y:S01]  /*5d90*/  MUFU.EX2 R188, R38 ;  /* 0x0000002600bc7308 */ /* 0x000ea20000000800 */
[C---:B------:R-:W-:Y:S01]  /*5da0*/  LOP3.LUT R13, R11.reuse, 0xff, RZ, 0xc0, !PT ;  /* 0x000000ff0b0d7812 */ /* 0x040fe200078ec0ff */
[----:B------:R-:W-:Y:S01]  /*5db0*/  @!P2 FADD.FTZ R190, -R190, -RZ ;  /* 0x800000ffbebea221 */ /* 0x000fe20000010100 */
[----:B------:R-:W-:Y:S01]  /*5dc0*/  LOP3.LUT R12, R11, 0xffff, RZ, 0xc0, !PT ;  /* 0x0000ffff0b0c7812 */ /* 0x000fe200078ec0ff */
[----:B------:R-:W-:Y:S01]  /*5dd0*/  @!P3 FADD.FTZ R200, -R200, -RZ ;  /* 0x800000ffc8c8b221 */ /* 0x000fe20000010100 */
[----:B------:R-:W-:Y:S01]  /*5de0*/  ISETP.LE.U32.AND P2, PT, R13, UR4, PT ;  /* 0x000000040d007c0c */ /* 0x000fe2000bf43070 */
[----:B------:R-:W-:Y:S01]  /*5df0*/  @!P0 FADD.FTZ R185, -R185, -RZ ;  /* 0x800000ffb9b98221 */ /* 0x000fe20000010100 */
[C---:B------:R-:W-:Y:S01]  /*5e00*/  LOP3.LUT R19, R6.reuse, 0xffff, RZ, 0xc0, !PT ;  /* 0x0000ffff06137812 */ /* 0x040fe200078ec0ff */
[----:B------:R-:W-:Y:S01]  /*5e10*/  @!P5 FADD.FTZ R189, -R189, -RZ ;  /* 0x800000ffbdbdd221 */ /* 0x000fe20000010100 */
[--C-:B------:R-:W-:Y:S01]  /*5e20*/  SHF.R.U32.HI R18, RZ, 0x10, R6.reuse ;  /* 0x00000010ff127819 */ /* 0x100fe20000011606 */
[----:B------:R-:W-:Y:S01]  /*5e30*/  MUFU.EX2 R197, R42 ;  /* 0x0000002a00c57308 */ /* 0x000fe20000000800 */
[----:B------:R-:W-:Y:S01]  /*5e40*/  ISETP.LE.U32.AND P3, PT, R21, UR4, PT ;  /* 0x0000000415007c0c */ /* 0x000fe2000bf63070 */
[----:B------:R-:W-:Y:S01]  /*5e50*/  @!P4 FADD.FTZ R191, -R191, -RZ ;  /* 0x800000ffbfbfc221 */ /* 0x000fe20000010100 */
[----:B------:R-:W-:Y:S01]  /*5e60*/  LOP3.LUT R20, R6, 0xff, RZ, 0xc0, !PT ;  /* 0x000000ff06147812 */ /* 0x000fe200078ec0ff */
[----:B------:R-:W-:Y:S01]  /*5e70*/  @!P6 FADD.FTZ R198, -R198, -RZ ;  /* 0x800000ffc6c6e221 */ /* 0x000fe20000010100 */
[----:B------:R-:W-:Y:S02]  /*5e80*/  SHF.R.U32.HI R21, RZ, 0x18, R6 ;  /* 0x00000018ff157819 */ /* 0x000fe40000011606 */
[--C-:B------:R-:W-:Y:S01]  /*5e90*/  SHF.R.U32.HI R6, RZ, 0x10, R11.reuse ;  /* 0x00000010ff067819 */ /* 0x100fe2000001160b */
[----:B-1----:R-:W-:Y:S01]  /*5ea0*/  @!P2 FADD.FTZ R183, -R183, -RZ ;  /* 0x800000ffb7b7a221 */ /* 0x002fe20000010100 */
[----:B------:R-:W-:Y:S01]  /*5eb0*/  LOP3.LUT R9, R7, UR5, R148, 0x96, !PT ;  /* 0x0000000507097c12 */ /* 0x000fe2000f8e9694 */
[----:B------:R-:W-:Y:S01]  /*5ec0*/  MUFU.EX2 R187, R45 ;  /* 0x0000002d00bb7308 */ /* 0x000fe20000000800 */
[----:B------:R-:W-:Y:S02]  /*5ed0*/  SHF.R.U32.HI R7, RZ, 0x8, R12 ;  /* 0x00000008ff077819 */ /* 0x000fe4000001160c */
[----:B------:R-:W-:Y:S01]  /*5ee0*/  SHF.R.U32.HI R12, RZ, 0x18, R11 ;  /* 0x00000018ff0c7819 */ /* 0x000fe2000001160b */
[----:B------:R-:W-:Y:S01]  /*5ef0*/  @!P3 FADD.FTZ R161, -R161, -RZ ;  /* 0x800000ffa1a1b221 */ /* 0x000fe20000010100 */
[----:B------:R-:W-:Y:S02]  /*5f00*/  LOP3.LUT R10, R5, UR6, R26, 0x96, !PT ;  /* 0x00000006050a7c12 */ /* 0x000fe4000f8e961a */
[----:B------:R-:W-:Y:S02]  /*5f10*/  LOP3.LUT R6, R6, 0xff, RZ, 0xc0, !PT ;  /* 0x000000ff06067812 */ /* 0x000fe400078ec0ff */
[----:B------:R-:W-:Y:S01]  /*5f20*/  ISETP.LE.U32.AND P0, PT, R12, UR4, PT ;  /* 0x000000040c007c0c */ /* 0x000fe2000bf03070 */
[----:B------:R-:W-:Y:S01]  /*5f30*/  MUFU.EX2 R186, R44 ;  /* 0x0000002c00ba7308 */ /* 0x000fe20000000800 */
[----:B------:R-:W-:Y:S02]  /*5f40*/  ISETP.LE.U32.AND P5, PT, R6, UR4, PT ;  /* 0x0000000406007c0c */ /* 0x000fe4000bfa3070 */
[C---:B------:R-:W-:Y:S02]  /*5f50*/  LOP3.LUT R6, R10.reuse, 0xff, RZ, 0xc0, !PT ;  /* 0x000000ff0a067812 */ /* 0x040fe400078ec0ff */
[----:B------:R-:W-:Y:S02]  /*5f60*/  LOP3.LUT R11, R10, 0xffff, RZ, 0xc0, !PT ;  /* 0x0000ffff0a0b7812 */ /* 0x000fe400078ec0ff */
[----:B------:R-:W-:Y:S02]  /*5f70*/  LOP3.LUT R7, R7, 0xffff, RZ, 0xc0, !PT ;  /* 0x0000ffff07077812 */ /* 0x000fe400078ec0ff */
[----:B------:R-:W-:Y:S01]  /*5f80*/  ISETP.LE.U32.AND P2, PT, R6, UR4, PT ;  /* 0x0000000406007c0c */ /* 0x000fe2000bf43070 */
[----:B------:R-:W1:Y:S01]  /*5f90*/  MUFU.EX2 R196, R43 ;  /* 0x0000002b00c47308 */ /* 0x000e620000000800 */
[----:B------:R-:W-:Y:S01]  /*5fa0*/  ISETP.LE.U32.AND P4, PT, R7, UR4, PT ;  /* 0x0000000407007c0c */ /* 0x000fe2000bf83070 */
[----:B---3--:R-:W-:Y:S01]  /*5fb0*/  @!P0 FADD.FTZ R184, -R184, -RZ ;  /* 0x800000ffb8b88221 */ /* 0x008fe20000010100 */
[----:B------:R-:W-:Y:S01]  /*5fc0*/  SHF.R.U32.HI R6, RZ, 0x8, R11 ;  /* 0x00000008ff067819 */ /* 0x000fe2000001160b */
[----:B--2---:R-:W-:Y:S01]  /*5fd0*/  @!P5 FADD.FTZ R188, -R188, -RZ ;  /* 0x800000ffbcbcd221 */ /* 0x004fe20000010100 */
[----:B------:R-:W-:Y:S02]  /*5fe0*/  SHF.R.U32.HI R7, RZ, 0x10, R10 ;  /* 0x00000010ff077819 */ /* 0x000fe4000001160a */
[----:B------:R-:W-:Y:S02]  /*5ff0*/  LOP3.LUT R6, R6, 0xffff, RZ, 0xc0, !PT ;  /* 0x0000ffff06067812 */ /* 0x000fe400078ec0ff */
[--C-:B------:R-:W-:Y:S01]  /*6000*/  SHF.R.U32.HI R17, RZ, 0x10, R4.reuse ;  /* 0x00000010ff117819 */ /* 0x100fe20000011604 */
[----:B------:R-:W2:Y:S01]  /*6010*/  MUFU.EX2 R194, R46 ;  /* 0x0000002e00c27308 */ /* 0x000ea20000000800 */
[----:B------:R-:W-:Y:S01]  /*6020*/  SHF.R.U32.HI R16, RZ, 0x18, R4 ;  /* 0x00000018ff107819 */ /* 0x000fe20000011604 */
[----:B------:R-:W-:Y:S01]  /*6030*/  @!P2 FADD.FTZ R193, -R193, -RZ ;  /* 0x800000ffc1c1a221 */ /* 0x000fe20000010100 */
[----:B------:R-:W-:Y:S01]  /*6040*/  LOP3.LUT R14, R4, 0xffff, RZ, 0xc0, !PT ;  /* 0x0000ffff040e7812 */ /* 0x000fe200078ec0ff */
[----:B------:R-:W-:Y:S01]  /*6050*/  @!P4 FADD.FTZ R182, -R182, -RZ ;  /* 0x800000ffb6b6c221 */ /* 0x000fe20000010100 */
[----:B------:R-:W-:Y:S01]  /*6060*/  LOP3.LUT R15, R4, 0xff, RZ, 0xc0, !PT ;  /* 0x000000ff040f7812 */ /* 0x000fe200078ec0ff */
[----:B------:R-:W-:Y:S01]  /*6070*/  IMAD.WIDE.U32 R4, R141, -0x2daee0ad, RZ ;  /* 0xd2511f538d047825 */ /* 0x000fe200078e00ff */
[----:B------:R-:W-:Y:S02]  /*6080*/  ISETP.LE.U32.AND P0, PT, R6, UR4, PT ;  /* 0x0000000406007c0c */ /* 0x000fe4000bf03070 */
[----:B------:R-:W-:Y:S01]  /*6090*/  SHF.R.U32.HI R12, RZ, 0x18, R10 ;  /* 0x00000018ff0c7819 */ /* 0x000fe2000001160a */
[----:B------:R-:W3:Y:S01]  /*60a0*/  MUFU.EX2 R195, R47 ;  /* 0x0000002f00c37308 */ /* 0x000ee20000000800 */
[----:B------:R-:W-:Y:S02]  /*60b0*/  LOP3.LUT R7, R7, 0xff, RZ, 0xc0, !PT ;  /* 0x000000ff07077812 */ /* 0x000fe400078ec0ff */
[----:B------:R-:W-:Y:S02]  /*60c0*/  LOP3.LUT R8, R5, UR5, R140, 0x96, !PT ;  /* 0x0000000505087c12 */ /* 0x000fe4000f8e968c */
[----:B------:R-:W-:Y:S02]  /*60d0*/  ISETP.LE.U32.AND P4, PT, R12, UR4, PT ;  /* 0x000000040c007c0c */ /* 0x000fe4000bf83070 */
[----:B------:R-:W-:Y:S02]  /*60e0*/  LOP3.LUT R12, R4, 0xffff, RZ, 0xc0, !PT ;  /* 0x0000ffff040c7812 */ /* 0x000fe400078ec0ff */
[----:B------:R-:W-:Y:S01]  /*60f0*/  SHF.R.U32.HI R5, RZ, 0x8, R14 ;  /* 0x00000008ff057819 */ /* 0x000fe2000001160e */
[----:B------:R-:W-:Y:S01]  /*6100*/  @!P0 FADD.FTZ R192, -R192, -RZ ;  /* 0x800000ffc0c08221 */ /* 0x000fe20000010100 */
[----:B------:R-:W-:Y:S01]  /*6110*/  ISETP.LE.U32.AND P5, PT, R7, UR4, PT ;  /* 0x0000000407007c0c */ /* 0x000fe2000bfa3070 */
[----:B------:R-:W4:Y:S01]  /*6120*/  MUFU.EX2 R150, R132 ;  /* 0x0000008400967308 */ /* 0x000f220000000800 */
[----:B------:R-:W-:Y:S02]  /*6130*/  LOP3.LUT R5, R5, 0xffff, RZ, 0xc0, !PT ;  /* 0x0000ffff05057812 */ /* 0x000fe400078ec0ff */
[----:B------:R-:W-:Y:S02]  /*6140*/  LOP3.LUT R11, R4, 0xff, RZ, 0xc0, !PT ;  /* 0x000000ff040b7812 */ /* 0x000fe400078ec0ff */
[----:B------:R-:W-:Y:S01]  /*6150*/  ISETP.LE.U32.AND P0, PT, R5, UR4, PT ;  /* 0x0000000405007c0c */ /* 0x000fe2000bf03070 */
[----:B-1----:R-:W-:Y:S01]  /*6160*/  @!P4 FADD.FTZ R196, -R196, -RZ ;  /* 0x800000ffc4c4c221 */ /* 0x002fe20000010100 */
[--C-:B------:R-:W-:Y:S02]  /*6170*/  SHF.R.U32.HI R7, RZ, 0x18, R4.reuse ;  /* 0x00000018ff077819 */ /* 0x100fe40000011604 */
[----:B------:R-:W-:Y:S02]  /*6180*/  SHF.R.U32.HI R10, RZ, 0x10, R4 ;  /* 0x00000010ff0a7819 */ /* 0x000fe40000011604 */
[----:B------:R-:W-:Y:S01]  /*6190*/  LOP3.LUT R4, R17, 0xff, RZ, 0xc0, !PT ;  /* 0x000000ff11047812 */ /* 0x000fe200078ec0ff */
[----:B------:R-:W-:Y:S01]  /*61a0*/  @!P5 FADD.FTZ R197, -R197, -RZ ;  /* 0x800000ffc5c5d221 */ /* 0x000fe20000010100 */
[----:B------:R-:W-:Y:S02]  /*61b0*/  ISETP.LE.U32.AND P2, PT, R15, UR4, PT ;  /* 0x000000040f007c0c */ /* 0x000fe4000bf43070 */
[----:B------:R-:W-:Y:S02]  /*61c0*/  ISETP.LE.U32.AND P5, PT, R4, UR4, PT ;  /* 0x0000000404007c0c */ /* 0x000fe4000bfa3070 */
[----:B------:R-:W-:Y:S01]  /*61d0*/  SHF.R.U32.HI R4, RZ, 0x8, R31 ;  /* 0x00000008ff047819 */ /* 0x000fe2000001161f */
[----:B------:R-:W-:Y:S01]  /*61e0*/  @!P0 FADD.FTZ R187, -R187, -RZ ;  /* 0x800000ffbbbb8221 */ /* 0x000fe20000010100 */
[----:B------:R-:W-:Y:S02]  /*61f0*/  LOP3.LUT R5, R32, 0xff, RZ, 0xc0, !PT ;  /* 0x000000ff20057812 */ /* 0x000fe400078ec0ff */
[----:B------:R-:W-:Y:S02]  /*6200*/  LOP3.LUT R4, R4, 0xffff, RZ, 0xc0, !PT ;  /* 0x0000ffff04047812 */ /* 0x000fe400078ec0ff */
[----:B------:R-:W-:Y:S02]  /*6210*/  ISETP.LE.U32.AND P4, PT, R16, UR4, PT ;  /* 0x0000000410007c0c */ /* 0x000fe4000bf83070 */
[----:B------:R-:W-:Y:S01]  /*6220*/  ISETP.LE.U32.AND P0, PT, R4, UR4, PT ;  /* 0x0000000404007c0c */ /* 0x000fe2000bf03070 */
[----:B------:R-:W-:Y:S01]  /*6230*/  @!P2 FADD.FTZ R186, -R186, -RZ ;  /* 0x800000ffbabaa221 */ /* 0x000fe20000010100 */
[----:B------:R-:W-:Y:S01]  /*6240*/  LOP3.LUT R4, R9, 0xffff, RZ, 0xc0, !PT ;  /* 0x0000ffff09047812 */ /* 0x000fe200078ec0ff */
[----:B--2---:R-:W-:Y:S01]  /*6250*/  @!P5 FADD.FTZ R194, -R194, -RZ ;  /* 0x800000ffc2c2d221 */ /* 0x004fe20000010100 */
[----:B------:R-:W-:Y:S02]  /*6260*/  ISETP.LE.U32.AND P2, PT, R5, UR4, PT ;  /* 0x0000000405007c0c */ /* 0x000fe4000bf43070 */
[----:B------:R-:W-:Y:S02]  /*6270*/  LOP3.LUT R5, R9, 0xff, RZ, 0xc0, !PT ;  /* 0x000000ff09057812 */ /* 0x000fe400078ec0ff */
[----:B------:R-:W-:Y:S02]  /*6280*/  SHF.R.U32.HI R4, RZ, 0x8, R4 ;  /* 0x00000008ff047819 */ /* 0x000fe40000011604 */
[----:B------:R-:W-:Y:S01]  /*6290*/  ISETP.LE.U32.AND P5, PT, R5, UR4, PT ;  /* 0x0000000405007c0c */ /* 0x000fe2000bfa3070 */
[----:B---3--:R-:W-:Y:S01]  /*62a0*/  @!P4 FADD.FTZ R195, -R195, -RZ ;  /* 0x800000ffc3c3c221 */ /* 0x008fe20000010100 */
[--C-:B------:R-:W-:Y:S01]  /*62b0*/  SHF.R.U32.HI R5, RZ, 0x18, R9.reuse ;  /* 0x00000018ff057819 */ /* 0x100fe20000011609 */
[----:B------:R-:W-:Y:S01]  /*62c0*/  @!P0 FADD.FTZ R160, -R160, -RZ ;  /* 0x800000ffa0a08221 */ /* 0x000fe20000010100 */
[----:B------:R-:W-:Y:S02]  /*62d0*/  SHF.R.U32.HI R9, RZ, 0x10, R9 ;  /* 0x00000010ff097819 */ /* 0x000fe40000011609 */
[----:B------:R-:W-:Y:S01]  /*62e0*/  LOP3.LUT R4, R4, 0xffff, RZ, 0xc0, !PT ;  /* 0x0000ffff04047812 */ /* 0x000fe200078ec0ff */
[----:B------:R-:W-:Y:S01]  /*62f0*/  @!P2 FADD.FTZ R165, -R165, -RZ ;  /* 0x800000ffa5a5a221 */ /* 0x000fe20000010100 */
[----:B------:R-:W-:Y:S02]  /*6300*/  LOP3.LUT R9, R9, 0xff, RZ, 0xc0, !PT ;  /* 0x000000ff09097812 */ /* 0x000fe400078ec0ff */
[----:B------:R-:W-:Y:S02]  /*6310*/  ISETP.LE.U32.AND P0, PT, R4, UR4, PT ;  /* 0x0000000404007c0c */ /* 0x000fe4000bf03070 */
[----:B------:R-:W-:Y:S01]  /*6320*/  LOP3.LUT R4, R8, 0xffff, RZ, 0xc0, !PT ;  /* 0x0000ffff08047812 */ /* 0x000fe200078ec0ff */
[----:B------:R-:W-:Y:S01]  /*6330*/  @!P5 FADD.FTZ R157, -R157, -RZ ;  /* 0x800000ff9d9dd221 */ /* 0x000fe20000010100 */
[----:B------:R-:W-:Y:S02]  /*6340*/  ISETP.LE.U32.AND P6, PT, R22, UR4, PT ;  /* 0x0000000416007c0c */ /* 0x000fe4000bfc3070 */
[----:B------:R-:W-:Y:S02]  /*6350*/  ISETP.LE.U32.AND P3, PT, R9, UR4, PT ;  /* 0x0000000409007c0c */ /* 0x000fe4000bf63070 */
[----:B------:R-:W-:Y:S02]  /*6360*/  SHF.R.U32.HI R4, RZ, 0x8, R4 ;  /* 0x00000008ff047819 */ /* 0x000fe40000011604 */
[----:B------:R-:W-:Y:S02]  /*6370*/  ISETP.LE.U32.AND P4, PT, R5, UR4, PT ;  /* 0x0000000405007c0c */ /* 0x000fe4000bf83070 */
[----:B------:R-:W-:Y:S01]  /*6380*/  LOP3.LUT R4, R4, 0xffff, RZ, 0xc0, !PT ;  /* 0x0000ffff04047812 */ /* 0x000fe200078ec0ff */
[----:B------:R-:W-:Y:S01]  /*6390*/  @!P0 FADD.FTZ R156, -R156, -RZ ;  /* 0x800000ff9c9c8221 */ /* 0x000fe20000010100 */
[--C-:B------:R-:W-:Y:S02]  /*63a0*/  SHF.R.U32.HI R5, RZ, 0x10, R8.reuse ;  /* 0x00000010ff057819 */ /* 0x100fe40000011608 */
[----:B------:R-:W-:Y:S01]  /*63b0*/  ISETP.LE.U32.AND P5, PT, R4, UR4, PT ;  /* 0x0000000404007c0c */ /* 0x000fe2000bfa3070 */
[----:B------:R-:W-:Y:S01]  /*63c0*/  @!P6 FADD.FTZ R164, -R164, -RZ ;  /* 0x800000ffa4a4e221 */ /* 0x000fe20000010100 */
[----:B------:R-:W-:Y:S01]  /*63d0*/  LOP3.LUT R6, R8, 0xff, RZ, 0xc0, !PT ;  /* 0x000000ff08067812 */ /* 0x000fe200078ec0ff */
[----:B------:R-:W-:Y:S01]  /*63e0*/  @!P3 FADD.FTZ R162, -R162, -RZ ;  /* 0x800000ffa2a2b221 */ /* 0x000fe20000010100 */
[----:B------:R-:W-:Y:S02]  /*63f0*/  LOP3.LUT R5, R5, 0xff, RZ, 0xc0, !PT ;  /* 0x000000ff05057812 */ /* 0x000fe400078ec0ff */
[----:B------:R-:W-:Y:S01]  /*6400*/  SHF.R.U32.HI R8, RZ, 0x18, R8 ;  /* 0x00000018ff087819 */ /* 0x000fe20000011608 */
[----:B------:R-:W-:Y:S01]  /*6410*/  @!P4 FADD.FTZ R159, -R159, -RZ ;  /* 0x800000ff9f9fc221 */ /* 0x000fe20000010100 */
[----:B------:R-:W-:Y:S02]  /*6420*/  ISETP.LE.U32.AND P6, PT, R5, UR4, PT ;  /* 0x0000000405007c0c */ /* 0x000fe4000bfc3070 */
[----:B------:R-:W-:Y:S02]  /*6430*/  ISETP.LE.U32.AND P3, PT, R8, UR4, PT ;  /* 0x0000000408007c0c */ /* 0x000fe4000bf63070 */
[----:B------:R-:W-:Y:S01]  /*6440*/  SHF.R.U32.HI R4, RZ, 0x8, R19 ;  /* 0x00000008ff047819 */ /* 0x000fe20000011613 */
[----:B------:R-:W-:Y:S01]  /*6450*/  @!P5 FADD.FTZ R166, -R166, -RZ ;  /* 0x800000ffa6a6d221 */ /* 0x000fe20000010100 */
[----:B------:R-:W-:Y:S02]  /*6460*/  ISETP.LE.U32.AND P0, PT, R20, UR4, PT ;  /* 0x0000000414007c0c */ /* 0x000fe4000bf03070 */
[----:B------:R-:W-:Y:S02]  /*6470*/  LOP3.LUT R4, R4, 0xffff, RZ, 0xc0, !PT ;  /* 0x0000ffff04047812 */ /* 0x000fe400078ec0ff */
[----:B------:R-:W-:Y:S02]  /*6480*/  ISETP.LE.U32.AND P2, PT, R6, UR4, PT ;  /* 0x0000000406007c0c */ /* 0x000fe4000bf43070 */
[----:B------:R-:W-:Y:S01]  /*6490*/  ISETP.LE.U32.AND P5, PT, R4, UR4, PT ;  /* 0x0000000404007c0c */ /* 0x000fe2000bfa3070 */
[----:B------:R-:W-:Y:S01]  /*64a0*/  @!P6 FADD.FTZ R181, -R181, -RZ ;  /* 0x800000ffb5b5e221 */ /* 0x000fe20000010100 */
[----:B------:R-:W-:Y:S01]  /*64b0*/  LOP3.LUT R4, R18, 0xff, RZ, 0xc0, !PT ;  /* 0x000000ff12047812 */ /* 0x000fe200078ec0ff */
[----:B------:R-:W-:Y:S01]  /*64c0*/  @!P3 FADD.FTZ R180, -R180, -RZ ;  /* 0x800000ffb4b4b221 */ /* 0x000fe20000010100 */
[----:B------:R-:W-:Y:S02]  /*64d0*/  SHF.R.U32.HI R6, RZ, 0x8, R12 ;  /* 0x00000008ff067819 */ /* 0x000fe4000001160c */
[----:B------:R-:W-:Y:S01]  /*64e0*/  ISETP.LE.U32.AND P6, PT, R7, UR4, PT ;  /* 0x0000000407007c0c */ /* 0x000fe2000bfc3070 */
[----:B------:R-:W-:Y:S01]  /*64f0*/  @!P0 FADD.FTZ R153, -R153, -RZ ;  /* 0x800000ff99998221 */ /* 0x000fe20000010100 */
[----:B------:R-:W-:Y:S02]  /*6500*/  F2FP.RELU.BF16.PACK_AB R7, R204, R205 ;  /* 0x000000cdcc07723e */ /* 0x000fe400000018ff */
[----:B------:R-:W-:Y:S01]  /*6510*/  LOP3.LUT R5, R10, 0xff, RZ, 0xc0, !PT ;  /* 0x000000ff0a057812 */ /* 0x000fe200078ec0ff */
[----:B------:R-:W-:Y:S01]  /*6520*/  @!P2 FADD.FTZ R167, -R167, -RZ ;  /* 0x800000ffa7a7a221 */ /* 0x000fe20000010100 */
[----:B------:R-:W-:Y:S01]  /*6530*/  ISETP.LE.U32.AND P3, PT, R4, UR4, PT ;  /* 0x0000000404007c0c */ /* 0x000fe2000bf63070 */
[----:B------:R-:W-:Y:S01]  /*6540*/  STS [R229+0x1c000], R7 ;  /* 0x01c00007e5007388 */ /* 0x000fe20000000800 */
[----:B------:R-:W-:Y:S01]  /*6550*/  LOP3.LUT R4, R6, 0xffff, RZ, 0xc0, !PT ;  /* 0x0000ffff06047812 */ /* 0x000fe200078ec0ff */
[----:B------:R-:W-:Y:S01]  /*6560*/  @!P5 FADD.FTZ R152, -R152, -RZ ;  /* 0x800000ff9898d221 */ /* 0x000fe20000010100 */
[----:B------:R-:W-:Y:S02]  /*6570*/  F2FP.RELU.BF16.PACK_AB R6, R217, R203 ;  /* 0x000000cbd906723e */ /* 0x000fe400000018ff */
[----:B------:R-:W-:Y:S01]  /*6580*/  ISETP.LE.U32.AND P0, PT, R5, UR4, PT ;  /* 0x0000000405007c0c */ /* 0x000fe2000bf03070 */
[----:B------:R-:W-:Y:S01]  /*6590*/  @!P6 FADD.FTZ R158, -R158, -RZ ;  /* 0x800000ff9e9ee221 */ /* 0x000fe20000010100 */
[----:B------:R-:W-:Y:S01]  /*65a0*/  F2FP.RELU.BF16.PACK_AB R5, R210, R211 ;  /* 0x000000d3d205723e */ /* 0x000fe200000018ff */
[----:B------:R1:W-:Y:S01]  /*65b0*/  STS [R229+0x1c400], R6 ;  /* 0x01c40006e5007388 */ /* 0x0003e20000000800 */
[----:B------:R-:W-:Y:S02]  /*65c0*/  ISETP.LE.U32.AND P5, PT, R4, UR4, PT ;  /* 0x0000000404007c0c */ /* 0x000fe4000bfa3070 */
[----:B------:R-:W-:Y:S01]  /*65d0*/  F2FP.RELU.BF16.PACK_AB R4, R213, R214 ;  /* 0x000000d6d504723e */ /* 0x000fe200000018ff */
[----:B------:R2:W-:Y:S01]  /*65e0*/  STS [R232+0x1c000], R5 ;  /* 0x01c00005e8007388 */ /* 0x0005e20000000800 */
[----:B------:R-:W-:Y:S01]  /*65f0*/  F2FP.RELU.BF16.PACK_AB R2, R222, R223 ;  /* 0x000000dfde02723e */ /* 0x000fe200000018ff */
[----:B------:R-:W-:Y:S01]  /*6600*/  @!P3 FADD.FTZ R151, -R151, -RZ ;  /* 0x800000ff9797b221 */ /* 0x000fe20000010100 */
[----:B------:R-:W-:Y:S01]  /*6610*/  F2FP.RELU.BF16.PACK_AB R0, R164, R165 ;  /* 0x000000a5a400723e */ /* 0x000fe200000018ff */
[----:B------:R3:W-:Y:S01]  /*6620*/  STS [R232+0x1c400], R4 ;  /* 0x01c40004e8007388 */ /* 0x0007e20000000800 */
[----:B------:R-:W-:Y:S01]  /*6630*/  ISETP.LE.U32.AND P4, PT, R21, UR4, PT ;  /* 0x0000000415007c0c */ /* 0x000fe2000bf83070 */
[----:B------:R-:W-:Y:S01]  /*6640*/  @!P0 FADD.FTZ R163, -R163, -RZ ;  /* 0x800000ffa3a38221 */ /* 0x000fe20000010100 */
[----:B------:R-:W-:Y:S02]  /*6650*/  ISETP.LE.U32.AND P2, PT, R11, UR4, PT ;  /* 0x000000040b007c0c */ /* 0x000fe4000bf43070 */
[----:B------:R-:W-:Y:S01]  /*6660*/  FSETP.GE.FTZ.AND P3, PT, R205, RZ, PT ;  /* 0x000000ffcd00720b */ /* 0x000fe20003f76000 */
[----:B------:R-:W-:Y:S01]  /*6670*/  @!P5 FADD.FTZ R154, -R154, -RZ ;  /* 0x800000ff9a9ad221 */ /* 0x000fe20000010100 */
[----:B------:R-:W-:Y:S07]  /*6680*/  FSETP.GE.FTZ.AND P5, PT, R190, RZ, PT ;  /* 0x000000ffbe00720b */ /* 0x000fee0003fb6000 */
[----:B----4-:R-:W-:Y:S01]  /*6690*/  @!P4 FADD.FTZ R150, -R150, -RZ ;  /* 0x800000ff9696c221 */ /* 0x010fe20000010100 */
[----:B------:R-:W-:Y:S01]  /*66a0*/  FSETP.GE.FTZ.AND P4, PT, R211, RZ, PT ;  /* 0x000000ffd300720b */ /* 0x000fe20003f96000 */
[----:B------:R-:W-:Y:S01]  /*66b0*/  @!P2 FADD.FTZ R155, -R155, -RZ ;  /* 0x800000ff9b9ba221 */ /* 0x000fe20000010100 */
[----:B-1----:R-:W-:Y:S02]  /*66c0*/  F2FP.RELU.BF16.PACK_AB R6, R221, R220 ;  /* 0x000000dcdd06723e */ /* 0x002fe400000018ff */
[----:B------:R-:W-:Y:S02]  /*66d0*/  FSETP.GE.FTZ.AND P2, PT, R204, RZ, PT ;  /* 0x000000ffcc00720b */ /* 0x000fe40003f56000 */
[----:B--2---:R-:W-:Y:S01]  /*66e0*/  F2FP.RELU.BF16.PACK_AB R5, R224, R225 ;  /* 0x000000e1e005723e */ /* 0x004fe200000018ff */
[----:B------:R1:W-:Y:S01]  /*66f0*/  STS [R229+0x1e000], R6 ;  /* 0x01e00006e5007388 */ /* 0x0003e20000000800 */
[----:B---3--:R-:W-:Y:S03]  /*6700*/  F2FP.RELU.BF16.PACK_AB R4, R218, R219 ;  /* 0x000000dbda04723e */ /* 0x008fe600000018ff */
[----:B------:R2:W-:Y:S04]  /*6710*/  STS [R229+0x1e400], R5 ;  /* 0x01e40005e5007388 */ /* 0x0005e80000000800 */
[----:B------:R3:W-:Y:S04]  /*6720*/  STS [R232+0x1e400], R2 ;  /* 0x01e40002e8007388 */ /* 0x0007e80000000800 */
[----:B------:R4:W-:Y:S01]  /*6730*/  STS [R232+0x1e000], R4 ;  /* 0x01e00004e8007388 */ /* 0x0009e20000000800 */
[----:B-1----:R-:W-:Y:S02]  /*6740*/  F2FP.RELU.BF16.PACK_AB R6, R199, R202 ;  /* 0x000000cac706723e */ /* 0x002fe400000018ff */
[----:B--2---:R-:W-:Y:S03]  /*6750*/  F2FP.RELU.BF16.PACK_AB R5, R201, R206 ;  /* 0x000000cec905723e */ /* 0x004fe600000018ff */
[----:B------:R1:W-:Y:S01]  /*6760*/  STS [R236+0x1c000], R6 ;  /* 0x01c00006ec007388 */ /* 0x0003e20000000800 */
[----:B---3--:R-:W-:Y:S03]  /*6770*/  F2FP.RELU.BF16.PACK_AB R2, R189, R191 ;  /* 0x000000bfbd02723e */ /* 0x008fe600000018ff */
[----:B------:R2:W-:Y:S01]  /*6780*/  STS [R236+0x1c400], R5 ;  /* 0x01c40005ec007388 */ /* 0x0005e20000000800 */
[----:B----4-:R-:W-:Y:S03]  /*6790*/  F2FP.RELU.BF16.PACK_AB R4, R185, R190 ;  /* 0x000000beb904723e */ /* 0x010fe600000018ff */
[----:B------:R3:W-:Y:S04]  /*67a0*/  STS [R235+0x1c400], R2 ;  /* 0x01c40002eb007388 */ /* 0x0007e80000000800 */
[----:B------:R4:W-:Y:S01]  /*67b0*/  STS [R235+0x1c000], R4 ;  /* 0x01c00004eb007388 */ /* 0x0009e20000000800 */
[----:B-1----:R-:W-:Y:S02]  /*67c0*/  F2FP.RELU.BF16.PACK_AB R6, R215, R216 ;  /* 0x000000d8d706723e */ /* 0x002fe400000018ff */
[----:B--2---:R-:W-:Y:S03]  /*67d0*/  F2FP.RELU.BF16.PACK_AB R5, R198, R200 ;  /* 0x000000c8c605723e */ /* 0x004fe600000018ff */
[----:B------:R1:W-:Y:S01]  /*67e0*/  STS [R236+0x1e400], R6 ;  /* 0x01e40006ec007388 */ /* 0x0003e20000000800 */
[----:B---3--:R-:W-:Y:S02]  /*67f0*/  F2FP.RELU.BF16.PACK_AB R2, R209, R212 ;  /* 0x000000d4d102723e */ /* 0x008fe400000018ff */
[----:B----4-:R-:W-:Y:S03]  /*6800*/  F2FP.RELU.BF16.PACK_AB R4, R207, R208 ;  /* 0x000000d0cf04723e */ /* 0x010fe600000018ff */
[----:B------:R2:W-:Y:S04]  /*6810*/  STS [R236+0x1e000], R2 ;  /* 0x01e00002ec007388 */ /* 0x0005e80000000800 */
[----:B------:R3:W-:Y:S04]  /*6820*/  STS [R235+0x1e000], R5 ;  /* 0x01e00005eb007388 */ /* 0x0007e80000000800 */
[----:B------:R4:W-:Y:S01]  /*6830*/  STS [R235+0x1e400], R4 ;  /* 0x01e40004eb007388 */ /* 0x0009e20000000800 */
[----:B-1----:R-:W-:Y:S05]  /*6840*/  F2FP.RELU.BF16.PACK_AB R6, R184, R188 ;  /* 0x000000bcb806723e */ /* 0x002fea00000018ff */
[----:B------:R1:W-:Y:S01]  /*6850*/  STS [R230+0x1c400], R6 ;  /* 0x01c40006e6007388 */ /* 0x0003e20000000800 */
[----:B--2---:R-:W-:Y:S02]  /*6860*/  F2FP.RELU.BF16.PACK_AB R2, R182, R183 ;  /* 0x000000b7b602723e */ /* 0x004fe400000018ff */
[----:B---3--:R-:W-:Y:S03]  /*6870*/  F2FP.RELU.BF16.PACK_AB R5, R192, R193 ;  /* 0x000000c1c005723e */ /* 0x008fe600000018ff */
[----:B------:R2:W-:Y:S01]  /*6880*/  STS [R230+0x1c000], R2 ;  /* 0x01c00002e6007388 */ /* 0x0005e20000000800 */
[----:B----4-:R-:W-:Y:S03]  /*6890*/  F2FP.RELU.BF16.PACK_AB R4, R196, R197 ;  /* 0x000000c5c404723e */ /* 0x010fe600000018ff */
[----:B------:R3:W-:Y:S01]  /*68a0*/  STS [R231+0x1c400], R0 ;  /* 0x01c40000e7007388 */ /* 0x0007e20000000800 */
[----:B-1----:R-:W-:Y:S02]  /*68b0*/  F2FP.RELU.BF16.PACK_AB R6, R187, R186 ;  /* 0x000000babb06723e */ /* 0x002fe400000018ff */
[----:B--2---:R-:W-:Y:S02]  /*68c0*/  F2FP.RELU.BF16.PACK_AB R2, R160, R161 ;  /* 0x000000a1a002723e */ /* 0x004fe400000018ff */
[----:B---3--:R-:W-:Y:S03]  /*68d0*/  F2FP.RELU.BF16.PACK_AB R0, R152, R153 ;  /* 0x000000999800723e */ /* 0x008fe600000018ff */
[----:B------:R1:W-:Y:S04]  /*68e0*/  STS [R231+0x1c000], R2 ;  /* 0x01c00002e7007388 */ /* 0x0003e80000000800 */
[----:B------:R2:W-:Y:S04]  /*68f0*/  STS [R230+0x1e000], R5 ;  /* 0x01e00005e6007388 */ /* 0x0005e80000000800 */
[----:B------:R3:W-:Y:S04]  /*6900*/  STS [R230+0x1e400], R4 ;  /* 0x01e40004e6007388 */ /* 0x0007e80000000800 */
        /* <DEDUP_REMOVED lines=17> */
[----:B------:R-:W-:Y:S04]  /*6a20*/  STS [R233+0x1e400], R0 ;  /* 0x01e40000e9007388 */ /* 0x000fe80000000800 */
[----:B------:R-:W-:Y:S08]  /*6a30*/  LDSM.16.M88.4 R64, [R174+0x8000] ;  /* 0x00800000ae40783b */ /* 0x000ff00000000200 */
        /* <DEDUP_REMOVED lines=41> */
[-C--:B------:R-:W-:Y:S07]  /*6cd0*/  HMMA.16816.F32.BF16 R60, R144, R134.reuse, R60 ;  /* 0x00000086903c723c */ /* 0x080fee000004183c */
[----:B------:R-:W-:Y:S01]  /*6ce0*/  IMAD.U32 R146, RZ, RZ, UR16 ;  /* 0x00000010ff927e24 */ /* 0x000fe2000f8e00ff */
[----:B------:R-:W-:Y:S01]  /*6cf0*/  HMMA.16816.F32.BF16 R64, R136, R134, R64 ;  /* 0x000000868840723c */ /* 0x000fe20000041840 */
[----:B------:R-:W-:Y:S01]  /*6d00*/  IMAD.IADD R145, R174, 0x1, R169 ;  /* 0x00000001ae917824 */ /* 0x000fe200078e02a9 */
[----:B------:R-:W-:Y:S02]  /*6d10*/  LDSM.16.M88.4 R132, [R171+0x10000] ;  /* 0x01000000ab84783b */ /* 0x000fe40000000200 */
[----:B------:R-:W-:Y:S01]  /*6d20*/  IMAD.U32 R147, RZ, RZ, UR13 ;  /* 0x0000000dff937e24 */ /* 0x000fe2000f8e00ff */
[----:B------:R-:W-:Y:S01]  /*6d30*/  LEA R148, P0, R245, R146, 0x2 ;  /* 0x00000092f5947211 */ /* 0x000fe200078010ff */
[----:B------:R-:W-:Y:S03]  /*6d40*/  IMAD.IADD R0, R177, 0x1, R145 ;  /* 0x00000001b1007824 */ /* 0x000fe600078e0291 */
[----:B------:R-:W-:Y:S01]  /*6d50*/  LEA.HI.X.SX32 R149, R245, R147, 0x2, P0 ;  /* 0x00000093f5957211 */ /* 0x000fe200000f16ff */
[----:B------:R-:W1:Y:S01]  /*6d60*/  LDSM.16.M88.4 R140, [R145+0x8000] ;  /* 0x00800000918c783b */ /* 0x000e620000000200 */
[----:B------:R-:W-:Y:S07]  /*6d70*/  FSETP.GE.FTZ.AND P0, PT, R203, RZ, PT ;  /* 0x000000ffcb00720b */ /* 0x000fee0003f16000 */
[----:B------:R-:W2:Y:S08]  /*6d80*/  LDSM.16.M88.4 R136, [R145+0xa000] ;  /* 0x00a000009188783b */ /* 0x000eb00000000200 */
[----:B------:R-:W3:Y:S04]  /*6d90*/  LDG.E R144, [R148.64+0x20] ;  /* 0x0000200894907981 */ /* 0x000ee8000c1e1900 */
[----:B------:R-:W4:Y:S01]  /*6da0*/  LDG.E R146, [R148.64] ;  /* 0x0000000894927981 */ /* 0x000f22000c1e1900 */
[-C--:B-1----:R-:W-:Y:S08]  /*6db0*/  HMMA.16816.F32.BF16 R4, R140, R132.reuse, R4 ;  /* 0x000000848c04723c */ /* 0x082ff00000041804 */
[C---:B--2---:R-:W-:Y:S08]  /*6dc0*/  HMMA.16816.F32.BF16 R8, R136.reuse, R132, R8 ;  /* 0x000000848808723c */ /* 0x044ff00000041808 */
        /* <DEDUP_REMOVED lines=18> */
[----:B------:R-:W1:Y:S07]  /*6ef0*/  LDSM.16.M88.4 R132, [R0+0x8000] ;  /* 0x008000000084783b */ /* 0x000e6e0000000200 */
[-C--:B-1----:R-:W-:Y:S11]  /*6f00*/  HMMA.16816.F32.BF16 R4, R132, R136.reuse, R4 ;  /* 0x000000888404723c */ /* 0x082ff60000041804 */
[----:B------:R-:W-:Y:S11]  /*6f10*/  @!UPT UIADD3 URZ, URZ, URZ, URZ ;  /* 0x0000003f3f3ff290 */ /* 0x000ff6000fffe03f */
[----:B------:R-:W-:Y:S02]  /*6f20*/  @!UPT UIADD3 URZ, URZ, URZ, URZ ;  /* 0x0000003f3f3ff290 */ /* 0x000fe4000fffe03f */
[----:B----4-:R-:W-:Y:S02]  /*6f30*/  FADD.FTZ R140, -R146, R4 ;  /* 0x00000004928c7221 */ /* 0x010fe40000010100 */
[----:B---3--:R-:W-:Y:S02]  /*6f40*/  FADD.FTZ R2, -R144, R6 ;  /* 0x0000000690027221 */ /* 0x008fe40000010100 */
[----:B------:R-:W-:Y:S01]  /*6f50*/  FADD.FTZ R4, -R146, R5 ;  /* 0x0000000592047221 */ /* 0x000fe20000010100 */
[----:B------:R-:W-:Y:S01]  /*6f60*/  FSEL R5, R140, R146, P3 ;  /* 0x000000928c057208 */ /* 0x000fe20001800000 */
[----:B------:R-:W-:Y:S01]  /*6f70*/  FADD.FTZ R7, -R144, R7 ;  /* 0x0000000790077221 */ /* 0x000fe20000010100 */
[----:B------:R-:W-:Y:S01]  /*6f80*/  FSEL R2, R2, R144, P0 ;  /* 0x0000009002027208 */ /* 0x000fe20000000000 */
[----:B------:R1:W2:Y:S01]  /*6f90*/  LDSM.16.M88.4 R140, [R0+0xa000] ;  /* 0x00a00000008c783b */ /* 0x0002a20000000200 */
[----:B------:R-:W-:Y:S01]  /*6fa0*/  FSEL R4, R4, R146, P2 ;  /* 0x0000009204047208 */ /* 0x000fe20001000000 */
[----:B------:R-:W-:Y:S01]  /*6fb0*/  FMUL.FTZ R205, R205, R5 ;  /* 0x00000005cdcd7220 */ /* 0x000fe20000410000 */
[----:B------:R-:W-:Y:S01]  /*6fc0*/  FSETP.GE.FTZ.AND P0, PT, R199, RZ, PT ;  /* 0x000000ffc700720b */ /* 0x000fe20003f16000 */
[----:B------:R-:W-:Y:S01]  /*6fd0*/  FMUL.FTZ R203, R203, R2 ;  /* 0x00000002cbcb7220 */ /* 0x000fe20000410000 */
[----:B------:R-:W-:Y:S01]  /*6fe0*/  FSETP.GE.FTZ.AND P3, PT, R210, RZ, PT ;  /* 0x000000ffd200720b */ /* 0x000fe20003f76000 */
[----:B------:R-:W-:Y:S01]  /*6ff0*/  FMUL.FTZ R204, R204, R4 ;  /* 0x00000004cccc7220 */ /* 0x000fe20000410000 */
[----:B------:R-:W-:Y:S01]  /*7000*/  FSETP.GE.FTZ.AND P2, PT, R202, RZ, PT ;  /* 0x000000ffca00720b */ /* 0x000fe20003f56000 */
[----:B------:R3:W4:Y:S04]  /*7010*/  LDG.E R2, [R148.64+0x100] ;  /* 0x0001000894027981 */ /* 0x000728000c1e1900 */
[----:B-1----:R3:W4:Y:S01]  /*7020*/  LDG.E R0, [R148.64+0x120] ;  /* 0x0001200894007981 */ /* 0x002722000c1e1900 */
[C---:B--2---:R-:W-:Y:S01]  /*7030*/  HMMA.16816.F32.BF16 R8, R140.reuse, R136, R8 ;  /* 0x000000888c08723c */ /* 0x044fe20000041808 */
[----:B---3--:R-:W-:Y:S07]  /*7040*/  IMAD.MOV.U32 R148, RZ, RZ, R227 ;  /* 0x000000ffff947224 */ /* 0x008fee00078e00e3 */
[-C--:B------:R-:W-:Y:S01]  /*7050*/  HMMA.16816.F32.BF16 R12, R140, R138.reuse, R12 ;  /* 0x0000008a8c0c723c */ /* 0x080fe2000004180c */
[----:B------:R-:W-:Y:S07]  /*7060*/  IMAD.MOV.U32 R149, RZ, RZ, R226 ;  /* 0x000000ffff957224 */ /* 0x000fee00078e00e2 */
[C---:B------:R-:W-:Y:S01]  /*7070*/  HMMA.16816.F32.BF16 R16, R132.reuse, R138, R16 ;  /* 0x0000008a8410723c */ /* 0x040fe20000041810 */
[----:B------:R-:W1:Y:S11]  /*7080*/  LDSM.16.M88.4 R136, [R172+0x10800] ;  /* 0x01080000ac88783b */ /* 0x000e760000000200 */
[----:B------:R-:W-:Y:S11]  /*7090*/  @!UPT UIADD3 URZ, URZ, URZ, URZ ;  /* 0x0000003f3f3ff290 */ /* 0x000ff6000fffe03f */
[----:B------:R-:W-:Y:S01]  /*70a0*/  @!UPT UIADD3 URZ, URZ, URZ, URZ ;  /* 0x0000003f3f3ff290 */ /* 0x000fe2000fffe03f */
[C---:B------:R-:W-:Y:S02]  /*70b0*/  FADD.FTZ R16, -R146.reuse, R16 ;  /* 0x0000001092107221 */ /* 0x040fe40000010100 */
[----:B------:R-:W-:Y:S02]  /*70c0*/  FADD.FTZ R17, -R146, R17 ;  /* 0x0000001192117221 */ /* 0x000fe40000010100 */
[----:B------:R-:W-:Y:S01]  /*70d0*/  FADD.FTZ R19, -R144, R19 ;  /* 0x0000001390137221 */ /* 0x000fe20000010100 */
[-C--:B------:R-:W-:Y:S01]  /*70e0*/  FSEL R16, R16, R146.reuse, P4 ;  /* 0x0000009210107208 */ /* 0x080fe20002000000 */
[----:B------:R-:W-:Y:S01]  /*70f0*/  FADD.FTZ R18, -R144, R18 ;  /* 0x0000001290127221 */ /* 0x000fe20000010100 */
[----:B------:R-:W-:Y:S02]  /*7100*/  FSEL R17, R17, R146, P3 ;  /* 0x0000009211117208 */ /* 0x000fe40001800000 */
[----:B------:R-:W-:Y:S01]  /*7110*/  FSETP.GE.FTZ.AND P3, PT, R183, RZ, PT ;  /* 0x000000ffb700720b */ /* 0x000fe20003f76000 */
[----:B------:R-:W-:Y:S01]  /*7120*/  FMUL.FTZ R211, R211, R16 ;  /* 0x00000010d3d37220 */ /* 0x000fe20000410000 */
[----:B------:R-:W-:Y:S01]  /*7130*/  FSETP.GE.FTZ.AND P4, PT, R185, RZ, PT ;  /* 0x000000ffb900720b */ /* 0x000fe20003f96000 */
[----:B------:R-:W-:Y:S01]  /*7140*/  FMUL.FTZ R210, R210, R17 ;  /* 0x00000011d2d27220 */ /* 0x000fe20000410000 */
[-C--:B-1----:R-:W-:Y:S08]  /*7150*/  HMMA.16816.F32.BF16 R20, R132, R136.reuse, R20 ;  /* 0x000000888414723c */ /* 0x082ff00000041814 */
[C---:B------:R-:W-:Y:S08]  /*7160*/  HMMA.16816.F32.BF16 R24, R140.reuse, R136, R24 ;  /* 0x000000888c18723c */ /* 0x040ff00000041818 */
[-C--:B------:R-:W-:Y:S08]  /*7170*/  HMMA.16816.F32.BF16 R28, R140, R138.reuse, R28 ;  /* 0x0000008a8c1c723c */ /* 0x080ff0000004181c */
[C---:B------:R-:W-:Y:S01]  /*7180*/  FADD.FTZ R21, -R146.reuse, R21 ;  /* 0x0000001592157221 */ /* 0x040fe20000010100 */
[C---:B------:R-:W-:Y:S01]  /*7190*/  HMMA.16816.F32.BF16 R32, R132.reuse, R138, R32 ;  /* 0x0000008a8420723c */ /* 0x040fe20000041820 */
[----:B------:R-:W1:Y:S02]  /*71a0*/  LDSM.16.M88.4 R136, [R172+0x11000] ;  /* 0x01100000ac88783b */ /* 0x000e640000000200 */
[----:B------:R-:W-:Y:S01]  /*71b0*/  FADD.FTZ R20, -R146, R20 ;  /* 0x0000001492147221 */ /* 0x000fe20000010100 */
[-C--:B------:R-:W-:Y:S01]  /*71c0*/  FSEL R21, R21, R146.reuse, P0 ;  /* 0x0000009215157208 */ /* 0x080fe20000000000 */
[C---:B------:R-:W-:Y:S01]  /*71d0*/  FADD.FTZ R23, -R144.reuse, R23 ;  /* 0x0000001790177221 */ /* 0x040fe20000010100 */
[----:B------:R-:W-:Y:S01]  /*71e0*/  FSETP.GE.FTZ.AND P0, PT, R161, RZ, PT ;  /* 0x000000ffa100720b */ /* 0x000fe20003f16000 */
[----:B------:R-:W-:Y:S01]  /*71f0*/  FADD.FTZ R22, -R144, R22 ;  /* 0x0000001690167221 */ /* 0x000fe20000010100 */
[----:B------:R-:W-:Y:S01]  /*7200*/  FSEL R20, R20, R146, P2 ;  /* 0x0000009214147208 */ /* 0x000fe20001000000 */
[----:B------:R-:W-:Y:S01]  /*7210*/  FMUL.FTZ R199, R199, R21 ;  /* 0x00000015c7c77220 */ /* 0x000fe20000410000 */
[----:B------:R-:W-:Y:S03]  /*7220*/  FSETP.GE.FTZ.AND P2, PT, R182, RZ, PT ;  /* 0x000000ffb600720b */ /* 0x000fe60003f56000 */
[----:B------:R-:W-:Y:S11]  /*7230*/  FMUL.FTZ R202, R202, R20 ;  /* 0x00000014caca7220 */ /* 0x000ff60000410000 */
[C---:B------:R-:W-:Y:S02]  /*7240*/  FADD.FTZ R16, -R146.reuse, R33 ;  /* 0x0000002192107221 */ /* 0x040fe40000010100 */
[----:B------:R-:W-:Y:S02]  /*7250*/  FADD.FTZ R17, -R146, R32 ;  /* 0x0000002092117221 */ /* 0x000fe40000010100 */
[----:B------:R-:W-:Y:S01]  /*7260*/  FADD.FTZ R35, -R144, R35 ;  /* 0x0000002390237221 */ /* 0x000fe20000010100 */
[-C--:B------:R-:W-:Y:S01]  /*7270*/  FSEL R16, R16, R146.reuse, P4 ;  /* 0x0000009210107208 */ /* 0x080fe20002000000 */
[----:B------:R-:W-:Y:S01]  /*7280*/  FADD.FTZ R34, -R144, R34 ;  /* 0x0000002290227221 */ /* 0x000fe20000010100 */
[----:B------:R-:W-:Y:S02]  /*7290*/  FSETP.GE.FTZ.AND P4, PT, R160, RZ, PT ;  /* 0x000000ffa000720b */ /* 0x000fe40003f96000 */
[----:B------:R-:W-:Y:S01]  /*72a0*/  FSEL R17, R17, R146, P5 ;  /* 0x0000009211117208 */ /* 0x000fe20002800000 */
[----:B------:R-:W-:Y:S01]  /*72b0*/  FMUL.FTZ R185, R185, R16 ;  /* 0x00000010b9b97220 */ /* 0x000fe20000410000 */
[----:B------:R-:W-:Y:S03]  /*72c0*/  FSETP.GE.FTZ.AND P5, PT, R162, RZ, PT ;  /* 0x000000ffa200720b */ /* 0x000fe60003fb6000 */
        /* <DEDUP_REMOVED lines=29> */
[----:B------:R-:W-:Y:S01]  /*74a0*/  HMMA.16816.F32.BF16 R64, R132, R138, R64 ;  /* 0x0000008a8440723c */ /* 0x000fe20000041840 */
[C---:B------:R-:W-:Y:S03]  /*74b0*/  FADD.FTZ R52, -R146.reuse, R52 ;  /* 0x0000003492347221 */ /* 0x040fe60000010100 */
[----:B------:R-:W-:Y:S02]  /*74c0*/  FADD.FTZ R53, -R146, R53 ;  /* 0x0000003592357221 */ /* 0x000fe40000010100 */
[-C--:B------:R-:W-:Y:S01]  /*74d0*/  FSEL R52, R52, R146.reuse, P3 ;  /* 0x0000009234347208 */ /* 0x080fe20001800000 */
[----:B------:R-:W-:Y:S01]  /*74e0*/  FADD.FTZ R6, -R144, R55 ;  /* 0x0000003790067221 */ /* 0x000fe20000010100 */
[----:B------:R-:W-:Y:S04]  /*74f0*/  FSETP.GE.FTZ.AND P3, PT, R153, RZ, PT ;  /* 0x000000ff9900720b */ /* 0x000fe80003f76000 */
[----:B------:R-:W-:Y:S01]  /*7500*/  FSEL R53, R53, R146, P2 ;  /* 0x0000009235357208 */ /* 0x000fe20001000000 */
[----:B------:R-:W-:Y:S01]  /*7510*/  FMUL.FTZ R157, R157, R52 ;  /* 0x000000349d9d7220 */ /* 0x000fe20000410000 */
[----:B------:R-:W-:Y:S02]  /*7520*/  FSETP.GE.FTZ.AND P2, PT, R217, RZ, PT ;  /* 0x000000ffd900720b */ /* 0x000fe40003f56000 */
[-C--:B------:R-:W-:Y:S01]  /*7530*/  FSEL R6, R6, R144.reuse, P4 ;  /* 0x0000009006067208 */ /* 0x080fe20002000000 */
[----:B------:R-:W-:Y:S01]  /*7540*/  FMUL.FTZ R156, R156, R53 ;  /* 0x000000359c9c7220 */ /* 0x000fe20000410000 */
[----:B------:R-:W-:Y:S02]  /*7550*/  FSEL R7, R7, R144, P2 ;  /* 0x0000009007077208 */ /* 0x000fe40001000000 */
[----:B------:R-:W-:Y:S01]  /*7560*/  FSETP.GE.FTZ.AND P2, PT, R214, RZ, PT ;  /* 0x000000ffd600720b */ /* 0x000fe20003f56000 */
[----:B------:R-:W-:Y:S01]  /*7570*/  FMUL.FTZ R159, R159, R6 ;  /* 0x000000069f9f7220 */ /* 0x000fe20000410000 */
[----:B------:R-:W-:Y:S02]  /*7580*/  FSETP.GE.FTZ.AND P4, PT, R219, RZ, PT ;  /* 0x000000ffdb00720b */ /* 0x000fe40003f96000 */
[----:B------:R-:W-:Y:S01]  /*7590*/  FSEL R18, R18, R144, P2 ;  /* 0x0000009012127208 */ /* 0x000fe20001000000 */
[----:B------:R-:W-:Y:S01]  /*75a0*/  FADD.FTZ R64, -R146, R64 ;  /* 0x0000004092407221 */ /* 0x000fe20000010100 */
[----:B------:R-:W-:Y:S01]  /*75b0*/  FSETP.GE.FTZ.AND P2, PT, R206, RZ, PT ;  /* 0x000000ffce00720b */ /* 0x000fe20003f56000 */
[----:B------:R-:W-:Y:S03]  /*75c0*/  FADD.FTZ R5, -R144, R66 ;  /* 0x0000004290057221 */ /* 0x000fe60000010100 */
[----:B------:R-:W-:Y:S01]  /*75d0*/  FSEL R64, R64, R146, P3 ;  /* 0x0000009240407208 */ /* 0x000fe20001800000 */
[----:B------:R-:W-:Y:S01]  /*75e0*/  @P0 FADD.FTZ R146, -R146, R65 ;  /* 0x0000004192920221 */ /* 0x000fe20000010100 */
        /* <DEDUP_REMOVED lines=16> */
[----:B------:R-:W-:Y:S02]  /*76f0*/  FSEL R35, R35, R144, P0 ;  /* 0x0000009023237208 */ /* 0x000fe40000000000 */
[----:B------:R-:W-:Y:S01]  /*7700*/  FSETP.GE.FTZ.AND P0, PT, R184, RZ, PT ;  /* 0x000000ffb800720b */ /* 0x000fe20003f16000 */
[----:B------:R-:W-:Y:S01]  /*7710*/  FMUL.FTZ R191, R191, R34 ;  /* 0x00000022bfbf7220 */ /* 0x000fe20000410000 */
[----:B------:R-:W-:Y:S01]  /*7720*/  FSETP.GE.FTZ.AND P2, PT, R188, RZ, PT ;  /* 0x000000ffbc00720b */ /* 0x000fe20003f56000 */
[----:B------:R-:W-:Y:S01]  /*7730*/  FMUL.FTZ R189, R189, R35 ;  /* 0x00000023bdbd7220 */ /* 0x000fe20000410000 */
[-C--:B------:R-:W-:Y:S01]  /*7740*/  FSEL R39, R39, R144.reuse, P0 ;  /* 0x0000009027277208 */ /* 0x080fe20000000000 */
[----:B----4-:R-:W-:Y:S01]  /*7750*/  FADD.FTZ R4, -R2, R8 ;  /* 0x0000000802047221 */ /* 0x010fe20000010100 */
[----:B------:R-:W-:Y:S01]  /*7760*/  FSETP.GE.FTZ.AND P0, PT, R164, RZ, PT ;  /* 0x000000ffa400720b */ /* 0x000fe20003f16000 */
[----:B------:R-:W-:Y:S01]  /*7770*/  FADD.FTZ R6, -R2, R13 ;  /* 0x0000000d02067221 */ /* 0x000fe20000010100 */
[-C--:B------:R-:W-:Y:S01]  /*7780*/  FSEL R38, R38, R144.reuse, P2 ;  /* 0x0000009026267208 */ /* 0x080fe20001000000 */
[C---:B------:R-:W-:Y:S01]  /*7790*/  FADD.FTZ R8, -R2.reuse, R9 ;  /* 0x0000000902087221 */ /* 0x040fe20000010100 */
[----:B------:R-:W-:Y:S01]  /*77a0*/  FSETP.GE.FTZ.AND P2, PT, R165, RZ, PT ;  /* 0x000000ffa500720b */ /* 0x000fe20003f56000 */
[C---:B------:R-:W-:Y:S01]  /*77b0*/  FADD.FTZ R56, -R2.reuse, R56 ;  /* 0x0000003802387221 */ /* 0x040fe20000010100 */
[-C--:B------:R-:W-:Y:S01]  /*77c0*/  FSEL R51, R51, R144.reuse, P0 ;  /* 0x0000009033337208 */ /* 0x080fe20000000000 */
        /* <DEDUP_REMOVED lines=8> */
[C---:B------:R-:W-:Y:S01]  /*7850*/  FADD.FTZ R26, -R0.reuse, R26 ;  /* 0x0000001a001a7221 */ /* 0x040fe20000010100 */
[----:B------:R-:W-:Y:S01]  /*7860*/  FSETP.GE.FTZ.AND P3, PT, R151, RZ, PT ;  /* 0x000000ff9700720b */ /* 0x000fe20003f76000 */
[----:B------:R-:W-:Y:S01]  /*7870*/  FADD.FTZ R42, -R0, R42 ;  /* 0x0000002a002a7221 */ /* 0x000fe20000010100 */
        /* <DEDUP_REMOVED lines=8> */
[-C--:B------:R-:W-:Y:S01]  /*7900*/  FSEL R4, R4, R2.reuse, P0 ;  /* 0x0000000204047208 */ /* 0x080fe20000000000 */
[----:B------:R-:W-:Y:S01]  /*7910*/  FADD.FTZ R5, -R2, R24 ;  /* 0x0000001802057221 */ /* 0x000fe20000010100 */
[-C--:B------:R-:W-:Y:S01]  /*7920*/  FSEL R6, R6, R2.reuse, P3 ;  /* 0x0000000206067208 */ /* 0x080fe20001800000 */
[----:B------:R-:W-:Y:S01]  /*7930*/  @P2 FADD.FTZ R144, -R144, R67 ;  /* 0x0000004390902221 */ /* 0x000fe20000010100 */
[----:B------:R-:W-:Y:S01]  /*7940*/  FSETP.GE.FTZ.AND P2, PT, R212, RZ, PT ;  /* 0x000000ffd400720b */ /* 0x000fe20003f56000 */
[----:B------:R-:W-:Y:S01]  /*7950*/  FMUL.FTZ R162, R162, R7 ;  /* 0x00000007a2a27220 */ /* 0x000fe20000410000 */
[----:B------:R-:W-:Y:S01]  /*7960*/  FSETP.GE.FTZ.AND P0, PT, R186, RZ, PT ;  /* 0x000000ffba00720b */ /* 0x000fe20003f16000 */
[C---:B------:R-:W-:Y:S01]  /*7970*/  FADD.FTZ R7, -R2.reuse, R12 ;  /* 0x0000000c02077221 */ /* 0x040fe20000010100 */
        /* <DEDUP_REMOVED lines=8> */
[-C--:B------:R-:W-:Y:S01]  /*7a00*/  FSEL R4, R4, R2.reuse, P0 ;  /* 0x0000000204047208 */ /* 0x080fe20000000000 */
[----:B------:R-:W-:Y:S01]  /*7a10*/  FMUL.FTZ R49, R212, R5 ;  /* 0x00000005d4317220 */ /* 0x000fe20000410000 */
        /* <DEDUP_REMOVED lines=64> */
[----:B------:R-:W-:Y:S01]  /*7e20*/  FSEL R5, R5, R0, P0 ;  /* 0x0000000005057208 */ /* 0x000fe20000000000 */
[----:B------:R-:W-:Y:S01]  /*7e30*/  FADD.FTZ R4, -R0, R43 ;  /* 0x0000002b00047221 */ /* 0x000fe20000010100 */
        /* <DEDUP_REMOVED lines=8> */
[----:B------:R-:W-:Y:S02]  /*7ec0*/  FSETP.GE.FTZ.AND P0, PT, R195, RZ, PT ;  /* 0x000000ffc300720b */ /* 0x000fe40003f16000 */
[----:B------:R-:W-:Y:S01]  /*7ed0*/  FSEL R4, R4, R0, P2 ;  /* 0x0000000004047208 */ /* 0x000fe20001000000 */
[----:B------:R-:W-:Y:S01]  /*7ee0*/  FMUL.FTZ R35, R194, R2 ;  /* 0x00000002c2237220 */ /* 0x000fe20000410000 */
[----:B------:R-:W-:Y:S01]  /*7ef0*/  FSETP.GE.FTZ.AND P2, PT, R158, RZ, PT ;  /* 0x000000ff9e00720b */ /* 0x000fe20003f56000 */
[----:B------:R-:W-:Y:S01]  /*7f00*/  FADD.FTZ R2, -R0, R62 ;  /* 0x0000003e00027221 */ /* 0x000fe20000010100 */
[----:B------:R-:W-:Y:S01]  /*7f10*/  FSEL R5, R42, R0, P3 ;  /* 0x000000002a057208 */ /* 0x000fe20001800000 */
[----:B------:R-:W-:Y:S01]  /*7f20*/  FMUL.FTZ R31, R196, R4 ;  /* 0x00000004c41f7220 */ /* 0x000fe20000410000 */
[----:B------:R-:W-:Y:S01]  /*7f30*/  FSEL R6, R6, R0, P0 ;  /* 0x0000000006067208 */ /* 0x000fe20000000000 */
[C---:B------:R-:W-:Y:S01]  /*7f40*/  FADD.FTZ R4, -R0.reuse, R59 ;  /* 0x0000003b00047221 */ /* 0x040fe20000010100 */
[----:B------:R-:W-:Y:S01]  /*7f50*/  PLOP3.LUT P0, PT, PT, PT, UP5, 0x80, 0x0 ;  /* 0x000000000000781c */ /* 0x000fe20003f0f058 */
[----:B------:R-:W-:Y:S01]  /*7f60*/  FMUL.FTZ R36, R197, R5 ;  /* 0x00000005c5247220 */ /* 0x000fe20000410000 */
[----:B------:R-:W-:Y:S01]  /*7f70*/  FSETP.GE.FTZ.AND P5, PT, R181, RZ, PT ;  /* 0x000000ffb500720b */ /* 0x000fe20003fb6000 */
[----:B------:R-:W-:Y:S01]  /*7f80*/  FADD.FTZ R5, -R0, R58 ;  /* 0x0000003a00057221 */ /* 0x000fe20000010100 */
[----:B------:R-:W-:Y:S01]  /*7f90*/  FSETP.GE.FTZ.AND P4, PT, R180, RZ, PT ;  /* 0x000000ffb400720b */ /* 0x000fe20003f96000 */
[----:B------:R-:W-:Y:S01]  /*7fa0*/  FMUL.FTZ R29, R195, R6 ;  /* 0x00000006c31d7220 */ /* 0x000fe20000410000 */
[----:B------:R-:W-:Y:S02]  /*7fb0*/  FSETP.GE.FTZ.AND P3, PT, R163, RZ, PT ;  /* 0x000000ffa300720b */ /* 0x000fe40003f76000 */
        /* <DEDUP_REMOVED lines=21> */
[----:B------:R-:W-:Y:S02]  /*8110*/  IADD3 R6, P2, R8, R10, RZ ;  /* 0x0000000a08067210 */ /* 0x000fe40007f5e0ff */
[----:B------:R-:W-:Y:S01]  /*8120*/  SHF.L.U64.HI R0, R2, R4, c[0x0][0x194] ;  /* 0x0000650002007619 */ /* 0x000fe20000010204 */
        /* <DEDUP_REMOVED lines=16> */
.L_x_1612:
        /* <DEDUP_REMOVED lines=192> */
.L_x_1613:
[----:B------:R-:W-:Y:S01]  /*8e30*/  LDSM.16.M88.4 R32, [R174+0x14000] ;  /* 0x01400000ae20783b */ /* 0x000fe20000000200 */
[----:B------:R-:W-:Y:S01]  /*8e40*/  IMAD.IADD R144, R169, 0x1, R175 ;  /* 0x00000001a9907824 */ /* 0x000fe200078e02af */
[----:B------:R-:W-:Y:S01]  /*8e50*/  ULOP3.LUT UR4, UR10, 0x1, URZ, 0xc0, !UPT ;  /* 0x000000010a047892 */ /* 0x000fe2000f8ec03f */
[----:B------:R-:W-:Y:S01]  /*8e60*/  IMAD.MOV.U32 R150, RZ, RZ, 0x4 ;  /* 0x00000004ff967424 */ /* 0x000fe200078e00ff */
[----:B------:R-:W-:Y:S01]  /*8e70*/  @UP5 UIADD3 UR5, UP4, UR14, -0x200, URZ ;  /* 0xfffffe000e055890 */ /* 0x000fe2000ff9e03f */
[----:B------:R-:W2:Y:S01]  /*8e80*/  LDSM.16.MT88.4 R16, [R0+0xc000] ;  /* 0x00c000000010783b */ /* 0x000ea20000004200 */
[----:B------:R-:W-:Y:S01]  /*8e90*/  IMAD.MOV.U32 R151, RZ, RZ, c[0x0][0x22c] ;  /* 0x00008b00ff977624 */ /* 0x000fe200078e00ff */
[----:B------:R-:W-:Y:S01]  /*8ea0*/  UISETP.NE.U32.AND UP1, UPT, UR4, 0x1, UPT ;  /* 0x000000010400788c */ /* 0x000fe2000bf25070 */
[----:B------:R-:W-:Y:S01]  /*8eb0*/  IMAD.MOV.U32 R153, RZ, RZ, c[0x0][0x22c] ;  /* 0x00008b00ff997624 */ /* 0x000fe200078e00ff */
[----:B------:R-:W-:Y:S01]  /*8ec0*/  UIADD3 UR6, UR10, -0x1, URZ ;  /* 0xffffffff0a067890 */ /* 0x000fe2000fffe03f */
[----:B------:R-:W3:Y:S01]  /*8ed0*/  LDSM.16.M88.4 R28, [R174+0x16000] ;  /* 0x01600000ae1c783b */ /* 0x000ee20000000200 */
[----:B------:R-:W-:Y:S01]  /*8ee0*/  IMAD R151, R151, c[0x0][0x1c0], RZ ;  /* 0x0000700097977a24 */ /* 0x000fe200078e02ff */
[----:B------:R-:W-:Y:S01]  /*8ef0*/  @UP5 UIADD3.X UR4, UR15, -0x1, URZ, UP4, !UPT ;  /* 0xffffffff0f045890 */ /* 0x000fe2000a7fe43f */
[----:B------:R-:W-:Y:S02]  /*8f00*/  IMAD R153, R153, c[0x0][0x1c0], RZ ;  /* 0x0000700099997a24 */ /* 0x000fe400078e02ff */
[----:B------:R-:W4:Y:S01]  /*8f10*/  LDSM.16.MT88.4 R36, [R2+0xc000] ;  /* 0x00c000000224783b */ /* 0x000f220000004200 */
[----:B------:R-:W-:Y:S02]  /*8f20*/  IMAD.SHL.U32 R151, R151, 0x10, RZ ;  /* 0x0000001097977824 */ /* 0x000fe400078e00ff */
[----:B------:R-:W-:Y:S02]  /*8f30*/  IMAD R153, R153, 0x18, RZ ;  /* 0x0000001899997824 */ /* 0x000fe400078e02ff */
[----:B------:R-:W-:Y:S01]  /*8f40*/  LDSM.16.M88.4 R40, [R175+0x14000] ;  /* 0x01400000af28783b */ /* 0x000fe20000000200 */
[----:B------:R-:W-:Y:S02]  /*8f50*/  IMAD.MOV.U32 R152, RZ, RZ, c[0x0][0x22c] ;  /* 0x00008b00ff987624 */ /* 0x000fe400078e00ff */
[----:B------:R-:W-:Y:S02]  /*8f60*/  IMAD.MOV.U32 R147, RZ, RZ, c[0x0][0x22c] ;  /* 0x00008b00ff937624 */ /* 0x000fe400078e00ff */
[----:B------:R-:W1:Y:S01]  /*8f70*/  LDSM.16.MT88.4 R44, [R0+0xc800] ;  /* 0x00c80000002c783b */ /* 0x000e620000004200 */
[----:B------:R-:W-:Y:S02]  /*8f80*/  IMAD R152, R152, c[0x0][0x1c0], RZ ;  /* 0x0000700098987a24 */ /* 0x000fe400078e02ff */
[----:B------:R-:W-:Y:S02]  /*8f90*/  IMAD R147, R147, c[0x0][0x1c0], RZ ;  /* 0x0000700093937a24 */ /* 0x000fe400078e02ff */
[----:B------:R-:W1:Y:S01]  /*8fa0*/  LDSM.16.M88.4 R48, [R175+0x16000] ;  /* 0x01600000af30783b */ /* 0x000e620000000200 */
[----:B------:R-:W-:Y:S02]  /*8fb0*/  IMAD.SHL.U32 R152, R152, 0x20, RZ ;  /* 0x0000002098987824 */ /* 0x000fe400078e00ff */
[----:B------:R-:W-:Y:S02]  /*8fc0*/  IMAD.U32 R147, R147, -0x80, RZ ;  /* 0xffffff8093937824 */ /* 0x000fe400078e00ff */
[----:B------:R-:W1:Y:S03]  /*8fd0*/  LDSM.16.MT88.4 R52, [R2+0xc800] ;  /* 0x00c800000234783b */ /* 0x000e660000004200 */
[C---:B------:R-:W-:Y:S02]  /*8fe0*/  LEA R227, P2, R147.reuse, R148, 0x2 ;  /* 0x0000009493e37211 */ /* 0x040fe400078410ff */
[----:B------:R-:W-:Y:S02]  /*8ff0*/  LDSM.16.M88.4 R56, [R145+0x14000] ;  /* 0x014000009138783b */ /* 0x000fe40000000200 */
[----:B------:R-:W-:Y:S01]  /*9000*/  LEA.HI.X.SX32 R226, R147, R149, 0x2, P2 ;  /* 0x0000009593e27211 */ /* 0x000fe200010f16ff */
[----:B------:R-:W-:Y:S01]  /*9010*/  IMAD.MOV.U32 R147, RZ, RZ, c[0x0][0x22c] ;  /* 0x00008b00ff937624 */ /* 0x000fe200078e00ff */
[-C--:B-12---:R-:W-:Y:S01]  /*9020*/  HMMA.16816.F32.BF16 R4, R32, R16.reuse, RZ ;  /* 0x000000102004723c */ /* 0x086fe200000418ff */
[----:B------:R-:W1:Y:S02]  /*9030*/  LDSM.16.MT88.4 R60, [R0+0xd000] ;  /* 0x00d00000003c783b */ /* 0x000e640000004200 */
[----:B------:R-:W-:Y:S03]  /*9040*/  IMAD R147, R147, c[0x0][0x1c0], RZ ;  /* 0x0000700093937a24 */ /* 0x000fe600078e02ff */
[----:B------:R-:W2:Y:S01]  /*9050*/  LDSM.16.M88.4 R64, [R145+0x16000] ;  /* 0x016000009140783b */ /* 0x000ea20000000200 */
[----:B------:R-:W-:Y:S01]  /*9060*/  IMAD.SHL.U32 R147, R147, 0x8, RZ ;  /* 0x0000000893937824 */ /* 0x000fe200078e00ff */
[C---:B---3--:R-:W-:Y:S03]  /*9070*/  HMMA.16816.F32.BF16 R8, R28.reuse, R16, RZ ;  /* 0x000000101c08723c */ /* 0x048fe600000418ff */
[----:B------:R-:W3:Y:S05]  /*9080*/  LDSM.16.MT88.4 R132, [R2+0xd000] ;  /* 0x00d000000284783b */ /* 0x000eea0000004200 */
        /* <DEDUP_REMOVED lines=71> */
[----:B------:R-:W-:Y:S07]  /*9500*/  HMMA.16816.F32.BF16 R32, R44, R134, R32 ;  /* 0x000000862c20723c */ /* 0x000fee0000041820 */
[----:B------:R-:W-:Y:S01]  /*9510*/  IMAD.MOV.U32 R47, RZ, RZ, c[0x0][0x22c] ;  /* 0x00008b00ff2f7624 */ /* 0x000fe200078e00ff */
[-C--:B------:R-:W-:Y:S01]  /*9520*/  HMMA.16816.F32.BF16 R4, R36, R48.reuse, R4 ;  /* 0x000000302404723c */ /* 0x080fe20000041804 */
[----:B------:R-:W-:Y:S04]  /*9530*/  IMAD.MOV.U32 R46, RZ, RZ, c[0x0][0x22c] ;  /* 0x00008b00ff2e7624 */ /* 0x000fe800078e00ff */
[----:B------:R-:W-:Y:S02]  /*9540*/  IMAD R47, R47, c[0x0][0x1c0], RZ ;  /* 0x000070002f2f7a24 */ /* 0x000fe400078e02ff */
[----:B------:R-:W-:Y:S01]  /*9550*/  IMAD R46, R46, c[0x0][0x1c0], RZ ;  /* 0x000070002e2e7a24 */ /* 0x000fe200078e02ff */
        /* <DEDUP_REMOVED lines=9> */
[C---:B------:R-:W-:Y:S08]  /*95f0*/  HMMA.16816.F32.BF16 R24, R136.reuse, R140, R24 ;  /* 0x0000008c8818723c */ /* 0x040ff00000041818 */
[-C--:B------:R-:W-:Y:S08]  /*9600*/  HMMA.16816.F32.BF16 R28, R136, R142.reuse, R28 ;  /* 0x0000008e881c723c */ /* 0x080ff0000004181c */
[----:B------:R-:W-:Y:S07]  /*9610*/  HMMA.16816.F32.BF16 R32, R36, R142, R32 ;  /* 0x0000008e2420723c */ /* 0x000fee0000041820 */
[----:B------:R-:W-:Y:S01]  /*9620*/  IMAD.MOV.U32 R36, RZ, RZ, R227 ;  /* 0x000000ffff247224 */ /* 0x000fe200078e00e3 */
[-C--:B----4-:R-:W-:Y:S05]  /*9630*/  HMMA.16816.F32.BF16 R4, R40, R52.reuse, R4 ;  /* 0x000000342804723c */ /* 0x090fea0000041804 */
[----:B------:R-:W-:Y:S01]  /*9640*/  IMAD.MOV.U32 R37, RZ, RZ, R226 ;  /* 0x000000ffff257224 */ /* 0x000fe200078e00e2 */
[----:B------:R-:W-:Y:S02]  /*9650*/  LEA R44, P2, R147, R36, 0x2 ;  /* 0x00000024932c7211 */ /* 0x000fe400078410ff */
[C---:B-1----:R-:W-:Y:S01]  /*9660*/  HMMA.16816.F32.BF16 R8, R56.reuse, R52, R8 ;  /* 0x000000343808723c */ /* 0x042fe20000041808 */
[----:B------:R-:W2:Y:S03]  /*9670*/  LDL R53, [R1+0xc] ;  /* 0x00000c0001357983 */ /* 0x000ea60000100800 */
[----:B------:R-:W-:Y:S02]  /*9680*/  @P0 IADD3 R38, R245, -0x80, RZ ;  /* 0xffffff80f5260810 */ /* 0x000fe40007ffe0ff */
[----:B------:R-:W3:Y:S01]  /*9690*/  LDL R52, [R1+0x4] ;  /* 0x0000040001347983 */ /* 0x000ee20000100800 */
[-C--:B------:R-:W-:Y:S01]  /*96a0*/  LEA.HI.X.SX32 R45, R147, R37.reuse, 0x2, P2 ;  /* 0x00000025932d7211 */ /* 0x080fe200010f16ff */
[-C--:B------:R-:W-:Y:S04]  /*96b0*/  HMMA.16816.F32.BF16 R12, R56, R54.reuse, R12 ;  /* 0x00000036380c723c */ /* 0x080fe8000004180c */
[----:B------:R-:W-:Y:S01]  /*96c0*/  @P0 IMAD.WIDE R38, R38, R150, UR14 ;  /* 0x0000000e26260e25 */ /* 0x000fe2000f8e0296 */
[----:B------:R-:W-:Y:S02]  /*96d0*/  @UP5 UMOV UR14, UR5 ;  /* 0x00000005000e5c82 */ /* 0x000fe40008000000 */
[----:B------:R-:W-:Y:S01]  /*96e0*/  @UP5 UMOV UR15, UR4 ;  /* 0x00000004000f5c82 */ /* 0x000fe20008000000 */
[C---:B------:R-:W-:Y:S01]  /*96f0*/  HMMA.16816.F32.BF16 R16, R40.reuse, R54, R16 ;  /* 0x000000362810723c */ /* 0x040fe20000041810 */
[----:B------:R1:W5:Y:S03]  /*9700*/  @P0 LDG.E R243, [R38.64] ;  /* 0x0000000826f30981 */ /* 0x000366000c1e1900 */
[----:B------:R-:W-:Y:S02]  /*9710*/  IMAD.MOV.U32 R150, RZ, RZ, c[0x0][0x22c] ;  /* 0x00008b00ff967624 */ /* 0x000fe400078e00ff */
[----:B------:R1:W5:Y:S01]  /*9720*/  @P0 LDG.E R244, [R38.64+0x20] ;  /* 0x0000200826f40981 */ /* 0x000362000c1e1900 */
[C---:B------:R-:W-:Y:S01]  /*9730*/  IADD3 R55, R151.reuse, 0x20, RZ ;  /* 0x0000002097377810 */ /* 0x040fe20007ffe0ff */
[-C--:B------:R-:W-:Y:S03]  /*9740*/  HMMA.16816.F32.BF16 R20, R40, R60.reuse, R20 ;  /* 0x0000003c2814723c */ /* 0x080fe60000041814 */
[----:B------:R1:W5:Y:S01]  /*9750*/  @P0 LDG.E R241, [R38.64+0x100] ;  /* 0x0001000826f10981 */ /* 0x000362000c1e1900 */
[----:B------:R-:W-:Y:S01]  /*9760*/  IMAD R150, R150, c[0x0][0x1c0], RZ ;  /* 0x0000700096967a24 */ /* 0x000fe200078e02ff */
[C---:B------:R-:W-:Y:S03]  /*9770*/  IADD3 R54, R151.reuse, 0x20, RZ ;  /* 0x0000002097367810 */ /* 0x040fe60007ffe0ff */
[C---:B------:R-:W-:Y:S01]  /*9780*/  HMMA.16816.F32.BF16 R24, R56.reuse, R60, R24 ;  /* 0x0000003c3818723c */ /* 0x040fe20000041818 */
[----:B------:R1:W5:Y:S03]  /*9790*/  @P0 LDG.E R242, [R38.64+0x120] ;  /* 0x0001200826f20981 */ /* 0x000366000c1e1900 */
[----:B------:R-:W-:Y:S02]  /*97a0*/  IMAD R150, R150, 0x28, RZ ;  /* 0x0000002896967824 */ /* 0x000fe400078e02ff */
[----:B------:R4:W-:Y:S02]  /*97b0*/  RED.E.ADD.F32.FTZ.RN.STRONG.GPU [R36.64], R4 ;  /* 0x000000042400798e */ /* 0x0009e4000c10e788 */
[-C--:B------:R-:W-:Y:S03]  /*97c0*/  HMMA.16816.F32.BF16 R28, R56, R62.reuse, R28 ;  /* 0x0000003e381c723c */ /* 0x080fe6000004181c */
[----:B------:R4:W-:Y:S04]  /*97d0*/  RED.E.ADD.F32.FTZ.RN.STRONG.GPU [R44.64], R5 ;  /* 0x000000052c00798e */ /* 0x0009e8000c10e788 */
[C---:B------:R-:W-:Y:S01]  /*97e0*/  IADD3 R57, R151.reuse, 0x20, RZ ;  /* 0x0000002097397810 */ /* 0x040fe20007ffe0ff */
[----:B------:R-:W-:Y:S04]  /*97f0*/  HMMA.16816.F32.BF16 R32, R40, R62, R32 ;  /* 0x0000003e2820723c */ /* 0x000fe80000041820 */
[----:B------:R-:W-:Y:S03]  /*9800*/  IADD3 R56, R151, 0x20, RZ ;  /* 0x0000002097387810 */ /* 0x000fe60007ffe0ff */
[-C--:B------:R-:W-:Y:S01]  /*9810*/  LEA R40, P2, R153, R36.reuse, 0x2 ;  /* 0x0000002499287211 */ /* 0x080fe200078410ff */
[----:B------:R-:W-:Y:S01]  /*9820*/  IMAD.MOV.U32 R43, RZ, RZ, c[0x0][0x22c] ;  /* 0x00008b00ff2b7624 */ /* 0x000fe200078e00ff */
[-C--:B-1----:R-:W-:Y:S03]  /*9830*/  LEA R38, P0, R151, R36.reuse, 0x2 ;  /* 0x0000002497267211 */ /* 0x082fe600078010ff */
[----:B------:R-:W-:Y:S01]  /*9840*/  IMAD R43, R43, c[0x0][0x1c0], RZ ;  /* 0x000070002b2b7a24 */ /* 0x000fe200078e02ff */
[-C--:B------:R-:W-:Y:S01]  /*9850*/  LEA.HI.X.SX32 R41, R153, R37.reuse, 0x2, P2 ;  /* 0x0000002599297211 */ /* 0x080fe200010f16ff */
[----:B------:R-:W-:Y:S01]  /*9860*/  IMAD.MOV.U32 R42, RZ, RZ, c[0x0][0x22c] ;  /* 0x00008b00ff2a7624 */ /* 0x000fe200078e00ff */
[-C--:B------:R-:W-:Y:S01]  /*9870*/  LEA.HI.X.SX32 R39, R151, R37.reuse, 0x2, P0 ;  /* 0x0000002597277211 */ /* 0x080fe200000f16ff */
[----:B------:R-:W-:Y:S01]  /*9880*/  IMAD R43, R43, 0x70, RZ ;  /* 0x000000702b2b7824 */ /* 0x000fe200078e02ff */
[-C--:B----4-:R-:W-:Y:S01]  /*9890*/  LEA R4, P0, R152, R36.reuse, 0x2 ;  /* 0x0000002498047211 */ /* 0x090fe200078010ff */
[----:B------:R-:W-:Y:S02]  /*98a0*/  IMAD R42, R42, c[0x0][0x1c0], RZ ;  /* 0x000070002a2a7a24 */ /* 0x000fe400078e02ff */
[----:B------:R1:W-:Y:S01]  /*98b0*/  RED.E.ADD.F32.FTZ.RN.STRONG.GPU [R38.64], R6 ;  /* 0x000000062600798e */ /* 0x0003e2000c10e788 */
[-C--:B------:R-:W-:Y:S01]  /*98c0*/  LEA.HI.X.SX32 R5, R152, R37.reuse, 0x2, P0 ;  /* 0x0000002598057211 */ /* 0x080fe200000f16ff */
[----:B------:R-:W-:Y:S03]  /*98d0*/  IMAD R42, R42, 0x78, RZ ;  /* 0x000000782a2a7824 */ /* 0x000fe600078e02ff */
[----:B------:R4:W-:Y:S05]  /*98e0*/  RED.E.ADD.F32.FTZ.RN.STRONG.GPU [R40.64], R7 ;  /* 0x000000072800798e */ /* 0x0009ea000c10e788 */
[----:B------:R4:W-:Y:S01]  /*98f0*/  RED.E.ADD.F32.FTZ.RN.STRONG.GPU [R4.64], R8 ;  /* 0x000000080400798e */ /* 0x0009e2000c10e788 */
[-C--:B-1----:R-:W-:Y:S02]  /*9900*/  LEA R38, P2, R150, R36.reuse, 0x2 ;  /* 0x0000002496267211 */ /* 0x082fe400078410ff */
[-C--:B------:R-:W-:Y:S02]  /*9910*/  LEA R6, P0, R0, R36.reuse, 0x2 ;  /* 0x0000002400067211 */ /* 0x080fe400078010ff */
[-C--:B------:R-:W-:Y:S01]  /*9920*/  LEA.HI.X.SX32 R39, R150, R37.reuse, 0x2, P2 ;  /* 0x0000002596277211 */ /* 0x080fe200010f16ff */
[----:B------:R-:W-:Y:S01]  /*9930*/  IMAD.MOV.U32 R150, RZ, RZ, c[0x0][0x22c] ;  /* 0x00008b00ff967624 */ /* 0x000fe200078e00ff */
[-C--:B----4-:R-:W-:Y:S01]  /*9940*/  LEA.HI.X.SX32 R7, R0, R37.reuse, 0x2, P0 ;  /* 0x0000002500077211 */ /* 0x090fe200000f16ff */
[----:B------:R-:W-:Y:S02]  /*9950*/  IMAD.MOV.U32 R0, RZ, RZ, c[0x0][0x22c] ;  /* 0x00008b00ff007624 */ /* 0x000fe400078e00ff */
[----:B------:R1:W-:Y:S01]  /*9960*/  RED.E.ADD.F32.FTZ.RN.STRONG.GPU [R38.64], R9 ;  /* 0x000000092600798e */ /* 0x0003e2000c10e788 */
[-C--:B------:R-:W-:Y:S01]  /*9970*/  LEA R4, P2, R2, R36.reuse, 0x2 ;  /* 0x0000002402047211 */ /* 0x080fe200078410ff */
[----:B------:R-:W-:Y:S02]  /*9980*/  IMAD R0, R0, c[0x0][0x1c0], RZ ;  /* 0x0000700000007a24 */ /* 0x000fe400078e02ff */
[----:B------:R-:W-:Y:S01]  /*9990*/  IMAD R150, R150, c[0x0][0x1c0], RZ ;  /* 0x0000700096967a24 */ /* 0x000fe200078e02ff */
[-C--:B------:R-:W-:Y:S01]  /*99a0*/  LEA.HI.X.SX32 R5, R2, R37.reuse, 0x2, P2 ;  /* 0x0000002502057211 */ /* 0x080fe200010f16ff */
[----:B------:R-:W-:Y:S01]  /*99b0*/  IMAD.SHL.U32 R0, R0, 0x40, RZ ;  /* 0x0000004000007824 */ /* 0x000fe200078e00ff */
[----:B------:R-:W4:Y:S01]  /*99c0*/  LDL R2, [R1] ;  /* 0x0000000001027983 */ /* 0x000f220000100800 */
[----:B------:R-:W-:Y:S03]  /*99d0*/  IMAD.SHL.U32 R150, R150, 0x8, RZ ;  /* 0x0000000896967824 */ /* 0x000fe600078e00ff */
[-C--:B------:R-:W-:Y:S01]  /*99e0*/  LEA R8, P0, R0, R36.reuse, 0x2 ;  /* 0x0000002400087211 */ /* 0x080fe200078010ff */
[----:B------:R1:W-:Y:S01]  /*99f0*/  RED.E.ADD.F32.FTZ.RN.STRONG.GPU [R6.64], R10 ;  /* 0x0000000a0600798e */ /* 0x0003e2000c10e788 */
[C---:B------:R-:W-:Y:S02]  /*9a00*/  IMAD.IADD R56, R150.reuse, 0x1, R56 ;  /* 0x0000000196387824 */ /* 0x040fe400078e0238 */
[C---:B------:R-:W-:Y:S02]  /*9a10*/  IMAD.IADD R55, R150.reuse, 0x1, R55 ;  /* 0x0000000196377824 */ /* 0x040fe400078e0237 */
[----:B------:R1:W-:Y:S01]  /*9a20*/  RED.E.ADD.F32.FTZ.RN.STRONG.GPU [R4.64], R11 ;  /* 0x0000000b0400798e */ /* 0x0003e2000c10e788 */
[C---:B------:R-:W-:Y:S02]  /*9a30*/  IMAD.IADD R54, R150.reuse, 0x1, R54 ;  /* 0x0000000196367824 */ /* 0x040fe400078e0236 */
[C---:B------:R-:W-:Y:S02]  /*9a40*/  IMAD.IADD R55, R150.reuse, 0x1, R55 ;  /* 0x0000000196377824 */ /* 0x040fe400078e0237 */
[C---:B------:R-:W-:Y:S04]  /*9a50*/  IMAD.IADD R54, R150.reuse, 0x1, R54 ;  /* 0x0000000196367824 */ /* 0x040fe800078e0236 */
[----:B------:R-:W-:Y:S01]  /*9a60*/  IMAD.IADD R54, R150, 0x1, R54 ;  /* 0x0000000196367824 */ /* 0x000fe200078e0236 */
[-C--:B-1----:R-:W-:Y:S02]  /*9a70*/  LEA.HI.X.SX32 R9, R0, R37.reuse, 0x2, P0 ;  /* 0x0000002500097211 */ /* 0x082fe400000f16ff */
[----:B------:R-:W4:Y:S05]  /*9a80*/  LDL R0, [R1+0x8] ;  /* 0x0000080001007983 */ /* 0x000f2a0000100800 */
[----:B------:R1:W-:Y:S01]  /*9a90*/  RED.E.ADD.F32.FTZ.RN.STRONG.GPU [R8.64], R16 ;  /* 0x000000100800798e */ /* 0x0003e2000c10e788 */
[CC--:B------:R-:W-:Y:S04]  /*9aa0*/  LEA R6, P2, R47.reuse, R36.reuse, 0x2 ;  /* 0x000000242f067211 */ /* 0x0c0fe800078410ff */
[-C--:B------:R-:W-:Y:S01]  /*9ab0*/  LEA.HI.X.SX32 R7, R47, R37.reuse, 0x2, P2 ;  /* 0x000000252f077211 */ /* 0x080fe200010f16ff */
[----:B------:R-:W-:Y:S01]  /*9ac0*/  IMAD.MOV.U32 R47, RZ, RZ, c[0x0][0x22c] ;  /* 0x00008b00ff2f7624 */ /* 0x000fe200078e00ff */
[CC--:B------:R-:W-:Y:S03]  /*9ad0*/  LEA R4, P0, R46.reuse, R36.reuse, 0x2 ;  /* 0x000000242e047211 */ /* 0x0c0fe600078010ff */
[----:B------:R1:W-:Y:S01]  /*9ae0*/  RED.E.ADD.F32.FTZ.RN.STRONG.GPU [R6.64], R17 ;  /* 0x000000110600798e */ /* 0x0003e2000c10e788 */
[-C--:B------:R-:W-:Y:S01]  /*9af0*/  LEA.HI.X.SX32 R5, R46, R37.reuse, 0x2, P0 ;  /* 0x000000252e057211 */ /* 0x080fe200000f16ff */
[----:B------:R-:W-:Y:S02]  /*9b00*/  IMAD R47, R47, c[0x0][0x1c0], RZ ;  /* 0x000070002f2f7a24 */ /* 0x000fe400078e02ff */
[----:B------:R-:W-:Y:S02]  /*9b10*/  IMAD.MOV.U32 R46, RZ, RZ, c[0x0][0x22c] ;  /* 0x00008b00ff2e7624 */ /* 0x000fe400078e00ff */
[----:B------:R1:W-:Y:S01]  /*9b20*/  RED.E.ADD.F32.FTZ.RN.STRONG.GPU [R4.64], R18 ;  /* 0x000000120400798e */ /* 0x0003e2000c10e788 */
[----:B------:R-:W-:Y:S02]  /*9b30*/  IMAD R47, R47, 0x60, RZ ;  /* 0x000000602f2f7824 */ /* 0x000fe400078e02ff */
[----:B------:R-:W-:Y:S03]  /*9b40*/  IMAD R46, R46, c[0x0][0x1c0], RZ ;  /* 0x000070002e2e7a24 */ /* 0x000fe600078e02ff */
[CC--:B------:R-:W-:Y:S01]  /*9b50*/  LEA R10, P0, R47.reuse, R36.reuse, 0x2 ;  /* 0x000000242f0a7211 */ /* 0x0c0fe200078010ff */
[----:B------:R-:W-:Y:S01]  /*9b60*/  IMAD R46, R46, 0x68, RZ ;  /* 0x000000682e2e7824 */ /* 0x000fe200078e02ff */
[-C--:B-1----:R-:W-:Y:S02]  /*9b70*/  LEA R16, P2, R48, R36.reuse, 0x2 ;  /* 0x0000002430107211 */ /* 0x082fe400078410ff */
[-C--:B------:R-:W-:Y:S02]  /*9b80*/  LEA.HI.X.SX32 R11, R47, R37.reuse, 0x2, P0 ;  /* 0x000000252f0b7211 */ /* 0x080fe400000f16ff */
[CC--:B------:R-:W-:Y:S04]  /*9b90*/  LEA R8, P3, R46.reuse, R36.reuse, 0x2 ;  /* 0x000000242e087211 */ /* 0x0c0fe800078610ff */
[-C--:B------:R-:W-:Y:S02]  /*9ba0*/  LEA.HI.X.SX32 R9, R46, R37.reuse, 0x2, P3 ;  /* 0x000000252e097211 */ /* 0x080fe400018f16ff */
[-C--:B------:R-:W-:Y:S02]  /*9bb0*/  LEA R46, P6, R55, R36.reuse, 0x2 ;  /* 0x00000024372e7211 */ /* 0x080fe400078c10ff */
[-C--:B------:R-:W-:Y:S02]  /*9bc0*/  LEA.HI.X.SX32 R17, R48, R37.reuse, 0x2, P2 ;  /* 0x0000002530117211 */ /* 0x080fe400010f16ff */
[-C--:B------:R-:W-:Y:S02]  /*9bd0*/  LEA R6, P2, R43, R36.reuse, 0x2 ;  /* 0x000000242b067211 */ /* 0x080fe400078410ff */
[-C--:B------:R-:W-:Y:S01]  /*9be0*/  LEA.HI.X.SX32 R47, R55, R37.reuse, 0x2, P6 ;  /* 0x00000025372f7211 */ /* 0x080fe200030f16ff */
[----:B------:R-:W-:Y:S01]  /*9bf0*/  RED.E.ADD.F32.FTZ.RN.STRONG.GPU [R16.64], R19 ;  /* 0x000000131000798e */ /* 0x000fe2000c10e788 */
[-C--:B------:R-:W-:Y:S02]  /*9c00*/  LEA.HI.X.SX32 R7, R43, R37.reuse, 0x2, P2 ;  /* 0x000000252b077211 */ /* 0x080fe400010f16ff */
[CC--:B------:R-:W-:Y:S02]  /*9c10*/  LEA R4, P0, R42.reuse, R36.reuse, 0x2 ;  /* 0x000000242a047211 */ /* 0x0c0fe400078010ff */
[----:B------:R1:W-:Y:S01]  /*9c20*/  RED.E.ADD.F32.FTZ.RN.STRONG.GPU [R10.64], R12 ;  /* 0x0000000c0a00798e */ /* 0x0003e2000c10e788 */
[CC--:B------:R-:W-:Y:S02]  /*9c30*/  LEA R50, P2, R57.reuse, R36.reuse, 0x2 ;  /* 0x0000002439327211 */ /* 0x0c0fe400078410ff */
[-C--:B------:R-:W-:Y:S02]  /*9c40*/  LEA.HI.X.SX32 R5, R42, R37.reuse, 0x2, P0 ;  /* 0x000000252a057211 */ /* 0x080fe400000f16ff */
[----:B------:R1:W-:Y:S01]  /*9c50*/  RED.E.ADD.F32.FTZ.RN.STRONG.GPU [R8.64], R13 ;  /* 0x0000000d0800798e */ /* 0x0003e2000c10e788 */
[-C--:B------:R-:W-:Y:S02]  /*9c60*/  LEA.HI.X.SX32 R51, R57, R37.reuse, 0x2, P2 ;  /* 0x0000002539337211 */ /* 0x080fe400010f16ff */
[-C--:B------:R-:W-:Y:S02]  /*9c70*/  LEA R48, P0, R56, R36.reuse, 0x2 ;  /* 0x0000002438307211 */ /* 0x080fe400078010ff */
[----:B------:R1:W-:Y:S01]  /*9c80*/  RED.E.ADD.F32.FTZ.RN.STRONG.GPU [R6.64], R14 ;  /* 0x0000000e0600798e */ /* 0x0003e2000c10e788 */
[-C--:B------:R-:W-:Y:S02]  /*9c90*/  LEA R42, P5, R54, R36.reuse, 0x2 ;  /* 0x00000024362a7211 */ /* 0x080fe400078a10ff */
[-C--:B------:R-:W-:Y:S02]  /*9ca0*/  LEA.HI.X.SX32 R49, R56, R37.reuse, 0x2, P0 ;  /* 0x0000002538317211 */ /* 0x080fe400000f16ff */
[----:B------:R1:W-:Y:S01]  /*9cb0*/  RED.E.ADD.F32.FTZ.RN.STRONG.GPU [R4.64], R15 ;  /* 0x0000000f0400798e */ /* 0x0003e2000c10e788 */
[-C--:B------:R-:W-:Y:S04]  /*9cc0*/  LEA.HI.X.SX32 R43, R54, R37.reuse, 0x2, P5 ;  /* 0x00000025362b7211 */ /* 0x080fe800028f16ff */
[----:B------:R-:W-:Y:S05]  /*9cd0*/  RED.E.ADD.F32.FTZ.RN.STRONG.GPU [R36.64+0x80], R20 ;  /* 0x000080142400798e */ /* 0x000fea000c10e788 */
[----:B------:R-:W-:Y:S01]  /*9ce0*/  RED.E.ADD.F32.FTZ.RN.STRONG.GPU [R44.64+0x80], R21 ;  /* 0x000080152c00798e */ /* 0x000fe2000c10e788 */
[CC--:B-1----:R-:W-:Y:S04]  /*9cf0*/  LEA R12, P5, R251.reuse, R36.reuse, 0x2 ;  /* 0x00000024fb0c7211 */ /* 0x0c2fe800078a10ff */
[----:B------:R-:W-:Y:S01]  /*9d00*/  RED.E.ADD.F32.FTZ.RN.STRONG.GPU [R50.64], R22 ;  /* 0x000000163200798e */ /* 0x000fe2000c10e788 */
[-C--:B------:R-:W-:Y:S04]  /*9d10*/  LEA.HI.X.SX32 R13, R251, R37.reuse, 0x2, P5 ;  /* 0x00000025fb0d7211 */ /* 0x080fe800028f16ff */
        /* <DEDUP_REMOVED lines=8> */
[-C--:B---3--:R-:W-:Y:S02]  /*9da0*/  LEA R18, P2, R52, R36.reuse, 0x2 ;  /* 0x0000002434127211 */ /* 0x088fe400078410ff */
        /* <DEDUP_REMOVED lines=8> */
[CC--:B----4-:R-:W-:Y:S04]  /*9e30*/  LEA R16, P0, R2.reuse, R36.reuse, 0x2 ;  /* 0x0000002402107211 */ /* 0x0d0fe800078010ff */
[-C--:B------:R-:W-:Y:S02]  /*9e40*/  LEA.HI.X.SX32 R17, R2, R37.reuse, 0x2, P0 ;  /* 0x0000002502117211 */ /* 0x080fe400000f16ff */
[CC--:B------:R-:W-:Y:S04]  /*9e50*/  LEA R38, P3, R0.reuse, R36.reuse, 0x2 ;  /* 0x0000002400267211 */ /* 0x0c0fe800078610ff */
[-C--:B------:R-:W-:Y:S01]  /*9e60*/  LEA.HI.X.SX32 R39, R0, R37.reuse, 0x2, P3 ;  /* 0x0000002500277211 */ /* 0x080fe200018f16ff */
[----:B------:R-:W-:Y:S01]  /*9e70*/  IMAD.IADD R0, R147, 0x1, R248 ;  /* 0x0000000193007824 */ /* 0x000fe200078e02f8 */
[CC--:B------:R-:W-:Y:S03]  /*9e80*/  LEA R8, P3, R249.reuse, R36.reuse, 0x2 ;  /* 0x00000024f9087211 */ /* 0x0c0fe600078610ff */
[----:B------:R-:W-:Y:S01]  /*9e90*/  RED.E.ADD.F32.FTZ.RN.STRONG.GPU [R38.64], R27 ;  /* 0x0000001b2600798e */ /* 0x000fe2000c10e788 */
[-C--:B------:R-:W-:Y:S02]  /*9ea0*/  LEA.HI.X.SX32 R9, R249, R37.reuse, 0x2, P3 ;  /* 0x00000025f9097211 */ /* 0x080fe400018f16ff */
[C---:B------:R-:W-:Y:S02]  /*9eb0*/  LEA R4, P0, R0.reuse, R36, 0x2 ;  /* 0x0000002400047211 */ /* 0x040fe400078010ff */
[----:B------:R-:W-:Y:S02]  /*9ec0*/  RED.E.ADD.F32.FTZ.RN.STRONG.GPU [R18.64], R32 ;  /* 0x000000201200798e */ /* 0x000fe4000c10e788 */
[----:B------:R-:W-:Y:S01]  /*9ed0*/  LEA.HI.X.SX32 R5, R0, R37, 0x2, P0 ;  /* 0x0000002500057211 */ /* 0x000fe200000f16ff */
        /* <DEDUP_REMOVED lines=112> */
[----:B------:R-:W2:Y:S01]  /*a5e0*/  LDL R147, [R1+0x18] ;  /* 0x0000180001937983 */ /* 0x000ea20000100800 */
[----:B------:R-:W-:-:S02]  /*a5f0*/  FMUL.FTZ R100, R100, c[0x0][0x2e0] ;  /* 0x0000b80064647a20 */ /* 0x000fc40000410000 */
[----:B------:R-:W-:Y:S01]  /*a600*/  FMUL.FTZ R28, R101, c[0x0][0x2e0] ;  /* 0x0000b800651c7a20 */ /* 0x000fe20000410000 */
[----:B------:R-:W3:Y:S01]  /*a610*/  LDL R42, [R1+0x48] ;  /* 0x00004800012a7983 */ /* 0x000ee20000100800 */
[----:B------:R-:W-:Y:S02]  /*a620*/  FMUL.FTZ R102, R102, c[0x0][0x2e0] ;  /* 0x0000b80066667a20 */ /* 0x000fe40000410000 */
[----:B------:R-:W-:Y:S01]  /*a630*/  FMUL.FTZ R27, R103, c[0x0][0x2e0] ;  /* 0x0000b800671b7a20 */ /* 0x000fe20000410000 */
[----:B------:R-:W4:Y:S01]  /*a640*/  LDL R41, [R1+0x34] ;  /* 0x0000340001297983 */ /* 0x000f220000100800 */
[----:B------:R-:W-:Y:S01]  /*a650*/  FMUL.FTZ R112, R112, c[0x0][0x2e0] ;  /* 0x0000b80070707a20 */ /* 0x000fe20000410000 */
[----:B------:R-:W-:Y:S01]  /*a660*/  F2FP.BF16.PACK_AB R28, R28, R100 ;  /* 0x000000641c1c723e */ /* 0x000fe200000010ff */
[----:B------:R-:W-:Y:S01]  /*a670*/  FMUL.FTZ R24, R113, c[0x0][0x2e0] ;  /* 0x0000b80071187a20 */ /* 0x000fe20000410000 */
[----:B------:R-:W3:Y:S01]  /*a680*/  LDL R40, [R1+0x1c] ;  /* 0x00001c0001287983 */ /* 0x000ee20000100800 */
        /* <DEDUP_REMOVED lines=11> */
[----:B------:R-:W4:Y:S01]  /*a740*/  LDL R37, [R1+0x20] ;  /* 0x0000200001257983 */ /* 0x000f220000100800 */
        /* <DEDUP_REMOVED lines=27> */
[----:B------:R-:W1:Y:S01]  /*a900*/  S2R R29, SR_TID.X ;  /* 0x00000000001d7919 */ /* 0x000e620000002100 */
        /* <DEDUP_REMOVED lines=20> */
[----:B-1----:R-:W-:Y:S01]  /*aa50*/  SHF.R.S32.HI R30, RZ, 0x1f, R29 ;  /* 0x0000001fff1e7819 */ /* 0x002fe2000001141d */
[----:B------:R-:W-:Y:S01]  /*aa60*/  FMUL.FTZ R82, R82, c[0x0][0x2dc] ;  /* 0x0000b70052527a20 */ /* 0x000fe20000410000 */
[----:B------:R-:W-:Y:S01]  /*aa70*/  F2FP.BF16.PACK_AB R17, R17, R70 ;  /* 0x000000461111723e */ /* 0x000fe200000010ff */
[----:B------:R-:W-:Y:S01]  /*aa80*/  FMUL.FTZ R13, R83, c[0x0][0x2dc] ;  /* 0x0000b700530d7a20 */ /* 0x000fe20000410000 */
[----:B------:R-:W-:Y:S01]  /*aa90*/  LEA.HI R2, R30, R29, RZ, 0x2 ;  /* 0x0000001d1e027211 */ /* 0x000fe200078f10ff */
[----:B------:R-:W-:Y:S01]  /*aaa0*/  FMUL.FTZ R72, R72, c[0x0][0x2dc] ;  /* 0x0000b70048487a20 */ /* 0x000fe20000410000 */
[----:B------:R-:W-:Y:S01]  /*aab0*/  SHF.R.S32.HI R150, RZ, 0x1f, R150 ;  /* 0x0000001fff967819 */ /* 0x000fe20000011496 */
[----:B------:R-:W-:Y:S01]  /*aac0*/  FMUL.FTZ R16, R73, c[0x0][0x2dc] ;  /* 0x0000b70049107a20 */ /* 0x000fe20000410000 */
[--C-:B------:R-:W-:Y:S01]  /*aad0*/  SHF.R.S32.HI R4, RZ, 0x2, R2.reuse ;  /* 0x00000002ff047819 */ /* 0x100fe20000011402 */
[----:B------:R-:W-:Y:S01]  /*aae0*/  FMUL.FTZ R74, R74, c[0x0][0x2dc] ;  /* 0x0000b7004a4a7a20 */ /* 0x000fe20000410000 */
[----:B------:R-:W-:Y:S01]  /*aaf0*/  SHF.R.S32.HI R0, RZ, 0x1f, R2 ;  /* 0x0000001fff007819 */ /* 0x000fe20000011402 */
[----:B------:R-:W-:Y:S01]  /*ab00*/  FMUL.FTZ R15, R75, c[0x0][0x2dc] ;  /* 0x0000b7004b0f7a20 */ /* 0x000fe20000410000 */
[----:B------:R-:W-:Y:S01]  /*ab10*/  LEA.HI R150, R150, R151, RZ, 0x7 ;  /* 0x0000009796967211 */ /* 0x000fe200078f38ff */
[----:B------:R-:W-:Y:S01]  /*ab20*/  FMUL.FTZ R76, R76, c[0x0][0x2dc] ;  /* 0x0000b7004c4c7a20 */ /* 0x000fe20000410000 */
[----:B------:R-:W-:Y:S01]  /*ab30*/  LEA.HI R0, R0, R4, RZ, 0x3 ;  /* 0x0000000400007211 */ /* 0x000fe200078f18ff */
[----:B------:R-:W-:Y:S01]  /*ab40*/  FMUL.FTZ R12, R77, c[0x0][0x2dc] ;  /* 0x0000b7004d0c7a20 */ /* 0x000fe20000410000 */
[----:B------:R-:W-:Y:S01]  /*ab50*/  SHF.R.S32.HI R150, RZ, 0x7, R150 ;  /* 0x00000007ff967819 */ /* 0x000fe20000011496 */
[----:B------:R-:W-:Y:S01]  /*ab60*/  FMUL.FTZ R78, R78, c[0x0][0x2dc] ;  /* 0x0000b7004e4e7a20 */ /* 0x000fe20000410000 */
[----:B------:R-:W-:Y:S01]  /*ab70*/  LOP3.LUT R0, R0, 0xfffffff8, RZ, 0xc0, !PT ;  /* 0xfffffff800007812 */ /* 0x000fe200078ec0ff */
[----:B------:R-:W-:Y:S01]  /*ab80*/  FMUL.FTZ R11, R79, c[0x0][0x2dc] ;  /* 0x0000b7004f0b7a20 */ /* 0x000fe20000410000 */
[----:B------:R-:W-:Y:S01]  /*ab90*/  LOP3.LUT R2, R2, 0x7ffffffc, RZ, 0xc0, !PT ;  /* 0x7ffffffc02027812 */ /* 0x000fe200078ec0ff */
[----:B------:R-:W-:Y:S01]  /*aba0*/  FMUL.FTZ R84, R84, c[0x0][0x2dc] ;  /* 0x0000b70054547a20 */ /* 0x000fe20000410000 */
[----:B------:R-:W-:Y:S01]  /*abb0*/  IADD3 R0, R4, -R0, RZ ;  /* 0x8000000004007210 */ /* 0x000fe20007ffe0ff */
[----:B------:R-:W-:Y:S01]  /*abc0*/  FMUL.FTZ R10, R85, c[0x0][0x2dc] ;  /* 0x0000b700550a7a20 */ /* 0x000fe20000410000 */
[----:B------:R-:W-:Y:S01]  /*abd0*/  SHF.L.U32 R4, R150, 0x3, RZ ;  /* 0x0000000396047819 */ /* 0x000fe200000006ff */
[----:B------:R-:W-:Y:S01]  /*abe0*/  FMUL.FTZ R86, R86, c[0x0][0x2dc] ;  /* 0x0000b70056567a20 */ /* 0x000fe20000410000 */
[----:B------:R-:W-:Y:S01]  /*abf0*/  SHF.L.U32 R0, R0, 0x6, RZ ;  /* 0x0000000600007819 */ /* 0x000fe200000006ff */
[----:B------:R-:W-:Y:S01]  /*ac00*/  FMUL.FTZ R9, R87, c[0x0][0x2dc] ;  /* 0x0000b70057097a20 */ /* 0x000fe20000410000 */
[----:B------:R-:W-:Y:S01]  /*ac10*/  IADD3 R2, -R2, R29, RZ ;  /* 0x0000001d02027210 */ /* 0x000fe20007ffe1ff */
[----:B------:R-:W-:Y:S01]  /*ac20*/  FMUL.FTZ R96, R96, c[0x0][0x2dc] ;  /* 0x0000b70060607a20 */ /* 0x000fe20000410000 */
[----:B------:R-:W-:Y:S01]  /*ac30*/  LOP3.LUT R0, R0, 0x1c0, RZ, 0xc0, !PT ;  /* 0x000001c000007812 */ /* 0x000fe200078ec0ff */
[----:B------:R-:W-:Y:S01]  /*ac40*/  FMUL.FTZ R6, R97, c[0x0][0x2dc] ;  /* 0x0000b70061067a20 */ /* 0x000fe20000410000 */
[----:B------:R-:W-:Y:S01]  /*ac50*/  LOP3.LUT R4, R4, 0x8, RZ, 0xc0, !PT ;  /* 0x0000000804047812 */ /* 0x000fe200078ec0ff */
[----:B------:R-:W-:Y:S01]  /*ac60*/  FMUL.FTZ R98, R98, c[0x0][0x2dc] ;  /* 0x0000b70062627a20 */ /* 0x000fe20000410000 */
[----:B------:R-:W-:Y:S01]  /*ac70*/  SHF.R.U32.HI R5, RZ, 0x3, R0 ;  /* 0x00000003ff057819 */ /* 0x000fe20000011600 */
[----:B------:R-:W-:Y:S01]  /*ac80*/  FMUL.FTZ R99, R99, c[0x0][0x2dc] ;  /* 0x0000b70063637a20 */ /* 0x000fe20000410000 */
[----:B------:R-:W-:Y:S01]  /*ac90*/  SHF.L.U32 R2, R2, 0x1, RZ ;  /* 0x0000000102027819 */ /* 0x000fe200000006ff */
[----:B------:R-:W-:Y:S01]  /*aca0*/  FMUL.FTZ R88, R88, c[0x0][0x2dc] ;  /* 0x0000b70058587a20 */ /* 0x000fe20000410000 */
[----:B------:R-:W-:Y:S01]  /*acb0*/  LOP3.LUT R4, R5, R0, R4, 0x1e, !PT ;  /* 0x0000000005047212 */ /* 0x000fe200078e1e04 */
        /* <DEDUP_REMOVED lines=19> */
[----:B------:R-:W-:Y:S02]  /*adf0*/  F2FP.BF16.PACK_AB R8, R8, R88 ;  /* 0x000000580808723e */ /* 0x000fe400000010ff */
[----:B------:R-:W-:Y:S01]  /*ae00*/  F2FP.BF16.PACK_AB R7, R7, R90 ;  /* 0x0000005a0707723e */ /* 0x000fe200000010ff */
[----:B------:R-:W-:Y:S01]  /*ae10*/  BAR.SYNC.DEFER_BLOCKING 0x0 ;  /* 0x0000000000007b1d */ /* 0x000fe20000010000 */
[----:B------:R-:W-:Y:S01]  /*ae20*/  PLOP3.LUT P0, PT, PT, PT, UP0, 0x80, 0x0 ;  /* 0x000000000000781c */ /* 0x000fe20003f0f008 */
[----:B------:R-:W-:-:S04]  /*ae30*/  @UP0 UIADD3 UR6, UR18, UR22, URZ ;  /* 0x0000001612060290 */ /* 0x000fc8000fffe03f */
[----:B------:R-:W-:-:S04]  /*ae40*/  @UP0 UIMAD.WIDE.U32 UR4, UR6, UR10, URZ ;  /* 0x0000000a060402a5 */ /* 0x000fc8000f8e003f */
[----:B------:R-:W-:-:S03]  /*ae50*/  @UP0 UIMAD UR16, UR6, UR11, UR5 ;  /* 0x0000000b061002a4 */ /* 0x000fc6000f8e0205 */
[----:B------:R-:W-:Y:S01]  /*ae60*/  @UP0 UMOV UR15, UR4 ;  /* 0x00000004000f0c82 */ /* 0x000fe20008000000 */
[----:B--2---:R-:W-:-:S04]  /*ae70*/  LEA R0, R147, R2, 0xa ;  /* 0x0000000293007211 */ /* 0x004fc800078e50ff */
[----:B------:R-:W-:-:S04]  /*ae80*/  IADD3 R0, R0, R4, RZ ;  /* 0x0000000400007210 */ /* 0x000fc80007ffe0ff */
[----:B------:R-:W-:-:S05]  /*ae90*/  LEA R0, R0, 0xc000, 0x1 ;  /* 0x0000c00000007811 */ /* 0x000fca00078e08ff */
[----:B------:R1:W-:Y:S04]  /*aea0*/  STS [R0], R28 ;  /* 0x0000001c00007388 */ /* 0x0003e80000000800 */
        /* <DEDUP_REMOVED lines=20> */
[----:B------:R1:W-:Y:S01]  /*aff0*/  STS [R0+0x6400], R15 ;  /* 0x0064000f00007388 */ /* 0x0003e20000000800 */
[----:B------:R-:W-:-:S03]  /*b000*/  F2FP.BF16.PACK_AB R4, R93, R92 ;  /* 0x0000005c5d04723e */ /* 0x000fc600000010ff */
[----:B------:R1:W-:Y:S01]  /*b010*/  STS [R40+0x4000], R12 ;  /* 0x0040000c28007388 */ /* 0x0003e20000000800 */
[----:B------:R-:W-:-:S03]  /*b020*/  F2FP.BF16.PACK_AB R2, R95, R94 ;  /* 0x0000005e5f02723e */ /* 0x000fc600000010ff */
        /* <DEDUP_REMOVED lines=15> */
[----:B------:R-:W-:Y:S02]  /*b120*/  ULDC.64 UR12, c[0x0][0x388] ;  /* 0x0000e200000c7ab9 */ /* 0x000fe40000000a00 */
[----:B------:R-:W-:Y:S02]  /*b130*/  UIADD3 UR5, UR5, UR11, URZ ;  /* 0x0000000b05057290 */ /* 0x000fe4000fffe03f */
[----:B------:R-:W-:-:S02]  /*b140*/  UIMAD UR6, UR60, UR12, URZ ;  /* 0x0000000c3c0672a4 */ /* 0x000fc4000f8e023f */
[----:B------:R-:W-:Y:S02]  /*b150*/  UIMAD.WIDE.U32 UR4, UR29, UR12, UR4 ;  /* 0x0000000c1d0472a5 */ /* 0x000fe4000f8e0004 */
[----:B------:R-:W-:-:S04]  /*b160*/  UIMAD UR6, UR29, UR13, UR6 ;  /* 0x0000000d1d0672a4 */ /* 0x000fc8000f8e0206 */
[----:B------:R-:W-:Y:S02]  /*b170*/  UIADD3 UR16, UR5, UR6, URZ ;  /* 0x0000000605107290 */ /* 0x000fe4000fffe03f */
[----:B------:R-:W-:Y:S02]  /*b180*/  UMOV UR15, UR4 ;  /* 0x00000004000f7c82 */ /* 0x000fe40008000000 */
.L_x_1615:
        /* <DEDUP_REMOVED lines=18> */
.L_x_1616:
[----:B------:R-:W-:Y:S01]  /*b2b0*/  BAR.SYNC.DEFER_BLOCKING 0x0 ;  /* 0x0000000000007b1d */ /* 0x000fe20000010000 */
[----:B-1----:R-:W-:Y:S01]  /*b2c0*/  LEA.HI R2, R30, R29, RZ, 0x3 ;  /* 0x0000001d1e027211 */ /* 0x002fe200078f18ff */
[----:B------:R-:W-:Y:S02]  /*b2d0*/  USHF.L.U32 UR4, UR17, 0x7, URZ ;  /* 0x0000000711047899 */ /* 0x000fe4000800063f */
[----:B------:R-:W-:Y:S01]  /*b2e0*/  UIMAD UR7, UR17, -0x80, UR7 ;  /* 0xffffff80110778a4 */ /* 0x000fe2000f8e0207 */
[----:B------:R-:W-:Y:S01]  /*b2f0*/  LOP3.LUT R0, R2, 0xfffffff8, RZ, 0xc0, !PT ;  /* 0xfffffff802007812 */ /* 0x000fe200078ec0ff */
[----:B------:R-:W-:Y:S01]  /*b300*/  USHF.R.S32.HI UR12, URZ, 0x1f, UR4 ;  /* 0x0000001f3f0c7899 */ /* 0x000fe20008011404 */
[----:B------:R-:W-:Y:S01]  /*b310*/  BSSY B0, `(.L_x_1617) ;  /* 0x0000027000007945 */ /* 0x000fe20003800000 */
[----:B------:R-:W-:Y:S01]  /*b320*/  ULDC.64 UR10, c[0x0][0x3a0] ;  /* 0x0000e800000a7ab9 */ /* 0x000fe20000000a00 */
[----:B------:R-:W-:Y:S01]  /*b330*/  IMAD.U32 R13, RZ, RZ, UR4 ;  /* 0x00000004ff0d7e24 */ /* 0x000fe2000f8e00ff */
[----:B------:R-:W-:Y:S01]  /*b340*/  UIMAD UR5, UR12, UR10, URZ ;  /* 0x0000000a0c0572a4 */ /* 0x000fe2000f8e023f */
[----:B------:R-:W-:-:S03]  /*b350*/  IMAD.IADD R0, R29, 0x1, -R0 ;  /* 0x000000011d007824 */ /* 0x000fc600078e0a00 */
[----:B------:R-:W-:Y:S01]  /*b360*/  UIMAD UR5, UR4, UR11, UR5 ;  /* 0x0000000b040572a4 */ /* 0x000fe2000f8e0205 */
[----:B------:R-:W-:Y:S02]  /*b370*/  IMAD.SHL.U32 R6, R0, 0x8, RZ ;  /* 0x0000000800067824 */ /* 0x000fe400078e00ff */
[----:B------:R-:W-:-:S03]  /*b380*/  ULDC.64 UR10, c[0x0][0x3b8] ;  /* 0x0000ee00000a7ab9 */ /* 0x000fc60000000a00 */
[--C-:B------:R-:W-:Y:S01]  /*b390*/  SHF.R.S32.HI R7, RZ, 0x1f, R6.reuse ;  /* 0x0000001fff077819 */ /* 0x100fe20000011406 */
[----:B------:R-:W-:Y:S01]  /*b3a0*/  IMAD.U32 R0, RZ, RZ, UR5 ;  /* 0x00000005ff007e24 */ /* 0x000fe2000f8e00ff */
[----:B------:R-:W-:Y:S01]  /*b3b0*/  UIMAD UR5, UR59, UR10, URZ ;  /* 0x0000000a3b0572a4 */ /* 0x000fe2000f8e023f */
[----:B------:R1:W2:Y:S02]  /*b3c0*/  LDS.128 R20, [R146+0xd000] ;  /* 0x00d0000092147984 */ /* 0x0002a40000000c00 */
[----:B------:R-:W-:Y:S01]  /*b3d0*/  IMAD.WIDE.U32 R4, R13, c[0x0][0x3a0], R6 ;  /* 0x0000e8000d047a25 */ /* 0x000fe200078e0006 */
[----:B------:R-:W-:Y:S01]  /*b3e0*/  UIMAD UR5, UR36, UR11, UR5 ;  /* 0x0000000b240572a4 */ /* 0x000fe2000f8e0205 */
[----:B------:R1:W3:Y:S03]  /*b3f0*/  LDS.128 R24, [R146+0xe000] ;  /* 0x00e0000092187984 */ /* 0x0002e60000000c00 */
[----:B------:R-:W-:Y:S01]  /*b400*/  IADD3 R4, P0, R4, UR15, RZ ;  /* 0x0000000f04047c10 */ /* 0x000fe2000ff1e0ff */
[----:B------:R1:W4:Y:S03]  /*b410*/  LDS.128 R28, [R146+0xf000] ;  /* 0x00f00000921c7984 */ /* 0x0003260000000c00 */
[----:B------:R-:W-:Y:S01]  /*b420*/  IADD3.X R5, R5, UR16, R0, P0, !PT ;  /* 0x0000001005057c10 */ /* 0x000fe200087fe400 */
[----:B------:R1:W1:Y:S01]  /*b430*/  LDS.128 R32, [R146+0x10000] ;  /* 0x0100000092207984 */ /* 0x0002620000000c00 */
[----:B------:R-:W-:Y:S01]  /*b440*/  SHF.R.S32.HI R0, RZ, 0x3, R2 ;  /* 0x00000003ff007819 */ /* 0x000fe20000011402 */
[----:B------:R-:W-:-:S02]  /*b450*/  IMAD.U32 R2, RZ, RZ, UR36 ;  /* 0x00000024ff027e24 */ /* 0x000fc4000f8e00ff */
[----:B------:R1:W1:Y:S01]  /*b460*/  LDS.128 R36, [R146+0x11000] ;  /* 0x0110000092247984 */ /* 0x0002620000000c00 */
[----:B------:R-:W-:Y:S01]  /*b470*/  ISETP.GE.AND P4, PT, R0, UR7, PT ;  /* 0x0000000700007c0c */ /* 0x000fe2000bf86270 */
[----:B------:R-:W-:Y:S01]  /*b480*/  IMAD.WIDE.U32 R4, R2, c[0x0][0x3b8], R4 ;  /* 0x0000ee0002047a25 */ /* 0x000fe200078e0004 */
[----:B------:R-:W-:Y:S01]  /*b490*/  SHF.R.S32.HI R14, RZ, 0x1f, R0 ;  /* 0x0000001fff0e7819 */ /* 0x000fe20000011400 */
[----:B------:R1:W1:Y:S03]  /*b4a0*/  LDS.128 R40, [R146+0x12000] ;  /* 0x0120000092287984 */ /* 0x0002660000000c00 */
[----:B------:R-:W-:Y:S01]  /*b4b0*/  IADD3 R12, R5, UR5, RZ ;  /* 0x00000005050c7c10 */ /* 0x000fe2000fffe0ff */
[----:B------:R1:W1:Y:S06]  /*b4c0*/  LDS.128 R44, [R146+0x13000] ;  /* 0x01300000922c7984 */ /* 0x00026c0000000c00 */
        /* <DEDUP_REMOVED lines=11> */
.L_x_1618:
[----:B------:R-:W-:Y:S05]  /*b580*/  BSYNC B0 ;  /* 0x0000000000007941 */ /* 0x000fea0003800000 */
.L_x_1617:
        /* <DEDUP_REMOVED lines=15> */
.L_x_1620:
[----:B------:R-:W-:Y:S05]  /*b680*/  BSYNC B0 ;  /* 0x0000000000007941 */ /* 0x000fea0003800000 */
.L_x_1619:
        /* <DEDUP_REMOVED lines=15> */
.L_x_1622:
[----:B------:R-:W-:Y:S05]  /*b780*/  BSYNC B0 ;  /* 0x0000000000007941 */ /* 0x000fea0003800000 */
.L_x_1621:
        /* <DEDUP_REMOVED lines=8> */
[----:B--2-4-:R-:W-:-:S04]  /*b810*/  IMAD.WIDE.U32 R10, R2, c[0x0][0x3a0], R4 ;  /* 0x0000e800020a7a25 */ /* 0x014fc800078e0004 */
[----:B------:R-:W-:Y:S01]  /*b820*/  IMAD R2, R2, c[0x0][0x3a4], R8 ;  /* 0x0000e90002027a24 */ /* 0x000fe200078e0208 */
[----:B------:R-:W-:-:S04]  /*b830*/  LEA R4, P0, R10, c[0x0][0x340], 0x1 ;  /* 0x0000d0000a047a11 */ /* 0x000fc800078008ff */
[----:B------:R-:W-:-:S04]  /*b840*/  IADD3 R2, R11, R2, RZ ;  /* 0x000000020b027210 */ /* 0x000fc80007ffe0ff */
[----:B------:R-:W-:-:S05]  /*b850*/  LEA.HI.X R5, R10, c[0x0][0x344], R2, 0x1, P0 ;  /* 0x0000d1000a057a11 */ /* 0x000fca00000f0c02 */
[----:B------:R2:W-:Y:S02]  /*b860*/  STG.E.128 [R4.64], R28 ;  /* 0x0000001c04007986 */ /* 0x0005e4000c101d08 */
.L_x_1624:
[----:B------:R-:W-:Y:S05]  /*b870*/  BSYNC B0 ;  /* 0x0000000000007941 */ /* 0x000fea0003800000 */
.L_x_1623:
[----:B------:R-:W-:Y:S01]  /*b880*/  ULDC.64 UR6, c[0x0][0x3a8] ;  /* 0x0000ea0000067ab9 */ /* 0x000fe20000000a00 */
[----:B------:R-:W-:Y:S01]  /*b890*/  IMAD.WIDE.U32 R6, R13, c[0x0][0x3a8], R6 ;  /* 0x0000ea000d067a25 */ /* 0x000fe200078e0006 */
[----:B------:R-:W-:Y:S01]  /*b8a0*/  UIMAD UR5, UR12, UR6, URZ ;  /* 0x000000060c0572a4 */ /* 0x000fe2000f8e023f */
[----:B------:R-:W-:Y:S03]  /*b8b0*/  BSSY B0, `(.L_x_1625) ;  /* 0x0000015000007945 */ /* 0x000fe60003800000 */
        /* <DEDUP_REMOVED lines=20> */
.L_x_1626:
[----:B------:R-:W-:Y:S05]  /*ba00*/  BSYNC B0 ;  /* 0x0000000000007941 */ /* 0x000fea0003800000 */
.L_x_1625:
        /* <DEDUP_REMOVED lines=13> */
.L_x_1628:
[----:B------:R-:W-:Y:S05]  /*bae0*/  BSYNC B0 ;  /* 0x0000000000007941 */ /* 0x000fea0003800000 */
.L_x_1627:
        /* <DEDUP_REMOVED lines=13> */
.L_x_1630:
[----:B------:R-:W-:Y:S05]  /*bbc0*/  BSYNC B0 ;  /* 0x0000000000007941 */ /* 0x000fea0003800000 */
.L_x_1629:
        /* <DEDUP_REMOVED lines=12> */
.L_x_1611:
        /* <DEDUP_REMOVED lines=20> */
.L_x_1632:
        /* <DEDUP_REMOVED lines=18> */
.L_x_1633:
        /* <DEDUP_REMOVED lines=10> */
[----:B------:R-:W-:Y:S01]  /*bf90*/  IADD3 R6, P0, R6, UR15, RZ ;  /* 0x0000000f06067c10 */ /* 0x000fe2000ff1e0ff */
[----:B------:R-:W-:-:S03]  /*bfa0*/  ULDC.64 UR10, c[0x0][0x3b8] ;  /* 0x0000ee00000a7ab9 */ /* 0x000fc60000000a00 */
[----:B------:R-:W-:Y:S01]  /*bfb0*/  IMAD.U32 R2, RZ, RZ, UR5 ;  /* 0x00000005ff027e24 */ /* 0x000fe2000f8e00ff */
[----:B------:R-:W-:Y:S01]  /*bfc0*/  UIMAD UR5, UR57, UR10, URZ ;  /* 0x0000000a390572a4 */ /* 0x000fe2000f8e023f */
[----:B-1----:R-:W-:-:S03]  /*bfd0*/  SHF.R.S32.HI R0, RZ, 0x1f, R8 ;  /* 0x0000001fff007819 */ /* 0x002fc60000011408 */
[----:B------:R-:W-:Y:S01]  /*bfe0*/  UIMAD UR5, UR36, UR11, UR5 ;  /* 0x0000000b240572a4 */ /* 0x000fe2000f8e0205 */
[----:B------:R-:W-:Y:S01]  /*bff0*/  IADD3.X R7, R7, UR16, R2, P0, !PT ;  /* 0x0000001007077c10 */ /* 0x000fe200087fe402 */
[----:B------:R-:W-:Y:S01]  /*c000*/  IMAD.U32 R2, RZ, RZ, UR36 ;  /* 0x00000024ff027e24 */ /* 0x000fe2000f8e00ff */
[----:B------:R-:W-:-:S03]  /*c010*/  LEA.HI R0, R0, R8, RZ, 0x3 ;  /* 0x0000000800007211 */ /* 0x000fc600078f18ff */
        /* <DEDUP_REMOVED lines=15> */
.L_x_1635:
[----:B------:R-:W-:Y:S05]  /*c110*/  BSYNC B0 ;  /* 0x0000000000007941 */ /* 0x000fea0003800000 */
.L_x_1634:
        /* <DEDUP_REMOVED lines=15> */
.L_x_1637:
[----:B------:R-:W-:Y:S05]  /*c210*/  BSYNC B0 ;  /* 0x0000000000007941 */ /* 0x000fea0003800000 */
.L_x_1636:
        /* <DEDUP_REMOVED lines=15> */
.L_x_1639:
[----:B------:R-:W-:Y:S05]  /*c310*/  BSYNC B0 ;  /* 0x0000000000007941 */ /* 0x000fea0003800000 */
.L_x_1638:
        /* <DEDUP_REMOVED lines=14> */
.L_x_1641:
[----:B------:R-:W-:Y:S05]  /*c400*/  BSYNC B0 ;  /* 0x0000000000007941 */ /* 0x000fea0003800000 */
.L_x_1640:
        /* <DEDUP_REMOVED lines=24> */
.L_x_1643:
[----:B------:R-:W-:Y:S05]  /*c590*/  BSYNC B0 ;  /* 0x0000000000007941 */ /* 0x000fea0003800000 */
.L_x_1642:
        /* <DEDUP_REMOVED lines=13> */
.L_x_1645:
[----:B------:R-:W-:Y:S05]  /*c670*/  BSYNC B0 ;  /* 0x0000000000007941 */ /* 0x000fea0003800000 */
.L_x_1644:
        /* <DEDUP_REMOVED lines=13> */
.L_x_1647:
[----:B------:R-:W-:Y:S05]  /*c750*/  BSYNC B0 ;  /* 0x0000000000007941 */ /* 0x000fea0003800000 */
.L_x_1646:
        /* <DEDUP_REMOVED lines=11> */
.L_x_1631:
[----:B------:R-:W-:Y:S05]  /*c810*/  BSYNC B1 ;  /* 0x0000000000017941 */ /* 0x000fea0003800000 */
.L_x_1606:
        /* <DEDUP_REMOVED lines=11> */
.L_x_1648:
[----:B------:R-:W-:Y:S05]  /*c8d0*/  EXIT ;  /* 0x000000000000794d */ /* 0x000fea0003800000 */
.L_x_1650:
        /* <DEDUP_REMOVED lines=10> */
.L_x_2483:


//--------------------- .text._ZN5flash44flash_bwd_dq_dk_dv_loop_seqk_parallel_kernelI23Flash_bwd_kernel_traitsILi64ELi128ELi128ELi8ELi4ELi4ELi4ELb0ELb0EN7cutlass10bfloat16_tE19Flash_kernel_traitsILi64ELi128ELi128ELi8ES3_EELb0ELb0ELb0ELb0ELb0ELb1ELb1EEEvNS_16Flash_bwd_paramsE --------------------------
	.section	.text._ZN5flash44flash_bwd_dq_dk_dv_loop_seqk_parallel_kernelI23Flash_bwd_kernel_traitsILi64ELi128ELi128ELi8ELi4ELi4ELi4ELb0ELb0EN7cutlass10bfloat16_tE19Flash_kernel_traitsILi64ELi128ELi128ELi8ES3_EELb0ELb0ELb0ELb0ELb0ELb1ELb1EEEvNS_16Flash_bwd_paramsE,"ax",@progbits
	.sectioninfo	@"SHI_REGISTERS=255"
	.align	128
        .global         _ZN5flash44flash_bwd_dq_dk_dv_loop_seqk_parallel_kernelI23Flash_bwd_kernel_traitsILi64ELi128ELi128ELi8ELi4ELi4ELi4ELb0ELb0EN7cutlass10bfloat16_tE19Flash_kernel_traitsILi64ELi128ELi128ELi8ES3_EELb0ELb0ELb0ELb0ELb0ELb1ELb1EEEvNS_16Flash_bwd_paramsE
        .type           _ZN5flash44flash_bwd_dq_dk_dv_loop_seqk_parallel_kernelI23Flash_bwd_kernel_traitsILi64ELi128ELi128ELi8ELi4ELi4ELi4ELb0ELb0EN7cutlass10bfloat16_tE19Flash_kernel_traitsILi64ELi128ELi128ELi8ES3_EELb0ELb0ELb0ELb0ELb0ELb1ELb1EEEvNS_16Flash_bwd_paramsE,@function
        .size           _ZN5flash44flash_bwd_dq_dk_dv_loop_seqk_parallel_kernelI23Flash_bwd_kernel_traitsILi64ELi128ELi128ELi8ELi4ELi4ELi4ELb0ELb0EN7cutlass10bfloat16_tE19Flash_kernel_traitsILi64ELi128ELi128ELi8ES3_EELb0ELb0ELb0ELb0ELb0ELb1ELb1EEEvNS_16Flash_bwd_paramsE,(.L_x_2484 - _ZN5flash44flash_bwd_dq_dk_dv_loop_seqk_parallel_kernelI23Flash_bwd_kernel_traitsILi64ELi128ELi128ELi8ELi4ELi4ELi4ELb0ELb0EN7cutlass10bfloat16_tE19Flash_kernel_traitsILi64ELi128ELi128ELi8ES3_EELb0ELb0ELb0ELb0ELb0ELb1ELb1EEEvNS_16Flash_bwd_paramsE)
        .other          _ZN5flash44flash_bwd_dq_dk_dv_loop_seqk_parallel_kernelI23Flash_bwd_kernel_traitsILi64ELi128ELi128ELi8ELi4ELi4ELi4ELb0ELb0EN7cutlass10bfloat16_tE19Flash_kernel_traitsILi64ELi128ELi128ELi8ES3_EELb0ELb0ELb0ELb0ELb0ELb1ELb1EEEvNS_16Flash_bwd_paramsE,@"STO_CUDA_ENTRY STV_DEFAULT"
_ZN5flash44flash_bwd_dq_dk_dv_loop_seqk_parallel_kernelI23Flash_bwd_kernel_traitsILi64ELi128ELi128ELi8ELi4ELi4ELi4ELb0ELb0EN7cutlass10bfloat16_tE19Flash_kernel_traitsILi64ELi128ELi128ELi8ES3_EELb0ELb0ELb0ELb0ELb0ELb1ELb1EEEvNS_16Flash_bwd_paramsE:
.text._ZN5flash44flash_bwd_dq_dk_dv_loop_seqk_parallel_kernelI23Flash_bwd_kernel_traitsILi64ELi128ELi128ELi8ELi4ELi4ELi4ELb0ELb0EN7cutlass10bfloat16_tE19Flash_kernel_traitsILi64ELi128ELi128ELi8ES3_EELb0ELb0ELb0ELb0ELb0ELb1ELb1EEEvNS_16Flash_bwd_paramsE:
        /* <DEDUP_REMOVED lines=18> */
[----:B------:R-:W-:Y:S01]  /*0120*/  ULDC UR47, c[0x0][0x22c] ;  /* 0x00008b00002f7ab9 */ /* 0x000fe20000000800 */
[----:B------:R-:W3:Y:S01]  /*0130*/  S2UR UR32, SR_CTAID.Y ;  /* 0x00000000002079c3 */ /* 0x000ee20000002600 */
[----:B------:R-:W-:-:S02]  /*0140*/  ULDC UR38, c[0x0][0x1c0] ;  /* 0x0000700000267ab9 */ /* 0x000fc40000000800 */
[----:B------:R-:W-:Y:S02]  /*0150*/  ULDC UR12, c[0x0][0x1c0] ;  /* 0x00007000000c7ab9 */ /* 0x000fe40000000800 */
[----:B------:R-:W-:Y:S02]  /*0160*/  UIMAD.WIDE UR38, UR47, UR38, URZ ;  /* 0x000000262f2672a5 */ /* 0x000fe4000f8e023f */
[----:B------:R-:W-:Y:S02]  /*0170*/  UMOV UR8, 0x80 ;  /* 0x0000008000087882 */ /* 0x000fe40000000000 */
[----:B------:R-:W-:Y:S02]  /*0180*/  ULDC UR6, c[0x0][0x210] ;  /* 0x0000840000067ab9 */ /* 0x000fe40000000800 */
[----:B------:R-:W-:Y:S02]  /*0190*/  ULDC UR56, c[0x0][0x234] ;  /* 0x00008d0000387ab9 */ /* 0x000fe40000000800 */
[----:B------:R-:W-:Y:S01]  /*01a0*/  ULDC UR13, c[0x0][0x1c0] ;  /* 0x00007000000d7ab9 */ /* 0x000fe20000000800 */
[----:B-1----:R-:W-:Y:S01]  /*01b0*/  SHF.R.S32.HI R11, RZ, 0x1f, R13 ;  /* 0x0000001fff0b7819 */ /* 0x002fe2000001140d */
[----:B--2---:R-:W-:-:S02]  /*01c0*/  USHF.R.S32.HI UR7, URZ, 0x1f, UR37 ;  /* 0x0000001f3f077899 */ /* 0x004fc40008011425 */
[----:B------:R-:W-:Y:S01]  /*01d0*/  UIMAD UR48, UR37, UR47, URZ ;  /* 0x0000002f253072a4 */ /* 0x000fe2000f8e023f */
[CC--:B------:R-:W-:Y:S01]  /*01e0*/  LEA.HI R10, R11.reuse, R13.reuse, RZ, 0x4 ;  /* 0x0000000d0b0a7211 */ /* 0x0c0fe200078f20ff */
[----:B------:R-:W-:Y:S01]  /*01f0*/  UIMAD UR47, UR47, UR12, URZ ;  /* 0x0000000c2f2f72a4 */ /* 0x000fe2000f8e023f */
[CC--:B------:R-:W-:Y:S01]  /*0200*/  LEA.HI R4, R11.reuse, R13.reuse, RZ, 0x5 ;  /* 0x0000000d0b047211 */ /* 0x0c0fe200078f28ff */
[----:B------:R-:W-:Y:S01]  /*0210*/  ULDC UR11, c[0x0][0x1c0] ;  /* 0x00007000000b7ab9 */ /* 0x000fe20000000800 */
[----:B------:R-:W-:Y:S01]  /*0220*/  SHF.R.S32.HI R2, RZ, 0x4, R10 ;  /* 0x00000004ff027819 */ /* 0x000fe2000001140a */
[----:B---3--:R-:W-:Y:S01]  /*0230*/  UIMAD.WIDE.U32 UR44, UR32, UR14, URZ ;  /* 0x0000000e202c72a5 */ /* 0x008fe2000f8e003f */
[CC--:B------:R-:W-:Y:S01]  /*0240*/  LEA.HI R15, R11.reuse, R13.reuse, RZ, 0x2 ;  /* 0x0000000d0b0f7211 */ /* 0x0c0fe200078f10ff */
[----:B------:R-:W-:Y:S01]  /*0250*/  UIMAD UR56, UR8, UR6, UR56 ;  /* 0x00000006083872a4 */ /* 0x000fe2000f8e0238 */
[----:B------:R-:W-:Y:S01]  /*0260*/  LEA.HI R0, R10, R2, RZ, 0x1 ;  /* 0x000000020a007211 */ /* 0x000fe200078f08ff */
[----:B------:R-:W-:Y:S01]  /*0270*/  UIMAD UR6, UR32, UR11, UR37 ;  /* 0x0000000b200672a4 */ /* 0x000fe2000f8e0225 */
[----:B------:R-:W-:Y:S01]  /*0280*/  SHF.R.S32.HI R6, RZ, 0x5, R4 ;  /* 0x00000005ff067819 */ /* 0x000fe20000011404 */
[----:B------:R-:W-:Y:S01]  /*0290*/  USHF.L.U32 UR46, UR47, 0x7, URZ ;  /* 0x000000072f2e7899 */ /* 0x000fe2000800063f */
[----:B------:R-:W-:Y:S01]  /*02a0*/  LOP3.LUT R0, R0, 0xfffffffe, RZ, 0xc0, !PT ;  /* 0xfffffffe00007812 */ /* 0x000fe200078ec0ff */
[----:B------:R-:W-:Y:S01]  /*02b0*/  ULDC UR50, c[0x0][0x214] ;  /* 0x0000850000327ab9 */ /* 0x000fe20000000800 */
[--C-:B------:R-:W-:Y:S01]  /*02c0*/  SHF.R.S32.HI R5, RZ, 0x2, R15.reuse ;  /* 0x00000002ff057819 */ /* 0x100fe2000001140f */
[----:B------:R-:W-:Y:S01]  /*02d0*/  ULDC UR57, c[0x0][0x1c8] ;  /* 0x0000720000397ab9 */ /* 0x000fe20000000800 */
[----:B------:R-:W-:Y:S01]  /*02e0*/  SHF.R.S32.HI R3, RZ, 0x1f, R15 ;  /* 0x0000001fff037819 */ /* 0x000fe2000001140f */
[----:B------:R-:W-:Y:S01]  /*02f0*/  IMAD.IADD R193, R2, 0x1, -R0 ;  /* 0x0000000102c17824 */ /* 0x000fe200078e0a00 */
[----:B------:R-:W-:Y:S01]  /*0300*/  SHF.R.S32.HI R0, RZ, 0x1f, R4 ;  /* 0x0000001fff007819 */ /* 0x000fe20000011404 */
[----:B------:R-:W-:Y:S01]  /*0310*/  ULDC.U8 UR10, c[0x0][0x3d0] ;  /* 0x0000f400000a7ab9 */ /* 0x000fe20000000000 */
[----:B------:R-:W-:Y:S01]  /*0320*/  LEA.HI R14, R11, R13, RZ, 0x3 ;  /* 0x0000000d0b0e7211 */ /* 0x000fe200078f18ff */
[----:B------:R-:W-:Y:S01]  /*0330*/  ULDC UR51, c[0x0][0x224] ;  /* 0x0000890000337ab9 */ /* 0x000fe20000000800 */
[----:B------:R-:W-:Y:S01]  /*0340*/  LEA.HI R2, R0, R6, RZ, 0x2 ;  /* 0x0000000600027211 */ /* 0x000fe200078f10ff */
[----:B------:R-:W-:Y:S01]  /*0350*/  @UP2 UIMAD UR55, UR32, UR50, URZ ;  /* 0x00000032203722a4 */ /* 0x000fe2000f8e023f */
[----:B------:R-:W-:Y:S01]  /*0360*/  LEA.HI R0, R3, R5, RZ, 0x3 ;  /* 0x0000000503007211 */ /* 0x000fe200078f18ff */
[----:B------:R-:W-:Y:S01]  /*0370*/  ULDC.64 UR4, c[0x0][0x118] ;  /* 0x0000460000047ab9 */ /* 0x000fe20000000a00 */
[----:B------:R-:W-:Y:S01]  /*0380*/  LOP3.LUT R2, R2, 0xfffffffc, RZ, 0xc0, !PT ;  /* 0xfffffffc02027812 */ /* 0x000fe200078ec0ff */
[----:B------:R-:W-:Y:S01]  /*0390*/  ULOP3.LUT UR57, UR37, UR57, URZ, 0x3c, !UPT ;  /* 0x0000003925397292 */ /* 0x000fe2000f8e3c3f */
[----:B------:R-:W-:Y:S01]  /*03a0*/  LOP3.LUT R0, R0, 0xfffffff8, RZ, 0xc0, !PT ;  /* 0xfffffff800007812 */ /* 0x000fe200078ec0ff */
[----:B------:R-:W-:Y:S01]  /*03b0*/  UISETP.NE.AND UP3, UPT, UR10, URZ, UPT ;  /* 0x0000003f0a00728c */ /* 0x000fe2000bf65270 */
        /* <DEDUP_REMOVED lines=8> */
[----:B------:R-:W-:Y:S01]  /*0440*/  USHF.R.S32.HI UR61, URZ, 0x1f, UR32 ;  /* 0x0000001f3f3d7899 */ /* 0x000fe20008011420 */
[----:B------:R-:W-:Y:S01]  /*0450*/  IMAD.IADD R0, R13, 0x1, -R0 ;  /* 0x000000010d007824 */ /* 0x000fe200078e0a00 */
[----:B------:R-:W-:Y:S01]  /*0460*/  SHF.R.S32.HI R6, RZ, 0x7, R6 ;  /* 0x00000007ff067819 */ /* 0x000fe20000011406 */
[C---:B------:R-:W-:Y:S01]  /*0470*/  IMAD.SHL.U32 R5, R3.reuse, 0x8, RZ ;  /* 0x0000000803057824 */ /* 0x040fe200078e00ff */
[----:B------:R-:W-:Y:S01]  /*0480*/  LOP3.LUT R2, R2, 0x1c0, RZ, 0xc0, !PT ;  /* 0x000001c002027812 */ /* 0x000fe200078ec0ff */
[----:B------:R-:W-:Y:S01]  /*0490*/  USHF.R.S32.HI UR60, URZ, 0x1f, UR37 ;  /* 0x0000001f3f3c7899 */ /* 0x000fe20008011425 */
[----:B------:R-:W-:Y:S01]  /*04a0*/  SHF.R.S32.HI R4, RZ, 0x1f, R0 ;  /* 0x0000001fff047819 */ /* 0x000fe20000011400 */
[----:B------:R-:W-:Y:S01]  /*04b0*/  USHF.R.S32.HI UR59, URZ, 0x1f, UR32 ;  /* 0x0000001f3f3b7899 */ /* 0x000fe20008011420 */
[----:B------:R-:W-:Y:S01]  /*04c0*/  LOP3.LUT R5, R2, 0x38, R5, 0xf8, !PT ;  /* 0x0000003802057812 */ /* 0x000fe200078ef805 */
[----:B------:R-:W-:Y:S01]  /*04d0*/  USHF.R.S32.HI UR58, URZ, 0x1f, UR37 ;  /* 0x0000001f3f3a7899 */ /* 0x000fe20008011425 */
[----:B------:R-:W-:Y:S01]  /*04e0*/  LEA.HI R8, R4, R0, RZ, 0x2 ;  /* 0x0000000004087211 */ /* 0x000fe200078f10ff */
[----:B------:R-:W-:Y:S01]  /*04f0*/  UIMAD.WIDE.U32 UR42, UR38, UR44, URZ ;  /* 0x0000002c262a72a5 */ /* 0x000fe2000f8e003f */
[----:B------:R-:W-:Y:S01]  /*0500*/  LOP3.LUT R0, R10, 0xfffffff0, RZ, 0xc0, !PT ;  /* 0xfffffff00a007812 */ /* 0x000fe200078ec0ff */
[----:B------:R-:W-:Y:S01]  /*0510*/  UIMAD UR52, UR39, UR44, URZ ;  /* 0x0000002c273472a4 */ /* 0x000fe2000f8e023f */
[----:B------:R-:W-:Y:S01]  /*0520*/  SHF.R.U32.HI R4, RZ, 0x3, R2 ;  /* 0x00000003ff047819 */ /* 0x000fe20000011602 */
[----:B------:R-:W-:Y:S01]  /*0530*/  USHF.R.S32.HI UR54, URZ, 0x1f, UR48 ;  /* 0x0000001f3f367899 */ /* 0x000fe20008011430 */
[----:B------:R-:W-:Y:S01]  /*0540*/  LOP3.LUT P4, RZ, R3, 0x2, RZ, 0xc0, !PT ;  /* 0x0000000203ff7812 */ /* 0x000fe2000788c0ff */
[----:B------:R-:W-:Y:S01]  /*0550*/  IMAD.IADD R0, R13, 0x1, -R0 ;  /* 0x000000010d007824 */ /* 0x000fe200078e0a00 */
[----:B------:R-:W-:Y:S01]  /*0560*/  LOP3.LUT R4, R5, R4, RZ, 0x3c, !PT ;  /* 0x0000000405047212 */ /* 0x000fe200078e3cff */
[----:B------:R-:W-:Y:S01]  /*0570*/  UIMAD UR51, UR6, UR51, URZ ;  /* 0x00000033063372a4 */ /* 0x000fe2000f8e023f */
[----:B------:R-:W-:Y:S01]  /*0580*/  LEA.HI R5, R11, R13, RZ, 0x6 ;  /* 0x0000000d0b057211 */ /* 0x000fe200078f30ff */
[----:B------:R-:W-:Y:S01]  /*0590*/  USHF.R.S32.HI UR49, URZ, 0x1f, UR46 ;  /* 0x0000001f3f317899 */ /* 0x000fe2000801142e */
[----:B------:R-:W-:Y:S01]  /*05a0*/  SHF.R.S32.HI R2, RZ, 0x1f, R0 ;  /* 0x0000001fff027819 */ /* 0x000fe20000011400 */
[----:B------:R-:W-:Y:S01]  /*05b0*/  UMOV UR41, 0xffffc000 ;  /* 0xffffc00000297882 */ /* 0x000fe20000000000 */
[----:B------:R-:W-:Y:S01]  /*05c0*/  LOP3.LUT P3, RZ, R3, 0x4, RZ, 0xc0, !PT ;  /* 0x0000000403ff7812 */ /* 0x000fe2000786c0ff */
[----:B------:R-:W-:Y:S01]  /*05d0*/  IMAD.SHL.U32 R5, R5, 0x8, RZ ;  /* 0x0000000805057824 */ /* 0x000fe200078e00ff */
[----:B------:R-:W-:-:S02]  /*05e0*/  LEA.HI R10, R2, R0, RZ, 0x3 ;  /* 0x00000000020a7211 */ /* 0x000fc400078f18ff */
[----:B------:R-:W-:Y:S02]  /*05f0*/  SEL R184, R201, 0xffffffe0, !P4 ;  /* 0xffffffe0c9b87807 */ /* 0x000fe40006000000 */
        /* <DEDUP_REMOVED lines=38> */
[C---:B------:R-:W-:Y:S01]  /*0860*/  IMAD.SHL.U32 R7, R193.reuse, 0x10, RZ ;  /* 0x00000010c1077824 */ /* 0x040fe200078e00ff */
        /* <DEDUP_REMOVED lines=14> */
[----:B------:R-:W-:Y:S02]  /*0950*/  IMAD.SHL.U32 R2, R12, 0x40, RZ ;  /* 0x000000400c027824 */ /* 0x000fe400078e00ff */
[----:B------:R-:W-:Y:S01]  /*0960*/  IMAD.IADD R8, R0, 0x1, R6 ;  /* 0x0000000100087824 */ /* 0x000fe200078e0206 */
[----:B------:R-:W-:Y:S01]  /*0970*/  SHF.R.S32.HI R6, RZ, 0x1f, R5 ;  /* 0x0000001fff067819 */ /* 0x000fe20000011405 */
[----:B------:R-:W-:Y:S01]  /*0980*/  IMAD.SHL.U32 R0, R10, 0x40, RZ ;  /* 0x000000400a007824 */ /* 0x000fe200078e00ff */
[----:B------:R-:W-:Y:S01]  /*0990*/  LOP3.LUT R2, R2, 0x1c0, RZ, 0xc0, !PT ;  /* 0x000001c002027812 */ /* 0x000fe200078ec0ff */
[----:B------:R-:W-:Y:S01]  /*09a0*/  IMAD.SHL.U32 R197, R197, 0x2, RZ ;  /* 0x00000002c5c57824 */ /* 0x000fe200078e00ff */
[----:B------:R-:W-:Y:S01]  /*09b0*/  SHF.L.U64.HI R6, R5, 0x2, R6 ;  /* 0x0000000205067819 */ /* 0x000fe20000010206 */
[----:B------:R-:W-:Y:S01]  /*09c0*/  IMAD.IADD R185, R182, 0x1, R184 ;  /* 0x00000001b6b97824 */ /* 0x000fe200078e02b8 */
[--C-:B------:R-:W-:Y:S01]  /*09d0*/  SHF.R.U32.HI R4, RZ, 0x3, R2.reuse ;  /* 0x00000003ff047819 */ /* 0x100fe20000011602 */
[C---:B------:R-:W-:Y:S01]  /*09e0*/  IMAD.IADD R200, R197.reuse, 0x1, R199 ;  /* 0x00000001c5c87824 */ /* 0x040fe200078e02c7 */
[----:B------:R-:W-:Y:S01]  /*09f0*/  LOP3.LUT R0, R0, 0xfffffe00, RZ, 0xc0, !PT ;  /* 0xfffffe0000007812 */ /* 0x000fe200078ec0ff */
[----:B------:R2:W-:Y:S01]  /*0a00*/  STL [R1+0x58], R6 ;  /* 0x0000580601007387 */ /* 0x0005e20000100800 */
[----:B------:R-:W-:Y:S01]  /*0a10*/  LOP3.LUT R193, R2, 0x8, R193, 0xf8, !PT ;  /* 0x0000000802c17812 */ /* 0x000fe200078ef8c1 */
[--C-:B------:R-:W-:Y:S01]  /*0a20*/  IMAD.IADD R204, R197, 0x1, R201.reuse ;  /* 0x00000001c5cc7824 */ /* 0x100fe200078e02c9 */
        /* <DEDUP_REMOVED lines=27> */
[C---:B------:R-:W-:Y:S01]  /*0be0*/  @P1 IADD3 R12, R8.reuse, 0x23e0, RZ ;  /* 0x000023e0080c1810 */ /* 0x040fe20007ffe0ff */
[----:B------:R-:W-:Y:S01]  /*0bf0*/  IMAD.IADD R202, R201, 0x1, R198 ;  /* 0x00000001c9ca7824 */ /* 0x000fe200078e02c6 */
[----:B------:R-:W-:Y:S01]  /*0c00*/  @P2 IADD3 R6, R8, 0x1fc0, RZ ;  /* 0x00001fc008062810 */ /* 0x000fe20007ffe0ff */
[----:B------:R-:W-:Y:S01]  /*0c10*/  STL [R1+0x74], R4 ;  /* 0x0000740401007387 */ /* 0x000fe20000100800 */
[----:B------:R-:W-:-:S02]  /*0c20*/  IMAD.SHL.U32 R3, R3, 0x2, RZ ;  /* 0x0000000203037824 */ /* 0x000fc400078e00ff */
[----:B------:R-:W-:Y:S01]  /*0c30*/  IMAD.IADD R184, R184, 0x1, R183 ;  /* 0x00000001b8b87824 */ /* 0x000fe200078e02b7 */
        /* <DEDUP_REMOVED lines=16> */
.L_x_1695:
[----:B------:R-:W-:Y:S02]  /*0d40*/  ULDC.64 UR6, c[0x0][0x240] ;  /* 0x0000900000067ab9 */ /* 0x000fe40000000a00 */
[----:B------:R-:W-:Y:S02]  /*0d50*/  UISETP.NE.U32.AND UP6, UPT, URZ, UR6, UPT ;  /* 0x000000063f00728c */ /* 0x000fe4000bfc5070 */
[----:B------:R-:W-:Y:S02]  /*0d60*/  USHF.L.U32 UR13, UR32, 0x2, URZ ;  /* 0x00000002200d7899 */ /* 0x000fe4000800063f */
[----:B------:R-:W-:-:S02]  /*0d70*/  USHF.R.S32.HI UR23, URZ, 0x1f, UR32 ;  /* 0x0000001f3f177899 */ /* 0x000fc40008011420 */
        /* <DEDUP_REMOVED lines=9> */
[----:B------:R-:W-:Y:S01]  /*0e10*/  ULDC.U8 UR14, c[0x0][0x312] ;  /* 0x0000c480000e7ab9 */ /* 0x000fe20000000000 */
[----:B------:R-:W-:Y:S01]  /*0e20*/  PLOP3.LUT P0, PT, PT, PT, UP4, 0x80, 0x0 ;  /* 0x000000000000781c */ /* 0x000fe20003f0f048 */
[----:B------:R-:W-:Y:S01]  /*0e30*/  ULDC.64 UR8, c[0x0][0x248] ;  /* 0x0000920000087ab9 */ /* 0x000fe20000000a00 */
[----:B------:R-:W-:Y:S01]  /*0e40*/  IMAD.U32 R5, RZ, RZ, UR7 ;  /* 0x00000007ff057e24 */ /* 0x000fe2000f8e00ff */
[----:B------:R-:W-:Y:S02]  /*0e50*/  UISETP.NE.AND UP5, UPT, UR14, URZ, UPT ;  /* 0x0000003f0e00728c */ /* 0x000fe4000bfa5270 */
[----:B------:R-:W-:Y:S02]  /*0e60*/  @UP4 UIADD3 UR6, UP0, UR13, UR10, URZ ;  /* 0x0000000a0d064290 */ /* 0x000fe4000ff1e03f */
[----:B------:R1:W2:Y:S01]  /*0e70*/  @P2 LDG.E R8, [R4.64] ;  /* 0x0000000404082981 */ /* 0x0002a2000c1e1900 */
[----:B------:R-:W-:-:S02]  /*0e80*/  UISETP.EQ.U32.AND UP1, UPT, URZ, UR8, UPT ;  /* 0x000000083f00728c */ /* 0x000fc4000bf22070 */
[----:B------:R-:W-:Y:S01]  /*0e90*/  @UP4 UIADD3.X UR7, UR12, UR11, URZ, UP0, !UPT ;  /* 0x0000000b0c074290 */ /* 0x000fe200087fe43f */
[----:B------:R1:W3:Y:S01]  /*0ea0*/  @P2 LDG.E R2, [R4.64+0x4] ;  /* 0x0000040404022981 */ /* 0x0002e2000c1e1900 */
        /* <DEDUP_REMOVED lines=30> */
.L_x_1651:
        /* <DEDUP_REMOVED lines=24> */
[----:B------:R-:W-:Y:S02]  /*1210*/  UIMAD UR13, UR32, UR11, UR7 ;  /* 0x0000000b200d72a4 */ /* 0x000fe4000f8e0207 */
[----:B------:R-:W-:Y:S02]  /*1220*/  UIADD3 UR7, UR28, 0x7f, URZ ;  /* 0x0000007f1c077890 */ /* 0x000fe4000fffe03f */
[----:B------:R-:W-:Y:S01]  /*1230*/  ULDC.64 UR14, c[0x0][0x190] ;  /* 0x00006400000e7ab9 */ /* 0x000fe20000000a00 */
[----:B------:R-:W-:Y:S01]  /*1240*/  PLOP3.LUT P0, PT, PT, PT, UP0, 0x80, 0x0 ;  /* 0x000000000000781c */ /* 0x000fe20003f0f008 */
[----:B------:R-:W-:-:S02]  /*1250*/  USHF.R.S32.HI UR12, URZ, 0x1f, UR7 ;  /* 0x0000001f3f0c7899 */ /* 0x000fc40008011407 */
[----:B------:R-:W-:Y:S02]  /*1260*/  UIMAD.WIDE.U32 UR8, UR32, UR10, URZ ;  /* 0x0000000a200872a5 */ /* 0x000fe4000f8e003f */
[----:B------:R-:W-:Y:S02]  /*1270*/  UISETP.NE.AND UP1, UPT, UR17, -0x1, UPT ;  /* 0xffffffff1100788c */ /* 0x000fe4000bf25270 */
[----:B------:R-:W-:Y:S02]  /*1280*/  UIMAD.WIDE.U32 UR10, UR17, UR14, URZ ;  /* 0x0000000e110a72a5 */ /* 0x000fe4000f8e003f */
[----:B------:R-:W-:Y:S02]  /*1290*/  ULEA.HI UR33, UR12, UR7, URZ, 0x7 ;  /* 0x000000070c217291 */ /* 0x000fe4000f8f383f */
[----:B------:R-:W-:Y:S02]  /*12a0*/  @UP0 UIADD3 UR7, UR16, UR19, URZ ;  /* 0x0000001310070290 */ /* 0x000fe4000fffe03f */
[----:B------:R-:W-:-:S02]  /*12b0*/  ULDC.64 UR20, c[0x0][0x198] ;  /* 0x0000660000147ab9 */ /* 0x000fc40000000a00 */
[----:B------:R-:W-:Y:S02]  /*12c0*/  USEL UR40, UR8, UR10, !UP1 ;  /* 0x0000000a08287287 */ /* 0x000fe4000c800000 */
[----:B------:R-:W-:Y:S02]  /*12d0*/  UIADD3 UR35, UR9, UR13, URZ ;  /* 0x0000000d09237290 */ /* 0x000fe4000fffe03f */
[----:B------:R-:W-:Y:S02]  /*12e0*/  ULOP3.LUT UR12, UR33, 0xffffff80, URZ, 0xc0, !UPT ;  /* 0xffffff80210c7892 */ /* 0x000fe4000f8ec03f */
[----:B------:R-:W-:Y:S02]  /*12f0*/  @UP0 UIMAD.WIDE.U32 UR8, UR7, UR20, URZ ;  /* 0x00000014070802a5 */ /* 0x000fe4000f8e003f */
[----:B------:R-:W-:Y:S02]  /*1300*/  UIMAD UR10, UR17, UR15, URZ ;  /* 0x0000000f110a72a4 */ /* 0x000fe4000f8e023f */
[----:B------:R-:W-:-:S02]  /*1310*/  UIADD3 UR14, UR12, -0x80, URZ ;  /* 0xffffff800c0e7890 */ /* 0x000fc4000fffe03f */
[----:B------:R-:W-:Y:S02]  /*1320*/  @UP0 UIMAD UR36, UR7, UR21, UR9 ;  /* 0x00000015072402a4 */ /* 0x000fe4000f8e0209 */
[----:B------:R-:W-:Y:S02]  /*1330*/  @UP1 UIADD3 UR35, UR11, UR10, URZ ;  /* 0x0000000a0b231290 */ /* 0x000fe4000fffe03f */
[----:B------:R-:W-:Y:S02]  /*1340*/  USHF.R.S32.HI UR29, URZ, 0x1f, UR14 ;  /* 0x0000001f3f1d7899 */ /* 0x000fe4000801140e */
[----:B------:R-:W-:Y:S01]  /*1350*/  @UP0 UMOV UR34, UR8 ;  /* 0x0000000800220c82 */ /* 0x000fe20008000000 */
[----:B------:R-:W-:Y:S05]  /*1360*/  @P0 BRA `(.L_x_1653) ;  /* 0x000000c000000947 */ /* 0x000fea0003800000 */
[----:B------:R-:W-:Y:S02]  /*1370*/  USHF.R.S32.HI UR7, URZ, 0x1f, UR16 ;  /* 0x0000001f3f077899 */ /* 0x000fe40008011410 */
[----:B------:R-:W-:Y:S02]  /*1380*/  ULDC.64 UR10, c[0x0][0x198] ;  /* 0x00006600000a7ab9 */ /* 0x000fe40000000a00 */
[----:B------:R-:W-:-:S02]  /*1390*/  UIMAD UR7, UR7, UR10, URZ ;  /* 0x0000000a070772a4 */ /* 0x000fc4000f8e023f */
[----:B------:R-:W-:Y:S02]  /*13a0*/  UIMAD.WIDE.U32 UR8, UR16, UR10, URZ ;  /* 0x0000000a100872a5 */ /* 0x000fe4000f8e003f */
[----:B------:R-:W-:Y:S02]  /*13b0*/  UIMAD UR11, UR16, UR11, UR7 ;  /* 0x0000000b100b72a4 */ /* 0x000fe4000f8e0207 */
[----:B------:R-:W-:Y:S02]  /*13c0*/  ULDC.64 UR12, c[0x0][0x180] ;  /* 0x00006000000c7ab9 */ /* 0x000fe40000000a00 */
[----:B------:R-:W-:Y:S02]  /*13d0*/  UIADD3 UR9, UR9, UR11, URZ ;  /* 0x0000000b09097290 */ /* 0x000fe4000fffe03f */
[----:B------:R-:W-:Y:S02]  /*13e0*/  UIMAD UR7, UR23, UR12, URZ ;  /* 0x0000000c170772a4 */ /* 0x000fe4000f8e023f */
[----:B------:R-:W-:-:S02]  /*13f0*/  UIMAD.WIDE.U32 UR8, UR32, UR12, UR8 ;  /* 0x0000000c200872a5 */ /* 0x000fc4000f8e0008 */
[----:B------:R-:W-:-:S04]  /*1400*/  UIMAD UR7, UR32, UR13, UR7 ;  /* 0x0000000d200772a4 */ /* 0x000fc8000f8e0207 */
[----:B------:R-:W-:Y:S02]  /*1410*/  UIADD3 UR36, UR9, UR7, URZ ;  /* 0x0000000709247290 */ /* 0x000fe4000fffe03f */
[----:B------:R-:W-:Y:S02]  /*1420*/  UMOV UR34, UR8 ;  /* 0x0000000800227c82 */ /* 0x000fe40008000000 */
.L_x_1653:
        /* <DEDUP_REMOVED lines=18> */
.L_x_1654:
        /* <DEDUP_REMOVED lines=71> */
.L_x_1655:
[----:B------:R-:W-:Y:S02]  /*19c0*/  UMOV UR11, UR51 ;  /* 0x00000033000b7c82 */ /* 0x000fe40008000000 */
.L_x_1656:
[----:B------:R-:W1:Y:S01]  /*19d0*/  S2R R23, SR_TID.X ;  /* 0x0000000000177919 */ /* 0x000e620000002100 */
[----:B------:R-:W-:Y:S01]  /*19e0*/  UIADD3 UR8, UP5, UP4, UR8, UR46, UR48 ;  /* 0x0000002e08087290 */ /* 0x000fe2000fcbe030 */
[----:B------:R-:W-:Y:S01]  /*19f0*/  IMAD.U32 R11, RZ, RZ, UR37 ;  /* 0x00000025ff0b7e24 */ /* 0x000fe2000f8e00ff */
[----:B------:R-:W-:Y:S01]  /*1a00*/  USHF.R.S32.HI UR10, URZ, 0x1f, UR37 ;  /* 0x0000001f3f0a7899 */ /* 0x000fe20008011425 */
[----:B------:R-:W-:Y:S01]  /*1a10*/  BSSY B1, `(.L_x_1652) ;  /* 0x0000ad2000017945 */ /* 0x000fe20003800000 */
[----:B------:R-:W-:Y:S02]  /*1a20*/  UIADD3 UR20, UP1, UP0, UR13, UR8, UR15 ;  /* 0x000000080d147290 */ /* 0x000fe4000f83e00f */
[----:B------:R-:W-:Y:S02]  /*1a30*/  UIADD3 UR11, UR14, UR11, URZ ;  /* 0x0000000b0e0b7290 */ /* 0x000fe4000fffe03f */
[----:B------:R-:W-:-:S02]  /*1a40*/  ULDC.64 UR8, c[0x0][0x1a8] ;  /* 0x00006a0000087ab9 */ /* 0x000fc40000000a00 */
[----:B------:R-:W-:Y:S02]  /*1a50*/  UIMAD UR7, UR10, UR8, URZ ;  /* 0x000000080a0772a4 */ /* 0x000fe4000f8e023f */
[----:B------:R-:W-:Y:S02]  /*1a60*/  UMOV UR15, 0x4 ;  /* 0x00000004000f7882 */ /* 0x000fe40000000000 */
[----:B------:R-:W-:-:S03]  /*1a70*/  UIMAD UR17, UR37, UR9, UR7 ;  /* 0x00000009251172a4 */ /* 0x000fc6000f8e0207 */
[----:B------:R-:W-:Y:S02]  /*1a80*/  ULDC.64 UR8, c[0x0][0x378] ;  /* 0x0000de0000087ab9 */ /* 0x000fe40000000a00 */
[----:B------:R-:W-:Y:S01]  /*1a90*/  UIMAD UR7, UR10, UR8, URZ ;  /* 0x000000080a0772a4 */ /* 0x000fe2000f8e023f */
[----:B-1----:R-:W-:-:S03]  /*1aa0*/  SHF.R.S32.HI R28, RZ, 0x1f, R23 ;  /* 0x0000001fff1c7819 */ /* 0x002fc60000011417 */
[----:B------:R-:W-:Y:S01]  /*1ab0*/  UIMAD UR10, UR37, UR9, UR7 ;  /* 0x00000009250a72a4 */ /* 0x000fe2000f8e0207 */
[----:B------:R-:W-:Y:S02]  /*1ac0*/  LEA.HI R4, R28, R23, RZ, 0x3 ;  /* 0x000000171c047211 */ /* 0x000fe400078f18ff */
[----:B------:R-:W-:Y:S02]  /*1ad0*/  ULDC.64 UR8, c[0x0][0x370] ;  /* 0x0000dc0000087ab9 */ /* 0x000fe40000000a00 */
[----:B------:R-:W-:Y:S01]  /*1ae0*/  UIMAD UR7, UR29, UR8, URZ ;  /* 0x000000081d0772a4 */ /* 0x000fe2000f8e023f */
[----:B------:R-:W-:Y:S01]  /*1af0*/  SHF.R.S32.HI R2, RZ, 0x3, R4 ;  /* 0x00000003ff027819 */ /* 0x000fe20000011404 */
[----:B------:R-:W-:Y:S01]  /*1b00*/  ULEA.HI.SX32 UR8, UR33, 0xffffffff, 0x19 ;  /* 0xffffffff21087891 */ /* 0x000fe2000f8fca3f */
[----:B------:R-:W-:Y:S01]  /*1b10*/  LOP3.LUT R4, R4, 0xfffffff8, RZ, 0xc0, !PT ;  /* 0xfffffff804047812 */ /* 0x000fe200078ec0ff */
[----:B------:R-:W-:Y:S01]  /*1b20*/  UIMAD UR7, UR14, UR9, UR7 ;  /* 0x000000090e0772a4 */ /* 0x000fe2000f8e0207 */
[----:B------:R-:W-:Y:S01]  /*1b30*/  SHF.R.S32.HI R22, RZ, 0x1f, R2 ;  /* 0x0000001fff167819 */ /* 0x000fe20000011402 */
[----:B------:R-:W-:Y:S01]  /*1b40*/  UIADD3 UR9, UR14, UR12, URZ ;  /* 0x0000000c0e097290 */ /* 0x000fe2000fffe03f */
[----:B------:R-:W-:Y:S01]  /*1b50*/  IADD3 R0, P0, R2, UR14, RZ ;  /* 0x0000000e02007c10 */ /* 0x000fe2000ff1e0ff */
[----:B------:R-:W-:Y:S01]  /*1b60*/  IMAD.IADD R4, R23, 0x1, -R4 ;  /* 0x0000000117047824 */ /* 0x000fe200078e0a04 */
[----:B------:R-:W-:-:S02]  /*1b70*/  ULDC.64 UR12, c[0x0][0x200] ;  /* 0x00008000000c7ab9 */ /* 0x000fc40000000a00 */
[----:B------:R-:W-:Y:S01]  /*1b80*/  IADD3.X R7, R22, UR29, RZ, P0, !PT ;  /* 0x0000001d16077c10 */ /* 0x000fe200087fe4ff */
[----:B------:R-:W-:Y:S01]  /*1b90*/  IMAD.SHL.U32 R4, R4, 0x8, RZ ;  /* 0x0000000804047824 */ /* 0x000fe200078e00ff */
[----:B------:R-:W-:-:S03]  /*1ba0*/  UIMAD.WIDE UR12, UR9, UR15, UR12 ;  /* 0x0000000f090c72a5 */ /* 0x000fc6000f8e020c */
[----:B------:R-:W-:Y:S01]  /*1bb0*/  IMAD R7, R7, c[0x0][0x190], RZ ;  /* 0x0000640007077a24 */ /* 0x000fe200078e02ff */
[----:B------:R-:W-:Y:S02]  /*1bc0*/  SHF.R.S32.HI R5, RZ, 0x1f, R4 ;  /* 0x0000001fff057819 */ /* 0x000fe40000011404 */
[----:B------:R-:W-:-:S03]  /*1bd0*/  IADD3 R6, P0, R4, UR25, RZ ;  /* 0x0000001904067c10 */ /* 0x000fc6000ff1e0ff */
[----:B------:R-:W-:-:S04]  /*1be0*/  IMAD.WIDE.U32 R8, R0, c[0x0][0x190], R4 ;  /* 0x0000640000087a25 */ /* 0x000fc800078e0004 */
[----:B------:R-:W-:Y:S01]  /*1bf0*/  IMAD R0, R0, c[0x0][0x194], R7 ;  /* 0x0000650000007a24 */ /* 0x000fe200078e0207 */
[----:B------:R-:W-:Y:S02]  /*1c00*/  IADD3 R8, P1, R8, UR40, RZ ;  /* 0x0000002808087c10 */ /* 0x000fe4000ff3e0ff */
[----:B------:R-:W-:Y:S02]  /*1c10*/  IADD3.X R7, R5, UR27, RZ, P0, !PT ;  /* 0x0000001b05077c10 */ /* 0x000fe400087fe4ff */
[----:B------:R-:W-:Y:S01]  /*1c20*/  IADD3.X R9, R9, UR35, R0, P1, !PT ;  /* 0x0000002309097c10 */ /* 0x000fe20008ffe400 */
[----:B------:R-:W-:-:S04]  /*1c30*/  IMAD.U32 R0, RZ, RZ, UR14 ;  /* 0x0000000eff007e24 */ /* 0x000fc8000f8e00ff */
[----:B------:R-:W-:-:S04]  /*1c40*/  IMAD.WIDE.U32 R6, R0, c[0x0][0x370], R6 ;  /* 0x0000dc0000067a25 */ /* 0x000fc800078e0006 */
[----:B------:R-:W-:Y:S01]  /*1c50*/  IMAD.U32 R0, RZ, RZ, UR37 ;  /* 0x00000025ff007e24 */ /* 0x000fe2000f8e00ff */
[----:B------:R-:W-:Y:S01]  /*1c60*/  IADD3 R7, R7, UR7, RZ ;  /* 0x0000000707077c10 */ /* 0x000fe2000fffe0ff */
[----:B------:R-:W-:Y:S01]  /*1c70*/  UIADD3.X UR7, UR21, UR49, UR54, UP5, UP4 ;  /* 0x0000003115077290 */ /* 0x000fe2000afe8436 */
[----:B------:R-:W-:Y:S01]  /*1c80*/  IMAD.WIDE.U32 R8, R11, c[0x0][0x1a8], R8 ;  /* 0x00006a000b087a25 */ /* 0x000fe200078e0008 */
[----:B------:R-:W-:Y:S02]  /*1c90*/  UISETP.GE.AND UP4, UPT, UR28, 0x1, UPT ;  /* 0x000000011c00788c */ /* 0x000fe4000bf86270 */
[----:B------:R-:W-:Y:S01]  /*1ca0*/  UIADD3.X UR7, UR26, UR7, UR22, UP1, UP0 ;  /* 0x000000071a077290 */ /* 0x000fe20008fe0416 */
[----:B------:R-:W-:Y:S01]  /*1cb0*/  IMAD.WIDE.U32 R6, R0, c[0x0][0x378], R6 ;  /* 0x0000de0000067a25 */ /* 0x000fe200078e0006 */
[----:B------:R-:W-:Y:S01]  /*1cc0*/  LEA.HI R0, R28, R23, RZ, 0x5 ;  /* 0x000000171c007211 */ /* 0x000fe200078f28ff */
[----:B------:R-:W-:Y:S01]  /*1cd0*/  ULDC.64 UR26, c[0x0][0x3c8] ;  /* 0x0000f200001a7ab9 */ /* 0x000fe20000000a00 */
[----:B------:R-:W-:Y:S01]  /*1ce0*/  PLOP3.LUT P0, PT, PT, PT, UP4, 0x80, 0x0 ;  /* 0x000000000000781c */ /* 0x000fe20003f0f048 */
[----:B------:R-:W-:Y:S01]  /*1cf0*/  IMAD R11, R22, c[0x0][0x370], RZ ;  /* 0x0000dc00160b7a24 */ /* 0x000fe200078e02ff */
[----:B------:R-:W-:Y:S01]  /*1d00*/  LOP3.LUT R10, R0, 0xffffffe0, RZ, 0xc0, !PT ;  /* 0xffffffe0000a7812 */ /* 0x000fe200078ec0ff */
[----:B------:R-:W-:Y:S01]  /*1d10*/  UIMAD.WIDE UR14, UR11, UR15, UR26 ;  /* 0x0000000f0b0e72a5 */ /* 0x000fe2000f8e021a */
[----:B------:R-:W-:Y:S01]  /*1d20*/  SHF.R.S32.HI R0, RZ, 0x5, R0 ;  /* 0x00000005ff007819 */ /* 0x000fe20000011400 */
[----:B------:R-:W-:Y:S01]  /*1d30*/  IMAD R11, R2, c[0x0][0x374], R11 ;  /* 0x0000dd00020b7a24 */ /* 0x000fe200078e020b */
[----:B------:R-:W-:Y:S01]  /*1d40*/  IADD3 R7, R7, UR10, RZ ;  /* 0x0000000a07077c10 */ /* 0x000fe2000fffe0ff */
[----:B------:R-:W-:Y:S01]  /*1d50*/  IMAD.IADD R10, R23, 0x1, -R10 ;  /* 0x00000001170a7824 */ /* 0x000fe200078e0a0a */
[----:B------:R-:W-:-:S02]  /*1d60*/  LEA R17, P3, R8, c[0x0][0x160], 0x1 ;  /* 0x0000580008117a11 */ /* 0x000fc400078608ff */
[----:B------:R-:W-:Y:S01]  /*1d70*/  IADD3 R9, R9, UR17, RZ ;  /* 0x0000001109097c10 */ /* 0x000fe2000fffe0ff */
[----:B------:R-:W-:Y:S02]  /*1d80*/  IMAD R10, R0, UR47, R10 ;  /* 0x0000002f000a7c24 */ /* 0x000fe4000f8e020a */
[----:B------:R-:W-:Y:S01]  /*1d90*/  IMAD.WIDE.U32 R6, R2, c[0x0][0x370], R6 ;  /* 0x0000dc0002067a25 */ /* 0x000fe200078e0006 */
[----:B------:R-:W-:Y:S02]  /*1da0*/  LEA.HI.X R16, R8, c[0x0][0x164], R9, 0x1, P3 ;  /* 0x0000590008107a11 */ /* 0x000fe400018f0c09 */
[----:B------:R-:W-:Y:S01]  /*1db0*/  IADD3 R0, P1, R10, UR20, RZ ;  /* 0x000000140a007c10 */ /* 0x000fe2000ff3e0ff */
[----:B------:R-:W-:Y:S01]  /*1dc0*/  IMAD.IADD R7, R7, 0x1, R11 ;  /* 0x0000000107077824 */ /* 0x000fe200078e020b */
[----:B------:R-:W-:Y:S02]  /*1dd0*/  LEA R12, P2, R6, c[0x0][0x330], 0x1 ;  /* 0x0000cc00060c7a11 */ /* 0x000fe400078408ff */
[----:B------:R-:W-:-:S02]  /*1de0*/  LEA.HI.X.SX32 R10, R10, UR7, 0x1, P1 ;  /* 0x000000070a0a7c11 */ /* 0x000fc400088f0eff */
[----:B------:R-:W-:Y:S02]  /*1df0*/  LEA R195, P1, R0, c[0x0][0x350], 0x2 ;  /* 0x0000d40000c37a11 */ /* 0x000fe400078210ff */
[----:B------:R-:W-:Y:S02]  /*1e00*/  LEA.HI.X R6, R6, c[0x0][0x334], R7, 0x1, P2 ;  /* 0x0000cd0006067a11 */ /* 0x000fe400010f0c07 */
[----:B------:R-:W-:Y:S01]  /*1e10*/  LEA.HI.X R194, R0, c[0x0][0x354], R10, 0x2, P1 ;  /* 0x0000d50000c27a11 */ /* 0x000fe200008f140a */
[----:B------:R-:W-:Y:S05]  /*1e20*/  @!P0 BRA `(.L_x_1657) ;  /* 0x00009d8000008947 */ /* 0x000fea0003800000 */
[----:B------:R-:W2:Y:S01]  /*1e30*/  LDL R26, [R1+0x54] ;  /* 0x00005400011a7983 */ /* 0x000ea20000100800 */
[----:B------:R-:W-:Y:S01]  /*1e40*/  PLOP3.LUT P2, PT, PT, PT, UP3, 0x80, 0x0 ;  /* 0x000000000000781c */ /* 0x000fe20003f4f038 */
[----:B------:R-:W-:Y:S01]  /*1e50*/  UMOV UR7, UR8 ;  /* 0x0000000800077c82 */ /* 0x000fe20008000000 */
[C---:B------:R-:W-:Y:S01]  /*1e60*/  IADD3 R0, R2.reuse, 0x20, RZ ;  /* 0x0000002002007810 */ /* 0x040fe20007ffe0ff */
[----:B------:R-:W-:Y:S01]  /*1e70*/  UIMAD UR8, UR7, -0x80, UR28 ;  /* 0xffffff80070878a4 */ /* 0x000fe2000f8e021c */
[C---:B------:R-:W-:Y:S01]  /*1e80*/  IADD3 R18, R2.reuse, 0x40, RZ ;  /* 0x0000004002127810 */ /* 0x040fe20007ffe0ff */
[----:B------:R-:W-:Y:S01]  /*1e90*/  IMAD.MOV.U32 R7, RZ, RZ, R12 ;  /* 0x000000ffff077224 */ /* 0x000fe200078e000c */
[----:B------:R-:W-:Y:S01]  /*1ea0*/  IADD3 R20, R2, 0x60, RZ ;  /* 0x0000006002147810 */ /* 0x000fe20007ffe0ff */
[----:B------:R-:W-:Y:S01]  /*1eb0*/  UIMAD UR9, UR18, -0x80, UR6 ;  /* 0xffffff80120978a4 */ /* 0x000fe2000f8e0206 */
[----:B------:R-:W-:Y:S01]  /*1ec0*/  MOV R21, c[0x0][0x370] ;  /* 0x0000dc0000157a02 */ /* 0x000fe20000000f00 */
[----:B------:R-:W-:Y:S01]  /*1ed0*/  IMAD.MOV.U32 R27, RZ, RZ, R6 ;  /* 0x000000ffff1b7224 */ /* 0x000fe200078e0006 */
[----:B------:R-:W-:Y:S01]  /*1ee0*/  ISETP.GE.AND P0, PT, R0, UR8, PT ;  /* 0x0000000800007c0c */ /* 0x000fe2000bf06270 */
[----:B------:R-:W-:Y:S01]  /*1ef0*/  IMAD.MOV.U32 R24, RZ, RZ, 0x5 ;  /* 0x00000005ff187424 */ /* 0x000fe200078e00ff */
[----:B------:R-:W-:Y:S01]  /*1f00*/  ISETP.GE.AND P3, PT, R2, UR8, PT ;  /* 0x0000000802007c0c */ /* 0x000fe2000bf66270 */
[C---:B------:R-:W-:Y:S01]  /*1f10*/  IMAD.SHL.U32 R25, R21.reuse, 0x20, RZ ;  /* 0x0000002015197824 */ /* 0x040fe200078e00ff */
[----:B------:R-:W-:Y:S01]  /*1f20*/  ISETP.GE.AND P1, PT, R18, UR8, PT ;  /* 0x0000000812007c0c */ /* 0x000fe2000bf26270 */
[----:B------:R-:W-:Y:S01]  /*1f30*/  @P2 BAR.SYNC.DEFER_BLOCKING 0x0 ;  /* 0x0000000000002b1d */ /* 0x000fe20000010000 */
[----:B------:R-:W-:Y:S01]  /*1f40*/  ISETP.GE.AND P6, PT, R20, UR8, PT ;  /* 0x0000000814007c0c */ /* 0x000fe2000bfc6270 */
[----:B------:R-:W-:Y:S01]  /*1f50*/  ULEA.HI UR10, UR7, UR7, URZ, 0x1 ;  /* 0x00000007070a7291 */ /* 0x000fe2000f8f083f */
[----:B------:R-:W-:Y:S01]  /*1f60*/  ISETP.GE.AND P4, PT, R0, UR9, PT ;  /* 0x0000000900007c0c */ /* 0x000fe2000bf86270 */
[----:B------:R-:W-:Y:S01]  /*1f70*/  IMAD.MOV.U32 R29, RZ, RZ, c[0x0][0x190] ;  /* 0x00006400ff1d7624 */ /* 0x000fe200078e00ff */
[----:B------:R-:W-:Y:S01]  /*1f80*/  SHF.L.U64.HI R11, R21, R24, c[0x0][0x374] ;  /* 0x0000dd00150b7619 */ /* 0x000fe20000010218 */
[----:B------:R1:W-:Y:S01]  /*1f90*/  STL [R1+0xc], R7 ;  /* 0x00000c0701007387 */ /* 0x0003e20000100800 */
[----:B------:R-:W-:Y:S01]  /*1fa0*/  ULOP3.LUT UR10, UR10, 0xfffffffe, URZ, 0xc0, !UPT ;  /* 0xfffffffe0a0a7892 */ /* 0x000fe2000f8ec03f */
[-C--:B------:R-:W-:Y:S01]  /*1fb0*/  @!P0 LEA R10, P5, R25, R7.reuse, 0x1 ;  /* 0x00000007190a8211 */ /* 0x080fe200078a08ff */
[----:B------:R-:W-:Y:S01]  /*1fc0*/  IMAD.MOV.U32 R30, RZ, RZ, R17 ;  /* 0x000000ffff1e7224 */ /* 0x000fe200078e0011 */
[----:B------:R-:W-:Y:S01]  /*1fd0*/  MOV R17, UR24 ;  /* 0x0000001800117c02 */ /* 0x000fe20008000f00 */
[--C-:B------:R-:W-:Y:S01]  /*1fe0*/  @!P3 IMAD.MOV.U32 R12, RZ, RZ, R7.reuse ;  /* 0x000000ffff0cb224 */ /* 0x100fe200078e0007 */
[----:B------:R-:W-:Y:S01]  /*1ff0*/  @!P1 LEA R8, P2, R21, R7, 0x7 ;  /* 0x0000000715089211 */ /* 0x000fe200078438ff */
[----:B------:R-:W-:Y:S01]  /*2000*/  @!P1 IMAD.MOV.U32 R9, RZ, RZ, c[0x0][0x374] ;  /* 0x0000dd00ff099624 */ /* 0x000fe200078e00ff */
[----:B------:R-:W-:Y:S01]  /*2010*/  @!P6 MOV R14, c[0x0][0x374] ;  /* 0x0000dd00000eea02 */ /* 0x000fe20000000f00 */
[----:B------:R-:W-:Y:S01]  /*2020*/  @!P6 IMAD.MOV.U32 R6, RZ, RZ, R7 ;  /* 0x000000ffff06e224 */ /* 0x000fe200078e0007 */
[-C--:B------:R-:W-:Y:S01]  /*2030*/  @!P0 LEA.HI.X R11, R25, R27.reuse, R11, 0x1, P5 ;  /* 0x0000001b190b8211 */ /* 0x080fe200028f0c0b */
[----:B------:R-:W-:Y:S01]  /*2040*/  @!P3 IMAD.MOV.U32 R13, RZ, RZ, R27 ;  /* 0x000000ffff0db224 */ /* 0x000fe200078e001b */
[----:B------:R-:W-:Y:S01]  /*2050*/  UIADD3 UR10, UR7, -UR10, URZ ;  /* 0x8000000a070a7290 */ /* 0x000fe2000fffe03f */
[----:B------:R-:W-:Y:S01]  /*2060*/  @!P6 IMAD R14, R14, 0xc0, RZ ;  /* 0x000000c00e0ee824 */ /* 0x000fe200078e02ff */
[----:B------:R-:W-:Y:S01]  /*2070*/  @!P1 LEA.HI.X R9, R21, R27, R9, 0x7, P2 ;  /* 0x0000001b15099211 */ /* 0x000fe200010f3c09 */
[----:B------:R-:W-:Y:S01]  /*2080*/  IMAD.MOV.U32 R31, RZ, RZ, R16 ;  /* 0x000000ffff1f7224 */ /* 0x000fe200078e0010 */
[----:B------:R-:W-:Y:S01]  /*2090*/  UISETP.NE.AND UP0, UPT, UR10, 0x1, UPT ;  /* 0x000000010a00788c */ /* 0x000fe2000bf05270 */
[----:B------:R3:W-:Y:S02]  /*20a0*/  STL [R1+0x8], R27 ;  /* 0x0000081b01007387 */ /* 0x0007e40000100800 */
[----:B------:R-:W-:-:S02]  /*20b0*/  ULDC.64 UR10, c[0x0][0x198] ;  /* 0x00006600000a7ab9 */ /* 0x000fc40000000a00 */
[----:B------:R-:W-:Y:S01]  /*20c0*/  UIMAD UR10, UR23, UR10, URZ ;  /* 0x0000000a170a72a4 */ /* 0x000fe2000f8e023f */
[----:B------:R-:W-:Y:S01]  /*20d0*/  PLOP3.LUT P2, PT, PT, PT, UP0, 0x80, 0x0 ;  /* 0x000000000000781c */ /* 0x000fe20003f4f008 */
[----:B------:R4:W-:Y:S01]  /*20e0*/  STL [R1+0x4], R30 ;  /* 0x0000041e01007387 */ /* 0x0009e20000100800 */
[----:B-1----:R-:W-:Y:S01]  /*20f0*/  @!P6 MOV R7, R27 ;  /* 0x0000001b0007e202 */ /* 0x002fe20000000f00 */
[----:B------:R-:W-:Y:S02]  /*2100*/  UIMAD UR10, UR24, UR11, UR10 ;  /* 0x0000000b180a72a4 */ /* 0x000fe4000f8e020a */
[----:B------:R1:W-:Y:S02]  /*2110*/  STL [R1], R31 ;  /* 0x0000001f01007387 */ /* 0x0003e40000100800 */
[----:B------:R-:W-:-:S04]  /*2120*/  @!P6 IMAD.WIDE.U32 R6, R21, 0xc0, R6 ;  /* 0x000000c01506e825 */ /* 0x000fc800078e0006 */
[----:B------:R-:W-:Y:S02]  /*2130*/  @!P6 IMAD.IADD R7, R7, 0x1, R14 ;  /* 0x000000010707e824 */ /* 0x000fe400078e020e */
        /* <DEDUP_REMOVED lines=21> */
[C---:B--2---:R-:W-:Y:S01]  /*2290*/  IMAD.SHL.U32 R12, R29.reuse, 0x20, RZ ;  /* 0x000000201d0c7824 */ /* 0x044fe200078e00ff */
[----:B-----5:R-:W-:Y:S01]  /*22a0*/  @!P3 MOV R10, R30 ;  /* 0x0000001e000ab202 */ /* 0x020fe20000000f00 */
[----:B------:R-:W-:Y:S01]  /*22b0*/  @!P3 IMAD.MOV.U32 R11, RZ, RZ, R31 ;  /* 0x000000ffff0bb224 */ /* 0x000fe200078e001f */
[----:B-1----:R-:W-:-:S02]  /*22c0*/  SHF.L.U64.HI R9, R29, R24, c[0x0][0x194] ;  /* 0x000065001d097619 */ /* 0x002fc40000010218 */
[----:B------:R-:W-:-:S04]  /*22d0*/  @!P0 LEA R8, P5, R12, R30, 0x1 ;  /* 0x0000001e0c088211 */ /* 0x000fc800078a08ff */
[----:B------:R-:W-:Y:S02]  /*22e0*/  @!P0 LEA.HI.X R9, R12, R31, R9, 0x1, P5 ;  /* 0x0000001f0c098211 */ /* 0x000fe400028f0c09 */
[----:B---3--:R-:W-:Y:S02]  /*22f0*/  IADD3 R6, R26, 0x2000, RZ ;  /* 0x000020001a067810 */ /* 0x008fe40007ffe0ff */
[----:B------:R-:W-:Y:S02]  /*2300*/  ISETP.GE.AND P5, PT, R2, UR9, PT ;  /* 0x0000000902007c0c */ /* 0x000fe4000bfa6270 */
[----:B------:R-:W-:-:S05]  /*2310*/  SEL R6, R6, R26, !P2 ;  /* 0x0000001a06067207 */ /* 0x000fca0005000000 */
[----:B------:R-:W-:Y:S02]  /*2320*/  IMAD.SHL.U32 R196, R6, 0x2, RZ ;  /* 0x0000000206c47824 */ /* 0x000fe400078e00ff */
[----:B------:R-:W-:-:S03]  /*2330*/  IMAD.WIDE.U32 R6, R17, c[0x0][0x198], R4 ;  /* 0x0000660011067a25 */ /* 0x000fc600078e0004 */
        /* <DEDUP_REMOVED lines=20> */
[----:B-1----:R-:W-:Y:S01]  /*2480*/  IMAD.U32 R10, RZ, RZ, UR10 ;  /* 0x0000000aff0a7e24 */ /* 0x002fe2000f8e00ff */
[----:B------:R-:W-:Y:S02]  /*2490*/  @!P1 MOV R11, c[0x0][0x194] ;  /* 0x00006500000b9a02 */ /* 0x000fe40000000f00 */
[----:B------:R-:W-:Y:S01]  /*24a0*/  @P1 STS [R196+0x2004], RZ ;  /* 0x002004ffc4001388 */ /* 0x000fe20000000800 */
[----:B------:R-:W-:Y:S01]  /*24b0*/  ULDC.64 UR10, c[0x0][0x1a0] ;  /* 0x00006800000a7ab9 */ /* 0x000fe20000000a00 */
[----:B------:R-:W-:Y:S01]  /*24c0*/  IADD3.X R7, R7, UR36, R10, P3, !PT ;  /* 0x0000002407077c10 */ /* 0x000fe20009ffe40a */
[----:B------:R-:W-:Y:S01]  /*24d0*/  IMAD R10, R19, c[0x0][0x1b0], RZ ;  /* 0x00006c00130a7a24 */ /* 0x000fe200078e02ff */
[----:B------:R-:W-:Y:S01]  /*24e0*/  @!P4 IADD3 R14, P3, R2, 0x20, RZ ;  /* 0x00000020020ec810 */ /* 0x000fe20007f7e0ff */
[----:B------:R-:W-:Y:S01]  /*24f0*/  @P1 STS [R196+0x2008], RZ ;  /* 0x002008ffc4001388 */ /* 0x000fe20000000800 */
[----:B------:R-:W-:Y:S01]  /*2500*/  @!P1 LEA.HI.X R13, R29, R31, R11, 0x7, P0 ;  /* 0x0000001f1d0d9211 */ /* 0x000fe200000f3c0b */
[----:B------:R-:W-:-:S02]  /*2510*/  IMAD R10, R15, c[0x0][0x1b4], R10 ;  /* 0x00006d000f0a7a24 */ /* 0x000fc400078e020a */
[----:B------:R-:W-:Y:S01]  /*2520*/  IMAD.WIDE.U32 R6, R15, c[0x0][0x1b0], R6 ;  /* 0x00006c000f067a25 */ /* 0x000fe200078e0006 */
[----:B------:R-:W-:Y:S03]  /*2530*/  @P1 STS [R196+0x200c], RZ ;  /* 0x00200cffc4001388 */ /* 0x000fe60000000800 */
[----:B------:R-:W-:Y:S01]  /*2540*/  IMAD.IADD R7, R7, 0x1, R10 ;  /* 0x0000000107077824 */ /* 0x000fe200078e020a */
[----:B------:R-:W-:Y:S01]  /*2550*/  @!PT LDS RZ, [RZ] ;  /* 0x00000000fffff984 */ /* 0x000fe20000000800 */
[----:B------:R-:W-:Y:S01]  /*2560*/  @!PT LDS RZ, [RZ] ;  /* 0x00000000fffff984 */ /* 0x000fe20000000800 */
[----:B------:R-:W-:Y:S01]  /*2570*/  @!PT LDS RZ, [RZ] ;  /* 0x00000000fffff984 */ /* 0x000fe20000000800 */
[----:B------:R1:W-:Y:S01]  /*2580*/  @!P1 LDGSTS.E.BYPASS.LTC128B.128 [R196+0x2000], [R12.64] ;  /* 0x020000000cc49fae */ /* 0x0003e2000b901d44 */
[----:B------:R-:W-:Y:S01]  /*2590*/  ISETP.GE.AND P1, PT, R20, UR9, PT ;  /* 0x0000000914007c0c */ /* 0x000fe2000bf26270 */
[----:B--2---:R-:W-:Y:S02]  /*25a0*/  @!P5 IMAD R8, R22, c[0x0][0x198], RZ ;  /* 0x000066001608da24 */ /* 0x004fe400078e02ff */
[----:B------:R-:W-:Y:S01]  /*25b0*/  @!P4 IMAD.X R9, RZ, RZ, R22, P3 ;  /* 0x000000ffff09c224 */ /* 0x000fe200018e0616 */
[----:B------:R-:W-:Y:S01]  /*25c0*/  ISETP.GE.AND P3, PT, R18, UR9, PT ;  /* 0x0000000912007c0c */ /* 0x000fe2000bf66270 */
[----:B------:R-:W-:Y:S01]  /*25d0*/  @!P5 IMAD R18, R2, c[0x0][0x19c], R8 ;  /* 0x000067000212da24 */ /* 0x000fe200078e0208 */
[----:B------:R-:W-:Y:S01]  /*25e0*/  UIMAD UR9, UR23, UR10, URZ ;  /* 0x0000000a170972a4 */ /* 0x000fe2000f8e023f */
[----:B------:R-:W-:-:S02]  /*25f0*/  @!P4 IMAD R8, R9, c[0x0][0x198], RZ ;  /* 0x000066000908ca24 */ /* 0x000fc400078e02ff */
[----:B------:R-:W-:Y:S01]  /*2600*/  @!P5 IMAD.WIDE.U32 R10, R2, c[0x0][0x198], R6 ;  /* 0x00006600020ada25 */ /* 0x000fe200078e0006 */
[----:B------:R-:W-:-:S03]  /*2610*/  UIMAD UR9, UR24, UR11, UR9 ;  /* 0x0000000b180972a4 */ /* 0x000fc6000f8e0209 */
[----:B------:R-:W-:Y:S01]  /*2620*/  @!P4 IMAD R16, R14, c[0x0][0x19c], R8 ;  /* 0x000067000e10ca24 */ /* 0x000fe200078e0208 */
[----:B------:R-:W-:Y:S01]  /*2630*/  @!P5 IADD3 R11, R11, R18, RZ ;  /* 0x000000120b0bd210 */ /* 0x000fe20007ffe0ff */
[----:B------:R-:W-:Y:S01]  /*2640*/  @!P4 IMAD.MOV.U32 R8, RZ, RZ, R6 ;  /* 0x000000ffff08c224 */ /* 0x000fe200078e0006 */
[----:B------:R-:W-:Y:S01]  /*2650*/  @!P5 LEA R26, P0, R10, c[0x0][0x168], 0x1 ;  /* 0x00005a000a1ada11 */ /* 0x000fe200078008ff */
[----:B------:R-:W-:-:S03]  /*2660*/  @!P4 IMAD.MOV.U32 R9, RZ, RZ, R7 ;  /* 0x000000ffff09c224 */ /* 0x000fc600078e0007 */
[----:B------:R-:W-:Y:S01]  /*2670*/  @!P5 LEA.HI.X R27, R10, c[0x0][0x16c], R11, 0x1, P0 ;  /* 0x00005b000a1bda11 */ /* 0x000fe200000f0c0b */
[----:B------:R-:W-:Y:S01]  /*2680*/  @!P4 IMAD.WIDE.U32 R8, R14, c[0x0][0x198], R8 ;  /* 0x000066000e08ca25 */ /* 0x000fe200078e0008 */
[----:B------:R-:W-:-:S03]  /*2690*/  MOV R10, UR9 ;  /* 0x00000009000a7c02 */ /* 0x000fc60008000f00 */
[----:B------:R-:W-:Y:S01]  /*26a0*/  @!P4 IMAD.IADD R9, R9, 0x1, R16 ;  /* 0x000000010909c824 */ /* 0x000fe200078e0210 */
[C---:B------:R-:W-:Y:S01]  /*26b0*/  @!P4 LEA R24, P0, R8.reuse, c[0x0][0x168], 0x1 ;  /* 0x00005a000818ca11 */ /* 0x040fe200078008ff */
[----:B-1----:R-:W-:Y:S02]  /*26c0*/  IMAD R12, R19, c[0x0][0x1b8], RZ ;  /* 0x00006e00130c7a24 */ /* 0x002fe400078e02ff */
[----:B------:R-:W-:Y:S01]  /*26d0*/  @!P3 IMAD.MOV.U32 R11, RZ, RZ, R7 ;  /* 0x000000ffff0bb224 */ /* 0x000fe200078e0007 */
        /* <DEDUP_REMOVED lines=14> */
[----:B------:R-:W-:-:S03]  /*27c0*/  @!P3 LEA R20, P0, R10, c[0x0][0x168], 0x1 ;  /* 0x00005a000a14ba11 */ /* 0x000fc600078008ff */
[----:B------:R-:W-:Y:S01]  /*27d0*/  @!P1 IMAD R8, R16, c[0x0][0x198], RZ ;  /* 0x0000660010089a24 */ /* 0x000fe200078e02ff */
[----:B------:R-:W-:Y:S01]  /*27e0*/  IADD3 R5, R5, R9, RZ ;  /* 0x0000000905057210 */ /* 0x000fe20007ffe0ff */
[----:B------:R-:W-:Y:S02]  /*27f0*/  @!P3 IMAD.IADD R11, R11, 0x1, R14 ;  /* 0x000000010b0bb824 */ /* 0x000fe400078e020e */
[C---:B------:R-:W-:Y:S02]  /*2800*/  @!P1 IMAD R14, R13.reuse, c[0x0][0x19c], R8 ;  /* 0x000067000d0e9a24 */ /* 0x040fe400078e0208 */
[----:B------:R-:W-:Y:S01]  /*2810*/  @!P1 IMAD.WIDE.U32 R8, R13, c[0x0][0x198], R6 ;  /* 0x000066000d089a25 */ /* 0x000fe200078e0006 */
[----:B------:R-:W-:-:S03]  /*2820*/  @!P3 LEA.HI.X R21, R10, c[0x0][0x16c], R11, 0x1, P0 ;  /* 0x00005b000a15ba11 */ /* 0x000fc600000f0c0b */
[----:B------:R-:W-:Y:S01]  /*2830*/  @!P1 IMAD.IADD R9, R9, 0x1, R14 ;  /* 0x0000000109099824 */ /* 0x000fe200078e020e */
[----:B------:R-:W-:Y:S01]  /*2840*/  @!P1 LEA R16, P0, R8, c[0x0][0x168], 0x1 ;  /* 0x00005a0008109a11 */ /* 0x000fe200078008ff */
[C---:B------:R-:W-:Y:S02]  /*2850*/  @!P5 IMAD R10, R2.reuse, c[0x0][0x1a4], R12 ;  /* 0x00006900020ada24 */ /* 0x040fe400078e020c */
[----:B------:R-:W-:Y:S01]  /*2860*/  @!P5 IMAD.WIDE.U32 R6, R2, c[0x0][0x1a0], R4 ;  /* 0x000068000206da25 */ /* 0x000fe200078e0004 */
[----:B------:R-:W-:-:S03]  /*2870*/  @!P1 LEA.HI.X R17, R8, c[0x0][0x16c], R9, 0x1, P0 ;  /* 0x00005b0008119a11 */ /* 0x000fc600000f0c09 */
[----:B------:R-:W-:Y:S01]  /*2880*/  @!P5 IMAD.IADD R10, R7, 0x1, R10 ;  /* 0x00000001070ad824 */ /* 0x000fe200078e020a */
[C---:B------:R-:W-:Y:S01]  /*2890*/  @!P5 LEA R14, P0, R6.reuse, c[0x0][0x170], 0x1 ;  /* 0x00005c00060eda11 */ /* 0x040fe200078008ff */
[----:B------:R-:W-:Y:S02]  /*28a0*/  @!P6 IMAD.MOV.U32 R7, RZ, RZ, R31 ;  /* 0x000000ffff07e224 */ /* 0x000fe400078e001f */
[----:B------:R-:W-:Y:S01]  /*28b0*/  @!P6 IMAD.MOV.U32 R8, RZ, RZ, c[0x0][0x194] ;  /* 0x00006500ff08e624 */ /* 0x000fe200078e00ff */
[----:B------:R-:W-:Y:S02]  /*28c0*/  @!P5 LEA.HI.X R15, R6, c[0x0][0x174], R10, 0x1, P0 ;  /* 0x00005d00060fda11 */ /* 0x000fe400000f0c0a */
[----:B------:R-:W-:Y:S02]  /*28d0*/  @!P6 MOV R6, R30 ;  /* 0x0000001e0006e202 */ /* 0x000fe40000000f00 */
[----:B----4-:R-:W2:Y:S01]  /*28e0*/  LDL R30, [R1+0x60] ;  /* 0x00006000011e7983 */ /* 0x010ea20000100800 */
[----:B------:R-:W-:-:S02]  /*28f0*/  @!P4 IADD3 R12, P0, R2, 0x20, RZ ;  /* 0x00000020020cc810 */ /* 0x000fc40007f1e0ff */
[----:B------:R-:W-:-:S04]  /*2900*/  @!P6 IMAD.WIDE.U32 R10, R29, 0xc0, R6 ;  /* 0x000000c01d0ae825 */ /* 0x000fc800078e0006 */
[----:B------:R-:W-:Y:S01]  /*2910*/  @!P4 IMAD.X R7, RZ, RZ, R22, P0 ;  /* 0x000000ffff07c224 */ /* 0x000fe200000e0616 */
[----:B------:R-:W-:Y:S01]  /*2920*/  @!P3 IADD3 R13, P0, R2, 0x40, RZ ;  /* 0x00000040020db810 */ /* 0x000fe20007f1e0ff */
[----:B------:R-:W-:-:S03]  /*2930*/  @!P6 IMAD R6, R8, 0xc0, RZ ;  /* 0x000000c00806e824 */ /* 0x000fc600078e02ff */
[----:B------:R-:W-:Y:S01]  /*2940*/  @!P3 IADD3.X R18, RZ, R22, RZ, P0, !PT ;  /* 0x00000016ff12b210 */ /* 0x000fe200007fe4ff */
[----:B------:R-:W-:Y:S01]  /*2950*/  @!P6 IMAD.IADD R11, R11, 0x1, R6 ;  /* 0x000000010b0be824 */ /* 0x000fe200078e0206 */
[----:B------:R-:W-:Y:S01]  /*2960*/  @!P1 IADD3 R2, P0, R2, 0x60, RZ ;  /* 0x0000006002029810 */ /* 0x000fe20007f1e0ff */
[----:B------:R-:W-:Y:S02]  /*2970*/  @!P4 IMAD R6, R7, c[0x0][0x1a0], RZ ;  /* 0x000068000706ca24 */ /* 0x000fe400078e02ff */
[----:B------:R-:W-:Y:S02]  /*2980*/  @!P4 IMAD.MOV.U32 R8, RZ, RZ, R4 ;  /* 0x000000ffff08c224 */ /* 0x000fe400078e0004 */
[----:B------:R-:W-:Y:S01]  /*2990*/  @!P4 IMAD.MOV.U32 R9, RZ, RZ, R5 ;  /* 0x000000ffff09c224 */ /* 0x000fe200078e0005 */
[----:B------:R-:W-:Y:S01]  /*29a0*/  @P6 STS [R196+0x3000], RZ ;  /* 0x003000ffc4006388 */ /* 0x000fe20000000800 */
[----:B------:R-:W-:Y:S02]  /*29b0*/  @!P1 IMAD.X R19, RZ, RZ, R22, P0 ;  /* 0x000000ffff139224 */ /* 0x000fe400000e0616 */
[C---:B------:R-:W-:Y:S01]  /*29c0*/  @!P4 IMAD R22, R12.reuse, c[0x0][0x1a4], R6 ;  /* 0x000069000c16ca24 */ /* 0x040fe200078e0206 */
[----:B------:R-:W-:Y:S01]  /*29d0*/  @P6 STS [R196+0x3004], RZ ;  /* 0x003004ffc4006388 */ /* 0x000fe20000000800 */
[----:B------:R-:W-:Y:S01]  /*29e0*/  @!P4 IMAD.WIDE.U32 R8, R12, c[0x0][0x1a0], R8 ;  /* 0x000068000c08ca25 */ /* 0x000fe200078e0008 */
[----:B------:R-:W-:-:S02]  /*29f0*/  @!P3 MOV R6, R4 ;  /* 0x000000040006b202 */ /* 0x000fc40000000f00 */
[----:B------:R-:W-:Y:S01]  /*2a00*/  @P6 STS [R196+0x3008], RZ ;  /* 0x003008ffc4006388 */ /* 0x000fe20000000800 */
[----:B------:R-:W-:-:S03]  /*2a10*/  @!P3 IMAD R12, R18, c[0x0][0x1a0], RZ ;  /* 0x00006800120cba24 */ /* 0x000fc600078e02ff */
[----:B------:R-:W-:Y:S01]  /*2a20*/  @P6 STS [R196+0x300c], RZ ;  /* 0x00300cffc4006388 */ /* 0x000fe20000000800 */
[----:B------:R-:W-:-:S03]  /*2a30*/  @!P3 IMAD.MOV.U32 R7, RZ, RZ, R5 ;  /* 0x000000ffff07b224 */ /* 0x000fc600078e0005 */
[----:B------:R-:W-:Y:S01]  /*2a40*/  @!PT LDS RZ, [RZ] ;  /* 0x00000000fffff984 */ /* 0x000fe20000000800 */
[----:B------:R-:W-:Y:S01]  /*2a50*/  @!PT LDS RZ, [RZ] ;  /* 0x00000000fffff984 */ /* 0x000fe20000000800 */
[----:B------:R-:W-:Y:S01]  /*2a60*/  @!PT LDS RZ, [RZ] ;  /* 0x00000000fffff984 */ /* 0x000fe20000000800 */
[----:B------:R1:W-:Y:S04]  /*2a70*/  @!P6 LDGSTS.E.BYPASS.LTC128B.128 [R196+0x3000], [R10.64] ;  /* 0x030000000ac4efae */ /* 0x0003e8000b901d44 */
[----:B------:R-:W-:Y:S01]  /*2a80*/  @P5 STS.128 [R0+0xc000], RZ ;  /* 0x00c000ff00005388 */ /* 0x000fe20000000c00 */
[----:B------:R-:W-:-:S03]  /*2a90*/  @!P1 IMAD R18, R19, c[0x0][0x1a0], RZ ;  /* 0x0000680013129a24 */ /* 0x000fc600078e02ff */
[----:B------:R-:W-:Y:S01]  /*2aa0*/  @!PT LDS RZ, [RZ] ;  /* 0x00000000fffff984 */ /* 0x000fe20000000800 */
[----:B------:R-:W-:Y:S01]  /*2ab0*/  @!PT LDS RZ, [RZ] ;  /* 0x00000000fffff984 */ /* 0x000fe20000000800 */
[----:B------:R-:W-:Y:S01]  /*2ac0*/  @!PT LDS RZ, [RZ] ;  /* 0x00000000fffff984 */ /* 0x000fe20000000800 */
[----:B------:R3:W-:Y:S01]  /*2ad0*/  @!P5 LDGSTS.E.BYPASS.LTC128B.128 [R0+0xc000], [R26.64] ;  /* 0x0c0000001a00dfae */ /* 0x0007e2000b901d44 */
[----:B------:R-:W-:-:S03]  /*2ae0*/  @!P3 IMAD R19, R13, c[0x0][0x1a4], R12 ;  /* 0x000069000d13ba24 */ /* 0x000fc600078e020c */
[----:B------:R-:W-:Y:S01]  /*2af0*/  @P4 STS.128 [R0+0xd000], RZ ;  /* 0x00d000ff00004388 */ /* 0x000fe20000000c00 */
[----:B------:R-:W-:-:S03]  /*2b00*/  @!P3 IMAD.WIDE.U32 R6, R13, c[0x0][0x1a0], R6 ;  /* 0x000068000d06ba25 */ /* 0x000fc600078e0006 */
[----:B------:R-:W-:Y:S01]  /*2b10*/  @!PT LDS RZ, [RZ] ;  /* 0x00000000fffff984 */ /* 0x000fe20000000800 */
[----:B------:R-:W-:Y:S01]  /*2b20*/  @!PT LDS RZ, [RZ] ;  /* 0x00000000fffff984 */ /* 0x000fe20000000800 */
[----:B------:R-:W-:Y:S01]  /*2b30*/  @!PT LDS RZ, [RZ] ;  /* 0x00000000fffff984 */ /* 0x000fe20000000800 */
[----:B------:R3:W-:Y:S04]  /*2b40*/  @!P4 LDGSTS.E.BYPASS.LTC128B.128 [R0+0xd000], [R24.64] ;  /* 0x0d0000001800cfae */ /* 0x0007e8000b901d44 */
[----:B------:R-:W-:Y:S01]  /*2b50*/  @P3 STS.128 [R0+0xe000], RZ ;  /* 0x00e000ff00003388 */ /* 0x000fe20000000c00 */
[----:B------:R-:W-:-:S03]  /*2b60*/  @!P4 IMAD.IADD R9, R9, 0x1, R22 ;  /* 0x000000010909c824 */ /* 0x000fc600078e0216 */
[----:B------:R-:W-:Y:S01]  /*2b70*/  @!PT LDS RZ, [RZ] ;  /* 0x00000000fffff984 */ /* 0x000fe20000000800 */
[----:B------:R-:W-:Y:S01]  /*2b80*/  @!PT LDS RZ, [RZ] ;  /* 0x00000000fffff984 */ /* 0x000fe20000000800 */
[----:B------:R-:W-:Y:S01]  /*2b90*/  @!PT LDS RZ, [RZ] ;  /* 0x00000000fffff984 */ /* 0x000fe20000000800 */
[----:B------:R3:W-:Y:S01]  /*2ba0*/  @!P3 LDGSTS.E.BYPASS.LTC128B.128 [R0+0xe000], [R20.64] ;  /* 0x0e0000001400bfae */ /* 0x0007e2000b901d44 */
[----:B------:R-:W-:-:S03]  /*2bb0*/  @!P4 LEA R12, P0, R8, c[0x0][0x170], 0x1 ;  /* 0x00005c00080cca11 */ /* 0x000fc600078008ff */
[----:B------:R-:W-:Y:S01]  /*2bc0*/  @P1 STS.128 [R0+0xf000], RZ ;  /* 0x00f000ff00001388 */ /* 0x000fe20000000c00 */
[----:B------:R-:W-:-:S03]  /*2bd0*/  @!P3 IMAD.IADD R7, R7, 0x1, R19 ;  /* 0x000000010707b824 */ /* 0x000fc600078e0213 */
        /* <DEDUP_REMOVED lines=10> */
[----:B------:R3:W-:Y:S01]  /*2c80*/  @!P5 LDGSTS.E.BYPASS.LTC128B.128 [R0+0x10000], [R14.64] ;  /* 0x100000000e00dfae */ /* 0x0007e2000b901d44 */
[----:B-1----:R-:W-:Y:S02]  /*2c90*/  @!P3 LEA R10, P5, R6, c[0x0][0x170], 0x1 ;  /* 0x00005c00060aba11 */ /* 0x002fe400078a08ff */
[----:B------:R-:W-:Y:S02]  /*2ca0*/  @!P4 LEA.HI.X R13, R8, c[0x0][0x174], R9, 0x1, P0 ;  /* 0x00005d00080dca11 */ /* 0x000fe400000f0c09 */
[----:B------:R-:W-:Y:S02]  /*2cb0*/  @!P3 LEA.HI.X R11, R6, c[0x0][0x174], R7, 0x1, P5 ;  /* 0x00005d00060bba11 */ /* 0x000fe400028f0c07 */
[----:B------:R-:W-:Y:S02]  /*2cc0*/  @!P1 IADD3 R5, R5, R18, RZ ;  /* 0x0000001205059210 */ /* 0x000fe40007ffe0ff */
[----:B------:R-:W-:Y:S01]  /*2cd0*/  @!P1 LEA R8, P0, R4, c[0x0][0x170], 0x1 ;  /* 0x00005c0004089a11 */ /* 0x000fe200078008ff */
        /* <DEDUP_REMOVED lines=10> */
[----:B------:R3:W-:Y:S01]  /*2d80*/  @P1 STS.128 [R0+0x13000], RZ ;  /* 0x013000ff00001388 */ /* 0x0007e20000000c00 */
[----:B------:R-:W-:Y:S01]  /*2d90*/  UMOV UR9, UR12 ;  /* 0x0000000c00097c82 */ /* 0x000fe20008000000 */
[----:B------:R-:W-:Y:S01]  /*2da0*/  IMAD.MOV.U32 R34, RZ, RZ, 0x7f800000 ;  /* 0x7f800000ff227424 */ /* 0x000fe200078e00ff */
[----:B------:R-:W-:Y:S01]  /*2db0*/  MOV R32, 0x7f800000 ;  /* 0x7f80000000207802 */ /* 0x000fe20000000f00 */
[----:B------:R-:W-:-:S02]  /*2dc0*/  IMAD.MOV.U32 R33, RZ, RZ, 0x7f800000 ;  /* 0x7f800000ff217424 */ /* 0x000fc400078e00ff */
[----:B------:R-:W-:Y:S01]  /*2dd0*/  IMAD.MOV.U32 R31, RZ, RZ, 0x7f800000 ;  /* 0x7f800000ff1f7424 */ /* 0x000fe200078e00ff */
[C---:B--2---:R-:W-:Y:S02]  /*2de0*/  IADD3 R2, R30.reuse, 0x40, RZ ;  /* 0x000000401e027810 */ /* 0x044fe40007ffe0ff */
[----:B------:R-:W-:Y:S02]  /*2df0*/  IADD3 R9, R30, 0x8, RZ ;  /* 0x000000081e097810 */ /* 0x000fe40007ffe0ff */
[----:B------:R-:W-:Y:S02]  /*2e00*/  ISETP.GE.AND P5, PT, R2, UR8, PT ;  /* 0x0000000802007c0c */ /* 0x000fe4000bfa6270 */
[----:B------:R-:W-:Y:S02]  /*2e10*/  IADD3 R2, R30, 0x48, RZ ;  /* 0x000000481e027810 */ /* 0x000fe40007ffe0ff */
[----:B------:R-:W-:Y:S02]  /*2e20*/  ISETP.GE.AND P6, PT, R9, UR8, PT ;  /* 0x0000000809007c0c */ /* 0x000fe4000bfc6270 */
[----:B------:R-:W-:-:S02]  /*2e30*/  @!P1 LEA.HI.X R9, R4, c[0x0][0x174], R5, 0x1, P0 ;  /* 0x00005d0004099a11 */ /* 0x000fc400000f0c05 */
[----:B------:R-:W-:Y:S01]  /*2e40*/  ISETP.GE.AND P0, PT, R2, UR8, PT ;  /* 0x0000000802007c0c */ /* 0x000fe2000bf06270 */
[C---:B------:R-:W-:Y:S01]  /*2e50*/  IMAD.SHL.U32 R4, R30.reuse, 0x4, RZ ;  /* 0x000000041e047824 */ /* 0x040fe200078e00ff */
[----:B------:R-:W-:Y:S01]  /*2e60*/  ISETP.GE.AND P4, PT, R30, UR8, PT ;  /* 0x000000081e007c0c */ /* 0x000fe2000bf86270 */
[----:B------:R-:W-:Y:S01]  /*2e70*/  @!PT LDS RZ, [RZ] ;  /* 0x00000000fffff984 */ /* 0x000fe20000000800 */
[----:B------:R-:W-:Y:S01]  /*2e80*/  @!PT LDS RZ, [RZ] ;  /* 0x00000000fffff984 */ /* 0x000fe20000000800 */
[----:B------:R-:W-:Y:S01]  /*2e90*/  @!PT LDS RZ, [RZ] ;  /* 0x00000000fffff984 */ /* 0x000fe20000000800 */
[----:B------:R1:W-:Y:S01]  /*2ea0*/  @!P1 LDGSTS.E.BYPASS.LTC128B.128 [R0+0x13000], [R8.64] ;  /* 0x1300000008009fae */ /* 0x0003e2000b901d44 */
[----:B------:R-:W-:Y:S02]  /*2eb0*/  UMOV UR8, UR13 ;  /* 0x0000000d00087c82 */ /* 0x000fe40008000000 */
[----:B------:R-:W-:Y:S01]  /*2ec0*/  IADD3 R4, P3, R4, UR9, RZ ;  /* 0x0000000904047c10 */ /* 0x000fe2000ff7e0ff */
[----:B------:R-:W0:Y:S06]  /*2ed0*/  LDGDEPBAR ;  /* 0x00000000000079af */ /* 0x000e2c0000000000 */
[----:B------:R-:W-:-:S02]  /*2ee0*/  @!P0 LEA R6, P1, R2, UR9, 0x2 ;  /* 0x0000000902068c11 */ /* 0x000fc4000f8210ff */
[----:B-1----:R-:W-:-:S04]  /*2ef0*/  SHF.R.S32.HI R8, RZ, 0x1f, R30 ;  /* 0x0000001fff087819 */ /* 0x002fc8000001141e */
[----:B------:R-:W-:Y:S02]  /*2f00*/  SHF.L.U64.HI R5, R30, 0x2, R8 ;  /* 0x000000021e057819 */ /* 0x000fe40000010208 */
[----:B---3--:R-:W-:Y:S02]  /*2f10*/  SHF.R.S32.HI R0, RZ, 0x1f, R2 ;  /* 0x0000001fff007819 */ /* 0x008fe40000011402 */
[----:B------:R-:W-:Y:S02]  /*2f20*/  IADD3.X R5, R5, UR8, RZ, P3, !PT ;  /* 0x0000000805057c10 */ /* 0x000fe40009ffe4ff */
[----:B------:R-:W-:-:S03]  /*2f30*/  @!P0 LEA.HI.X R7, R2, UR8, R0, 0x2, P1 ;  /* 0x0000000802078c11 */ /* 0x000fc600088f1400 */
[----:B------:R1:W2:Y:S04]  /*2f40*/  @!P4 LDG.E R34, [R4.64] ;  /* 0x000000040422c981 */ /* 0x0002a8000c1e1900 */
[----:B------:R1:W3:Y:S04]  /*2f50*/  @!P6 LDG.E R33, [R4.64+0x20] ;  /* 0x000020040421e981 */ /* 0x0002e8000c1e1900 */
[----:B------:R1:W4:Y:S04]  /*2f60*/  @!P5 LDG.E R32, [R4.64+0x100] ;  /* 0x000100040420d981 */ /* 0x000328000c1e1900 */
[----:B------:R-:W5:Y:S01]  /*2f70*/  @!P0 LDG.E R31, [R6.64] ;  /* 0x00000004061f8981 */ /* 0x000f62000c1e1900 */
        /* <DEDUP_REMOVED lines=15> */
[----:B-1----:R-:W-:Y:S01]  /*3070*/  IMAD.SHL.U32 R5, R2, 0x10, RZ ;  /* 0x0000001002057824 */ /* 0x002fe200078e00ff */
[----:B------:R-:W-:Y:S01]  /*3080*/  SEL R0, R0, R191, !P2 ;  /* 0x000000bf00007207 */ /* 0x000fe20005000000 */
[----:B------:R-:W-:-:S04]  /*3090*/  IMAD.SHL.U32 R4, R2, 0x8, RZ ;  /* 0x0000000802047824 */ /* 0x000fc800078e00ff */
[----:B------:R-:W-:Y:S01]  /*30a0*/  IMAD.SHL.U32 R180, R0, 0x2, RZ ;  /* 0x0000000200b47824 */ /* 0x000fe200078e00ff */
[----:B------:R-:W-:-:S05]  /*30b0*/  IADD3 R0, R5, 0x20, RZ ;  /* 0x0000002005007810 */ /* 0x000fca0007ffe0ff */
[----:B------:R-:W-:-:S05]  /*30c0*/  IMAD.IADD R0, R4, 0x1, R0 ;  /* 0x0000000104007824 */ /* 0x000fca00078e0200 */
[----:B------:R-:W-:-:S05]  /*30d0*/  IADD3 R0, R4, R0, RZ ;  /* 0x0000000004007210 */ /* 0x000fca0007ffe0ff */
[----:B------:R-:W-:-:S04]  /*30e0*/  IMAD.IADD R0, R4, 0x1, R0 ;  /* 0x0000000104007824 */ /* 0x000fc800078e0200 */
[----:B------:R-:W-:Y:S01]  /*30f0*/  IMAD.IADD R0, R4, 0x1, R0 ;  /* 0x0000000104007824 */ /* 0x000fe200078e0200 */
[----:B------:R-:W-:-:S03]  /*3100*/  SHF.L.U64.HI R5, R30, 0x2, R8 ;  /* 0x000000021e057819 */ /* 0x000fc60000010208 */
[----:B------:R-:W-:Y:S01]  /*3110*/  IMAD.IADD R2, R4, 0x1, R0 ;  /* 0x0000000104027824 */ /* 0x000fe200078e0200 */
[----:B------:R-:W-:Y:S01]  /*3120*/  MOV R189, 0x20 ;  /* 0x0000002000bd7802 */ /* 0x000fe20000000f00 */
[----:B------:R-:W-:Y:S01]  /*3130*/  IMAD.MOV.U32 R181, RZ, RZ, 0x40 ;  /* 0x00000040ffb57424 */ /* 0x000fe200078e00ff */
[----:B------:R-:W-:Y:S01]  /*3140*/  UIADD3 UR10, UR24, 0x80, URZ ;  /* 0x00000080180a7890 */ /* 0x000fe2000fffe03f */
        /* <DEDUP_REMOVED lines=35> */
[C---:B------:R-:W-:Y:S01]  /*3380*/  IMAD.SHL.U32 R188, R193.reuse, 0x2, RZ ;  /* 0x00000002c1bc7824 */ /* 0x040fe200078e00ff */
[----:B------:R-:W-:Y:S01]  /*3390*/  SHF.L.U32 R190, R193, 0x1, RZ ;  /* 0x00000001c1be7819 */ /* 0x000fe200000006ff */
[----:B------:R-:W-:Y:S01]  /*33a0*/  IMAD.IADD R186, R189, 0x1, R192 ;  /* 0x00000001bdba7824 */ /* 0x000fe200078e02c0 */
[----:B------:R-:W-:-:S02]  /*33b0*/  UISETP.GE.AND UP0, UPT, UR10, UR6, UPT ;  /* 0x000000060a00728c */ /* 0x000fc4000bf06270 */
[----:B------:R-:W-:Y:S02]  /*33c0*/  UMOV UR11, UR14 ;  /* 0x0000000e000b7c82 */ /* 0x000fe40008000000 */
[----:B------:R-:W-:Y:S01]  /*33d0*/  UMOV UR10, UR15 ;  /* 0x0000000f000a7c82 */ /* 0x000fe20008000000 */
[----:B--2---:R-:W-:Y:S04]  /*33e0*/  STL [R1+0x18], R34 ;  /* 0x0000182201007387 */ /* 0x004fe80000100800 */
[----:B---3--:R-:W-:Y:S04]  /*33f0*/  STL [R1+0x1c], R33 ;  /* 0x00001c2101007387 */ /* 0x008fe80000100800 */
[----:B----4-:R-:W-:Y:S04]  /*3400*/  STL [R1+0x10], R32 ;  /* 0x0000102001007387 */ /* 0x010fe80000100800 */
[----:B-----5:R-:W-:Y:S04]  /*3410*/  STL [R1+0x14], R31 ;  /* 0x0000141f01007387 */ /* 0x020fe80000100800 */
[----:B------:R-:W-:Y:S04]  /*3420*/  STL [R1+0x40], R0 ;  /* 0x0000400001007387 */ /* 0x000fe80000100800 */
[----:B------:R1:W-:Y:S04]  /*3430*/  STL [R1+0x3c], R2 ;  /* 0x00003c0201007387 */ /* 0x0003e80000100800 */
[----:B------:R2:W-:Y:S01]  /*3440*/  STL [R1+0x4c], R5 ;  /* 0x00004c0501007387 */ /* 0x0005e20000100800 */
[----:B-1----:R-:W-:Y:S01]  /*3450*/  IADD3 R2, R4, R2, RZ ;  /* 0x0000000204027210 */ /* 0x002fe20007ffe0ff */
[C---:B--2---:R-:W-:Y:S01]  /*3460*/  IMAD.SHL.U32 R5, R30.reuse, 0x4, RZ ;  /* 0x000000041e057824 */ /* 0x044fe200078e00ff */
[----:B------:R-:W-:-:S04]  /*3470*/  IADD3 R0, R30, -0x80, RZ ;  /* 0xffffff801e007810 */ /* 0x000fc80007ffe0ff */
[----:B------:R-:W-:Y:S04]  /*3480*/  STL [R1+0x50], R5 ;  /* 0x0000500501007387 */ /* 0x000fe80000100800 */
[----:B------:R1:W-:Y:S01]  /*3490*/  STL [R1+0x38], R2 ;  /* 0x0000380201007387 */ /* 0x0003e20000100800 */
[----:B------:R-:W-:Y:S01]  /*34a0*/  SHF.L.U32 R0, R0, 0x2, RZ ;  /* 0x0000000200007819 */ /* 0x000fe200000006ff */
[----:B-1----:R-:W-:-:S04]  /*34b0*/  IMAD.IADD R2, R4, 0x1, R2 ;  /* 0x0000000104027824 */ /* 0x002fc800078e0202 */
[C---:B------:R-:W-:Y:S01]  /*34c0*/  IMAD.IADD R5, R4.reuse, 0x1, R2 ;  /* 0x0000000104057824 */ /* 0x040fe200078e0202 */
[----:B------:R-:W-:Y:S04]  /*34d0*/  STL [R1+0x34], R2 ;  /* 0x0000340201007387 */ /* 0x000fe80000100800 */
[----:B------:R1:W-:Y:S04]  /*34e0*/  STL [R1+0x48], R0 ;  /* 0x0000480001007387 */ /* 0x0003e80000100800 */
[----:B------:R-:W-:Y:S01]  /*34f0*/  STL [R1+0x30], R5 ;  /* 0x0000300501007387 */ /* 0x000fe20000100800 */
[----:B-1----:R-:W-:-:S05]  /*3500*/  IADD3 R0, R4, R5, RZ ;  /* 0x0000000504007210 */ /* 0x002fca0007ffe0ff */
[----:B------:R1:W-:Y:S02]  /*3510*/  STL [R1+0x2c], R0 ;  /* 0x00002c0001007387 */ /* 0x0003e40000100800 */
[----:B-1----:R-:W-:-:S05]  /*3520*/  IMAD.IADD R0, R4, 0x1, R0 ;  /* 0x0000000104007824 */ /* 0x002fca00078e0200 */
[----:B------:R1:W-:Y:S02]  /*3530*/  STL [R1+0x28], R0 ;  /* 0x0000280001007387 */ /* 0x0003e40000100800 */
[----:B-1----:R-:W-:-:S05]  /*3540*/  IMAD.IADD R0, R4, 0x1, R0 ;  /* 0x0000000104007824 */ /* 0x002fca00078e0200 */
[----:B------:R1:W-:Y:S02]  /*3550*/  STL [R1+0x24], R0 ;  /* 0x0000240001007387 */ /* 0x0003e40000100800 */
[----:B-1----:R-:W-:-:S05]  /*3560*/  IADD3 R0, R4, R0, RZ ;  /* 0x0000000004007210 */ /* 0x002fca0007ffe0ff */
[----:B------:R1:W-:Y:S02]  /*3570*/  STL [R1+0x20], R0 ;  /* 0x0000200001007387 */ /* 0x0003e40000100800 */
[----:B-1----:R-:W-:-:S05]  /*3580*/  IMAD.IADD R0, R4, 0x1, R0 ;  /* 0x0000000104007824 */ /* 0x002fca00078e0200 */
[----:B------:R1:W-:Y:S02]  /*3590*/  STL [R1+0x44], R0 ;  /* 0x0000440001007387 */ /* 0x0003e40000100800 */
.L_x_1660:
[----:B------:R-:W0:Y:S01]  /*35a0*/  LDGDEPBAR ;  /* 0x00000000000079af */ /* 0x000e220000000000 */
[C---:B-1----:R-:W-:Y:S01]  /*35b0*/  IADD3 R0, R187.reuse, R189, RZ ;  /* 0x000000bdbb007210 */ /* 0x042fe20007ffe0ff */
[----:B------:R-:W-:Y:S01]  /*35c0*/  UISETP.GE.AND UP5, UPT, UR7, 0x1, UPT ;  /* 0x000000010700788c */ /* 0x000fe2000bfa6270 */
[-C--:B------:R-:W-:Y:S02]  /*35d0*/  IADD3 R164, R187, R181.reuse, RZ ;  /* 0x000000b5bba47210 */ /* 0x080fe40007ffe0ff */
[----:B------:R-:W-:Y:S02]  /*35e0*/  PLOP3.LUT P2, PT, PT, PT, UP0, 0x80, 0x0 ;  /* 0x000000000000781c */ /* 0x000fe40003f4f008 */
[----:B------:R-:W-:Y:S01]  /*35f0*/  PLOP3.LUT P4, PT, PT, PT, UP0, 0x80, 0x0 ;  /* 0x000000000000781c */ /* 0x000fe20003f8f008 */
[----:B------:R-:W2:Y:S01]  /*3600*/  LDL R206, [R1+0x5c] ;  /* 0x00005c0001ce7983 */ /* 0x000ea20000100800 */
[----:B------:R-:W-:Y:S02]  /*3610*/  PLOP3.LUT P0, PT, PT, PT, UP0, 0x80, 0x0 ;  /* 0x000000000000781c */ /* 0x000fe40003f0f008 */
[----:B------:R-:W-:Y:S01]  /*3620*/  PLOP3.LUT P5, PT, PT, PT, UP0, 0x80, 0x0 ;  /* 0x000000000000781c */ /* 0x000fe20003faf008 */
[----:B------:R-:W3:Y:S01]  /*3630*/  LDL R2, [R1+0x18] ;  /* 0x0000180001027983 */ /* 0x000ee20000100800 */
[----:B------:R-:W-:Y:S03]  /*3640*/  PLOP3.LUT P6, PT, PT, PT, UP0, 0x80, 0x0 ;  /* 0x000000000000781c */ /* 0x000fe60003fcf008 */
[----:B------:R-:W4:Y:S04]  /*3650*/  LDL R205, [R1+0x1c] ;  /* 0x00001c0001cd7983 */ /* 0x000f280000100800 */
[----:B------:R-:W-:Y:S04]  /*3660*/  STL [R1+0x15c], R116 ;  /* 0x00015c7401007387 */ /* 0x000fe80000100800 */
        /* <DEDUP_REMOVED lines=48> */
[----:B------:R-:W-:Y:S01]  /*3970*/  STL [R1+0x98], R3 ;  /* 0x0000980301007387 */ /* 0x000fe20000100800 */
[----:B------:R-:W-:Y:S04]  /*3980*/  DEPBAR.LE SB0, 0x0 ;  /* 0x000080000000791a */ /* 0x000fe80000000000 */
[----:B------:R-:W-:Y:S08]  /*3990*/  BAR.SYNC.DEFER_BLOCKING 0x0 ;  /* 0x0000000000007b1d */ /* 0x000ff00000010000 */
[----:B------:R-:W-:Y:S08]  /*39a0*/  LDSM.16.M88.4 R64, [R187] ;  /* 0x00000000bb40783b */ /* 0x000ff00000000200 */
[----:B------:R-:W1:Y:S08]  /*39b0*/  LDSM.16.M88.4 R16, [R182+0xc000] ;  /* 0x00c00000b610783b */ /* 0x000e700000000200 */
[----:B------:R-:W2:Y:S08]  /*39c0*/  LDSM.16.M88.4 R60, [R187+0x2000] ;  /* 0x00200000bb3c783b */ /* 0x000eb00000000200 */
[----:B------:R-:W3:Y:S08]  /*39d0*/  LDSM.16.M88.4 R32, [R182+0xc800] ;  /* 0x00c80000b620783b */ /* 0x000ef00000000200 */
[----:B------:R-:W4:Y:S08]  /*39e0*/  LDSM.16.M88.4 R48, [R182+0xd000] ;  /* 0x00d00000b630783b */ /* 0x000f300000000200 */
[----:B------:R-:W4:Y:S01]  /*39f0*/  LDSM.16.M88.4 R132, [R182+0xd800] ;  /* 0x00d80000b684783b */ /* 0x000f220000000200 */
[-C--:B-1----:R-:W-:Y:S07]  /*3a00*/  HMMA.16816.F32.BF16 R4, R64, R16.reuse, RZ ;  /* 0x000000104004723c */ /* 0x082fee00000418ff */
[----:B------:R-:W-:Y:S01]  /*3a10*/  LDSM.16.M88.4 R136, [R0] ;  /* 0x000000000088783b */ /* 0x000fe20000000200 */
[C---:B--2---:R-:W-:Y:S07]  /*3a20*/  HMMA.16816.F32.BF16 R8, R60.reuse, R16, RZ ;  /* 0x000000103c08723c */ /* 0x044fee00000418ff */
[----:B------:R-:W1:Y:S01]  /*3a30*/  LDSM.16.M88.4 R140, [R185+0xc000] ;  /* 0x00c00000b98c783b */ /* 0x000e620000000200 */
[-C--:B------:R-:W-:Y:S07]  /*3a40*/  HMMA.16816.F32.BF16 R12, R60, R18.reuse, RZ ;  /* 0x000000123c0c723c */ /* 0x080fee00000418ff */
[----:B------:R2:W1:Y:S01]  /*3a50*/  LDSM.16.M88.4 R144, [R0+0x2000] ;  /* 0x002000000090783b */ /* 0x0004620000000200 */
[----:B---3--:R-:W-:Y:S01]  /*3a60*/  FSETP.NEU.FTZ.AND P3, PT, R2, -INF , PT ;  /* 0xff8000000200780b */ /* 0x008fe20003f7d000 */
[C---:B------:R-:W-:Y:S06]  /*3a70*/  HMMA.16816.F32.BF16 R16, R64.reuse, R18, RZ ;  /* 0x000000124010723c */ /* 0x040fec00000418ff */
[----:B------:R-:W3:Y:S02]  /*3a80*/  LDSM.16.M88.4 R148, [R185+0xc800] ;  /* 0x00c80000b994783b */ /* 0x000ee40000000200 */
[-C--:B------:R-:W-:Y:S06]  /*3a90*/  HMMA.16816.F32.BF16 R20, R64, R32.reuse, RZ ;  /* 0x000000204014723c */ /* 0x080fec00000418ff */
[----:B------:R-:W-:Y:S02]  /*3aa0*/  LDSM.16.M88.4 R152, [R185+0xd800] ;  /* 0x00d80000b998783b */ /* 0x000fe40000000200 */
[C---:B------:R-:W-:Y:S06]  /*3ab0*/  HMMA.16816.F32.BF16 R24, R60.reuse, R32, RZ ;  /* 0x000000203c18723c */ /* 0x040fec00000418ff */
[----:B------:R-:W-:Y:S01]  /*3ac0*/  LDSM.16.M88.4 R156, [R164] ;  /* 0x00000000a49c783b */ /* 0x000fe20000000200 */
[----:B--2---:R-:W-:Y:S01]  /*3ad0*/  IADD3 R0, R0, R181, RZ ;  /* 0x000000b500007210 */ /* 0x004fe20007ffe0ff */
[-C--:B------:R-:W-:Y:S06]  /*3ae0*/  HMMA.16816.F32.BF16 R28, R60, R34.reuse, RZ ;  /* 0x000000223c1c723c */ /* 0x080fec00000418ff */
[----:B------:R-:W-:Y:S02]  /*3af0*/  LDSM.16.M88.4 R160, [R183+0xc000] ;  /* 0x00c00000b7a0783b */ /* 0x000fe40000000200 */
[C---:B------:R-:W-:Y:S06]  /*3b00*/  HMMA.16816.F32.BF16 R32, R64.reuse, R34, RZ ;  /* 0x000000224020723c */ /* 0x040fec00000418ff */
[----:B------:R-:W-:Y:S02]  /*3b10*/  LDSM.16.M88.4 R164, [R164+0x2000] ;  /* 0x00200000a4a4783b */ /* 0x000fe40000000200 */
[-C--:B----4-:R-:W-:Y:S06]  /*3b20*/  HMMA.16816.F32.BF16 R36, R64, R48.reuse, RZ ;  /* 0x000000304024723c */ /* 0x090fec00000418ff */
[----:B------:R-:W-:Y:S02]  /*3b30*/  LDSM.16.M88.4 R168, [R183+0xd000] ;  /* 0x00d00000b7a8783b */ /* 0x000fe40000000200 */
[C---:B------:R-:W-:Y:S06]  /*3b40*/  HMMA.16816.F32.BF16 R40, R60.reuse, R48, RZ ;  /* 0x000000303c28723c */ /* 0x040fec00000418ff */
[----:B------:R-:W-:Y:S02]  /*3b50*/  LDSM.16.M88.4 R172, [R183+0xd800] ;  /* 0x00d80000b7ac783b */ /* 0x000fe40000000200 */
[-C--:B------:R-:W-:Y:S06]  /*3b60*/  HMMA.16816.F32.BF16 R44, R60, R50.reuse, RZ ;  /* 0x000000323c2c723c */ /* 0x080fec00000418ff */
[----:B------:R-:W-:Y:S02]  /*3b70*/  LDSM.16.M88.4 R176, [R184+0xc000] ;  /* 0x00c00000b8b0783b */ /* 0x000fe40000000200 */
[C---:B------:R-:W-:Y:S08]  /*3b80*/  HMMA.16816.F32.BF16 R48, R64.reuse, R50, RZ ;  /* 0x000000324030723c */ /* 0x040ff000000418ff */
[-C--:B------:R-:W-:Y:S08]  /*3b90*/  HMMA.16816.F32.BF16 R52, R64, R132.reuse, RZ ;  /* 0x000000844034723c */ /* 0x080ff000000418ff */
[C---:B------:R-:W-:Y:S08]  /*3ba0*/  HMMA.16816.F32.BF16 R56, R60.reuse, R132, RZ ;  /* 0x000000843c38723c */ /* 0x040ff000000418ff */
[-C--:B------:R-:W-:Y:S08]  /*3bb0*/  HMMA.16816.F32.BF16 R60, R60, R134.reuse, RZ ;  /* 0x000000863c3c723c */ /* 0x080ff000000418ff */
[----:B------:R-:W-:Y:S01]  /*3bc0*/  HMMA.16816.F32.BF16 R64, R64, R134, RZ ;  /* 0x000000864040723c */ /* 0x000fe200000418ff */
[----:B------:R-:W2:Y:S07]  /*3bd0*/  LDSM.16.M88.4 R132, [R185+0xd000] ;  /* 0x00d00000b984783b */ /* 0x000eae0000000200 */
[-C--:B-1----:R-:W-:Y:S08]  /*3be0*/  HMMA.16816.F32.BF16 R4, R136, R140.reuse, R4 ;  /* 0x0000008c8804723c */ /* 0x082ff00000041804 */
        /* <DEDUP_REMOVED lines=8> */
[----:B------:R-:W3:Y:S07]  /*3c70*/  LDSM.16.M88.4 R148, [R0] ;  /* 0x000000000094783b */ /* 0x000eee0000000200 */
[-C--:B--2---:R-:W-:Y:S08]  /*3c80*/  HMMA.16816.F32.BF16 R36, R136, R132.reuse, R36 ;  /* 0x000000848824723c */ /* 0x084ff00000041824 */
[C---:B------:R-:W-:Y:S08]  /*3c90*/  HMMA.16816.F32.BF16 R40, R144.reuse, R132, R40 ;  /* 0x000000849028723c */ /* 0x040ff00000041828 */
[-C--:B------:R-:W-:Y:S08]  /*3ca0*/  HMMA.16816.F32.BF16 R44, R144, R134.reuse, R44 ;  /* 0x00000086902c723c */ /* 0x080ff0000004182c */
[C---:B------:R-:W-:Y:S01]  /*3cb0*/  HMMA.16816.F32.BF16 R48, R136.reuse, R134, R48 ;  /* 0x000000868830723c */ /* 0x040fe20000041830 */
[----:B------:R-:W2:Y:S07]  /*3cc0*/  LDSM.16.M88.4 R132, [R0+0x2000] ;  /* 0x002000000084783b */ /* 0x000eae0000000200 */
[-C--:B------:R-:W-:Y:S08]  /*3cd0*/  HMMA.16816.F32.BF16 R52, R136, R152.reuse, R52 ;  /* 0x000000988834723c */ /* 0x080ff00000041834 */
[C---:B------:R-:W-:Y:S08]  /*3ce0*/  HMMA.16816.F32.BF16 R56, R144.reuse, R152, R56 ;  /* 0x000000989038723c */ /* 0x040ff00000041838 */
[-C--:B------:R-:W-:Y:S08]  /*3cf0*/  HMMA.16816.F32.BF16 R60, R144, R154.reuse, R60 ;  /* 0x0000009a903c723c */ /* 0x080ff0000004183c */
[----:B------:R-:W-:Y:S08]  /*3d00*/  HMMA.16816.F32.BF16 R64, R136, R154, R64 ;  /* 0x0000009a8840723c */ /* 0x000ff00000041840 */
[-C--:B------:R-:W-:Y:S08]  /*3d10*/  HMMA.16816.F32.BF16 R4, R156, R160.reuse, R4 ;  /* 0x000000a09c04723c */ /* 0x080ff00000041804 */
[C---:B------:R-:W-:Y:S08]  /*3d20*/  HMMA.16816.F32.BF16 R8, R164.reuse, R160, R8 ;  /* 0x000000a0a408723c */ /* 0x040ff00000041808 */
[-C--:B------:R-:W-:Y:S08]  /*3d30*/  HMMA.16816.F32.BF16 R12, R164, R162.reuse, R12 ;  /* 0x000000a2a40c723c */ /* 0x080ff0000004180c */
[C---:B------:R-:W-:Y:S08]  /*3d40*/  HMMA.16816.F32.BF16 R16, R156.reuse, R162, R16 ;  /* 0x000000a29c10723c */ /* 0x040ff00000041810 */
[-C--:B-1----:R-:W-:Y:S08]  /*3d50*/  HMMA.16816.F32.BF16 R20, R156, R140.reuse, R20 ;  /* 0x0000008c9c14723c */ /* 0x082ff00000041814 */
        /* <DEDUP_REMOVED lines=33> */
[----:B------:R-:W2:Y:S01]  /*3f70*/  MUFU.TANH R242, R6 ;  /* 0x0000000600f27308 */ /* 0x000ea20000002400 */
[----:B------:R-:W-:Y:S09]  /*3f80*/  FMUL.FTZ R15, R15, c[0x0][0x2ec] ;  /* 0x0000bb000f0f7a20 */ /* 0x000ff20000410000 */
[----:B------:R-:W-:Y:S01]  /*3f90*/  MUFU.TANH R105, R13 ;  /* 0x0000000d00697308 */ /* 0x000fe20000002400 */
[----:B---3--:R-:W-:Y:S09]  /*3fa0*/  FMUL.FTZ R8, R205, 1.4426950216293334961 ;  /* 0x3fb8aa3bcd087820 */ /* 0x008ff20000410000 */
[----:B------:R3:W1:Y:S10]  /*3fb0*/  MUFU.TANH R241, R7 ;  /* 0x0000000700f17308 */ /* 0x0006740000002400 */
[----:B------:R-:W-:Y:S10]  /*3fc0*/  MUFU.TANH R86, R14 ;  /* 0x0000000e00567308 */ /* 0x000ff40000002400 */
[----:B------:R1:W-:Y:S01]  /*3fd0*/  MUFU.TANH R87, R11 ;  /* 0x0000000b00577308 */ /* 0x0003e20000002400 */
[----:B---3--:R-:W3:Y:S09]  /*3fe0*/  LDSM.16.M88.4 R4, [R184+0xc800] ;  /* 0x00c80000b804783b */ /* 0x008ef20000000200 */
[----:B------:R-:W-:Y:S10]  /*3ff0*/  MUFU.TANH R85, R15 ;  /* 0x0000000f00557308 */ /* 0x000ff40000002400 */
[----:B------:R2:W-:Y:S01]  /*4000*/  MUFU.TANH R88, R10 ;  /* 0x0000000a00587308 */ /* 0x0005e20000002400 */
[----:B-1----:R-:W4:Y:S09]  /*4010*/  LDL R11, [R1+0x10] ;  /* 0x00001000010b7983 */ /* 0x002f320000100800 */
[----:B------:R1:W1:Y:S10]  /*4020*/  MUFU.TANH R107, R9 ;  /* 0x00000009006b7308 */ /* 0x0002740000002400 */
[----:B------:R-:W-:Y:S01]  /*4030*/  MUFU.TANH R106, R12 ;  /* 0x0000000c006a7308 */ /* 0x000fe20000002400 */
[-C--:B---3--:R-:W-:Y:S01]  /*4040*/  HMMA.16816.F32.BF16 R20, R148, R4.reuse, R20 ;  /* 0x000000049414723c */ /* 0x088fe20000041814 */
[----:B--2---:R-:W-:Y:S04]  /*4050*/  MOV R10, UR18 ;  /* 0x00000012000a7c02 */ /* 0x004fe80008000f00 */
[----:B------:R-:W-:Y:S04]  /*4060*/  @P2 LEA R10, R10, R206, 0x7 ;  /* 0x000000ce0a0a2211 */ /* 0x000fe800078e38ff */
[----:B------:R-:W2:Y:S01]  /*4070*/  MUFU.TANH R213, R16 ;  /* 0x0000001000d57308 */ /* 0x000ea20000002400 */
[----:B------:R-:W-:Y:S01]  /*4080*/  PLOP3.LUT P2, PT, PT, PT, UP0, 0x80, 0x0 ;  /* 0x000000000000781c */ /* 0x000fe20003f4f008 */
[C---:B------:R-:W-:Y:S01]  /*4090*/  HMMA.16816.F32.BF16 R24, R132.reuse, R4, R24 ;  /* 0x000000048418723c */ /* 0x040fe20000041818 */
[----:B------:R-:W3:Y:S01]  /*40a0*/  LDL R5, [R1+0x14] ;  /* 0x0000140001057983 */ /* 0x000ee20000100800 */
[C---:B------:R-:W-:Y:S02]  /*40b0*/  @P4 ISETP.GE.AND P4, PT, R10.reuse, UR6, PT ;  /* 0x000000060a004c0c */ /* 0x040fe4000bf86270 */
[----:B------:R-:W-:Y:S01]  /*40c0*/  @P0 IADD3 R0, R10, 0x1, RZ ;  /* 0x000000010a000810 */ /* 0x000fe20007ffe0ff */
[----:B-1----:R-:W-:Y:S01]  /*40d0*/  FMUL.FTZ R9, R2, 1.4426950216293334961 ;  /* 0x3fb8aa3b02097820 */ /* 0x002fe20000410000 */
[----:B------:R-:W-:Y:S02]  /*40e0*/  PLOP3.LUT P0, PT, PT, PT, UP0, 0x80, 0x0 ;  /* 0x000000000000781c */ /* 0x000fe40003f0f008 */
[----:B------:R-:W1:Y:S01]  /*40f0*/  MUFU.TANH R155, R17 ;  /* 0x00000011009b7308 */ /* 0x000e620000002400 */
[----:B------:R-:W-:Y:S01]  /*4100*/  @P5 ISETP.GE.AND P5, PT, R0, UR6, PT ;  /* 0x0000000600005c0c */ /* 0x000fe2000bfa6270 */
[-C--:B------:R-:W-:Y:S02]  /*4110*/  HMMA.16816.F32.BF16 R28, R132, R6.reuse, R28 ;  /* 0x00000006841c723c */ /* 0x080fe4000004181c */
[----:B------:R-:W-:Y:S02]  /*4120*/  MOV R0, R152 ;  /* 0x0000009800007202 */ /* 0x000fe40000000f00 */
[----:B------:R-:W-:Y:S02]  /*4130*/  FSEL R9, R9, RZ, P3 ;  /* 0x000000ff09097208 */ /* 0x000fe40001800000 */
[----:B------:R-:W-:Y:S01]  /*4140*/  @P2 FSEL R0, R152, -INF , !P4 ;  /* 0xff80000098002808 */ /* 0x000fe20006000000 */
[----:B------:R-:W-:Y:S01]  /*4150*/  FMUL.FTZ R20, R20, c[0x0][0x2ec] ;  /* 0x0000bb0014147a20 */ /* 0x000fe20000410000 */
[----:B------:R-:W-:Y:S01]  /*4160*/  MUFU.TANH R233, R19 ;  /* 0x0000001300e97308 */ /* 0x000fe20000002400 */
[----:B------:R-:W-:Y:S01]  /*4170*/  PLOP3.LUT P2, PT, PT, PT, UP0, 0x80, 0x0 ;  /* 0x000000000000781c */ /* 0x000fe20003f4f008 */
[C---:B------:R-:W-:Y:S01]  /*4180*/  HMMA.16816.F32.BF16 R32, R148.reuse, R6, R32 ;  /* 0x000000069420723c */ /* 0x040fe20000041820 */
[----:B------:R-:W-:Y:S01]  /*4190*/  FSETP.NEU.FTZ.AND P3, PT, R205, -INF , PT ;  /* 0xff800000cd00780b */ /* 0x000fe20003f7d000 */
[--C-:B------:R-:W-:Y:S01]  /*41a0*/  FFMA.FTZ R2, R0, c[0x0][0x23c], -R9.reuse ;  /* 0x00008f0000027a23 */ /* 0x100fe20000010809 */
[----:B------:R-:W-:Y:S01]  /*41b0*/  MOV R0, R156 ;  /* 0x0000009c00007202 */ /* 0x000fe20000000f00 */
[----:B------:R-:W-:Y:S01]  /*41c0*/  FMUL.FTZ R24, R24, c[0x0][0x2ec] ;  /* 0x0000bb0018187a20 */ /* 0x000fe20000410000 */
[----:B------:R-:W-:Y:S01]  /*41d0*/  FSEL R8, R8, RZ, P3 ;  /* 0x000000ff08087208 */ /* 0x000fe20001800000 */
[----:B------:R-:W-:Y:S01]  /*41e0*/  FMUL.FTZ R25, R25, c[0x0][0x2ec] ;  /* 0x0000bb0019197a20 */ /* 0x000fe20000410000 */
[----:B------:R-:W-:Y:S01]  /*41f0*/  @P0 FSEL R0, R156, -INF , !P5 ;  /* 0xff8000009c000808 */ /* 0x000fe20006800000 */
[----:B------:R1:W-:Y:S01]  /*4200*/  MUFU.EX2 R237, R2 ;  /* 0x0000000200ed7308 */ /* 0x0003e20000000800 */
[----:B------:R-:W-:Y:S03]  /*4210*/  PLOP3.LUT P0, PT, PT, PT, UP0, 0x80, 0x0 ;  /* 0x000000000000781c */ /* 0x000fe60003f0f008 */
[----:B------:R-:W-:Y:S02]  /*4220*/  FMUL.FTZ R27, R27, c[0x0][0x2ec] ;  /* 0x0000bb001b1b7a20 */ /* 0x000fe40000410000 */
[----:B------:R-:W-:Y:S02]  /*4230*/  FMUL.FTZ R26, R26, c[0x0][0x2ec] ;  /* 0x0000bb001a1a7a20 */ /* 0x000fe40000410000 */
[----:B------:R-:W-:Y:S02]  /*4240*/  FMUL.FTZ R30, R30, c[0x0][0x2ec] ;  /* 0x0000bb001e1e7a20 */ /* 0x000fe40000410000 */
[----:B------:R-:W2:Y:S01]  /*4250*/  MUFU.TANH R235, R18 ;  /* 0x0000001200eb7308 */ /* 0x000ea20000002400 */
[----:B------:R-:W-:Y:S02]  /*4260*/  FMUL.FTZ R31, R31, c[0x0][0x2ec] ;  /* 0x0000bb001f1f7a20 */ /* 0x000fe40000410000 */
[----:B------:R-:W-:Y:S02]  /*4270*/  FMUL.FTZ R21, R21, c[0x0][0x2ec] ;  /* 0x0000bb0015157a20 */ /* 0x000fe40000410000 */
[----:B------:R-:W-:Y:S02]  /*4280*/  FMUL.FTZ R28, R28, c[0x0][0x2ec] ;  /* 0x0000bb001c1c7a20 */ /* 0x000fe40000410000 */
[----:B------:R-:W-:Y:S02]  /*4290*/  FMUL.FTZ R32, R32, c[0x0][0x2ec] ;  /* 0x0000bb0020207a20 */ /* 0x000fe40000410000 */
[----:B------:R-:W-:Y:S01]  /*42a0*/  FMUL.FTZ R33, R33, c[0x0][0x2ec] ;  /* 0x0000bb0021217a20 */ /* 0x000fe20000410000 */
[----:B------:R-:W-:Y:S01]  /*42b0*/  MUFU.TANH R100, R24 ;  /* 0x0000001800647308 */ /* 0x000fe20000002400 */
[----:B------:R-:W-:Y:S02]  /*42c0*/  FMUL.FTZ R35, R35, c[0x0][0x2ec] ;  /* 0x0000bb0023237a20 */ /* 0x000fe40000410000 */
[----:B------:R-:W-:Y:S02]  /*42d0*/  FMUL.FTZ R34, R34, c[0x0][0x2ec] ;  /* 0x0000bb0022227a20 */ /* 0x000fe40000410000 */
[--C-:B-1----:R-:W-:Y:S01]  /*42e0*/  FFMA.FTZ R2, R0, c[0x0][0x23c], -R9.reuse ;  /* 0x00008f0000027a23 */ /* 0x102fe20000010809 */
[----:B------:R-:W-:Y:S01]  /*42f0*/  MOV R0, R242 ;  /* 0x000000f200007202 */ /* 0x000fe20000000f00 */
[----:B------:R-:W-:Y:S01]  /*4300*/  FMUL.FTZ R22, R22, c[0x0][0x2ec] ;  /* 0x0000bb0016167a20 */ /* 0x000fe20000410000 */
[----:B------:R-:W-:Y:S01]  /*4310*/  @P2 FSEL R0, R242, -INF , !P4 ;  /* 0xff800000f2002808 */ /* 0x000fe20006000000 */
[----:B------:R-:W-:Y:S01]  /*4320*/  FMUL.FTZ R29, R29, c[0x0][0x2ec] ;  /* 0x0000bb001d1d7a20 */ /* 0x000fe20000410000 */
[----:B------:R-:W1:Y:S01]  /*4330*/  MUFU.TANH R154, R20 ;  /* 0x00000014009a7308 */ /* 0x000e620000002400 */
[----:B------:R-:W-:Y:S01]  /*4340*/  PLOP3.LUT P2, PT, PT, PT, UP0, 0x80, 0x0 ;  /* 0x000000000000781c */ /* 0x000fe20003f4f008 */
[----:B------:R-:W-:Y:S08]  /*4350*/  FMUL.FTZ R23, R23, c[0x0][0x2ec] ;  /* 0x0000bb0017177a20 */ /* 0x000ff00000410000 */
[----:B------:R1:W-:Y:S10]  /*4360*/  MUFU.EX2 R157, R2 ;  /* 0x00000002009d7308 */ /* 0x0003f40000000800 */
[----:B------:R-:W-:Y:S10]  /*4370*/  MUFU.TANH R153, R21 ;  /* 0x0000001500997308 */ /* 0x000ff40000002400 */
[----:B------:R-:W-:Y:S01]  /*4380*/  MUFU.TANH R99, R25 ;  /* 0x0000001900637308 */ /* 0x000fe20000002400 */
[--C-:B-1----:R-:W-:Y:S01]  /*4390*/  FFMA.FTZ R2, R0, c[0x0][0x23c], -R8.reuse ;  /* 0x00008f0000027a23 */ /* 0x102fe20000010808 */
[----:B------:R-:W-:Y:S02]  /*43a0*/  MOV R0, R241 ;  /* 0x000000f100007202 */ /* 0x000fe40000000f00 */
[----:B------:R-:W-:Y:S02]  /*43b0*/  @P0 FSEL R0, R241, -INF , !P5 ;  /* 0xff800000f1000808 */ /* 0x000fe40006800000 */
[----:B------:R-:W-:Y:S04]  /*43c0*/  PLOP3.LUT P0, PT, PT, PT, UP0, 0x80, 0x0 ;  /* 0x000000000000781c */ /* 0x000fe80003f0f008 */
[----:B------:R-:W1:Y:S01]  /*43d0*/  MUFU.TANH R231, R22 ;  /* 0x0000001600e77308 */ /* 0x000e620000002400 */
[----:B------:R-:W-:Y:S09]  /*43e0*/  FFMA.FTZ R0, R0, c[0x0][0x23c], -R8 ;  /* 0x00008f0000007a23 */ /* 0x000ff20000010808 */
[----:B------:R-:W-:Y:S10]  /*43f0*/  MUFU.EX2 R13, R2 ;  /* 0x00000002000d7308 */ /* 0x000ff40000000800 */
[----:B------:R1:W-:Y:S10]  /*4400*/  MUFU.EX2 R3, R0 ;  /* 0x0000000000037308 */ /* 0x0003f40000000800 */
[----:B------:R-:W-:Y:S10]  /*4410*/  MUFU.TANH R79, R27 ;  /* 0x0000001b004f7308 */ /* 0x000ff40000002400 */
[----:B------:R-:W-:Y:S01]  /*4420*/  MUFU.TANH R230, R23 ;  /* 0x0000001700e67308 */ /* 0x000fe20000002400 */
[----:B-1----:R-:W-:Y:S02]  /*4430*/  MOV R0, R108 ;  /* 0x0000006c00007202 */ /* 0x002fe40000000f00 */
[----:B------:R-:W-:Y:S02]  /*4440*/  @P2 FSEL R0, R108, -INF , !P4 ;  /* 0xff8000006c002808 */ /* 0x000fe40006000000 */
[----:B------:R-:W-:Y:S05]  /*4450*/  PLOP3.LUT P2, PT, PT, PT, UP0, 0x80, 0x0 ;  /* 0x000000000000781c */ /* 0x000fea0003f4f008 */
[----:B------:R-:W-:Y:S10]  /*4460*/  MUFU.TANH R80, R26 ;  /* 0x0000001a00507308 */ /* 0x000ff40000002400 */
[----:B------:R-:W1:Y:S10]  /*4470*/  MUFU.TANH R177, R32 ;  /* 0x0000002000b17308 */ /* 0x000e740000002400 */
[----:B------:R-:W1:Y:S10]  /*4480*/  MUFU.TANH R247, R28 ;  /* 0x0000001c00f77308 */ /* 0x000e740000002400 */
[----:B------:R-:W-:Y:S10]  /*4490*/  MUFU.TANH R176, R33 ;  /* 0x0000002100b07308 */ /* 0x000ff40000002400 */
[----:B------:R-:W1:Y:S10]  /*44a0*/  MUFU.TANH R245, R29 ;  /* 0x0000001d00f57308 */ /* 0x000e740000002400 */
[----:B------:R-:W-:Y:S10]  /*44b0*/  MUFU.TANH R216, R35 ;  /* 0x0000002300d87308 */ /* 0x000ff40000002400 */
[----:B------:R-:W1:Y:S10]  /*44c0*/  MUFU.TANH R78, R30 ;  /* 0x0000001e004e7308 */ /* 0x000e740000002400 */
[----:B------:R-:W-:Y:S10]  /*44d0*/  MUFU.TANH R217, R34 ;  /* 0x0000002200d97308 */ /* 0x000ff40000002400 */
[----:B------:R-:W1:Y:S01]  /*44e0*/  MUFU.TANH R77, R31 ;  /* 0x0000001f004d7308 */ /* 0x000e620000002400 */
[C---:B----4-:R-:W-:Y:S01]  /*44f0*/  FMUL.FTZ R2, R11.reuse, 1.4426950216293334961 ;  /* 0x3fb8aa3b0b027820 */ /* 0x050fe20000410000 */
[----:B------:R-:W-:Y:S04]  /*4500*/  FSETP.NEU.FTZ.AND P3, PT, R11, -INF , PT ;  /* 0xff8000000b00780b */ /* 0x000fe80003f7d000 */
[----:B------:R-:W-:Y:S05]  /*4510*/  FSEL R2, R2, RZ, P3 ;  /* 0x000000ff02027208 */ /* 0x000fea0001800000 */
[--C-:B------:R-:W-:Y:S01]  /*4520*/  FFMA.FTZ R4, R0, c[0x0][0x23c], -R2.reuse ;  /* 0x00008f0000047a23 */ /* 0x100fe20000010802 */
[----:B------:R-:W-:Y:S02]  /*4530*/  MOV R0, R107 ;  /* 0x0000006b00007202 */ /* 0x000fe40000000f00 */
[----:B------:R-:W-:Y:S01]  /*4540*/  @P0 FSEL R0, R107, -INF , !P5 ;  /* 0xff8000006b000808 */ /* 0x000fe20006800000 */
[----:B------:R4:W-:Y:S01]  /*4550*/  MUFU.EX2 R112, R4 ;  /* 0x0000000400707308 */ /* 0x0009e20000000800 */
[----:B------:R-:W-:Y:S03]  /*4560*/  PLOP3.LUT P0, PT, PT, PT, UP0, 0x80, 0x0 ;  /* 0x000000000000781c */ /* 0x000fe60003f0f008 */
[----:B------:R-:W-:Y:S06]  /*4570*/  FFMA.FTZ R11, R0, c[0x0][0x23c], -R2 ;  /* 0x00008f00000b7a23 */ /* 0x000fec0000010802 */
[----:B------:R2:W-:Y:S01]  /*4580*/  MUFU.EX2 R111, R11 ;  /* 0x0000000b006f7308 */ /* 0x0005e20000000800 */
[C---:B---3--:R-:W-:Y:S01]  /*4590*/  FSETP.NEU.FTZ.AND P3, PT, R5.reuse, -INF , PT ;  /* 0xff8000000500780b */ /* 0x048fe20003f7d000 */
[----:B------:R-:W-:Y:S05]  /*45a0*/  FMUL.FTZ R5, R5, 1.4426950216293334961 ;  /* 0x3fb8aa3b05057820 */ /* 0x000fea0000410000 */
[----:B------:R-:W-:Y:S02]  /*45b0*/  FSEL R0, R5, RZ, P3 ;  /* 0x000000ff05007208 */ /* 0x000fe40001800000 */
[----:B------:R-:W-:Y:S02]  /*45c0*/  PLOP3.LUT P3, PT, PT, PT, UP0, 0x80, 0x0 ;  /* 0x000000000000781c */ /* 0x000fe40003f6f008 */
[----:B----4-:R-:W-:Y:S02]  /*45d0*/  MOV R4, R88 ;  /* 0x0000005800047202 */ /* 0x010fe40000000f00 */
[----:B------:R-:W-:Y:S02]  /*45e0*/  @P2 FSEL R4, R88, -INF , !P4 ;  /* 0xff80000058042808 */ /* 0x000fe40006000000 */
[----:B------:R-:W-:Y:S02]  /*45f0*/  PLOP3.LUT P2, PT, PT, PT, UP0, 0x80, 0x0 ;  /* 0x000000000000781c */ /* 0x000fe40003f4f008 */
[----:B------:R-:W-:Y:S01]  /*4600*/  PLOP3.LUT P4, PT, PT, PT, UP0, 0x80, 0x0 ;  /* 0x000000000000781c */ /* 0x000fe20003f8f008 */
[--C-:B------:R-:W-:Y:S01]  /*4610*/  FFMA.FTZ R5, R4, c[0x0][0x23c], -R0.reuse ;  /* 0x00008f0004057a23 */ /* 0x100fe20000010800 */
[----:B------:R-:W-:Y:S02]  /*4620*/  MOV R4, R87 ;  /* 0x0000005700047202 */ /* 0x000fe40000000f00 */
[----:B------:R-:W-:Y:S01]  /*4630*/  @P0 FSEL R4, R87, -INF , !P5 ;  /* 0xff80000057040808 */ /* 0x000fe20006800000 */
[----:B------:R-:W-:Y:S01]  /*4640*/  MUFU.EX2 R92, R5 ;  /* 0x00000005005c7308 */ /* 0x000fe20000000800 */
[----:B------:R-:W-:Y:S02]  /*4650*/  PLOP3.LUT P0, PT, PT, PT, UP0, 0x80, 0x0 ;  /* 0x000000000000781c */ /* 0x000fe40003f0f008 */
[----:B--2---:R-:W-:Y:S01]  /*4660*/  MOV R11, R213 ;  /* 0x000000d5000b7202 */ /* 0x004fe20000000f00 */
[----:B------:R-:W-:Y:S01]  /*4670*/  FFMA.FTZ R4, R4, c[0x0][0x23c], -R0 ;  /* 0x00008f0004047a23 */ /* 0x000fe20000010800 */
[----:B------:R-:W-:Y:S05]  /*4680*/  PLOP3.LUT P5, PT, PT, PT, UP0, 0x80, 0x0 ;  /* 0x000000000000781c */ /* 0x000fea0003faf008 */
[----:B------:R2:W-:Y:S02]  /*4690*/  MUFU.EX2 R91, R4 ;  /* 0x00000004005b7308 */ /* 0x0005e40000000800 */
[----:B--2---:R-:W-:Y:S02]  /*46a0*/  @P2 IADD3 R4, R10, 0x8, RZ ;  /* 0x000000080a042810 */ /* 0x004fe40007ffe0ff */
[----:B------:R-:W-:Y:S02]  /*46b0*/  PLOP3.LUT P2, PT, PT, PT, UP0, 0x80, 0x0 ;  /* 0x000000000000781c */ /* 0x000fe40003f4f008 */
[----:B------:R-:W-:Y:S02]  /*46c0*/  @P3 ISETP.GE.AND P3, PT, R4, UR6, PT ;  /* 0x0000000604003c0c */ /* 0x000fe4000bf66270 */
[----:B------:R-:W-:Y:S02]  /*46d0*/  @P0 IADD3 R4, R10, 0x9, RZ ;  /* 0x000000090a040810 */ /* 0x000fe40007ffe0ff */
[----:B------:R-:W-:Y:S02]  /*46e0*/  PLOP3.LUT P0, PT, PT, PT, UP0, 0x80, 0x0 ;  /* 0x000000000000781c */ /* 0x000fe40003f0f008 */
[----:B------:R-:W-:Y:S02]  /*46f0*/  @P4 ISETP.GE.AND P4, PT, R4, UR6, PT ;  /* 0x0000000604004c0c */ /* 0x000fe4000bf86270 */
[----:B------:R-:W-:Y:S05]  /*4700*/  MOV R4, R106 ;  /* 0x0000006a00047202 */ /* 0x000fea0000000f00 */
[----:B------:R-:W-:Y:S02]  /*4710*/  @P2 FSEL R4, R106, -INF , !P3 ;  /* 0xff8000006a042808 */ /* 0x000fe40005800000 */
[----:B------:R-:W-:Y:S03]  /*4720*/  PLOP3.LUT P2, PT, PT, PT, UP0, 0x80, 0x0 ;  /* 0x000000000000781c */ /* 0x000fe60003f4f008 */
[--C-:B------:R-:W-:Y:S01]  /*4730*/  FFMA.FTZ R5, R4, c[0x0][0x23c], -R2.reuse ;  /* 0x00008f0004057a23 */ /* 0x100fe20000010802 */
[----:B------:R-:W-:Y:S02]  /*4740*/  MOV R4, R105 ;  /* 0x0000006900047202 */ /* 0x000fe40000000f00 */
[----:B------:R-:W-:Y:S01]  /*4750*/  @P0 FSEL R4, R105, -INF , !P4 ;  /* 0xff80000069040808 */ /* 0x000fe20006000000 */
[----:B------:R2:W-:Y:S01]  /*4760*/  MUFU.EX2 R110, R5 ;  /* 0x00000005006e7308 */ /* 0x0005e20000000800 */
[----:B------:R-:W-:Y:S03]  /*4770*/  PLOP3.LUT P0, PT, PT, PT, UP0, 0x80, 0x0 ;  /* 0x000000000000781c */ /* 0x000fe60003f0f008 */
[----:B--2---:R-:W-:Y:S01]  /*4780*/  FFMA.FTZ R5, R4, c[0x0][0x23c], -R2 ;  /* 0x00008f0004057a23 */ /* 0x004fe20000010802 */
[----:B------:R-:W-:Y:S02]  /*4790*/  MOV R4, R86 ;  /* 0x0000005600047202 */ /* 0x000fe40000000f00 */
[----:B------:R-:W-:Y:S03]  /*47a0*/  @P2 FSEL R4, R86, -INF , !P3 ;  /* 0xff80000056042808 */ /* 0x000fe60005800000 */
[----:B------:R2:W-:Y:S01]  /*47b0*/  MUFU.EX2 R109, R5 ;  /* 0x00000005006d7308 */ /* 0x0005e20000000800 */
[----:B------:R-:W-:Y:S11]  /*47c0*/  PLOP3.LUT P2, PT, PT, PT, UP0, 0x80, 0x0 ;  /* 0x000000000000781c */ /* 0x000ff60003f4f008 */
[----:B------:R-:W-:Y:S02]  /*47d0*/  @!UPT UIADD3 URZ, URZ, URZ, URZ ;  /* 0x0000003f3f3ff290 */ /* 0x000fe4000fffe03f */
[----:B------:R-:W-:Y:S02]  /*47e0*/  @P2 FSEL R11, R213, -INF , !P3 ;  /* 0xff800000d50b2808 */ /* 0x000fe40005800000 */
[----:B------:R-:W-:Y:S03]  /*47f0*/  PLOP3.LUT P2, PT, PT, PT, UP0, 0x80, 0x0 ;  /* 0x000000000000781c */ /* 0x000fe60003f4f008 */
[--C-:B------:R-:W-:Y:S01]  /*4800*/  FFMA.FTZ R12, R11, c[0x0][0x23c], -R9.reuse ;  /* 0x00008f000b0c7a23 */ /* 0x100fe20000010809 */
[----:B------:R-:W-:Y:S03]  /*4810*/  MOV R11, R155 ;  /* 0x0000009b000b7202 */ /* 0x000fe60000000f00 */
[----:B------:R3:W-:Y:S01]  /*4820*/  MUFU.EX2 R246, R12 ;  /* 0x0000000c00f67308 */ /* 0x0007e20000000800 */
[--C-:B--2---:R-:W-:Y:S01]  /*4830*/  FFMA.FTZ R5, R4, c[0x0][0x23c], -R0.reuse ;  /* 0x00008f0004057a23 */ /* 0x104fe20000010800 */
[----:B------:R-:W-:Y:S02]  /*4840*/  MOV R4, R85 ;  /* 0x0000005500047202 */ /* 0x000fe40000000f00 */
[----:B------:R-:W-:Y:S02]  /*4850*/  @P0 FSEL R4, R85, -INF , !P4 ;  /* 0xff80000055040808 */ /* 0x000fe40006000000 */
[----:B------:R-:W-:Y:S03]  /*4860*/  PLOP3.LUT P0, PT, PT, PT, UP0, 0x80, 0x0 ;  /* 0x000000000000781c */ /* 0x000fe60003f0f008 */
[----:B------:R-:W-:Y:S01]  /*4870*/  FFMA.FTZ R4, R4, c[0x0][0x23c], -R0 ;  /* 0x00008f0004047a23 */ /* 0x000fe20000010800 */
[----:B------:R-:W-:Y:S09]  /*4880*/  MUFU.EX2 R90, R5 ;  /* 0x00000005005a7308 */ /* 0x000ff20000000800 */
[----:B------:R-:W-:Y:S01]  /*4890*/  @P0 FSEL R11, R155, -INF , !P4 ;  /* 0xff8000009b0b0808 */ /* 0x000fe20006000000 */
[----:B------:R2:W-:Y:S01]  /*48a0*/  MUFU.EX2 R89, R4 ;  /* 0x0000000400597308 */ /* 0x0005e20000000800 */
[----:B------:R-:W-:Y:S03]  /*48b0*/  PLOP3.LUT P0, PT, PT, PT, UP0, 0x80, 0x0 ;  /* 0x000000000000781c */ /* 0x000fe60003f0f008 */
[--C-:B------:R-:W-:Y:S01]  /*48c0*/  FFMA.FTZ R11, R11, c[0x0][0x23c], -R9.reuse ;  /* 0x00008f000b0b7a23 */ /* 0x100fe20000010809 */
[----:B---3--:R-:W-:Y:S02]  /*48d0*/  MOV R12, R235 ;  /* 0x000000eb000c7202 */ /* 0x008fe40000000f00 */
[----:B------:R-:W-:Y:S02]  /*48e0*/  @P2 FSEL R12, R235, -INF , !P3 ;  /* 0xff800000eb0c2808 */ /* 0x000fe40005800000 */
[----:B------:R-:W-:Y:S01]  /*48f0*/  PLOP3.LUT P3, PT, PT, PT, UP0, 0x80, 0x0 ;  /* 0x000000000000781c */ /* 0x000fe20003f6f008 */
[----:B------:R3:W-:Y:S01]  /*4900*/  MUFU.EX2 R243, R11 ;  /* 0x0000000b00f37308 */ /* 0x0007e20000000800 */
[----:B------:R-:W-:Y:S01]  /*4910*/  PLOP3.LUT P2, PT, PT, PT, UP0, 0x80, 0x0 ;  /* 0x000000000000781c */ /* 0x000fe20003f4f008 */
[--C-:B------:R-:W-:Y:S08]  /*4920*/  FFMA.FTZ R12, R12, c[0x0][0x23c], -R8.reuse ;  /* 0x00008f000c0c7a23 */ /* 0x100ff00000010808 */
[----:B------:R-:W-:Y:S01]  /*4930*/  MUFU.EX2 R116, R12 ;  /* 0x0000000c00747308 */ /* 0x000fe20000000800 */
[----:B--2---:R-:W2:Y:S01]  /*4940*/  LDSM.16.M88.4 R4, [R184+0xd000] ;  /* 0x00d00000b804783b */ /* 0x004ea20000000200 */
[----:B---3--:R-:W-:Y:S02]  /*4950*/  MOV R11, R233 ;  /* 0x000000e9000b7202 */ /* 0x008fe40000000f00 */
[----:B------:R-:W-:Y:S02]  /*4960*/  @P0 FSEL R11, R233, -INF , !P4 ;  /* 0xff800000e90b0808 */ /* 0x000fe40006000000 */
[----:B------:R-:W-:Y:S02]  /*4970*/  PLOP3.LUT P0, PT, PT, PT, UP0, 0x80, 0x0 ;  /* 0x000000000000781c */ /* 0x000fe40003f0f008 */
[----:B------:R-:W-:Y:S01]  /*4980*/  PLOP3.LUT P4, PT, PT, PT, UP0, 0x80, 0x0 ;  /* 0x000000000000781c */ /* 0x000fe20003f8f008 */
[--C-:B------:R-:W-:Y:S04]  /*4990*/  FFMA.FTZ R11, R11, c[0x0][0x23c], -R8.reuse ;  /* 0x00008f000b0b7a23 */ /* 0x100fe80000010808 */
[----:B------:R3:W-:Y:S01]  /*49a0*/  MUFU.EX2 R115, R11 ;  /* 0x0000000b00737308 */ /* 0x0007e20000000800 */
[-C--:B--2---:R-:W-:Y:S01]  /*49b0*/  HMMA.16816.F32.BF16 R36, R148, R4.reuse, R36 ;  /* 0x000000049424723c */ /* 0x084fe20000041824 */
[C---:B---3--:R-:W-:Y:S02]  /*49c0*/  @P2 IADD3 R11, R10.reuse, 0x10, RZ ;  /* 0x000000100a0b2810 */ /* 0x048fe40007ffe0ff */
[----:B------:R-:W-:Y:S05]  /*49d0*/  PLOP3.LUT P2, PT, PT, PT, UP0, 0x80, 0x0 ;  /* 0x000000000000781c */ /* 0x000fea0003f4f008 */
[C---:B------:R-:W-:Y:S01]  /*49e0*/  HMMA.16816.F32.BF16 R40, R132.reuse, R4, R40 ;  /* 0x000000048428723c */ /* 0x040fe20000041828 */
[----:B------:R-:W-:Y:S03]  /*49f0*/  @P3 ISETP.GE.AND P3, PT, R11, UR6, PT ;  /* 0x000000060b003c0c */ /* 0x000fe6000bf66270 */
[----:B------:R-:W-:Y:S02]  /*4a00*/  @P0 IADD3 R11, R10, 0x11, RZ ;  /* 0x000000110a0b0810 */ /* 0x000fe40007ffe0ff */
[----:B------:R-:W-:Y:S02]  /*4a10*/  PLOP3.LUT P0, PT, PT, PT, UP0, 0x80, 0x0 ;  /* 0x000000000000781c */ /* 0x000fe40003f0f008 */
[----:B------:R-:W-:Y:S01]  /*4a20*/  @P4 ISETP.GE.AND P4, PT, R11, UR6, PT ;  /* 0x000000060b004c0c */ /* 0x000fe2000bf86270 */
[-C--:B------:R-:W-:Y:S03]  /*4a30*/  HMMA.16816.F32.BF16 R44, R132, R6.reuse, R44 ;  /* 0x00000006842c723c */ /* 0x080fe6000004182c */
[----:B------:R-:W-:Y:S02]  /*4a40*/  MOV R11, R154 ;  /* 0x0000009a000b7202 */ /* 0x000fe40000000f00 */
[----:B------:R-:W-:Y:S02]  /*4a50*/  @P2 FSEL R11, R154, -INF , !P3 ;  /* 0xff8000009a0b2808 */ /* 0x000fe40005800000 */
[----:B------:R-:W-:Y:S01]  /*4a60*/  PLOP3.LUT P2, PT, PT, PT, UP0, 0x80, 0x0 ;  /* 0x000000000000781c */ /* 0x000fe20003f4f008 */
[C---:B------:R-:W-:Y:S01]  /*4a70*/  HMMA.16816.F32.BF16 R48, R148.reuse, R6, R48 ;  /* 0x000000069430723c */ /* 0x040fe20000041830 */
[----:B------:R-:W-:Y:S03]  /*4a80*/  MOV R4, R231 ;  /* 0x000000e700047202 */ /* 0x000fe60000000f00 */
[--C-:B------:R-:W-:Y:S01]  /*4a90*/  FFMA.FTZ R12, R11, c[0x0][0x23c], -R9.reuse ;  /* 0x00008f000b0c7a23 */ /* 0x100fe20000010809 */
[----:B------:R-:W-:Y:S01]  /*4aa0*/  MOV R11, R153 ;  /* 0x00000099000b7202 */ /* 0x000fe20000000f00 */
[----:B------:R-:W-:Y:S01]  /*4ab0*/  FMUL.FTZ R36, R36, c[0x0][0x2ec] ;  /* 0x0000bb0024247a20 */ /* 0x000fe20000410000 */
[----:B------:R-:W-:Y:S01]  /*4ac0*/  @P0 FSEL R11, R153, -INF , !P4 ;  /* 0xff800000990b0808 */ /* 0x000fe20006000000 */
[----:B------:R-:W-:Y:S01]  /*4ad0*/  MUFU.EX2 R238, R12 ;  /* 0x0000000c00ee7308 */ /* 0x000fe20000000800 */
[----:B------:R-:W-:Y:S01]  /*4ae0*/  FMUL.FTZ R40, R40, c[0x0][0x2ec] ;  /* 0x0000bb0028287a20 */ /* 0x000fe20000410000 */
[----:B------:R-:W-:Y:S02]  /*4af0*/  PLOP3.LUT P0, PT, PT, PT, UP0, 0x80, 0x0 ;  /* 0x000000000000781c */ /* 0x000fe40003f0f008 */
[--C-:B------:R-:W-:Y:S01]  /*4b00*/  FFMA.FTZ R5, R11, c[0x0][0x23c], -R9.reuse ;  /* 0x00008f000b057a23 */ /* 0x100fe20000010809 */
[----:B------:R-:W-:Y:S01]  /*4b10*/  @P2 FSEL R4, R231, -INF , !P3 ;  /* 0xff800000e7042808 */ /* 0x000fe20005800000 */
[----:B------:R-:W-:Y:S01]  /*4b20*/  FMUL.FTZ R41, R41, c[0x0][0x2ec] ;  /* 0x0000bb0029297a20 */ /* 0x000fe20000410000 */
[----:B------:R-:W-:Y:S01]  /*4b30*/  PLOP3.LUT P2, PT, PT, PT, UP0, 0x80, 0x0 ;  /* 0x000000000000781c */ /* 0x000fe20003f4f008 */
[----:B------:R-:W-:Y:S01]  /*4b40*/  FMUL.FTZ R42, R42, c[0x0][0x2ec] ;  /* 0x0000bb002a2a7a20 */ /* 0x000fe20000410000 */
[----:B-1----:R-:W-:Y:S01]  /*4b50*/  MOV R11, R177 ;  /* 0x000000b1000b7202 */ /* 0x002fe20000000f00 */
[----:B------:R-:W-:Y:S01]  /*4b60*/  MUFU.TANH R229, R40 ;  /* 0x0000002800e57308 */ /* 0x000fe20000002400 */
[----:B------:R-:W-:Y:S02]  /*4b70*/  FMUL.FTZ R37, R37, c[0x0][0x2ec] ;  /* 0x0000bb0025257a20 */ /* 0x000fe40000410000 */
        /* <DEDUP_REMOVED lines=10> */
[----:B------:R-:W-:Y:S01]  /*4c20*/  MUFU.TANH R228, R41 ;  /* 0x0000002900e47308 */ /* 0x000fe20000002400 */
[----:B------:R-:W-:Y:S02]  /*4c30*/  FMUL.FTZ R47, R47, c[0x0][0x2ec] ;  /* 0x0000bb002f2f7a20 */ /* 0x000fe40000410000 */
[----:B------:R-:W-:Y:S07]  /*4c40*/  FMUL.FTZ R51, R51, c[0x0][0x2ec] ;  /* 0x0000bb0033337a20 */ /* 0x000fee0000410000 */
[----:B------:R-:W-:Y:S01]  /*4c50*/  MUFU.TANH R165, R48 ;  /* 0x0000003000a57308 */ /* 0x000fe20000002400 */
[--C-:B-1----:R-:W-:Y:S01]  /*4c60*/  FFMA.FTZ R5, R4, c[0x0][0x23c], -R8.reuse ;  /* 0x00008f0004057a23 */ /* 0x102fe20000010808 */
[----:B------:R-:W-:Y:S02]  /*4c70*/  MOV R4, R230 ;  /* 0x000000e600047202 */ /* 0x000fe40000000f00 */
[----:B------:R-:W-:Y:S02]  /*4c80*/  @P0 FSEL R4, R230, -INF , !P4 ;  /* 0xff800000e6040808 */ /* 0x000fe40006000000 */
[----:B------:R-:W-:Y:S04]  /*4c90*/  PLOP3.LUT P0, PT, PT, PT, UP0, 0x80, 0x0 ;  /* 0x000000000000781c */ /* 0x000fe80003f0f008 */
[----:B------:R-:W-:Y:S01]  /*4ca0*/  MUFU.TANH R72, R42 ;  /* 0x0000002a00487308 */ /* 0x000fe20000002400 */
[----:B------:R-:W-:Y:S09]  /*4cb0*/  FFMA.FTZ R4, R4, c[0x0][0x23c], -R8 ;  /* 0x00008f0004047a23 */ /* 0x000ff20000010808 */
[----:B------:R1:W-:Y:S10]  /*4cc0*/  MUFU.EX2 R113, R4 ;  /* 0x0000000400717308 */ /* 0x0003f40000000800 */
[----:B------:R2:W-:Y:S10]  /*4cd0*/  MUFU.EX2 R114, R5 ;  /* 0x0000000500727308 */ /* 0x0005f40000000800 */
[----:B------:R-:W3:Y:S01]  /*4ce0*/  MUFU.TANH R173, R36 ;  /* 0x0000002400ad7308 */ /* 0x000ee20000002400 */
[----:B-1----:R-:W-:Y:S02]  /*4cf0*/  MOV R4, R100 ;  /* 0x0000006400047202 */ /* 0x002fe40000000f00 */
[----:B------:R-:W-:Y:S02]  /*4d00*/  @P2 FSEL R4, R100, -INF , !P3 ;  /* 0xff80000064042808 */ /* 0x000fe40005800000 */
[----:B------:R-:W-:Y:S05]  /*4d10*/  PLOP3.LUT P2, PT, PT, PT, UP0, 0x80, 0x0 ;  /* 0x000000000000781c */ /* 0x000fea0003f4f008 */
[----:B------:R-:W-:Y:S01]  /*4d20*/  MUFU.TANH R71, R43 ;  /* 0x0000002b00477308 */ /* 0x000fe20000002400 */
[--C-:B--2---:R-:W-:Y:S01]  /*4d30*/  FFMA.FTZ R5, R4, c[0x0][0x23c], -R2.reuse ;  /* 0x00008f0004057a23 */ /* 0x104fe20000010802 */
[----:B------:R-:W-:Y:S02]  /*4d40*/  MOV R4, R99 ;  /* 0x0000006300047202 */ /* 0x000fe40000000f00 */
[----:B------:R-:W-:Y:S02]  /*4d50*/  @P0 FSEL R4, R99, -INF , !P4 ;  /* 0xff80000063040808 */ /* 0x000fe40006000000 */
[----:B------:R-:W-:Y:S04]  /*4d60*/  PLOP3.LUT P0, PT, PT, PT, UP0, 0x80, 0x0 ;  /* 0x000000000000781c */ /* 0x000fe80003f0f008 */
[----:B------:R1:W-:Y:S01]  /*4d70*/  MUFU.EX2 R104, R5 ;  /* 0x0000000500687308 */ /* 0x0003e20000000800 */
[----:B------:R-:W-:Y:S09]  /*4d80*/  FFMA.FTZ R4, R4, c[0x0][0x23c], -R2 ;  /* 0x00008f0004047a23 */ /* 0x000ff20000010802 */
[----:B------:R2:W-:Y:S10]  /*4d90*/  MUFU.EX2 R103, R4 ;  /* 0x0000000400677308 */ /* 0x0005f40000000800 */
[----:B------:R-:W-:Y:S01]  /*4da0*/  MUFU.TANH R172, R37 ;  /* 0x0000002500ac7308 */ /* 0x000fe20000002400 */
[----:B-1----:R-:W-:Y:S02]  /*4db0*/  MOV R5, R80 ;  /* 0x0000005000057202 */ /* 0x002fe40000000f00 */
[----:B------:R-:W-:Y:S02]  /*4dc0*/  @P2 FSEL R5, R80, -INF , !P3 ;  /* 0xff80000050052808 */ /* 0x000fe40005800000 */
[----:B------:R-:W-:Y:S02]  /*4dd0*/  PLOP3.LUT P2, PT, PT, PT, UP0, 0x80, 0x0 ;  /* 0x000000000000781c */ /* 0x000fe40003f4f008 */
[----:B------:R-:W-:Y:S01]  /*4de0*/  PLOP3.LUT P3, PT, PT, PT, UP0, 0x80, 0x0 ;  /* 0x000000000000781c */ /* 0x000fe20003f6f008 */
[--C-:B------:R-:W-:Y:S02]  /*4df0*/  FFMA.FTZ R5, R5, c[0x0][0x23c], -R0.reuse ;  /* 0x00008f0005057a23 */ /* 0x100fe40000010800 */
[----:B------:R-:W1:Y:S01]  /*4e00*/  MUFU.TANH R214, R38 ;  /* 0x0000002600d67308 */ /* 0x000e620000002400 */
[----:B--2---:R-:W-:Y:S02]  /*4e10*/  MOV R4, R79 ;  /* 0x0000004f00047202 */ /* 0x004fe40000000f00 */
[----:B------:R-:W-:Y:S02]  /*4e20*/  @P0 FSEL R4, R79, -INF , !P4 ;  /* 0xff8000004f040808 */ /* 0x000fe40006000000 */
[----:B------:R-:W-:Y:S02]  /*4e30*/  PLOP3.LUT P4, PT, PT, PT, UP0, 0x80, 0x0 ;  /* 0x000000000000781c */ /* 0x000fe40003f8f008 */
[----:B------:R-:W-:Y:S01]  /*4e40*/  PLOP3.LUT P0, PT, PT, PT, UP0, 0x80, 0x0 ;  /* 0x000000000000781c */ /* 0x000fe20003f0f008 */
[----:B------:R-:W-:Y:S02]  /*4e50*/  FFMA.FTZ R4, R4, c[0x0][0x23c], -R0 ;  /* 0x00008f0004047a23 */ /* 0x000fe40000010800 */
[----:B------:R-:W-:Y:S10]  /*4e60*/  MUFU.EX2 R84, R5 ;  /* 0x0000000500547308 */ /* 0x000ff40000000800 */
[----:B------:R2:W-:Y:S10]  /*4e70*/  MUFU.EX2 R83, R4 ;  /* 0x0000000400537308 */ /* 0x0005f40000000800 */
[----:B------:R-:W4:Y:S10]  /*4e80*/  MUFU.TANH R211, R39 ;  /* 0x0000002700d37308 */ /* 0x000f340000002400 */
[----:B------:R-:W1:Y:S01]  /*4e90*/  MUFU.TANH R225, R44 ;  /* 0x0000002c00e17308 */ /* 0x000e620000002400 */
[----:B--2---:R-:W-:Y:S02]  /*4ea0*/  @P2 IADD3 R4, R10, 0x18, RZ ;  /* 0x000000180a042810 */ /* 0x004fe40007ffe0ff */
[----:B------:R-:W-:Y:S02]  /*4eb0*/  PLOP3.LUT P2, PT, PT, PT, UP0, 0x80, 0x0 ;  /* 0x000000000000781c */ /* 0x000fe40003f4f008 */
[----:B------:R-:W-:Y:S02]  /*4ec0*/  @P3 ISETP.GE.AND P3, PT, R4, UR6, PT ;  /* 0x0000000604003c0c */ /* 0x000fe4000bf66270 */
[----:B------:R-:W-:Y:S03]  /*4ed0*/  @P0 IADD3 R4, R10, 0x19, RZ ;  /* 0x000000190a040810 */ /* 0x000fe60007ffe0ff */
[----:B------:R-:W2:Y:S01]  /*4ee0*/  MUFU.TANH R224, R45 ;  /* 0x0000002d00e07308 */ /* 0x000ea20000002400 */
[----:B------:R-:W-:Y:S02]  /*4ef0*/  PLOP3.LUT P0, PT, PT, PT, UP0, 0x80, 0x0 ;  /* 0x000000000000781c */ /* 0x000fe40003f0f008 */
[----:B------:R-:W-:Y:S02]  /*4f00*/  @P4 ISETP.GE.AND P4, PT, R4, UR6, PT ;  /* 0x0000000604004c0c */ /* 0x000fe4000bf86270 */
[----:B------:R-:W-:Y:S03]  /*4f10*/  MOV R4, R247 ;  /* 0x000000f700047202 */ /* 0x000fe60000000f00 */
[----:B------:R-:W-:Y:S02]  /*4f20*/  @P2 FSEL R4, R247, -INF , !P3 ;  /* 0xff800000f7042808 */ /* 0x000fe40005800000 */
[----:B------:R-:W-:Y:S01]  /*4f30*/  MUFU.TANH R164, R49 ;  /* 0x0000003100a47308 */ /* 0x000fe20000002400 */
[----:B------:R-:W-:Y:S02]  /*4f40*/  PLOP3.LUT P2, PT, PT, PT, UP0, 0x80, 0x0 ;  /* 0x000000000000781c */ /* 0x000fe40003f4f008 */
[--C-:B------:R-:W-:Y:S01]  /*4f50*/  FFMA.FTZ R5, R4, c[0x0][0x23c], -R2.reuse ;  /* 0x00008f0004057a23 */ /* 0x100fe20000010802 */
[----:B------:R-:W-:Y:S02]  /*4f60*/  MOV R4, R245 ;  /* 0x000000f500047202 */ /* 0x000fe40000000f00 */
[----:B------:R-:W-:Y:S02]  /*4f70*/  @P0 FSEL R4, R245, -INF , !P4 ;  /* 0xff800000f5040808 */ /* 0x000fe40006000000 */
[----:B------:R-:W-:Y:S02]  /*4f80*/  PLOP3.LUT P0, PT, PT, PT, UP0, 0x80, 0x0 ;  /* 0x000000000000781c */ /* 0x000fe40003f0f008 */
[----:B------:R1:W-:Y:S10]  /*4f90*/  MUFU.EX2 R102, R5 ;  /* 0x0000000500667308 */ /* 0x0003f40000000800 */
[----:B------:R-:W-:Y:S10]  /*4fa0*/  MUFU.TANH R179, R50 ;  /* 0x0000003200b37308 */ /* 0x000ff40000002400 */
[----:B------:R-:W-:Y:S01]  /*4fb0*/  MUFU.TANH R178, R51 ;  /* 0x0000003300b27308 */ /* 0x000fe20000002400 */
[----:B-1----:R-:W-:Y:S01]  /*4fc0*/  FFMA.FTZ R5, R4, c[0x0][0x23c], -R2 ;  /* 0x00008f0004057a23 */ /* 0x002fe20000010802 */
[----:B------:R-:W-:Y:S02]  /*4fd0*/  MOV R4, R78 ;  /* 0x0000004e00047202 */ /* 0x000fe40000000f00 */
[----:B------:R-:W-:Y:S02]  /*4fe0*/  @P2 FSEL R4, R78, -INF , !P3 ;  /* 0xff8000004e042808 */ /* 0x000fe40005800000 */
[----:B------:R-:W-:Y:S04]  /*4ff0*/  PLOP3.LUT P2, PT, PT, PT, UP0, 0x80, 0x0 ;  /* 0x000000000000781c */ /* 0x000fe80003f4f008 */
[----:B------:R1:W-:Y:S10]  /*5000*/  MUFU.EX2 R101, R5 ;  /* 0x0000000500657308 */ /* 0x0003f40000000800 */
[----:B------:R-:W2:Y:S01]  /*5010*/  MUFU.TANH R252, R46 ;  /* 0x0000002e00fc7308 */ /* 0x000ea20000002400 */
[----:B------:R-:W-:Y:S02]  /*5020*/  @P2 FSEL R11, R177, -INF , !P3 ;  /* 0xff800000b10b2808 */ /* 0x000fe40005800000 */
[----:B------:R-:W-:Y:S03]  /*5030*/  PLOP3.LUT P2, PT, PT, PT, UP0, 0x80, 0x0 ;  /* 0x000000000000781c */ /* 0x000fe60003f4f008 */
[--C-:B------:R-:W-:Y:S01]  /*5040*/  FFMA.FTZ R12, R11, c[0x0][0x23c], -R9.reuse ;  /* 0x00008f000b0c7a23 */ /* 0x100fe20000010809 */
[----:B------:R-:W-:Y:S03]  /*5050*/  MOV R11, R176 ;  /* 0x000000b0000b7202 */ /* 0x000fe60000000f00 */
[----:B------:R-:W2:Y:S01]  /*5060*/  MUFU.TANH R250, R47 ;  /* 0x0000002f00fa7308 */ /* 0x000ea20000002400 */
[--C-:B-1----:R-:W-:Y:S01]  /*5070*/  FFMA.FTZ R5, R4, c[0x0][0x23c], -R0.reuse ;  /* 0x00008f0004057a23 */ /* 0x102fe20000010800 */
[----:B------:R-:W-:Y:S02]  /*5080*/  MOV R4, R77 ;  /* 0x0000004d00047202 */ /* 0x000fe40000000f00 */
[----:B------:R-:W-:Y:S02]  /*5090*/  @P0 FSEL R4, R77, -INF , !P4 ;  /* 0xff8000004d040808 */ /* 0x000fe40006000000 */
[----:B------:R-:W-:Y:S04]  /*50a0*/  PLOP3.LUT P0, PT, PT, PT, UP0, 0x80, 0x0 ;  /* 0x000000000000781c */ /* 0x000fe80003f0f008 */
[----:B------:R-:W-:Y:S01]  /*50b0*/  MUFU.EX2 R82, R5 ;  /* 0x0000000500527308 */ /* 0x000fe20000000800 */
[----:B------:R-:W-:Y:S09]  /*50c0*/  FFMA.FTZ R4, R4, c[0x0][0x23c], -R0 ;  /* 0x00008f0004047a23 */ /* 0x000ff20000010800 */
[----:B------:R1:W-:Y:S01]  /*50d0*/  MUFU.EX2 R81, R4 ;  /* 0x0000000400517308 */ /* 0x0003e20000000800 */
[----:B------:R-:W-:Y:S02]  /*50e0*/  @P0 FSEL R11, R176, -INF , !P4 ;  /* 0xff800000b00b0808 */ /* 0x000fe40006000000 */
[----:B------:R-:W-:Y:S03]  /*50f0*/  PLOP3.LUT P0, PT, PT, PT, UP0, 0x80, 0x0 ;  /* 0x000000000000781c */ /* 0x000fe60003f0f008 */
[--C-:B------:R-:W-:Y:S04]  /*5100*/  FFMA.FTZ R11, R11, c[0x0][0x23c], -R9.reuse ;  /* 0x00008f000b0b7a23 */ /* 0x100fe80000010809 */
[----:B------:R2:W-:Y:S10]  /*5110*/  MUFU.EX2 R223, R12 ;  /* 0x0000000c00df7308 */ /* 0x0005f40000000800 */
[----:B------:R3:W-:Y:S01]  /*5120*/  MUFU.EX2 R219, R11 ;  /* 0x0000000b00db7308 */ /* 0x0007e20000000800 */
[----:B-1----:R-:W1:Y:S01]  /*5130*/  LDSM.16.M88.4 R4, [R184+0xd800] ;  /* 0x00d80000b804783b */ /* 0x002e620000000200 */
[----:B--2---:R-:W-:Y:S02]  /*5140*/  MOV R12, R217 ;  /* 0x000000d9000c7202 */ /* 0x004fe40000000f00 */
[----:B------:R-:W-:Y:S02]  /*5150*/  @P2 FSEL R12, R217, -INF , !P3 ;  /* 0xff800000d90c2808 */ /* 0x000fe40005800000 */
[----:B------:R-:W-:Y:S02]  /*5160*/  PLOP3.LUT P2, PT, PT, PT, UP0, 0x80, 0x0 ;  /* 0x000000000000781c */ /* 0x000fe40003f4f008 */
[----:B------:R-:W-:Y:S01]  /*5170*/  PLOP3.LUT P3, PT, PT, PT, UP0, 0x80, 0x0 ;  /* 0x000000000000781c */ /* 0x000fe20003f6f008 */
[--C-:B------:R-:W-:Y:S01]  /*5180*/  FFMA.FTZ R12, R12, c[0x0][0x23c], -R8.reuse ;  /* 0x00008f000c0c7a23 */ /* 0x100fe20000010808 */
[----:B---3--:R-:W-:Y:S03]  /*5190*/  MOV R11, R216 ;  /* 0x000000d8000b7202 */ /* 0x008fe60000000f00 */
[----:B------:R-:W-:Y:S01]  /*51a0*/  MUFU.EX2 R251, R12 ;  /* 0x0000000c00fb7308 */ /* 0x000fe20000000800 */
[----:B------:R-:W-:Y:S02]  /*51b0*/  @P0 FSEL R11, R216, -INF , !P4 ;  /* 0xff800000d80b0808 */ /* 0x000fe40006000000 */
[----:B------:R-:W-:Y:S02]  /*51c0*/  PLOP3.LUT P4, PT, PT, PT, UP0, 0x80, 0x0 ;  /* 0x000000000000781c */ /* 0x000fe40003f8f008 */
[----:B------:R-:W-:Y:S01]  /*51d0*/  PLOP3.LUT P0, PT, PT, PT, UP0, 0x80, 0x0 ;  /* 0x000000000000781c */ /* 0x000fe20003f0f008 */
[--C-:B------:R-:W-:Y:S04]  /*51e0*/  FFMA.FTZ R11, R11, c[0x0][0x23c], -R8.reuse ;  /* 0x00008f000b0b7a23 */ /* 0x100fe80000010808 */
[----:B------:R2:W-:Y:S01]  /*51f0*/  MUFU.EX2 R249, R11 ;  /* 0x0000000b00f97308 */ /* 0x0005e20000000800 */
[-C--:B-1----:R-:W-:Y:S08]  /*5200*/  HMMA.16816.F32.BF16 R52, R148, R4.reuse, R52 ;  /* 0x000000049434723c */ /* 0x082ff00000041834 */
[C---:B------:R-:W-:Y:S01]  /*5210*/  HMMA.16816.F32.BF16 R56, R132.reuse, R4, R56 ;  /* 0x000000048438723c */ /* 0x040fe20000041838 */
[C---:B--2---:R-:W-:Y:S07]  /*5220*/  @P2 IADD3 R11, R10.reuse, 0x20, RZ ;  /* 0x000000200a0b2810 */ /* 0x044fee0007ffe0ff */
[-C--:B------:R-:W-:Y:S01]  /*5230*/  HMMA.16816.F32.BF16 R60, R132, R6.reuse, R60 ;  /* 0x00000006843c723c */ /* 0x080fe2000004183c */
[----:B------:R-:W-:Y:S02]  /*5240*/  PLOP3.LUT P2, PT, PT, PT, UP0, 0x80, 0x0 ;  /* 0x000000000000781c */ /* 0x000fe40003f4f008 */
[----:B------:R-:W-:Y:S02]  /*5250*/  @P3 ISETP.GE.AND P3, PT, R11, UR6, PT ;  /* 0x000000060b003c0c */ /* 0x000fe4000bf66270 */
[----:B------:R-:W-:Y:S02]  /*5260*/  @P0 IADD3 R11, R10, 0x21, RZ ;  /* 0x000000210a0b0810 */ /* 0x000fe40007ffe0ff */
[----:B------:R-:W-:Y:S01]  /*5270*/  PLOP3.LUT P0, PT, PT, PT, UP0, 0x80, 0x0 ;  /* 0x000000000000781c */ /* 0x000fe20003f0f008 */
[----:B------:R-:W-:Y:S01]  /*5280*/  FMUL.FTZ R52, R52, c[0x0][0x2ec] ;  /* 0x0000bb0034347a20 */ /* 0x000fe20000410000 */
[----:B------:R-:W-:Y:S01]  /*5290*/  @P4 ISETP.GE.AND P4, PT, R11, UR6, PT ;  /* 0x000000060b004c0c */ /* 0x000fe2000bf86270 */
[----:B------:R-:W-:Y:S01]  /*52a0*/  HMMA.16816.F32.BF16 R64, R148, R6, R64 ;  /* 0x000000069440723c */ /* 0x000fe20000041840 */
[----:B------:R-:W2:Y:S01]  /*52b0*/  LDL R149, [R1+0x50] ;  /* 0x0000500001957983 */ /* 0x000ea20000100800 */
[----:B------:R-:W-:Y:S01]  /*52c0*/  FMUL.FTZ R53, R53, c[0x0][0x2ec] ;  /* 0x0000bb0035357a20 */ /* 0x000fe20000410000 */
[----:B------:R-:W-:Y:S01]  /*52d0*/  MOV R11, R173 ;  /* 0x000000ad000b7202 */ /* 0x000fe20000000f00 */
[----:B------:R-:W-:Y:S01]  /*52e0*/  FMUL.FTZ R54, R54, c[0x0][0x2ec] ;  /* 0x0000bb0036367a20 */ /* 0x000fe20000410000 */
[----:B------:R-:W-:Y:S01]  /*52f0*/  MOV R4, R214 ;  /* 0x000000d600047202 */ /* 0x000fe20000000f00 */
[----:B------:R-:W-:Y:S01]  /*5300*/  FMUL.FTZ R55, R55, c[0x0][0x2ec] ;  /* 0x0000bb0037377a20 */ /* 0x000fe20000410000 */
[----:B------:R-:W-:Y:S01]  /*5310*/  @P2 FSEL R11, R173, -INF , !P3 ;  /* 0xff800000ad0b2808 */ /* 0x000fe20005800000 */
[----:B------:R-:W-:Y:S01]  /*5320*/  FMUL.FTZ R56, R56, c[0x0][0x2ec] ;  /* 0x0000bb0038387a20 */ /* 0x000fe20000410000 */
[----:B------:R-:W3:Y:S01]  /*5330*/  LDL R148, [R1+0x4c] ;  /* 0x00004c0001947983 */ /* 0x000ee20000100800 */
[----:B------:R-:W1:Y:S01]  /*5340*/  MUFU.TANH R161, R52 ;  /* 0x0000003400a17308 */ /* 0x000e620000002400 */
[----:B------:R-:W-:Y:S01]  /*5350*/  PLOP3.LUT P2, PT, PT, PT, UP0, 0x80, 0x0 ;  /* 0x000000000000781c */ /* 0x000fe20003f4f008 */
[--C-:B------:R-:W-:Y:S01]  /*5360*/  FFMA.FTZ R12, R11, c[0x0][0x23c], -R9.reuse ;  /* 0x00008f000b0c7a23 */ /* 0x100fe20000010809 */
[----:B------:R-:W-:Y:S01]  /*5370*/  MOV R11, R172 ;  /* 0x000000ac000b7202 */ /* 0x000fe20000000f00 */
[----:B------:R-:W-:Y:S01]  /*5380*/  FMUL.FTZ R57, R57, c[0x0][0x2ec] ;  /* 0x0000bb0039397a20 */ /* 0x000fe20000410000 */
[----:B------:R-:W-:Y:S01]  /*5390*/  @P0 FSEL R11, R172, -INF , !P4 ;  /* 0xff800000ac0b0808 */ /* 0x000fe20006000000 */
[----:B------:R-:W-:Y:S01]  /*53a0*/  FMUL.FTZ R58, R58, c[0x0][0x2ec] ;  /* 0x0000bb003a3a7a20 */ /* 0x000fe20000410000 */
[----:B------:R-:W-:Y:S01]  /*53b0*/  MOV R150, R3 ;  /* 0x0000000300967202 */ /* 0x000fe20000000f00 */
[----:B------:R-:W-:Y:S01]  /*53c0*/  FMUL.FTZ R59, R59, c[0x0][0x2ec] ;  /* 0x0000bb003b3b7a20 */ /* 0x000fe20000410000 */
[----:B------:R-:W-:Y:S01]  /*53d0*/  MOV R151, R13 ;  /* 0x0000000d00977202 */ /* 0x000fe20000000f00 */
[--C-:B------:R-:W-:Y:S01]  /*53e0*/  FFMA.FTZ R5, R11, c[0x0][0x23c], -R9.reuse ;  /* 0x00008f000b057a23 */ /* 0x100fe20000010809 */
[----:B------:R-:W-:Y:S01]  /*53f0*/  PLOP3.LUT P0, PT, PT, PT, UP0, 0x80, 0x0 ;  /* 0x000000000000781c */ /* 0x000fe20003f0f008 */
[----:B------:R-:W-:Y:S01]  /*5400*/  FMUL.FTZ R60, R60, c[0x0][0x2ec] ;  /* 0x0000bb003c3c7a20 */ /* 0x000fe20000410000 */
[----:B------:R-:W1:Y:S01]  /*5410*/  MUFU.TANH R160, R53 ;  /* 0x0000003500a07308 */ /* 0x000e620000002400 */
[----:B------:R-:W-:Y:S01]  /*5420*/  FMUL.FTZ R61, R61, c[0x0][0x2ec] ;  /* 0x0000bb003d3d7a20 */ /* 0x000fe20000410000 */
[----:B------:R-:W-:Y:S01]  /*5430*/  @P2 FSEL R4, R214, -INF , !P3 ;  /* 0xff800000d6042808 */ /* 0x000fe20005800000 */
[----:B------:R-:W-:Y:S01]  /*5440*/  FMUL.FTZ R62, R62, c[0x0][0x2ec] ;  /* 0x0000bb003e3e7a20 */ /* 0x000fe20000410000 */
[----:B------:R-:W-:Y:S01]  /*5450*/  PLOP3.LUT P2, PT, PT, PT, UP0, 0x80, 0x0 ;  /* 0x000000000000781c */ /* 0x000fe20003f4f008 */
[----:B------:R-:W-:Y:S02]  /*5460*/  FMUL.FTZ R64, R64, c[0x0][0x2ec] ;  /* 0x0000bb0040407a20 */ /* 0x000fe40000410000 */
[----:B------:R-:W-:Y:S02]  /*5470*/  FMUL.FTZ R65, R65, c[0x0][0x2ec] ;  /* 0x0000bb0041417a20 */ /* 0x000fe40000410000 */
[----:B------:R-:W-:Y:S01]  /*5480*/  FMUL.FTZ R66, R66, c[0x0][0x2ec] ;  /* 0x0000bb0042427a20 */ /* 0x000fe20000410000 */
[----:B------:R1:W-:Y:S01]  /*5490*/  MUFU.EX2 R209, R5 ;  /* 0x0000000500d17308 */ /* 0x0003e20000000800 */
[----:B------:R-:W-:Y:S02]  /*54a0*/  FMUL.FTZ R67, R67, c[0x0][0x2ec] ;  /* 0x0000bb0043437a20 */ /* 0x000fe40000410000 */
[----:B------:R-:W-:Y:S07]  /*54b0*/  FMUL.FTZ R63, R63, c[0x0][0x2ec] ;  /* 0x0000bb003f3f7a20 */ /* 0x000fee0000410000 */
[----:B------:R-:W-:Y:S10]  /*54c0*/  MUFU.TANH R207, R60 ;  /* 0x0000003c00cf7308 */ /* 0x000ff40000002400 */
[----:B------:R-:W-:Y:S01]  /*54d0*/  MUFU.TANH R206, R61 ;  /* 0x0000003d00ce7308 */ /* 0x000fe20000002400 */
[--C-:B-1----:R-:W-:Y:S01]  /*54e0*/  FFMA.FTZ R5, R4, c[0x0][0x23c], -R8.reuse ;  /* 0x00008f0004057a23 */ /* 0x102fe20000010808 */
[----:B----4-:R-:W-:Y:S02]  /*54f0*/  MOV R4, R211 ;  /* 0x000000d300047202 */ /* 0x010fe40000000f00 */
[----:B------:R-:W-:Y:S02]  /*5500*/  @P0 FSEL R4, R211, -INF , !P4 ;  /* 0xff800000d3040808 */ /* 0x000fe40006000000 */
[----:B------:R-:W-:Y:S04]  /*5510*/  PLOP3.LUT P0, PT, PT, PT, UP0, 0x80, 0x0 ;  /* 0x000000000000781c */ /* 0x000fe80003f0f008 */
[----:B------:R-:W-:Y:S01]  /*5520*/  MUFU.TANH R227, R62 ;  /* 0x0000003e00e37308 */ /* 0x000fe20000002400 */
[----:B------:R-:W-:Y:S09]  /*5530*/  FFMA.FTZ R4, R4, c[0x0][0x23c], -R8 ;  /* 0x00008f0004047a23 */ /* 0x000ff20000010808 */
[----:B------:R1:W-:Y:S10]  /*5540*/  MUFU.EX2 R239, R4 ;  /* 0x0000000400ef7308 */ /* 0x0003f40000000800 */
[----:B------:R4:W-:Y:S10]  /*5550*/  MUFU.EX2 R240, R5 ;  /* 0x0000000500f07308 */ /* 0x0009f40000000800 */
[----:B------:R-:W2:Y:S01]  /*5560*/  MUFU.TANH R175, R54 ;  /* 0x0000003600af7308 */ /* 0x000ea20000002400 */
[----:B-1----:R-:W-:Y:S02]  /*5570*/  MOV R4, R229 ;  /* 0x000000e500047202 */ /* 0x002fe40000000f00 */
[----:B------:R-:W-:Y:S02]  /*5580*/  @P2 FSEL R4, R229, -INF , !P3 ;  /* 0xff800000e5042808 */ /* 0x000fe40005800000 */
[----:B------:R-:W-:Y:S05]  /*5590*/  PLOP3.LUT P2, PT, PT, PT, UP0, 0x80, 0x0 ;  /* 0x000000000000781c */ /* 0x000fea0003f4f008 */
[----:B------:R-:W-:Y:S01]  /*55a0*/  MUFU.TANH R159, R64 ;  /* 0x00000040009f7308 */ /* 0x000fe20000002400 */
[--C-:B----4-:R-:W-:Y:S01]  /*55b0*/  FFMA.FTZ R5, R4, c[0x0][0x23c], -R2.reuse ;  /* 0x00008f0004057a23 */ /* 0x110fe20000010802 */
[----:B------:R-:W-:Y:S02]  /*55c0*/  MOV R4, R228 ;  /* 0x000000e400047202 */ /* 0x000fe40000000f00 */
[----:B------:R-:W-:Y:S02]  /*55d0*/  @P0 FSEL R4, R228, -INF , !P4 ;  /* 0xff800000e4040808 */ /* 0x000fe40006000000 */
[----:B------:R-:W-:Y:S04]  /*55e0*/  PLOP3.LUT P0, PT, PT, PT, UP0, 0x80, 0x0 ;  /* 0x000000000000781c */ /* 0x000fe80003f0f008 */
[----:B------:R1:W-:Y:S10]  /*55f0*/  MUFU.EX2 R98, R5 ;  /* 0x0000000500627308 */ /* 0x0003f40000000800 */
[----:B------:R-:W-:Y:S10]  /*5600*/  MUFU.TANH R158, R65 ;  /* 0x00000041009e7308 */ /* 0x000ff40000002400 */
[----:B------:R-:W-:Y:S01]  /*5610*/  MUFU.TANH R163, R66 ;  /* 0x0000004200a37308 */ /* 0x000fe20000002400 */
[----:B-1----:R-:W-:Y:S01]  /*5620*/  FFMA.FTZ R5, R4, c[0x0][0x23c], -R2 ;  /* 0x00008f0004057a23 */ /* 0x002fe20000010802 */
[----:B------:R-:W-:Y:S02]  /*5630*/  MOV R4, R72 ;  /* 0x0000004800047202 */ /* 0x000fe40000000f00 */
[----:B------:R-:W-:Y:S02]  /*5640*/  @P2 FSEL R4, R72, -INF , !P3 ;  /* 0xff80000048042808 */ /* 0x000fe40005800000 */
[----:B------:R-:W-:Y:S04]  /*5650*/  PLOP3.LUT P2, PT, PT, PT, UP0, 0x80, 0x0 ;  /* 0x000000000000781c */ /* 0x000fe80003f4f008 */
[----:B------:R1:W-:Y:S01]  /*5660*/  MUFU.EX2 R97, R5 ;  /* 0x0000000500617308 */ /* 0x0003e20000000800 */
[----:B------:R-:W-:Y:S09]  /*5670*/  PLOP3.LUT P3, PT, PT, PT, UP0, 0x80, 0x0 ;  /* 0x000000000000781c */ /* 0x000ff20003f6f008 */
[----:B------:R-:W-:Y:S10]  /*5680*/  MUFU.TANH R162, R67 ;  /* 0x0000004300a27308 */ /* 0x000ff40000002400 */
[----:B------:R-:W-:Y:S01]  /*5690*/  MUFU.TANH R226, R63 ;  /* 0x0000003f00e27308 */ /* 0x000fe20000002400 */
[--C-:B-1----:R-:W-:Y:S01]  /*56a0*/  FFMA.FTZ R5, R4, c[0x0][0x23c], -R0.reuse ;  /* 0x00008f0004057a23 */ /* 0x102fe20000010800 */
[----:B------:R-:W-:Y:S02]  /*56b0*/  MOV R4, R71 ;  /* 0x0000004700047202 */ /* 0x000fe40000000f00 */
[----:B------:R-:W-:Y:S02]  /*56c0*/  @P0 FSEL R4, R71, -INF , !P4 ;  /* 0xff80000047040808 */ /* 0x000fe40006000000 */
[----:B------:R-:W-:Y:S04]  /*56d0*/  PLOP3.LUT P0, PT, PT, PT, UP0, 0x80, 0x0 ;  /* 0x000000000000781c */ /* 0x000fe80003f0f008 */
[----:B------:R-:W-:Y:S01]  /*56e0*/  MUFU.EX2 R76, R5 ;  /* 0x00000005004c7308 */ /* 0x000fe20000000800 */
[----:B------:R-:W-:Y:S01]  /*56f0*/  PLOP3.LUT P4, PT, PT, PT, UP0, 0x80, 0x0 ;  /* 0x000000000000781c */ /* 0x000fe20003f8f008 */
[----:B------:R-:W-:Y:S08]  /*5700*/  FFMA.FTZ R4, R4, c[0x0][0x23c], -R0 ;  /* 0x00008f0004047a23 */ /* 0x000ff00000010800 */
[----:B------:R1:W-:Y:S10]  /*5710*/  MUFU.EX2 R75, R4 ;  /* 0x00000004004b7308 */ /* 0x0003f40000000800 */
[----:B------:R-:W4:Y:S10]  /*5720*/  MUFU.TANH R174, R55 ;  /* 0x0000003700ae7308 */ /* 0x000f340000002400 */
        /* <DEDUP_REMOVED lines=10> */
[----:B------:R-:W-:Y:S01]  /*57d0*/  MUFU.EX2 R215, R12 ;  /* 0x0000000c00d77308 */ /* 0x000fe20000000800 */
[----:B------:R-:W-:Y:S02]  /*57e0*/  PLOP3.LUT P2, PT, PT, PT, UP0, 0x80, 0x0 ;  /* 0x000000000000781c */ /* 0x000fe40003f4f008 */
[--C-:B------:R-:W-:Y:S01]  /*57f0*/  FFMA.FTZ R5, R4, c[0x0][0x23c], -R2.reuse ;  /* 0x00008f0004057a23 */ /* 0x100fe20000010802 */
[----:B------:R-:W-:Y:S02]  /*5800*/  MOV R4, R224 ;  /* 0x000000e000047202 */ /* 0x000fe40000000f00 */
[----:B------:R-:W-:Y:S02]  /*5810*/  @P0 FSEL R4, R224, -INF , !P6 ;  /* 0xff800000e0040808 */ /* 0x000fe40007000000 */
[----:B------:R-:W-:Y:S02]  /*5820*/  PLOP3.LUT P0, PT, PT, PT, UP0, 0x80, 0x0 ;  /* 0x000000000000781c */ /* 0x000fe40003f0f008 */
[----:B------:R1:W-:Y:S10]  /*5830*/  MUFU.EX2 R96, R5 ;  /* 0x0000000500607308 */ /* 0x0003f40000000800 */
[----:B------:R-:W2:Y:S10]  /*5840*/  MUFU.TANH R234, R58 ;  /* 0x0000003a00ea7308 */ /* 0x000eb40000002400 */
[----:B------:R-:W2:Y:S01]  /*5850*/  MUFU.TANH R232, R59 ;  /* 0x0000003b00e87308 */ /* 0x000ea20000002400 */
[----:B-1----:R-:W-:Y:S01]  /*5860*/  FFMA.FTZ R5, R4, c[0x0][0x23c], -R2 ;  /* 0x00008f0004057a23 */ /* 0x002fe20000010802 */
[----:B------:R-:W-:Y:S02]  /*5870*/  MOV R4, R252 ;  /* 0x000000fc00047202 */ /* 0x000fe40000000f00 */
[----:B------:R-:W-:Y:S02]  /*5880*/  @P2 FSEL R4, R252, -INF , !P5 ;  /* 0xff800000fc042808 */ /* 0x000fe40006800000 */
[----:B------:R-:W-:Y:S04]  /*5890*/  PLOP3.LUT P2, PT, PT, PT, UP0, 0x80, 0x0 ;  /* 0x000000000000781c */ /* 0x000fe80003f4f008 */
[----:B------:R1:W-:Y:S02]  /*58a0*/  MUFU.EX2 R95, R5 ;  /* 0x00000005005f7308 */ /* 0x0003e40000000800 */
[--C-:B-1----:R-:W-:Y:S01]  /*58b0*/  FFMA.FTZ R5, R4, c[0x0][0x23c], -R0.reuse ;  /* 0x00008f0004057a23 */ /* 0x102fe20000010800 */
[----:B------:R-:W-:Y:S02]  /*58c0*/  MOV R4, R250 ;  /* 0x000000fa00047202 */ /* 0x000fe40000000f00 */
[----:B------:R-:W-:Y:S05]  /*58d0*/  @P0 FSEL R4, R250, -INF , !P6 ;  /* 0xff800000fa040808 */ /* 0x000fea0007000000 */
[----:B------:R-:W-:Y:S01]  /*58e0*/  MUFU.EX2 R74, R5 ;  /* 0x00000005004a7308 */ /* 0x000fe20000000800 */
[----:B------:R-:W-:Y:S01]  /*58f0*/  PLOP3.LUT P0, PT, PT, PT, UP0, 0x80, 0x0 ;  /* 0x000000000000781c */ /* 0x000fe20003f0f008 */
[----:B------:R-:W-:Y:S08]  /*5900*/  FFMA.FTZ R4, R4, c[0x0][0x23c], -R0 ;  /* 0x00008f0004047a23 */ /* 0x000ff00000010800 */
[----:B------:R1:W-:Y:S02]  /*5910*/  MUFU.EX2 R73, R4 ;  /* 0x0000000400497308 */ /* 0x0003e40000000800 */
[----:B-1----:R-:W-:Y:S02]  /*5920*/  MOV R4, R165 ;  /* 0x000000a500047202 */ /* 0x002fe40000000f00 */
[----:B------:R-:W-:Y:S02]  /*5930*/  @P0 FSEL R4, R165, -INF , !P5 ;  /* 0xff800000a5040808 */ /* 0x000fe40006800000 */
[----:B------:R-:W-:Y:S03]  /*5940*/  PLOP3.LUT P0, PT, PT, PT, UP0, 0x80, 0x0 ;  /* 0x000000000000781c */ /* 0x000fe60003f0f008 */
[--C-:B------:R-:W-:Y:S01]  /*5950*/  FFMA.FTZ R5, R4, c[0x0][0x23c], -R9.reuse ;  /* 0x00008f0004057a23 */ /* 0x100fe20000010809 */
[----:B------:R-:W-:Y:S02]  /*5960*/  MOV R4, R164 ;  /* 0x000000a400047202 */ /* 0x000fe40000000f00 */
[----:B------:R-:W-:Y:S01]  /*5970*/  @P3 FSEL R4, R164, -INF , !P6 ;  /* 0xff800000a4043808 */ /* 0x000fe20007000000 */
[----:B------:R1:W-:Y:S01]  /*5980*/  MUFU.EX2 R171, R5 ;  /* 0x0000000500ab7308 */ /* 0x0003e20000000800 */
[----:B------:R-:W-:Y:S05]  /*5990*/  PLOP3.LUT P3, PT, PT, PT, UP0, 0x80, 0x0 ;  /* 0x000000000000781c */ /* 0x000fea0003f6f008 */
[----:B------:R-:W-:Y:S02]  /*59a0*/  @P0 IADD3 R6, R10, 0x30, RZ ;  /* 0x000000300a060810 */ /* 0x000fe40007ffe0ff */
[----:B------:R-:W-:Y:S01]  /*59b0*/  PLOP3.LUT P0, PT, PT, PT, UP0, 0x80, 0x0 ;  /* 0x000000000000781c */ /* 0x000fe20003f0f008 */
[--C-:B-1----:R-:W-:Y:S01]  /*59c0*/  FFMA.FTZ R5, R4, c[0x0][0x23c], -R9.reuse ;  /* 0x00008f0004057a23 */ /* 0x102fe20000010809 */
[----:B------:R-:W-:Y:S02]  /*59d0*/  MOV R4, R179 ;  /* 0x000000b300047202 */ /* 0x000fe40000000f00 */
[----:B------:R-:W-:Y:S01]  /*59e0*/  @P2 FSEL R4, R179, -INF , !P5 ;  /* 0xff800000b3042808 */ /* 0x000fe20006800000 */
[----:B------:R1:W-:Y:S01]  /*59f0*/  MUFU.EX2 R170, R5 ;  /* 0x0000000500aa7308 */ /* 0x0003e20000000800 */
[----:B------:R-:W-:Y:S02]  /*5a00*/  @P3 ISETP.GE.AND P5, PT, R6, UR6, PT ;  /* 0x0000000606003c0c */ /* 0x000fe4000bfa6270 */
[----:B------:R-:W-:Y:S02]  /*5a10*/  @P4 IADD3 R6, R10, 0x31, RZ ;  /* 0x000000310a064810 */ /* 0x000fe40007ffe0ff */
[----:B------:R-:W-:Y:S02]  /*5a20*/  PLOP3.LUT P4, PT, PT, PT, UP0, 0x80, 0x0 ;  /* 0x000000000000781c */ /* 0x000fe40003f8f008 */
[----:B------:R-:W-:Y:S02]  /*5a30*/  PLOP3.LUT P3, PT, PT, PT, UP0, 0x80, 0x0 ;  /* 0x000000000000781c */ /* 0x000fe40003f6f008 */
[----:B------:R-:W-:Y:S11]  /*5a40*/  PLOP3.LUT P2, PT, PT, PT, UP0, 0x80, 0x0 ;  /* 0x000000000000781c */ /* 0x000ff60003f4f008 */
[----:B------:R-:W-:Y:S02]  /*5a50*/  @!UPT UIADD3 URZ, URZ, URZ, URZ ;  /* 0x0000003f3f3ff290 */ /* 0x000fe4000fffe03f */
[----:B------:R-:W-:Y:S01]  /*5a60*/  @P2 ISETP.GE.AND P2, PT, R6, UR6, PT ;  /* 0x0000000606002c0c */ /* 0x000fe2000bf46270 */
[--C-:B-1----:R-:W-:Y:S01]  /*5a70*/  FFMA.FTZ R5, R4, c[0x0][0x23c], -R8.reuse ;  /* 0x00008f0004057a23 */ /* 0x102fe20000010808 */
[----:B------:R-:W-:Y:S02]  /*5a80*/  MOV R4, R178 ;  /* 0x000000b200047202 */ /* 0x000fe40000000f00 */
[----:B------:R-:W-:Y:S01]  /*5a90*/  @P0 FSEL R4, R178, -INF , !P6 ;  /* 0xff800000b2040808 */ /* 0x000fe20007000000 */
[----:B------:R1:W-:Y:S01]  /*5aa0*/  MUFU.EX2 R222, R5 ;  /* 0x0000000500de7308 */ /* 0x0003e20000000800 */
[----:B------:R-:W-:Y:S02]  /*5ab0*/  PLOP3.LUT P6, PT, PT, PT, UP0, 0x80, 0x0 ;  /* 0x000000000000781c */ /* 0x000fe40003fcf008 */
[----:B------:R-:W-:Y:S01]  /*5ac0*/  PLOP3.LUT P0, PT, PT, PT, UP0, 0x80, 0x0 ;  /* 0x000000000000781c */ /* 0x000fe20003f0f008 */
[--C-:B-1----:R-:W-:Y:S01]  /*5ad0*/  FFMA.FTZ R5, R4, c[0x0][0x23c], -R8.reuse ;  /* 0x00008f0004057a23 */ /* 0x102fe20000010808 */
[----:B------:R-:W-:Y:S02]  /*5ae0*/  MOV R4, R161 ;  /* 0x000000a100047202 */ /* 0x000fe40000000f00 */
[----:B------:R-:W-:Y:S03]  /*5af0*/  @P3 FSEL R4, R161, -INF , !P5 ;  /* 0xff800000a1043808 */ /* 0x000fe60006800000 */
[----:B------:R1:W1:Y:S01]  /*5b00*/  MUFU.EX2 R221, R5 ;  /* 0x0000000500dd7308 */ /* 0x0002620000000800 */
[----:B------:R-:W-:Y:S01]  /*5b10*/  PLOP3.LUT P3, PT, PT, PT, UP0, 0x80, 0x0 ;  /* 0x000000000000781c */ /* 0x000fe20003f6f008 */
[--C-:B-1----:R-:W-:Y:S01]  /*5b20*/  FFMA.FTZ R5, R4, c[0x0][0x23c], -R9.reuse ;  /* 0x00008f0004057a23 */ /* 0x102fe20000010809 */
[----:B------:R-:W-:Y:S03]  /*5b30*/  MOV R4, R160 ;  /* 0x000000a000047202 */ /* 0x000fe60000000f00 */
[----:B------:R-:W-:Y:S04]  /*5b40*/  @P0 FSEL R4, R160, -INF , !P2 ;  /* 0xff800000a0040808 */ /* 0x000fe80005000000 */
[----:B------:R1:W-:Y:S01]  /*5b50*/  MUFU.EX2 R169, R5 ;  /* 0x0000000500a97308 */ /* 0x0003e20000000800 */
[----:B------:R-:W-:Y:S01]  /*5b60*/  PLOP3.LUT P0, PT, PT, PT, UP0, 0x80, 0x0 ;  /* 0x000000000000781c */ /* 0x000fe20003f0f008 */
[--C-:B-1----:R-:W-:Y:S01]  /*5b70*/  FFMA.FTZ R5, R4, c[0x0][0x23c], -R9.reuse ;  /* 0x00008f0004057a23 */ /* 0x102fe20000010809 */
[----:B--2---:R-:W-:Y:S02]  /*5b80*/  MOV R4, R175 ;  /* 0x000000af00047202 */ /* 0x004fe40000000f00 */
[----:B------:R-:W-:Y:S05]  /*5b90*/  @P3 FSEL R4, R175, -INF , !P5 ;  /* 0xff800000af043808 */ /* 0x000fea0006800000 */
[----:B------:R1:W-:Y:S01]  /*5ba0*/  MUFU.EX2 R168, R5 ;  /* 0x0000000500a87308 */ /* 0x0003e20000000800 */
[----:B------:R-:W-:Y:S01]  /*5bb0*/  PLOP3.LUT P3, PT, PT, PT, UP0, 0x80, 0x0 ;  /* 0x000000000000781c */ /* 0x000fe20003f6f008 */
[--C-:B-1----:R-:W-:Y:S01]  /*5bc0*/  FFMA.FTZ R5, R4, c[0x0][0x23c], -R8.reuse ;  /* 0x00008f0004057a23 */ /* 0x102fe20000010808 */
[----:B----4-:R-:W-:Y:S02]  /*5bd0*/  MOV R4, R174 ;  /* 0x000000ae00047202 */ /* 0x010fe40000000f00 */
[----:B------:R-:W-:Y:S05]  /*5be0*/  @P0 FSEL R4, R174, -INF , !P2 ;  /* 0xff800000ae040808 */ /* 0x000fea0005000000 */
[----:B------:R1:W-:Y:S01]  /*5bf0*/  MUFU.EX2 R220, R5 ;  /* 0x0000000500dc7308 */ /* 0x0003e20000000800 */
[----:B------:R-:W-:Y:S11]  /*5c00*/  PLOP3.LUT P0, PT, PT, PT, UP0, 0x80, 0x0 ;  /* 0x000000000000781c */ /* 0x000ff60003f0f008 */
[----:B------:R-:W-:Y:S02]  /*5c10*/  @!UPT UIADD3 URZ, URZ, URZ, URZ ;  /* 0x0000003f3f3ff290 */ /* 0x000fe4000fffe03f */
[C---:B------:R-:W-:Y:S02]  /*5c20*/  @P0 IADD3 R6, R10.reuse, 0x38, RZ ;  /* 0x000000380a060810 */ /* 0x040fe40007ffe0ff */
[----:B------:R-:W-:Y:S02]  /*5c30*/  @P6 IADD3 R10, R10, 0x39, RZ ;  /* 0x000000390a0a6810 */ /* 0x000fe40007ffe0ff */
[----:B------:R-:W-:Y:S01]  /*5c40*/  PLOP3.LUT P0, PT, PT, PT, UP0, 0x80, 0x0 ;  /* 0x000000000000781c */ /* 0x000fe20003f0f008 */
[----:B-1----:R-:W-:Y:S01]  /*5c50*/  FFMA.FTZ R5, R4, c[0x0][0x23c], -R8 ;  /* 0x00008f0004057a23 */ /* 0x002fe20000010808 */
[----:B------:R-:W-:Y:S02]  /*5c60*/  MOV R4, R212 ;  /* 0x000000d400047202 */ /* 0x000fe40000000f00 */
[----:B------:R-:W-:Y:S01]  /*5c70*/  @P3 FSEL R4, R212, -INF , !P5 ;  /* 0xff800000d4043808 */ /* 0x000fe20006800000 */
[----:B------:R1:W-:Y:S01]  /*5c80*/  MUFU.EX2 R218, R5 ;  /* 0x0000000500da7308 */ /* 0x0003e20000000800 */
[----:B------:R-:W-:Y:S03]  /*5c90*/  PLOP3.LUT P3, PT, PT, PT, UP0, 0x80, 0x0 ;  /* 0x000000000000781c */ /* 0x000fe60003f6f008 */
[--C-:B-1----:R-:W-:Y:S01]  /*5ca0*/  FFMA.FTZ R5, R4, c[0x0][0x23c], -R2.reuse ;  /* 0x00008f0004057a23 */ /* 0x102fe20000010802 */
[----:B------:R-:W-:Y:S02]  /*5cb0*/  MOV R4, R210 ;  /* 0x000000d200047202 */ /* 0x000fe40000000f00 */
        /* <DEDUP_REMOVED lines=8> */
[----:B------:R-:W-:Y:S02]  /*5d40*/  MOV R6, R227 ;  /* 0x000000e300067202 */ /* 0x000fe40000000f00 */
        /* <DEDUP_REMOVED lines=9> */
[----:B------:R-:W-:Y:S11]  /*5de0*/  PLOP3.LUT P2, PT, PT, PT, UP0, 0x80, 0x0 ;  /* 0x000000000000781c */ /* 0x000ff60003f4f008 */
[----:B------:R-:W-:Y:S02]  /*5df0*/  @!UPT UIADD3 URZ, URZ, URZ, URZ ;  /* 0x0000003f3f3ff290 */ /* 0x000fe4000fffe03f */
[----:B------:R-:W-:Y:S02]  /*5e00*/  @P2 FSEL R6, R227, -INF , !P5 ;  /* 0xff800000e3062808 */ /* 0x000fe40006800000 */
[----:B------:R-:W-:Y:S03]  /*5e10*/  PLOP3.LUT P2, PT, PT, PT, UP0, 0x80, 0x0 ;  /* 0x000000000000781c */ /* 0x000fe60003f4f008 */
[--C-:B------:R-:W-:Y:S01]  /*5e20*/  FFMA.FTZ R7, R6, c[0x0][0x23c], -R0.reuse ;  /* 0x00008f0006077a23 */ /* 0x100fe20000010800 */
[----:B------:R-:W-:Y:S01]  /*5e30*/  MOV R6, R159 ;  /* 0x0000009f00067202 */ /* 0x000fe20000000f00 */
[----:B-1----:R-:W-:Y:S01]  /*5e40*/  FFMA.FTZ R5, R4, c[0x0][0x23c], -R0 ;  /* 0x00008f0004057a23 */ /* 0x002fe20000010800 */
[----:B------:R-:W-:Y:S01]  /*5e50*/  MOV R4, R207 ;  /* 0x000000cf00047202 */ /* 0x000fe20000000f00 */
[----:B------:R1:W-:Y:S01]  /*5e60*/  MUFU.EX2 R68, R7 ;  /* 0x0000000700447308 */ /* 0x0003e20000000800 */
[----:B------:R-:W-:Y:S05]  /*5e70*/  @P4 FSEL R4, R207, -INF , !P5 ;  /* 0xff800000cf044808 */ /* 0x000fea0006800000 */
[--C-:B------:R-:W-:Y:S04]  /*5e80*/  FFMA.FTZ R4, R4, c[0x0][0x23c], -R2.reuse ;  /* 0x00008f0004047a23 */ /* 0x100fe80000010802 */
[----:B------:R2:W-:Y:S10]  /*5e90*/  MUFU.EX2 R69, R5 ;  /* 0x0000000500457308 */ /* 0x0005f40000000800 */
[----:B------:R4:W-:Y:S01]  /*5ea0*/  MUFU.EX2 R248, R4 ;  /* 0x0000000400f87308 */ /* 0x0009e20000000800 */
[----:B-1----:R-:W-:Y:S02]  /*5eb0*/  MOV R7, R158 ;  /* 0x0000009e00077202 */ /* 0x002fe40000000f00 */
[----:B------:R-:W-:Y:S02]  /*5ec0*/  @P2 FSEL R7, R158, -INF , !P3 ;  /* 0xff8000009e072808 */ /* 0x000fe40005800000 */
[----:B------:R-:W-:Y:S02]  /*5ed0*/  PLOP3.LUT P2, PT, PT, PT, UP0, 0x80, 0x0 ;  /* 0x000000000000781c */ /* 0x000fe40003f4f008 */
[----:B--2---:R-:W-:Y:S02]  /*5ee0*/  MOV R5, R206 ;  /* 0x000000ce00057202 */ /* 0x004fe40000000f00 */
[----:B------:R-:W-:Y:S02]  /*5ef0*/  @P0 FSEL R5, R206, -INF , !P3 ;  /* 0xff800000ce050808 */ /* 0x000fe40005800000 */
[----:B------:R-:W-:Y:S03]  /*5f00*/  PLOP3.LUT P0, PT, PT, PT, UP0, 0x80, 0x0 ;  /* 0x000000000000781c */ /* 0x000fe60003f0f008 */
[----:B------:R-:W-:Y:S01]  /*5f10*/  FFMA.FTZ R2, R5, c[0x0][0x23c], -R2 ;  /* 0x00008f0005027a23 */ /* 0x000fe20000010802 */
[----:B------:R-:W-:Y:S02]  /*5f20*/  F2FP.BF16.PACK_AB R5, R150, R151 ;  /* 0x000000979605723e */ /* 0x000fe400000010ff */
[----:B----4-:R-:W-:Y:S01]  /*5f30*/  F2FP.BF16.PACK_AB R4, R157, R237 ;  /* 0x000000ed9d04723e */ /* 0x010fe200000010ff */
[----:B------:R1:W-:Y:S02]  /*5f40*/  MUFU.EX2 R244, R2 ;  /* 0x0000000200f47308 */ /* 0x0003e40000000800 */
[----:B------:R2:W-:Y:S04]  /*5f50*/  STS [R197+0x1c400], R5 ;  /* 0x01c40005c5007388 */ /* 0x0005e80000000800 */
[----:B------:R4:W-:Y:S01]  /*5f60*/  STS [R197+0x1c000], R4 ;  /* 0x01c00004c5007388 */ /* 0x0009e20000000800 */
[----:B------:R-:W-:Y:S02]  /*5f70*/  @P0 FSEL R6, R159, -INF , !P5 ;  /* 0xff8000009f060808 */ /* 0x000fe40006800000 */
[----:B------:R-:W-:Y:S03]  /*5f80*/  PLOP3.LUT P0, PT, PT, PT, UP0, 0x80, 0x0 ;  /* 0x000000000000781c */ /* 0x000fe60003f0f008 */
[--C-:B------:R-:W-:Y:S02]  /*5f90*/  FFMA.FTZ R6, R6, c[0x0][0x23c], -R9.reuse ;  /* 0x00008f0006067a23 */ /* 0x100fe40000010809 */
[----:B------:R-:W-:Y:S01]  /*5fa0*/  FFMA.FTZ R9, R7, c[0x0][0x23c], -R9 ;  /* 0x00008f0007097a23 */ /* 0x000fe20000010809 */
[----:B------:R-:W-:Y:S01]  /*5fb0*/  F2FP.BF16.PACK_AB R7, R113, R114 ;  /* 0x000000727107723e */ /* 0x000fe200000010ff */
[----:B------:R3:W-:Y:S01]  /*5fc0*/  MUFU.EX2 R167, R6 ;  /* 0x0000000600a77308 */ /* 0x0007e20000000800 */
[----:B-1----:R-:W-:Y:S09]  /*5fd0*/  F2FP.BF16.PACK_AB R2, R115, R116 ;  /* 0x000000747302723e */ /* 0x002ff200000010ff */
[----:B------:R1:W1:Y:S01]  /*5fe0*/  MUFU.EX2 R166, R9 ;  /* 0x0000000900a67308 */ /* 0x0002620000000800 */
[----:B--2---:R-:W-:Y:S01]  /*5ff0*/  F2FP.BF16.PACK_AB R5, R111, R112 ;  /* 0x000000706f05723e */ /* 0x004fe200000010ff */
[----:B------:R2:W-:Y:S01]  /*6000*/  STS [R200+0x1c400], R2 ;  /* 0x01c40002c8007388 */ /* 0x0005e20000000800 */
[----:B----4-:R-:W-:Y:S05]  /*6010*/  F2FP.BF16.PACK_AB R4, R243, R246 ;  /* 0x000000f6f304723e */ /* 0x010fea00000010ff */
[----:B------:R4:W-:Y:S04]  /*6020*/  STS [R200+0x1c000], R4 ;  /* 0x01c00004c8007388 */ /* 0x0009e80000000800 */
[----:B------:R1:W-:Y:S01]  /*6030*/  STS [R197+0x1e000], R5 ;  /* 0x01e00005c5007388 */ /* 0x0003e20000000800 */
[----:B---3--:R-:W-:Y:S02]  /*6040*/  F2FP.BF16.PACK_AB R6, R103, R104 ;  /* 0x000000686706723e */ /* 0x008fe400000010ff */
[----:B--2---:R-:W-:Y:S02]  /*6050*/  F2FP.BF16.PACK_AB R2, R109, R110 ;  /* 0x0000006e6d02723e */ /* 0x004fe400000010ff */
[----:B----4-:R-:W-:Y:S02]  /*6060*/  F2FP.BF16.PACK_AB R4, R91, R92 ;  /* 0x0000005c5b04723e */ /* 0x010fe400000010ff */
[----:B-1----:R-:W-:Y:S03]  /*6070*/  F2FP.BF16.PACK_AB R5, R89, R90 ;  /* 0x0000005a5905723e */ /* 0x002fe600000010ff */
[----:B------:R1:W-:Y:S04]  /*6080*/  STS [R197+0x1e400], R4 ;  /* 0x01e40004c5007388 */ /* 0x0003e80000000800 */
[----:B------:R2:W-:Y:S04]  /*6090*/  STS [R200+0x1e000], R2 ;  /* 0x01e00002c8007388 */ /* 0x0005e80000000800 */
[----:B------:R3:W-:Y:S04]  /*60a0*/  STS [R200+0x1e400], R5 ;  /* 0x01e40005c8007388 */ /* 0x0007e80000000800 */
[----:B------:R4:W-:Y:S01]  /*60b0*/  STS [R204+0x1c400], R7 ;  /* 0x01c40007cc007388 */ /* 0x0009e20000000800 */
[----:B-1----:R-:W-:Y:S02]  /*60c0*/  MOV R4, R163 ;  /* 0x000000a300047202 */ /* 0x002fe40000000f00 */
[----:B------:R-:W-:Y:S02]  /*60d0*/  @P0 FSEL R4, R163, -INF , !P5 ;  /* 0xff800000a3040808 */ /* 0x000fe40006800000 */
[----:B--2---:R-:W-:Y:S02]  /*60e0*/  F2FP.BF16.PACK_AB R2, R236, R238 ;  /* 0x000000eeec02723e */ /* 0x004fe400000010ff */
[----:B------:R-:W-:Y:S01]  /*60f0*/  PLOP3.LUT P0, PT, PT, PT, UP0, 0x80, 0x0 ;  /* 0x000000000000781c */ /* 0x000fe20003f0f008 */
[--C-:B------:R-:W-:Y:S01]  /*6100*/  FFMA.FTZ R9, R4, c[0x0][0x23c], -R8.reuse ;  /* 0x00008f0004097a23 */ /* 0x100fe20000010808 */
[----:B------:R-:W-:Y:S01]  /*6110*/  F2FP.BF16.PACK_AB R4, R219, R223 ;  /* 0x000000dfdb04723e */ /* 0x000fe200000010ff */
[----:B------:R1:W-:Y:S01]  /*6120*/  STS [R204+0x1c000], R2 ;  /* 0x01c00002cc007388 */ /* 0x0003e20000000800 */
[----:B---3--:R-:W-:Y:S01]  /*6130*/  MOV R5, R162 ;  /* 0x000000a200057202 */ /* 0x008fe20000000f00 */
[----:B------:R-:W-:Y:S01]  /*6140*/  MUFU.EX2 R208, R9 ;  /* 0x0000000900d07308 */ /* 0x000fe20000000800 */
[----:B------:R-:W-:Y:S01]  /*6150*/  @P2 FSEL R5, R162, -INF , !P3 ;  /* 0xff800000a2052808 */ /* 0x000fe20005800000 */
[----:B------:R2:W-:Y:S01]  /*6160*/  STS [R203+0x1c000], R4 ;  /* 0x01c00004cb007388 */ /* 0x0005e20000000800 */
[----:B----4-:R-:W-:Y:S03]  /*6170*/  MOV R7, R226 ;  /* 0x000000e200077202 */ /* 0x010fe60000000f00 */
[----:B------:R-:W-:Y:S01]  /*6180*/  FFMA.FTZ R8, R5, c[0x0][0x23c], -R8 ;  /* 0x00008f0005087a23 */ /* 0x000fe20000010808 */
[----:B------:R-:W-:Y:S02]  /*6190*/  F2FP.BF16.PACK_AB R5, R101, R102 ;  /* 0x000000666505723e */ /* 0x000fe400000010ff */
[----:B------:R-:W-:Y:S01]  /*61a0*/  @P0 FSEL R7, R226, -INF , !P3 ;  /* 0xff800000e2070808 */ /* 0x000fe20005800000 */
[----:B------:R-:W3:Y:S04]  /*61b0*/  MUFU.EX2 R205, R8 ;  /* 0x0000000800cd7308 */ /* 0x000ee80000000800 */
[----:B------:R-:W-:Y:S06]  /*61c0*/  FFMA.FTZ R0, R7, c[0x0][0x23c], -R0 ;  /* 0x00008f0007007a23 */ /* 0x000fec0000010800 */
[----:B------:R4:W3:Y:S01]  /*61d0*/  MUFU.EX2 R3, R0 ;  /* 0x0000000000037308 */ /* 0x0008e20000000800 */
[----:B-1----:R-:W-:Y:S02]  /*61e0*/  F2FP.BF16.PACK_AB R2, R249, R251 ;  /* 0x000000fbf902723e */ /* 0x002fe400000010ff */
[----:B--2---:R-:W-:Y:S03]  /*61f0*/  F2FP.BF16.PACK_AB R4, R81, R82 ;  /* 0x000000525104723e */ /* 0x004fe600000010ff */
[----:B------:R1:W-:Y:S04]  /*6200*/  STS [R203+0x1c400], R2 ;  /* 0x01c40002cb007388 */ /* 0x0003e80000000800 */
[----:B------:R2:W-:Y:S01]  /*6210*/  STS [R204+0x1e000], R6 ;  /* 0x01e00006cc007388 */ /* 0x0005e20000000800 */
[----:B----4-:R-:W-:Y:S02]  /*6220*/  F2FP.BF16.PACK_AB R0, R221, R222 ;  /* 0x000000dedd00723e */ /* 0x010fe400000010ff */
[----:B-1----:R-:W-:Y:S02]  /*6230*/  F2FP.BF16.PACK_AB R2, R209, R215 ;  /* 0x000000d7d102723e */ /* 0x002fe400000010ff */
[----:B--2---:R-:W-:Y:S05]  /*6240*/  F2FP.BF16.PACK_AB R6, R83, R84 ;  /* 0x000000545306723e */ /* 0x004fea00000010ff */
[----:B------:R1:W-:Y:S04]  /*6250*/  STS [R204+0x1e400], R6 ;  /* 0x01e40006cc007388 */ /* 0x0003e80000000800 */
[----:B------:R2:W-:Y:S04]  /*6260*/  STS [R203+0x1e000], R5 ;  /* 0x01e00005cb007388 */ /* 0x0005e80000000800 */
[----:B------:R4:W-:Y:S04]  /*6270*/  STS [R203+0x1e400], R4 ;  /* 0x01e40004cb007388 */ /* 0x0009e80000000800 */
[----:B------:R3:W-:Y:S01]  /*6280*/  STS [R198+0x1c000], R2 ;  /* 0x01c00002c6007388 */ /* 0x0007e20000000800 */
[----:B-1----:R-:W-:Y:S02]  /*6290*/  F2FP.BF16.PACK_AB R6, R239, R240 ;  /* 0x000000f0ef06723e */ /* 0x002fe400000010ff */
[----:B--2---:R-:W-:Y:S03]  /*62a0*/  F2FP.BF16.PACK_AB R5, R97, R98 ;  /* 0x000000626105723e */ /* 0x004fe600000010ff */
[----:B------:R1:W-:Y:S01]  /*62b0*/  STS [R198+0x1c400], R6 ;  /* 0x01c40006c6007388 */ /* 0x0003e20000000800 */
[----:B----4-:R-:W-:Y:S03]  /*62c0*/  F2FP.BF16.PACK_AB R4, R75, R76 ;  /* 0x0000004c4b04723e */ /* 0x010fe600000010ff */
[----:B------:R2:W-:Y:S01]  /*62d0*/  STS [R199+0x1c400], R0 ;  /* 0x01c40000c7007388 */ /* 0x0005e20000000800 */
[----:B---3--:R-:W-:Y:S05]  /*62e0*/  F2FP.BF16.PACK_AB R2, R170, R171 ;  /* 0x000000abaa02723e */ /* 0x008fea00000010ff */
[----:B------:R3:W-:Y:S04]  /*62f0*/  STS [R199+0x1c000], R2 ;  /* 0x01c00002c7007388 */ /* 0x0007e80000000800 */
[----:B------:R4:W-:Y:S04]  /*6300*/  STS [R198+0x1e000], R5 ;  /* 0x01e00005c6007388 */ /* 0x0009e80000000800 */
[----:B------:R4:W-:Y:S01]  /*6310*/  STS [R198+0x1e400], R4 ;  /* 0x01e40004c6007388 */ /* 0x0009e20000000800 */
[----:B-1----:R-:W-:Y:S02]  /*6320*/  F2FP.BF16.PACK_AB R6, R95, R96 ;  /* 0x000000605f06723e */ /* 0x002fe400000010ff */
[----:B--2---:R-:W-:Y:S03]  /*6330*/  F2FP.BF16.PACK_AB R0, R166, R167 ;  /* 0x000000a7a600723e */ /* 0x004fe600000010ff */
[----:B------:R1:W-:Y:S01]  /*6340*/  STS [R199+0x1e000], R6 ;  /* 0x01e00006c7007388 */ /* 0x0003e20000000800 */
[----:B---3--:R-:W-:Y:S02]  /*6350*/  F2FP.BF16.PACK_AB R2, R218, R220 ;  /* 0x000000dcda02723e */ /* 0x008fe400000010ff */
[----:B----4-:R-:W-:Y:S02]  /*6360*/  F2FP.BF16.PACK_AB R5, R73, R74 ;  /* 0x0000004a4905723e */ /* 0x010fe400000010ff */
[----:B------:R-:W-:Y:S03]  /*6370*/  F2FP.BF16.PACK_AB R4, R168, R169 ;  /* 0x000000a9a804723e */ /* 0x000fe600000010ff */
[----:B------:R2:W-:Y:S04]  /*6380*/  STS [R199+0x1e400], R5 ;  /* 0x01e40005c7007388 */ /* 0x0005e80000000800 */
[----:B------:R3:W-:Y:S04]  /*6390*/  STS [R202+0x1c000], R4 ;  /* 0x01c00004ca007388 */ /* 0x0007e80000000800 */
[----:B------:R4:W-:Y:S01]  /*63a0*/  STS [R202+0x1c400], R2 ;  /* 0x01c40002ca007388 */ /* 0x0009e20000000800 */
[----:B-1----:R-:W-:Y:S03]  /*63b0*/  F2FP.BF16.PACK_AB R6, R93, R94 ;  /* 0x0000005e5d06723e */ /* 0x002fe600000010ff */
[----:B------:R1:W-:Y:S01]  /*63c0*/  STS [R201+0x1c000], R0 ;  /* 0x01c00000c9007388 */ /* 0x0003e20000000800 */
[----:B--2---:R-:W-:Y:S02]  /*63d0*/  F2FP.BF16.PACK_AB R5, R69, R70 ;  /* 0x000000464505723e */ /* 0x004fe400000010ff */
[----:B---3--:R-:W-:Y:S02]  /*63e0*/  F2FP.BF16.PACK_AB R4, R205, R208 ;  /* 0x000000d0cd04723e */ /* 0x008fe400000010ff */
[----:B----4-:R-:W-:Y:S03]  /*63f0*/  F2FP.BF16.PACK_AB R2, R244, R248 ;  /* 0x000000f8f402723e */ /* 0x010fe600000010ff */
[----:B------:R-:W-:Y:S01]  /*6400*/  STS [R201+0x1c400], R4 ;  /* 0x01c40004c9007388 */ /* 0x000fe20000000800 */
[----:B-1----:R-:W-:Y:S03]  /*6410*/  F2FP.BF16.PACK_AB R0, R3, R68 ;  /* 0x000000440300723e */ /* 0x002fe600000010ff */
        /* <DEDUP_REMOVED lines=47> */
[----:B------:R-:W-:Y:S01]  /*6710*/  IADD3 R145, R181, R192, RZ ;  /* 0x000000c0b5917210 */ /* 0x000fe20007ffe0ff */
[----:B------:R-:W-:Y:S01]  /*6720*/  HMMA.16816.F32.BF16 R64, R136, R134, R64 ;  /* 0x000000868840723c */ /* 0x000fe20000041840 */
[----:B------:R-:W-:Y:S03]  /*6730*/  LDSM.16.M88.4 R132, [R183+0x10000] ;  /* 0x01000000b784783b */ /* 0x000fe60000000200 */
[----:B------:R-:W-:Y:S02]  /*6740*/  IADD3 R146, P0, R149, UR11, RZ ;  /* 0x0000000b95927c10 */ /* 0x000fe4000ff1e0ff */
[----:B------:R-:W-:Y:S02]  /*6750*/  IADD3 R0, R189, R145, RZ ;  /* 0x00000091bd007210 */ /* 0x000fe40007ffe0ff */
[----:B------:R-:W-:Y:S01]  /*6760*/  IADD3.X R147, R148, UR10, RZ, P0, !PT ;  /* 0x0000000a94937c10 */ /* 0x000fe200087fe4ff */
[----:B------:R-:W1:Y:S01]  /*6770*/  LDSM.16.M88.4 R140, [R145+0x8000] ;  /* 0x00800000918c783b */ /* 0x000e620000000200 */
[----:B------:R-:W-:Y:S07]  /*6780*/  PLOP3.LUT P0, PT, PT, PT, UP5, 0x80, 0x0 ;  /* 0x000000000000781c */ /* 0x000fee0003f0f058 */
[----:B------:R-:W2:Y:S08]  /*6790*/  LDSM.16.M88.4 R136, [R145+0xa000] ;  /* 0x00a000009188783b */ /* 0x000eb00000000200 */
[----:B------:R-:W3:Y:S04]  /*67a0*/  LDG.E R144, [R146.64] ;  /* 0x0000000492907981 */ /* 0x000ee8000c1e1900 */
[----:B------:R4:W3:Y:S01]  /*67b0*/  LDG.E R2, [R146.64+0x100] ;  /* 0x0001000492027981 */ /* 0x0008e2000c1e1900 */
        /* <DEDUP_REMOVED lines=21> */
[----:B------:R2:W4:Y:S03]  /*6910*/  LDSM.16.M88.4 R140, [R0+0xa000] ;  /* 0x00a00000008c783b */ /* 0x0005260000000200 */
[----:B--2---:R-:W-:Y:S04]  /*6920*/  FFMA.FTZ R0, -R152, R152, 1 ;  /* 0x3f80000098007423 */ /* 0x004fe80000010198 */
[----:B------:R-:W-:Y:S01]  /*6930*/  FMUL.FTZ R0, R0, c[0x0][0x2ec] ;  /* 0x0000bb0000007a20 */ /* 0x000fe20000410000 */
[-C--:B-1----:R-:W-:Y:S08]  /*6940*/  HMMA.16816.F32.BF16 R4, R132, R136.reuse, R4 ;  /* 0x000000888404723c */ /* 0x082ff00000041804 */
[C---:B----4-:R-:W-:Y:S08]  /*6950*/  HMMA.16816.F32.BF16 R8, R140.reuse, R136, R8 ;  /* 0x000000888c08723c */ /* 0x050ff00000041808 */
[-C--:B------:R-:W-:Y:S08]  /*6960*/  HMMA.16816.F32.BF16 R12, R140, R138.reuse, R12 ;  /* 0x0000008a8c0c723c */ /* 0x080ff0000004180c */
[C---:B---3--:R-:W-:Y:S01]  /*6970*/  FADD.FTZ R4, -R144.reuse, R4 ;  /* 0x0000000490047221 */ /* 0x048fe20000010100 */
[C---:B------:R-:W-:Y:S01]  /*6980*/  HMMA.16816.F32.BF16 R16, R132.reuse, R138, R16 ;  /* 0x0000008a8410723c */ /* 0x040fe20000041810 */
[----:B------:R-:W1:Y:S02]  /*6990*/  LDSM.16.M88.4 R136, [R184+0x10800] ;  /* 0x01080000b888783b */ /* 0x000e640000000200 */
[----:B------:R-:W-:Y:S02]  /*69a0*/  FADD.FTZ R5, -R144, R5 ;  /* 0x0000000590057221 */ /* 0x000fe40000010100 */
[----:B------:R-:W-:Y:S01]  /*69b0*/  FMUL.FTZ R4, R237, R4 ;  /* 0x00000004ed047220 */ /* 0x000fe20000410000 */
[----:B------:R-:W-:Y:S01]  /*69c0*/  MOV R237, R150 ;  /* 0x0000009600ed7202 */ /* 0x000fe20000000f00 */
[----:B------:R-:W-:Y:S02]  /*69d0*/  FMUL.FTZ R148, R157, R5 ;  /* 0x000000059d947220 */ /* 0x000fe40000410000 */
[----:B------:R-:W-:Y:S02]  /*69e0*/  FMUL.FTZ R157, R4, R0 ;  /* 0x00000000049d7220 */ /* 0x000fe40000410000 */
[----:B------:R2:W3:Y:S01]  /*69f0*/  LDG.E R4, [R146.64+0x20] ;  /* 0x0000200492047981 */ /* 0x0004e2000c1e1900 */
[----:B------:R-:W-:Y:S03]  /*6a00*/  FFMA.FTZ R5, -R156, R156, 1 ;  /* 0x3f8000009c057423 */ /* 0x000fe6000001019c */
[----:B------:R2:W4:Y:S01]  /*6a10*/  LDG.E R0, [R146.64+0x120] ;  /* 0x0001200492007981 */ /* 0x000522000c1e1900 */
[----:B------:R-:W-:Y:S04]  /*6a20*/  FMUL.FTZ R5, R5, c[0x0][0x2ec] ;  /* 0x0000bb0005057a20 */ /* 0x000fe80000410000 */
[----:B------:R-:W-:Y:S02]  /*6a30*/  FMUL.FTZ R156, R148, R5 ;  /* 0x00000005949c7220 */ /* 0x000fe40000410000 */
[----:B------:R-:W-:Y:S02]  /*6a40*/  FFMA.FTZ R5, -R155, R155, 1 ;  /* 0x3f8000009b057423 */ /* 0x000fe4000001019b */
[C---:B------:R-:W-:Y:S02]  /*6a50*/  FADD.FTZ R16, -R144.reuse, R16 ;  /* 0x0000001090107221 */ /* 0x040fe40000010100 */
[C---:B------:R-:W-:Y:S02]  /*6a60*/  FADD.FTZ R17, -R144.reuse, R17 ;  /* 0x0000001190117221 */ /* 0x040fe40000010100 */
[----:B------:R-:W-:Y:S01]  /*6a70*/  FMUL.FTZ R5, R5, c[0x0][0x2ec] ;  /* 0x0000bb0005057a20 */ /* 0x000fe20000410000 */
[-C--:B-1----:R-:W-:Y:S08]  /*6a80*/  HMMA.16816.F32.BF16 R20, R132, R136.reuse, R20 ;  /* 0x000000888414723c */ /* 0x082ff00000041814 */
[C---:B------:R-:W-:Y:S08]  /*6a90*/  HMMA.16816.F32.BF16 R24, R140.reuse, R136, R24 ;  /* 0x000000888c18723c */ /* 0x040ff00000041818 */
[-C--:B------:R-:W-:Y:S08]  /*6aa0*/  HMMA.16816.F32.BF16 R28, R140, R138.reuse, R28 ;  /* 0x0000008a8c1c723c */ /* 0x080ff0000004181c */
[C---:B------:R-:W-:Y:S01]  /*6ab0*/  FADD.FTZ R20, -R144.reuse, R20 ;  /* 0x0000001490147221 */ /* 0x040fe20000010100 */
[C---:B------:R-:W-:Y:S01]  /*6ac0*/  HMMA.16816.F32.BF16 R32, R132.reuse, R138, R32 ;  /* 0x0000008a8420723c */ /* 0x040fe20000041820 */
[----:B------:R-:W1:Y:S02]  /*6ad0*/  LDSM.16.M88.4 R136, [R184+0x11000] ;  /* 0x01100000b888783b */ /* 0x000e640000000200 */
[----:B------:R-:W-:Y:S04]  /*6ae0*/  FADD.FTZ R21, -R144, R21 ;  /* 0x0000001590157221 */ /* 0x000fe80000010100 */
[----:B------:R-:W-:Y:S11]  /*6af0*/  FMUL.FTZ R21, R236, R21 ;  /* 0x00000015ec157220 */ /* 0x000ff60000410000 */
[----:B------:R-:W-:Y:S06]  /*6b00*/  @!UPT UIADD3 URZ, URZ, URZ, URZ ;  /* 0x0000003f3f3ff290 */ /* 0x000fec000fffe03f */
[C---:B------:R-:W-:Y:S02]  /*6b10*/  FADD.FTZ R33, -R144.reuse, R33 ;  /* 0x0000002190217221 */ /* 0x040fe40000010100 */
[----:B------:R-:W-:Y:S02]  /*6b20*/  FADD.FTZ R32, -R144, R32 ;  /* 0x0000002090207221 */ /* 0x000fe40000010100 */
[----:B------:R-:W-:Y:S01]  /*6b30*/  FMUL.FTZ R33, R219, R33 ;  /* 0x00000021db217220 */ /* 0x000fe20000410000 */
[-C--:B-1----:R-:W-:Y:S08]  /*6b40*/  HMMA.16816.F32.BF16 R36, R132, R136.reuse, R36 ;  /* 0x000000888424723c */ /* 0x082ff00000041824 */
[C---:B------:R-:W-:Y:S08]  /*6b50*/  HMMA.16816.F32.BF16 R40, R140.reuse, R136, R40 ;  /* 0x000000888c28723c */ /* 0x040ff00000041828 */
[-C--:B------:R-:W-:Y:S08]  /*6b60*/  HMMA.16816.F32.BF16 R44, R140, R138.reuse, R44 ;  /* 0x0000008a8c2c723c */ /* 0x080ff0000004182c */
[C---:B------:R-:W-:Y:S01]  /*6b70*/  HMMA.16816.F32.BF16 R48, R132.reuse, R138, R48 ;  /* 0x0000008a8430723c */ /* 0x040fe20000041830 */
[----:B------:R-:W1:Y:S07]  /*6b80*/  LDSM.16.M88.4 R136, [R184+0x11800] ;  /* 0x01180000b888783b */ /* 0x000e6e0000000200 */
[-C--:B-1----:R-:W-:Y:S08]  /*6b90*/  HMMA.16816.F32.BF16 R52, R132, R136.reuse, R52 ;  /* 0x000000888434723c */ /* 0x082ff00000041834 */
[C---:B------:R-:W-:Y:S07]  /*6ba0*/  HMMA.16816.F32.BF16 R56, R140.reuse, R136, R56 ;  /* 0x000000888c38723c */ /* 0x040fee0000041838 */
[----:B------:R-:W-:Y:S01]  /*6bb0*/  MOV R137, R151 ;  /* 0x0000009700897202 */ /* 0x000fe20000000f00 */
[-C--:B------:R-:W-:Y:S08]  /*6bc0*/  HMMA.16816.F32.BF16 R60, R140, R138.reuse, R60 ;  /* 0x0000008a8c3c723c */ /* 0x080ff0000004183c */
[----:B------:R-:W-:Y:S07]  /*6bd0*/  HMMA.16816.F32.BF16 R64, R132, R138, R64 ;  /* 0x0000008a8440723c */ /* 0x000fee0000041840 */
[----:B------:R-:W-:Y:S02]  /*6be0*/  FMUL.FTZ R134, R246, R16 ;  /* 0x00000010f6867220 */ /* 0x000fe40000410000 */
[----:B------:R-:W-:Y:S03]  /*6bf0*/  FMUL.FTZ R133, R243, R17 ;  /* 0x00000011f3857220 */ /* 0x000fe60000410000 */
[----:B------:R-:W-:Y:S02]  /*6c00*/  FFMA.FTZ R16, -R213, R213, 1 ;  /* 0x3f800000d5107423 */ /* 0x000fe400000101d5 */
[----:B------:R-:W-:Y:S02]  /*6c10*/  FMUL.FTZ R132, R238, R20 ;  /* 0x00000014ee847220 */ /* 0x000fe40000410000 */
[----:B------:R-:W-:Y:S02]  /*6c20*/  FFMA.FTZ R20, -R153, R153, 1 ;  /* 0x3f80000099147423 */ /* 0x000fe40000010199 */
[----:B------:R-:W-:Y:S02]  /*6c30*/  FMUL.FTZ R16, R16, c[0x0][0x2ec] ;  /* 0x0000bb0010107a20 */ /* 0x000fe40000410000 */
[----:B------:R-:W-:Y:S02]  /*6c40*/  FFMA.FTZ R17, -R154, R154, 1 ;  /* 0x3f8000009a117423 */ /* 0x000fe4000001019a */
[----:B------:R-:W-:Y:S02]  /*6c50*/  FMUL.FTZ R154, R133, R5 ;  /* 0x00000005859a7220 */ /* 0x000fe40000410000 */
[----:B------:R-:W-:Y:S02]  /*6c60*/  FMUL.FTZ R5, R20, c[0x0][0x2ec] ;  /* 0x0000bb0014057a20 */ /* 0x000fe40000410000 */
[----:B------:R-:W-:Y:S02]  /*6c70*/  FMUL.FTZ R155, R134, R16 ;  /* 0x00000010869b7220 */ /* 0x000fe40000410000 */
[----:B------:R-:W-:Y:S02]  /*6c80*/  FMUL.FTZ R16, R17, c[0x0][0x2ec] ;  /* 0x0000bb0011107a20 */ /* 0x000fe40000410000 */
[----:B------:R-:W-:Y:S02]  /*6c90*/  FMUL.FTZ R152, R21, R5 ;  /* 0x0000000515987220 */ /* 0x000fe40000410000 */
[----:B------:R-:W-:Y:S02]  /*6ca0*/  FFMA.FTZ R5, -R176, R176, 1 ;  /* 0x3f800000b0057423 */ /* 0x000fe400000101b0 */
[----:B------:R-:W-:Y:S02]  /*6cb0*/  FMUL.FTZ R153, R132, R16 ;  /* 0x0000001084997220 */ /* 0x000fe40000410000 */
[----:B------:R-:W-:Y:S02]  /*6cc0*/  FADD.FTZ R21, -R144, R37 ;  /* 0x0000002590157221 */ /* 0x000fe40000010100 */
[----:B------:R-:W-:Y:S02]  /*6cd0*/  FFMA.FTZ R16, -R177, R177, 1 ;  /* 0x3f800000b1107423 */ /* 0x000fe400000101b1 */
[----:B------:R-:W-:Y:S02]  /*6ce0*/  FMUL.FTZ R5, R5, c[0x0][0x2ec] ;  /* 0x0000bb0005057a20 */ /* 0x000fe40000410000 */
[----:B------:R-:W-:Y:S02]  /*6cf0*/  FFMA.FTZ R20, -R172, R172, 1 ;  /* 0x3f800000ac147423 */ /* 0x000fe400000101ac */
[----:B------:R-:W-:Y:S02]  /*6d00*/  FMUL.FTZ R132, R223, R32 ;  /* 0x00000020df847220 */ /* 0x000fe40000410000 */
[----:B------:R-:W-:Y:S02]  /*6d10*/  FADD.FTZ R32, -R144, R36 ;  /* 0x0000002490207221 */ /* 0x000fe40000010100 */
[----:B------:R-:W-:Y:S02]  /*6d20*/  FMUL.FTZ R21, R209, R21 ;  /* 0x00000015d1157220 */ /* 0x000fe40000410000 */
[----:B------:R-:W-:Y:S02]  /*6d30*/  FMUL.FTZ R16, R16, c[0x0][0x2ec] ;  /* 0x0000bb0010107a20 */ /* 0x000fe40000410000 */
[----:B------:R-:W-:Y:S02]  /*6d40*/  FFMA.FTZ R17, -R173, R173, 1 ;  /* 0x3f800000ad117423 */ /* 0x000fe400000101ad */
[----:B------:R-:W-:Y:S02]  /*6d50*/  FMUL.FTZ R150, R33, R5 ;  /* 0x0000000521967220 */ /* 0x000fe40000410000 */
[----:B------:R-:W-:Y:S02]  /*6d60*/  FMUL.FTZ R5, R20, c[0x0][0x2ec] ;  /* 0x0000bb0014057a20 */ /* 0x000fe40000410000 */
[----:B------:R-:W-:Y:S02]  /*6d70*/  FMUL.FTZ R32, R215, R32 ;  /* 0x00000020d7207220 */ /* 0x000fe40000410000 */
[----:B------:R-:W-:Y:S02]  /*6d80*/  FMUL.FTZ R151, R132, R16 ;  /* 0x0000001084977220 */ /* 0x000fe40000410000 */
[----:B------:R-:W-:Y:S02]  /*6d90*/  FMUL.FTZ R16, R17, c[0x0][0x2ec] ;  /* 0x0000bb0011107a20 */ /* 0x000fe40000410000 */
[----:B------:R-:W-:Y:S02]  /*6da0*/  FADD.FTZ R17, -R144, R49 ;  /* 0x0000003190117221 */ /* 0x000fe40000010100 */
[----:B------:R-:W-:Y:S02]  /*6db0*/  FMUL.FTZ R148, R21, R5 ;  /* 0x0000000515947220 */ /* 0x000fe40000410000 */
[----:B------:R-:W-:Y:S02]  /*6dc0*/  FFMA.FTZ R5, -R164, R164, 1 ;  /* 0x3f800000a4057423 */ /* 0x000fe400000101a4 */
[----:B------:R-:W-:Y:S02]  /*6dd0*/  FADD.FTZ R20, -R144, R48 ;  /* 0x0000003090147221 */ /* 0x000fe40000010100 */
[----:B------:R-:W-:Y:S02]  /*6de0*/  FMUL.FTZ R149, R32, R16 ;  /* 0x0000001020957220 */ /* 0x000fe40000410000 */
[----:B------:R-:W-:Y:S02]  /*6df0*/  FMUL.FTZ R17, R170, R17 ;  /* 0x00000011aa117220 */ /* 0x000fe40000410000 */
[----:B------:R-:W-:Y:S02]  /*6e00*/  FFMA.FTZ R16, -R165, R165, 1 ;  /* 0x3f800000a5107423 */ /* 0x000fe400000101a5 */
[----:B------:R-:W-:Y:S02]  /*6e10*/  FMUL.FTZ R5, R5, c[0x0][0x2ec] ;  /* 0x0000bb0005057a20 */ /* 0x000fe40000410000 */
[----:B------:R-:W-:Y:S02]  /*6e20*/  FMUL.FTZ R20, R171, R20 ;  /* 0x00000014ab147220 */ /* 0x000fe40000410000 */
[----:B------:R-:W-:Y:S02]  /*6e30*/  FMUL.FTZ R16, R16, c[0x0][0x2ec] ;  /* 0x0000bb0010107a20 */ /* 0x000fe40000410000 */
[----:B------:R-:W-:Y:S02]  /*6e40*/  FADD.FTZ R21, -R144, R65 ;  /* 0x0000004190157221 */ /* 0x000fe40000010100 */
[----:B--2---:R-:W-:Y:S02]  /*6e50*/  FMUL.FTZ R146, R17, R5 ;  /* 0x0000000511927220 */ /* 0x004fe40000410000 */
[----:B------:R-:W-:Y:S01]  /*6e60*/  FFMA.FTZ R5, -R158, R158, 1 ;  /* 0x3f8000009e057423 */ /* 0x000fe2000001019e */
[----:B------:R-:W-:Y:S01]  /*6e70*/  MOV R158, R195 ;  /* 0x000000c3009e7202 */ /* 0x000fe20000000f00 */
[----:B------:R-:W-:Y:S02]  /*6e80*/  FADD.FTZ R32, -R144, R64 ;  /* 0x0000004090207221 */ /* 0x000fe40000010100 */
[----:B------:R-:W-:Y:S02]  /*6e90*/  FMUL.FTZ R147, R20, R16 ;  /* 0x0000001014937220 */ /* 0x000fe40000410000 */
[----:B------:R-:W-:Y:S02]  /*6ea0*/  FMUL.FTZ R21, R166, R21 ;  /* 0x00000015a6157220 */ /* 0x000fe40000410000 */
[----:B------:R-:W-:Y:S01]  /*6eb0*/  FFMA.FTZ R16, -R159, R159, 1 ;  /* 0x3f8000009f107423 */ /* 0x000fe2000001019f */
[----:B------:R-:W-:Y:S01]  /*6ec0*/  MOV R159, R194 ;  /* 0x000000c2009f7202 */ /* 0x000fe20000000f00 */
[----:B------:R-:W-:Y:S02]  /*6ed0*/  FMUL.FTZ R5, R5, c[0x0][0x2ec] ;  /* 0x0000bb0005057a20 */ /* 0x000fe40000410000 */
[----:B------:R-:W-:Y:S02]  /*6ee0*/  FMUL.FTZ R32, R167, R32 ;  /* 0x00000020a7207220 */ /* 0x000fe40000410000 */
[----:B------:R-:W-:Y:S02]  /*6ef0*/  FMUL.FTZ R16, R16, c[0x0][0x2ec] ;  /* 0x0000bb0010107a20 */ /* 0x000fe40000410000 */
[----:B------:R-:W-:Y:S02]  /*6f00*/  FMUL.FTZ R141, R21, R5 ;  /* 0x00000005158d7220 */ /* 0x000fe40000410000 */
[----:B------:R-:W-:Y:S02]  /*6f10*/  FFMA.FTZ R5, -R241, R241, 1 ;  /* 0x3f800000f1057423 */ /* 0x000fe400000101f1 */
[----:B------:R-:W-:Y:S02]  /*6f20*/  FADD.FTZ R33, -R144, R53 ;  /* 0x0000003590217221 */ /* 0x000fe40000010100 */
[----:B------:R-:W-:Y:S02]  /*6f30*/  FFMA.FTZ R17, -R160, R160, 1 ;  /* 0x3f800000a0117423 */ /* 0x000fe400000101a0 */
[----:B------:R-:W-:Y:S02]  /*6f40*/  FMUL.FTZ R142, R32, R16 ;  /* 0x00000010208e7220 */ /* 0x000fe40000410000 */
[----:B------:R-:W-:Y:S02]  /*6f50*/  FMUL.FTZ R5, R5, c[0x0][0x2ec] ;  /* 0x0000bb0005057a20 */ /* 0x000fe40000410000 */
[C---:B---3--:R-:W-:Y:S02]  /*6f60*/  FADD.FTZ R7, -R4.reuse, R7 ;  /* 0x0000000704077221 */ /* 0x048fe40000010100 */
[----:B------:R-:W-:Y:S02]  /*6f70*/  FADD.FTZ R16, -R4, R6 ;  /* 0x0000000604107221 */ /* 0x000fe40000010100 */
[----:B------:R-:W-:Y:S02]  /*6f80*/  FFMA.FTZ R6, -R242, R242, 1 ;  /* 0x3f800000f2067423 */ /* 0x000fe400000101f2 */
[----:B------:R-:W-:Y:S02]  /*6f90*/  FMUL.FTZ R7, R237, R7 ;  /* 0x00000007ed077220 */ /* 0x000fe40000410000 */
[----:B------:R-:W-:Y:S02]  /*6fa0*/  FADD.FTZ R36, -R144, R52 ;  /* 0x0000003490247221 */ /* 0x000fe40000010100 */
[----:B------:R-:W-:Y:S02]  /*6fb0*/  FMUL.FTZ R33, R168, R33 ;  /* 0x00000021a8217220 */ /* 0x000fe40000410000 */
[----:B------:R-:W-:Y:S02]  /*6fc0*/  FFMA.FTZ R20, -R161, R161, 1 ;  /* 0x3f800000a1147423 */ /* 0x000fe400000101a1 */
[----:B------:R-:W-:Y:S02]  /*6fd0*/  FMUL.FTZ R17, R17, c[0x0][0x2ec] ;  /* 0x0000bb0011117a20 */ /* 0x000fe40000410000 */
[----:B------:R-:W-:Y:S02]  /*6fe0*/  FMUL.FTZ R16, R137, R16 ;  /* 0x0000001089107220 */ /* 0x000fe40000410000 */
[----:B------:R-:W-:Y:S02]  /*6ff0*/  FMUL.FTZ R6, R6, c[0x0][0x2ec] ;  /* 0x0000bb0006067a20 */ /* 0x000fe40000410000 */
[----:B------:R-:W-:Y:S02]  /*7000*/  FADD.FTZ R19, -R4, R19 ;  /* 0x0000001304137221 */ /* 0x000fe40000010100 */
[----:B------:R-:W-:Y:S02]  /*7010*/  FMUL.FTZ R139, R7, R5 ;  /* 0x00000005078b7220 */ /* 0x000fe40000410000 */
[----:B------:R-:W-:Y:S02]  /*7020*/  FFMA.FTZ R5, -R233, R233, 1 ;  /* 0x3f800000e9057423 */ /* 0x000fe400000101e9 */
[----:B------:R-:W-:Y:S02]  /*7030*/  FMUL.FTZ R36, R169, R36 ;  /* 0x00000024a9247220 */ /* 0x000fe40000410000 */
[----:B------:R-:W-:Y:S02]  /*7040*/  FMUL.FTZ R20, R20, c[0x0][0x2ec] ;  /* 0x0000bb0014147a20 */ /* 0x000fe40000410000 */
[----:B------:R-:W-:Y:S02]  /*7050*/  FMUL.FTZ R143, R33, R17 ;  /* 0x00000011218f7220 */ /* 0x000fe40000410000 */
[----:B------:R-:W-:Y:S02]  /*7060*/  FADD.FTZ R18, -R4, R18 ;  /* 0x0000001204127221 */ /* 0x000fe40000010100 */
[----:B------:R-:W-:Y:S02]  /*7070*/  FMUL.FTZ R140, R16, R6 ;  /* 0x00000006108c7220 */ /* 0x000fe40000410000 */
[----:B------:R-:W-:Y:S02]  /*7080*/  FMUL.FTZ R19, R115, R19 ;  /* 0x0000001373137220 */ /* 0x000fe40000410000 */
[----:B------:R-:W-:Y:S02]  /*7090*/  FADD.FTZ R17, -R4, R23 ;  /* 0x0000001704117221 */ /* 0x000fe40000010100 */
[----:B------:R-:W-:Y:S02]  /*70a0*/  FFMA.FTZ R6, -R235, R235, 1 ;  /* 0x3f800000eb067423 */ /* 0x000fe400000101eb */
[----:B------:R-:W-:Y:S02]  /*70b0*/  FMUL.FTZ R5, R5, c[0x0][0x2ec] ;  /* 0x0000bb0005057a20 */ /* 0x000fe40000410000 */
[----:B------:R-:W-:Y:S02]  /*70c0*/  FFMA.FTZ R16, -R230, R230, 1 ;  /* 0x3f800000e6107423 */ /* 0x000fe400000101e6 */
[----:B------:R-:W-:Y:S02]  /*70d0*/  FMUL.FTZ R144, R36, R20 ;  /* 0x0000001424907220 */ /* 0x000fe40000410000 */
[----:B------:R-:W-:Y:S02]  /*70e0*/  FMUL.FTZ R20, R116, R18 ;  /* 0x0000001274147220 */ /* 0x000fe40000410000 */
[----:B------:R-:W-:Y:S01]  /*70f0*/  FADD.FTZ R18, -R4, R22 ;  /* 0x0000001604127221 */ /* 0x000fe20000010100 */
[----:B------:R1:W5:Y:S01]  /*7100*/  LDL.LU R116, [R1+0x15c] ;  /* 0x00015c0001747983 */ /* 0x0003620000300800 */
[----:B------:R-:W-:Y:S02]  /*7110*/  FMUL.FTZ R17, R113, R17 ;  /* 0x0000001171117220 */ /* 0x000fe40000410000 */
[----:B------:R-:W-:Y:S01]  /*7120*/  FMUL.FTZ R6, R6, c[0x0][0x2ec] ;  /* 0x0000bb0006067a20 */ /* 0x000fe20000410000 */
[----:B------:R1:W5:Y:S01]  /*7130*/  LDL.LU R115, [R1+0x158] ;  /* 0x0001580001737983 */ /* 0x0003620000300800 */
[----:B------:R-:W-:Y:S02]  /*7140*/  FFMA.FTZ R7, -R231, R231, 1 ;  /* 0x3f800000e7077423 */ /* 0x000fe400000101e7 */
[----:B------:R-:W-:Y:S02]  /*7150*/  FMUL.FTZ R23, R19, R5 ;  /* 0x0000000513177220 */ /* 0x000fe40000410000 */
[----:B------:R-:W-:Y:S02]  /*7160*/  FMUL.FTZ R5, R16, c[0x0][0x2ec] ;  /* 0x0000bb0010057a20 */ /* 0x000fe40000410000 */
[----:B------:R-:W-:Y:S02]  /*7170*/  FMUL.FTZ R18, R114, R18 ;  /* 0x0000001272127220 */ /* 0x000fe40000410000 */
[----:B------:R-:W-:Y:S01]  /*7180*/  FMUL.FTZ R138, R20, R6 ;  /* 0x00000006148a7220 */ /* 0x000fe20000410000 */
[----:B------:R1:W5:Y:S01]  /*7190*/  LDL.LU R114, [R1+0x154] ;  /* 0x0001540001727983 */ /* 0x0003620000300800 */
[----:B------:R-:W-:Y:S02]  /*71a0*/  FMUL.FTZ R6, R7, c[0x0][0x2ec] ;  /* 0x0000bb0007067a20 */ /* 0x000fe40000410000 */
[----:B------:R-:W-:Y:S01]  /*71b0*/  FADD.FTZ R19, -R4, R35 ;  /* 0x0000002304137221 */ /* 0x000fe20000010100 */
[----:B------:R1:W5:Y:S01]  /*71c0*/  LDL.LU R113, [R1+0x150] ;  /* 0x0001500001717983 */ /* 0x0003620000300800 */
[----:B------:R-:W-:Y:S02]  /*71d0*/  FMUL.FTZ R136, R17, R5 ;  /* 0x0000000511887220 */ /* 0x000fe40000410000 */
[----:B------:R-:W-:Y:S02]  /*71e0*/  FFMA.FTZ R5, -R216, R216, 1 ;  /* 0x3f800000d8057423 */ /* 0x000fe400000101d8 */
        /* <DEDUP_REMOVED lines=9> */
[----:B------:R-:W-:Y:S02]  /*7280*/  FMUL.FTZ R6, R6, c[0x0][0x2ec] ;  /* 0x0000bb0006067a20 */ /* 0x000fe40000410000 */
[----:B------:R-:W-:Y:S02]  /*7290*/  FFMA.FTZ R7, -R214, R214, 1 ;  /* 0x3f800000d6077423 */ /* 0x000fe400000101d6 */
[----:B------:R-:W-:Y:S02]  /*72a0*/  FMUL.FTZ R134, R19, R5 ;  /* 0x0000000513867220 */ /* 0x000fe40000410000 */
[----:B------:R-:W-:Y:S02]  /*72b0*/  FMUL.FTZ R5, R16, c[0x0][0x2ec] ;  /* 0x0000bb0010057a20 */ /* 0x000fe40000410000 */
[----:B------:R-:W-:Y:S02]  /*72c0*/  FADD.FTZ R18, -R4, R38 ;  /* 0x0000002604127221 */ /* 0x000fe40000010100 */
[----:B------:R-:W-:Y:S02]  /*72d0*/  FMUL.FTZ R135, R20, R6 ;  /* 0x0000000614877220 */ /* 0x000fe40000410000 */
[----:B------:R-:W-:Y:S02]  /*72e0*/  FMUL.FTZ R6, R7, c[0x0][0x2ec] ;  /* 0x0000bb0007067a20 */ /* 0x000fe40000410000 */
[----:B------:R-:W-:Y:S02]  /*72f0*/  FADD.FTZ R7, -R4, R51 ;  /* 0x0000003304077221 */ /* 0x000fe40000010100 */
[----:B------:R-:W-:Y:S02]  /*7300*/  FMUL.FTZ R132, R17, R5 ;  /* 0x0000000511847220 */ /* 0x000fe40000410000 */
[----:B------:R-:W-:Y:S02]  /*7310*/  FFMA.FTZ R5, -R178, R178, 1 ;  /* 0x3f800000b2057423 */ /* 0x000fe400000101b2 */
        /* <DEDUP_REMOVED lines=8> */
[----:B------:R-:W-:Y:S02]  /*73a0*/  FFMA.FTZ R5, -R163, R163, 1 ;  /* 0x3f800000a3057423 */ /* 0x000fe400000101a3 */
[----:B------:R-:W-:Y:S02]  /*73b0*/  FMUL.FTZ R16, R222, R16 ;  /* 0x00000010de107220 */ /* 0x000fe40000410000 */
[C---:B------:R-:W-:Y:S02]  /*73c0*/  FADD.FTZ R19, -R4.reuse, R54 ;  /* 0x0000003604137221 */ /* 0x040fe40000010100 */
[----:B------:R-:W-:Y:S02]  /*73d0*/  FADD.FTZ R18, -R4, R55 ;  /* 0x0000003704127221 */ /* 0x000fe40000010100 */
[----:B------:R-:W-:Y:S02]  /*73e0*/  FMUL.FTZ R6, R6, c[0x0][0x2ec] ;  /* 0x0000bb0006067a20 */ /* 0x000fe40000410000 */
[----:B------:R-:W-:Y:S02]  /*73f0*/  FADD.FTZ R67, -R4, R67 ;  /* 0x0000004304437221 */ /* 0x000fe40000010100 */
[----:B------:R-:W-:Y:S02]  /*7400*/  FMUL.FTZ R17, R208, R17 ;  /* 0x00000011d0117220 */ /* 0x000fe40000410000 */
[----:B------:R-:W-:Y:S02]  /*7410*/  FFMA.FTZ R4, -R162, R162, 1 ;  /* 0x3f800000a2047423 */ /* 0x000fe400000101a2 */
[----:B------:R-:W-:Y:S02]  /*7420*/  FMUL.FTZ R5, R5, c[0x0][0x2ec] ;  /* 0x0000bb0005057a20 */ /* 0x000fe40000410000 */
[----:B------:R-:W-:Y:S02]  /*7430*/  FMUL.FTZ R66, R16, R6 ;  /* 0x0000000610427220 */ /* 0x000fe40000410000 */
[----:B------:R-:W-:Y:S02]  /*7440*/  FMUL.FTZ R16, R205, R67 ;  /* 0x00000043cd107220 */ /* 0x000fe40000410000 */
[----:B------:R-:W-:Y:S02]  /*7450*/  FMUL.FTZ R4, R4, c[0x0][0x2ec] ;  /* 0x0000bb0004047a20 */ /* 0x000fe40000410000 */
[----:B------:R-:W-:Y:S02]  /*7460*/  FMUL.FTZ R54, R17, R5 ;  /* 0x0000000511367220 */ /* 0x000fe40000410000 */
[----:B------:R-:W-:Y:S02]  /*7470*/  FADD.FTZ R5, -R2, R8 ;  /* 0x0000000802057221 */ /* 0x000fe40000010100 */
[----:B------:R-:W-:Y:S02]  /*7480*/  FMUL.FTZ R53, R16, R4 ;  /* 0x0000000410357220 */ /* 0x000fe40000410000 */
[C---:B------:R-:W-:Y:S02]  /*7490*/  FADD.FTZ R4, -R2.reuse, R9 ;  /* 0x0000000902047221 */ /* 0x040fe40000010100 */
[----:B------:R-:W-:Y:S02]  /*74a0*/  FADD.FTZ R8, -R2, R13 ;  /* 0x0000000d02087221 */ /* 0x000fe40000010100 */
[----:B------:R-:W-:Y:S02]  /*74b0*/  FMUL.FTZ R13, R112, R5 ;  /* 0x00000005700d7220 */ /* 0x000fe40000410000 */
[----:B------:R-:W-:Y:S01]  /*74c0*/  FADD.FTZ R9, -R2, R12 ;  /* 0x0000000c02097221 */ /* 0x000fe20000010100 */
[----:B------:R1:W5:Y:S01]  /*74d0*/  LDL.LU R112, [R1+0x14c] ;  /* 0x00014c0001707983 */ /* 0x0003620000300800 */
[----:B------:R-:W-:Y:S02]  /*74e0*/  FMUL.FTZ R12, R111, R4 ;  /* 0x000000046f0c7220 */ /* 0x000fe40000410000 */
[----:B------:R-:W-:Y:S01]  /*74f0*/  FFMA.FTZ R7, -R175, R175, 1 ;  /* 0x3f800000af077423 */ /* 0x000fe200000101af */
[----:B------:R1:W5:Y:S01]  /*7500*/  LDL.LU R111, [R1+0x148] ;  /* 0x00014800016f7983 */ /* 0x0003620000300800 */
[----:B------:R-:W-:Y:S02]  /*7510*/  FMUL.FTZ R9, R110, R9 ;  /* 0x000000096e097220 */ /* 0x000fe40000410000 */
[----:B------:R-:W-:Y:S01]  /*7520*/  FMUL.FTZ R19, R220, R19 ;  /* 0x00000013dc137220 */ /* 0x000fe20000410000 */
[----:B------:R1:W5:Y:S01]  /*7530*/  LDL.LU R110, [R1+0x144] ;  /* 0x00014400016e7983 */ /* 0x0003620000300800 */
[----:B------:R-:W-:Y:S02]  /*7540*/  FFMA.FTZ R6, -R174, R174, 1 ;  /* 0x3f800000ae067423 */ /* 0x000fe400000101ae */
[----:B------:R-:W-:Y:S02]  /*7550*/  FMUL.FTZ R7, R7, c[0x0][0x2ec] ;  /* 0x0000bb0007077a20 */ /* 0x000fe40000410000 */
[----:B------:R-:W-:Y:S02]  /*7560*/  FMUL.FTZ R8, R109, R8 ;  /* 0x000000086d087220 */ /* 0x000fe40000410000 */
[----:B------:R-:W-:Y:S01]  /*7570*/  FMUL.FTZ R18, R218, R18 ;  /* 0x00000012da127220 */ /* 0x000fe20000410000 */
[----:B------:R1:W5:Y:S01]  /*7580*/  LDL.LU R109, [R1+0x140] ;  /* 0x00014000016d7983 */ /* 0x0003620000300800 */
[----:B------:R-:W-:Y:S02]  /*7590*/  FMUL.FTZ R6, R6, c[0x0][0x2ec] ;  /* 0x0000bb0006067a20 */ /* 0x000fe40000410000 */
[----:B------:R-:W-:Y:S02]  /*75a0*/  FMUL.FTZ R64, R19, R7 ;  /* 0x0000000713407220 */ /* 0x000fe40000410000 */
[----:B------:R-:W-:Y:S02]  /*75b0*/  FFMA.FTZ R7, -R108, R108, 1 ;  /* 0x3f8000006c077423 */ /* 0x000fe4000001016c */
[----:B------:R-:W-:Y:S01]  /*75c0*/  FMUL.FTZ R55, R18, R6 ;  /* 0x0000000612377220 */ /* 0x000fe20000410000 */
[----:B------:R1:W5:Y:S01]  /*75d0*/  LDL.LU R108, [R1+0x13c] ;  /* 0x00013c00016c7983 */ /* 0x0003620000300800 */
[----:B------:R-:W-:Y:S02]  /*75e0*/  FFMA.FTZ R6, -R107, R107, 1 ;  /* 0x3f8000006b067423 */ /* 0x000fe4000001016b */
[----:B------:R-:W-:Y:S01]  /*75f0*/  FFMA.FTZ R5, -R106, R106, 1 ;  /* 0x3f8000006a057423 */ /* 0x000fe2000001016a */
[----:B------:R1:W5:Y:S01]  /*7600*/  LDL.LU R107, [R1+0x138] ;  /* 0x00013800016b7983 */ /* 0x0003620000300800 */
[----:B------:R-:W-:Y:S02]  /*7610*/  FMUL.FTZ R7, R7, c[0x0][0x2ec] ;  /* 0x0000bb0007077a20 */ /* 0x000fe40000410000 */
[----:B------:R-:W-:Y:S01]  /*7620*/  FFMA.FTZ R4, -R105, R105, 1 ;  /* 0x3f80000069047423 */ /* 0x000fe20000010169 */
[----:B------:R1:W5:Y:S01]  /*7630*/  LDL.LU R106, [R1+0x134] ;  /* 0x00013400016a7983 */ /* 0x0003620000300800 */
[----:B------:R-:W-:Y:S02]  /*7640*/  FMUL.FTZ R6, R6, c[0x0][0x2ec] ;  /* 0x0000bb0006067a20 */ /* 0x000fe40000410000 */
[----:B------:R-:W-:Y:S01]  /*7650*/  FMUL.FTZ R52, R13, R7 ;  /* 0x000000070d347220 */ /* 0x000fe20000410000 */
[----:B------:R1:W5:Y:S01]  /*7660*/  LDL.LU R105, [R1+0x130] ;  /* 0x0001300001697983 */ /* 0x0003620000300800 */
[----:B------:R-:W-:Y:S02]  /*7670*/  FADD.FTZ R13, -R2, R24 ;  /* 0x00000018020d7221 */ /* 0x000fe40000010100 */
[----:B------:R-:W-:Y:S02]  /*7680*/  FMUL.FTZ R5, R5, c[0x0][0x2ec] ;  /* 0x0000bb0005057a20 */ /* 0x000fe40000410000 */
[----:B------:R-:W-:Y:S02]  /*7690*/  FMUL.FTZ R20, R12, R6 ;  /* 0x000000060c147220 */ /* 0x000fe40000410000 */
[----:B------:R-:W-:Y:S02]  /*76a0*/  FADD.FTZ R12, -R2, R25 ;  /* 0x00000019020c7221 */ /* 0x000fe40000010100 */
[----:B------:R-:W-:Y:S02]  /*76b0*/  FMUL.FTZ R13, R104, R13 ;  /* 0x0000000d680d7220 */ /* 0x000fe40000410000 */
[----:B------:R-:W-:Y:S01]  /*76c0*/  FMUL.FTZ R4, R4, c[0x0][0x2ec] ;  /* 0x0000bb0004047a20 */ /* 0x000fe20000410000 */
[----:B------:R1:W5:Y:S01]  /*76d0*/  LDL.LU R104, [R1+0x12c] ;  /* 0x00012c0001687983 */ /* 0x0003620000300800 */
[----:B------:R-:W-:Y:S02]  /*76e0*/  FMUL.FTZ R19, R9, R5 ;  /* 0x0000000509137220 */ /* 0x000fe40000410000 */
[----:B------:R-:W-:Y:S02]  /*76f0*/  FADD.FTZ R9, -R2, R28 ;  /* 0x0000001c02097221 */ /* 0x000fe40000010100 */
[----:B------:R-:W-:Y:S02]  /*7700*/  FMUL.FTZ R12, R103, R12 ;  /* 0x0000000c670c7220 */ /* 0x000fe40000410000 */
[----:B------:R-:W-:Y:S01]  /*7710*/  FMUL.FTZ R22, R8, R4 ;  /* 0x0000000408167220 */ /* 0x000fe20000410000 */
[----:B------:R1:W5:Y:S01]  /*7720*/  LDL.LU R103, [R1+0x128] ;  /* 0x0001280001677983 */ /* 0x0003620000300800 */
[----:B------:R-:W-:Y:S02]  /*7730*/  FADD.FTZ R8, -R2, R29 ;  /* 0x0000001d02087221 */ /* 0x000fe40000010100 */
[----:B------:R-:W-:Y:S02]  /*7740*/  FMUL.FTZ R9, R102, R9 ;  /* 0x0000000966097220 */ /* 0x000fe40000410000 */
        /* <DEDUP_REMOVED lines=12> */
[----:B------:R-:W-:Y:S02]  /*7810*/  FFMA.FTZ R4, -R245, R245, 1 ;  /* 0x3f800000f5047423 */ /* 0x000fe400000101f5 */
        /* <DEDUP_REMOVED lines=9> */
[----:B------:R-:W-:Y:S01]  /*78b0*/  FFMA.FTZ R6, -R228, R228, 1 ;  /* 0x3f800000e4067423 */ /* 0x000fe200000101e4 */
[----:B------:R1:W5:Y:S01]  /*78c0*/  LDL.LU R97, [R1+0x110] ;  /* 0x0001100001617983 */ /* 0x0003620000300800 */
[----:B------:R-:W-:Y:S02]  /*78d0*/  FMUL.FTZ R49, R8, R4 ;  /* 0x0000000408317220 */ /* 0x000fe40000410000 */
[----:B------:R-:W-:Y:S02]  /*78e0*/  FADD.FTZ R8, -R2, R45 ;  /* 0x0000002d02087221 */ /* 0x000fe40000010100 */
[----:B------:R-:W-:Y:S02]  /*78f0*/  FMUL.FTZ R9, R96, R9 ;  /* 0x0000000960097220 */ /* 0x000fe40000410000 */
[----:B------:R-:W-:Y:S01]  /*7900*/  FFMA.FTZ R5, -R225, R225, 1 ;  /* 0x3f800000e1057423 */ /* 0x000fe200000101e1 */
[----:B------:R1:W5:Y:S01]  /*7910*/  LDL.LU R96, [R1+0x10c] ;  /* 0x00010c0001607983 */ /* 0x0003620000300800 */
[----:B------:R-:W-:Y:S02]  /*7920*/  FMUL.FTZ R6, R6, c[0x0][0x2ec] ;  /* 0x0000bb0006067a20 */ /* 0x000fe40000410000 */
[----:B------:R-:W-:Y:S02]  /*7930*/  FMUL.FTZ R8, R95, R8 ;  /* 0x000000085f087220 */ /* 0x000fe40000410000 */
[----:B------:R-:W-:Y:S01]  /*7940*/  FFMA.FTZ R4, -R224, R224, 1 ;  /* 0x3f800000e0047423 */ /* 0x000fe200000101e0 */
[----:B------:R1:W5:Y:S01]  /*7950*/  LDL.LU R95, [R1+0x108] ;  /* 0x00010800015f7983 */ /* 0x0003620000300800 */
[----:B------:R-:W-:Y:S02]  /*7960*/  FMUL.FTZ R5, R5, c[0x0][0x2ec] ;  /* 0x0000bb0005057a20 */ /* 0x000fe40000410000 */
[----:B------:R-:W-:Y:S02]  /*7970*/  FMUL.FTZ R45, R12, R6 ;  /* 0x000000060c2d7220 */ /* 0x000fe40000410000 */
[----:B------:R-:W-:Y:S02]  /*7980*/  FADD.FTZ R12, -R2, R56 ;  /* 0x00000038020c7221 */ /* 0x000fe40000010100 */
[----:B------:R-:W-:Y:S02]  /*7990*/  FFMA.FTZ R7, -R229, R229, 1 ;  /* 0x3f800000e5077423 */ /* 0x000fe400000101e5 */
[----:B------:R-:W-:Y:S02]  /*79a0*/  FMUL.FTZ R4, R4, c[0x0][0x2ec] ;  /* 0x0000bb0004047a20 */ /* 0x000fe40000410000 */
[----:B------:R-:W-:Y:S02]  /*79b0*/  FMUL.FTZ R44, R9, R5 ;  /* 0x00000005092c7220 */ /* 0x000fe40000410000 */
[----:B------:R-:W-:Y:S02]  /*79c0*/  FADD.FTZ R9, -R2, R57 ;  /* 0x0000003902097221 */ /* 0x000fe40000010100 */
[----:B------:R-:W-:Y:S02]  /*79d0*/  FMUL.FTZ R12, R94, R12 ;  /* 0x0000000c5e0c7220 */ /* 0x000fe40000410000 */
[----:B------:R-:W-:Y:S01]  /*79e0*/  FFMA.FTZ R5, -R210, R210, 1 ;  /* 0x3f800000d2057423 */ /* 0x000fe200000101d2 */
[----:B------:R1:W5:Y:S01]  /*79f0*/  LDL.LU R94, [R1+0x104] ;  /* 0x00010400015e7983 */ /* 0x0003620000300800 */
[----:B------:R-:W-:Y:S02]  /*7a00*/  FMUL.FTZ R7, R7, c[0x0][0x2ec] ;  /* 0x0000bb0007077a20 */ /* 0x000fe40000410000 */
[----:B------:R-:W-:Y:S02]  /*7a10*/  FMUL.FTZ R41, R8, R4 ;  /* 0x0000000408297220 */ /* 0x000fe40000410000 */
[----:B------:R-:W-:Y:S02]  /*7a20*/  FADD.FTZ R8, -R2, R60 ;  /* 0x0000003c02087221 */ /* 0x000fe40000010100 */
[----:B------:R-:W-:Y:S02]  /*7a30*/  FMUL.FTZ R9, R93, R9 ;  /* 0x000000095d097220 */ /* 0x000fe40000410000 */
[----:B------:R-:W-:Y:S01]  /*7a40*/  FFMA.FTZ R4, -R207, R207, 1 ;  /* 0x3f800000cf047423 */ /* 0x000fe200000101cf */
[----:B------:R1:W5:Y:S01]  /*7a50*/  LDL.LU R93, [R1+0x100] ;  /* 0x00010000015d7983 */ /* 0x0003620000300800 */
[----:B------:R-:W-:Y:S02]  /*7a60*/  FMUL.FTZ R5, R5, c[0x0][0x2ec] ;  /* 0x0000bb0005057a20 */ /* 0x000fe40000410000 */
[----:B----4-:R-:W-:Y:S02]  /*7a70*/  FADD.FTZ R10, -R0, R10 ;  /* 0x0000000a000a7221 */ /* 0x010fe40000010100 */
[----:B------:R-:W-:Y:S02]  /*7a80*/  FMUL.FTZ R48, R13, R7 ;  /* 0x000000070d307220 */ /* 0x000fe40000410000 */
[----:B------:R-:W-:Y:S02]  /*7a90*/  FADD.FTZ R7, -R2, R61 ;  /* 0x0000003d02077221 */ /* 0x000fe40000010100 */
[----:B------:R-:W-:Y:S02]  /*7aa0*/  FMUL.FTZ R8, R248, R8 ;  /* 0x00000008f8087220 */ /* 0x000fe40000410000 */
[----:B------:R-:W-:Y:S02]  /*7ab0*/  FFMA.FTZ R2, -R206, R206, 1 ;  /* 0x3f800000ce027423 */ /* 0x000fe400000101ce */
[----:B------:R-:W-:Y:S02]  /*7ac0*/  FMUL.FTZ R4, R4, c[0x0][0x2ec] ;  /* 0x0000bb0004047a20 */ /* 0x000fe40000410000 */
[----:B------:R-:W-:Y:S02]  /*7ad0*/  FMUL.FTZ R39, R9, R5 ;  /* 0x0000000509277220 */ /* 0x000fe40000410000 */
[----:B------:R-:W-:Y:S02]  /*7ae0*/  FADD.FTZ R9, -R0, R11 ;  /* 0x0000000b00097221 */ /* 0x000fe40000010100 */
[----:B------:R-:W-:Y:S02]  /*7af0*/  FMUL.FTZ R10, R92, R10 ;  /* 0x0000000a5c0a7220 */ /* 0x000fe40000410000 */
[----:B------:R-:W-:Y:S01]  /*7b00*/  FMUL.FTZ R7, R244, R7 ;  /* 0x00000007f4077220 */ /* 0x000fe20000410000 */
[----:B------:R1:W5:Y:S01]  /*7b10*/  LDL.LU R92, [R1+0xfc] ;  /* 0x0000fc00015c7983 */ /* 0x0003620000300800 */
[----:B------:R-:W-:Y:S02]  /*7b20*/  FMUL.FTZ R2, R2, c[0x0][0x2ec] ;  /* 0x0000bb0002027a20 */ /* 0x000fe40000410000 */
        /* <DEDUP_REMOVED lines=8> */
[----:B------:R-:W-:Y:S01]  /*7bb0*/  FMUL.FTZ R6, R6, c[0x0][0x2ec] ;  /* 0x0000bb0006067a20 */ /* 0x000fe20000410000 */
[----:B------:R1:W5:Y:S01]  /*7bc0*/  LDL.LU R90, [R1+0xf4] ;  /* 0x0000f400015a7983 */ /* 0x0003620000300800 */
[----:B------:R-:W-:Y:S02]  /*7bd0*/  FMUL.FTZ R7, R89, R7 ;  /* 0x0000000759077220 */ /* 0x000fe40000410000 */
[----:B------:R-:W-:Y:S01]  /*7be0*/  FMUL.FTZ R40, R12, R6 ;  /* 0x000000060c287220 */ /* 0x000fe20000410000 */
[----:B------:R1:W5:Y:S01]  /*7bf0*/  LDL.LU R89, [R1+0xf0] ;  /* 0x0000f00001597983 */ /* 0x0003620000300800 */
[----:B------:R-:W-:Y:S02]  /*7c00*/  FFMA.FTZ R6, -R88, R88, 1 ;  /* 0x3f80000058067423 */ /* 0x000fe40000010158 */
[----:B------:R-:W-:Y:S01]  /*7c10*/  FFMA.FTZ R5, -R87, R87, 1 ;  /* 0x3f80000057057423 */ /* 0x000fe20000010157 */
[----:B------:R1:W5:Y:S01]  /*7c20*/  LDL.LU R88, [R1+0xec] ;  /* 0x0000ec0001587983 */ /* 0x0003620000300800 */
[----:B------:R-:W-:Y:S02]  /*7c30*/  FFMA.FTZ R4, -R86, R86, 1 ;  /* 0x3f80000056047423 */ /* 0x000fe40000010156 */
[----:B------:R-:W-:Y:S01]  /*7c40*/  FMUL.FTZ R6, R6, c[0x0][0x2ec] ;  /* 0x0000bb0006067a20 */ /* 0x000fe20000410000 */
[----:B------:R1:W5:Y:S01]  /*7c50*/  LDL.LU R87, [R1+0xe8] ;  /* 0x0000e80001577983 */ /* 0x0003620000300800 */
[----:B------:R-:W-:Y:S02]  /*7c60*/  FFMA.FTZ R2, -R85, R85, 1 ;  /* 0x3f80000055027423 */ /* 0x000fe40000010155 */
[----:B------:R-:W-:Y:S01]  /*7c70*/  FMUL.FTZ R5, R5, c[0x0][0x2ec] ;  /* 0x0000bb0005057a20 */ /* 0x000fe20000410000 */
[----:B------:R1:W5:Y:S01]  /*7c80*/  LDL.LU R86, [R1+0xe4] ;  /* 0x0000e40001567983 */ /* 0x0003620000300800 */
[----:B------:R-:W-:Y:S02]  /*7c90*/  FMUL.FTZ R16, R10, R6 ;  /* 0x000000060a107220 */ /* 0x000fe40000410000 */
[----:B------:R-:W-:Y:S01]  /*7ca0*/  FADD.FTZ R10, -R0, R26 ;  /* 0x0000001a000a7221 */ /* 0x000fe20000010100 */
[----:B------:R1:W5:Y:S01]  /*7cb0*/  LDL.LU R85, [R1+0xe0] ;  /* 0x0000e00001557983 */ /* 0x0003620000300800 */
[----:B------:R-:W-:Y:S02]  /*7cc0*/  FMUL.FTZ R4, R4, c[0x0][0x2ec] ;  /* 0x0000bb0004047a20 */ /* 0x000fe40000410000 */
[----:B------:R-:W-:Y:S02]  /*7cd0*/  FMUL.FTZ R25, R9, R5 ;  /* 0x0000000509197220 */ /* 0x000fe40000410000 */
[----:B------:R-:W-:Y:S02]  /*7ce0*/  FADD.FTZ R9, -R0, R27 ;  /* 0x0000001b00097221 */ /* 0x000fe40000010100 */
[----:B------:R-:W-:Y:S02]  /*7cf0*/  FMUL.FTZ R10, R84, R10 ;  /* 0x0000000a540a7220 */ /* 0x000fe40000410000 */
[----:B------:R-:W-:Y:S01]  /*7d00*/  FMUL.FTZ R2, R2, c[0x0][0x2ec] ;  /* 0x0000bb0002027a20 */ /* 0x000fe20000410000 */
[----:B------:R1:W5:Y:S01]  /*7d10*/  LDL.LU R84, [R1+0xdc] ;  /* 0x0000dc0001547983 */ /* 0x0003620000300800 */
[----:B------:R-:W-:Y:S02]  /*7d20*/  FMUL.FTZ R15, R8, R4 ;  /* 0x00000004080f7220 */ /* 0x000fe40000410000 */
[C---:B------:R-:W-:Y:S02]  /*7d30*/  FADD.FTZ R8, -R0.reuse, R30 ;  /* 0x0000001e00087221 */ /* 0x040fe40000010100 */
        /* <DEDUP_REMOVED lines=10> */
[----:B------:R-:W-:Y:S02]  /*7de0*/  FFMA.FTZ R2, -R77, R77, 1 ;  /* 0x3f8000004d027423 */ /* 0x000fe4000001014d */
[----:B------:R-:W-:Y:S01]  /*7df0*/  FFMA.FTZ R4, -R78, R78, 1 ;  /* 0x3f8000004e047423 */ /* 0x000fe2000001014e */
[----:B------:R1:W5:Y:S01]  /*7e00*/  LDL.LU R80, [R1+0xcc] ;  /* 0x0000cc0001507983 */ /* 0x0003620000300800 */
[----:B------:R-:W-:Y:S02]  /*7e10*/  FMUL.FTZ R2, R2, c[0x0][0x2ec] ;  /* 0x0000bb0002027a20 */ /* 0x000fe40000410000 */
[C---:B------:R-:W-:Y:S01]  /*7e20*/  FADD.FTZ R31, -R0.reuse, R43 ;  /* 0x0000002b001f7221 */ /* 0x040fe20000010100 */
[----:B------:R1:W5:Y:S01]  /*7e30*/  LDL.LU R79, [R1+0xc8] ;  /* 0x0000c800014f7983 */ /* 0x0003620000300800 */
[----:B------:R-:W-:Y:S02]  /*7e40*/  FMUL.FTZ R13, R7, R2 ;  /* 0x00000002070d7220 */ /* 0x000fe40000410000 */
[C---:B------:R-:W-:Y:S01]  /*7e50*/  FADD.FTZ R7, -R0.reuse, R42 ;  /* 0x0000002a00077221 */ /* 0x040fe20000010100 */
[----:B------:R1:W5:Y:S01]  /*7e60*/  LDL.LU R78, [R1+0xc4] ;  /* 0x0000c400014e7983 */ /* 0x0003620000300800 */
[----:B------:R-:W-:Y:S02]  /*7e70*/  FADD.FTZ R35, -R0, R46 ;  /* 0x0000002e00237221 */ /* 0x000fe40000010100 */
[----:B------:R-:W-:Y:S01]  /*7e80*/  FMUL.FTZ R7, R76, R7 ;  /* 0x000000074c077220 */ /* 0x000fe20000410000 */
[----:B------:R1:W5:Y:S01]  /*7e90*/  LDL.LU R77, [R1+0xc0] ;  /* 0x0000c000014d7983 */ /* 0x0003620000300800 */
[----:B------:R-:W-:Y:S02]  /*7ea0*/  FMUL.FTZ R31, R75, R31 ;  /* 0x0000001f4b1f7220 */ /* 0x000fe40000410000 */
[----:B------:R-:W-:Y:S01]  /*7eb0*/  FADD.FTZ R29, -R0, R47 ;  /* 0x0000002f001d7221 */ /* 0x000fe20000010100 */
[----:B------:R1:W5:Y:S01]  /*7ec0*/  LDL.LU R76, [R1+0xbc] ;  /* 0x0000bc00014c7983 */ /* 0x0003620000300800 */
[----:B------:R-:W-:Y:S02]  /*7ed0*/  FMUL.FTZ R35, R74, R35 ;  /* 0x000000234a237220 */ /* 0x000fe40000410000 */
[----:B------:R-:W-:Y:S01]  /*7ee0*/  FMUL.FTZ R6, R6, c[0x0][0x2ec] ;  /* 0x0000bb0006067a20 */ /* 0x000fe20000410000 */
[----:B------:R1:W5:Y:S01]  /*7ef0*/  LDL.LU R75, [R1+0xb8] ;  /* 0x0000b800014b7983 */ /* 0x0003620000300800 */
[----:B------:R-:W-:Y:S02]  /*7f00*/  FMUL.FTZ R29, R73, R29 ;  /* 0x0000001d491d7220 */ /* 0x000fe40000410000 */
[----:B------:R-:W-:Y:S01]  /*7f10*/  FMUL.FTZ R5, R5, c[0x0][0x2ec] ;  /* 0x0000bb0005057a20 */ /* 0x000fe20000410000 */
[----:B------:R1:W5:Y:S01]  /*7f20*/  LDL.LU R74, [R1+0xb4] ;  /* 0x0000b400014a7983 */ /* 0x0003620000300800 */
[----:B------:R-:W-:Y:S02]  /*7f30*/  FMUL.FTZ R14, R10, R6 ;  /* 0x000000060a0e7220 */ /* 0x000fe40000410000 */
[----:B------:R-:W-:Y:S01]  /*7f40*/  FFMA.FTZ R6, -R72, R72, 1 ;  /* 0x3f80000048067423 */ /* 0x000fe20000010148 */
[----:B------:R1:W5:Y:S01]  /*7f50*/  LDL.LU R73, [R1+0xb0] ;  /* 0x0000b00001497983 */ /* 0x0003620000300800 */
[----:B------:R-:W-:Y:S02]  /*7f60*/  FMUL.FTZ R17, R9, R5 ;  /* 0x0000000509117220 */ /* 0x000fe40000410000 */
[----:B------:R-:W-:Y:S01]  /*7f70*/  FFMA.FTZ R5, -R71, R71, 1 ;  /* 0x3f80000047057423 */ /* 0x000fe20000010147 */
[----:B------:R1:W5:Y:S01]  /*7f80*/  LDL.LU R72, [R1+0xac] ;  /* 0x0000ac0001487983 */ /* 0x0003620000300800 */
[C---:B------:R-:W-:Y:S02]  /*7f90*/  FADD.FTZ R33, -R0.reuse, R58 ;  /* 0x0000003a00217221 */ /* 0x040fe40000010100 */
[----:B------:R-:W-:Y:S01]  /*7fa0*/  FADD.FTZ R30, -R0, R59 ;  /* 0x0000003b001e7221 */ /* 0x000fe20000010100 */
[----:B------:R1:W5:Y:S01]  /*7fb0*/  LDL.LU R71, [R1+0xa8] ;  /* 0x0000a80001477983 */ /* 0x0003620000300800 */
[----:B------:R-:W-:Y:S02]  /*7fc0*/  FMUL.FTZ R33, R70, R33 ;  /* 0x0000002146217220 */ /* 0x000fe40000410000 */
[C---:B------:R-:W-:Y:S01]  /*7fd0*/  FADD.FTZ R34, -R0.reuse, R62 ;  /* 0x0000003e00227221 */ /* 0x040fe20000010100 */
[----:B------:R1:W5:Y:S01]  /*7fe0*/  LDL.LU R70, [R1+0xa4] ;  /* 0x0000a40001467983 */ /* 0x0003620000300800 */
[----:B------:R-:W-:Y:S02]  /*7ff0*/  FMUL.FTZ R30, R69, R30 ;  /* 0x0000001e451e7220 */ /* 0x000fe40000410000 */
[----:B------:R-:W-:Y:S01]  /*8000*/  FADD.FTZ R32, -R0, R63 ;  /* 0x0000003f00207221 */ /* 0x000fe20000010100 */
[----:B------:R1:W5:Y:S01]  /*8010*/  LDL.LU R69, [R1+0xa0] ;  /* 0x0000a00001457983 */ /* 0x0003620000300800 */
[----:B------:R-:W-:Y:S02]  /*8020*/  FMUL.FTZ R34, R68, R34 ;  /* 0x0000002244227220 */ /* 0x000fe40000410000 */
[----:B------:R-:W-:Y:S01]  /*8030*/  FMUL.FTZ R32, R3, R32 ;  /* 0x0000002003207220 */ /* 0x000fe20000410000 */
[----:B------:R1:W5:Y:S01]  /*8040*/  LDL.LU R68, [R1+0x9c] ;  /* 0x00009c0001447983 */ /* 0x0003620000300800 */
[----:B------:R-:W-:Y:S02]  /*8050*/  FMUL.FTZ R4, R4, c[0x0][0x2ec] ;  /* 0x0000bb0004047a20 */ /* 0x000fe40000410000 */
[----:B------:R-:W-:Y:S01]  /*8060*/  FFMA.FTZ R2, -R250, R250, 1 ;  /* 0x3f800000fa027423 */ /* 0x000fe200000101fa */
[----:B------:R1:W5:Y:S01]  /*8070*/  LDL.LU R3, [R1+0x98] ;  /* 0x0000980001037983 */ /* 0x0003620000300800 */
[----:B------:R-:W-:Y:S02]  /*8080*/  FMUL.FTZ R12, R8, R4 ;  /* 0x00000004080c7220 */ /* 0x000fe40000410000 */
[----:B------:R-:W-:Y:S02]  /*8090*/  FFMA.FTZ R4, -R252, R252, 1 ;  /* 0x3f800000fc047423 */ /* 0x000fe400000101fc */
[----:B------:R-:W-:Y:S02]  /*80a0*/  FMUL.FTZ R5, R5, c[0x0][0x2ec] ;  /* 0x0000bb0005057a20 */ /* 0x000fe40000410000 */
[----:B------:R-:W-:Y:S02]  /*80b0*/  FMUL.FTZ R4, R4, c[0x0][0x2ec] ;  /* 0x0000bb0004047a20 */ /* 0x000fe40000410000 */
[----:B------:R-:W-:Y:S02]  /*80c0*/  FMUL.FTZ R2, R2, c[0x0][0x2ec] ;  /* 0x0000bb0002027a20 */ /* 0x000fe40000410000 */
        /* <DEDUP_REMOVED lines=18> */
[----:B-1----:R-:W2:Y:S01]  /*81f0*/  LDL.LU R9, [R1] ;  /* 0x0000000001097983 */ /* 0x002ea20000300800 */
[----:B------:R-:W-:Y:S01]  /*8200*/  IMAD.MOV.U32 R2, RZ, RZ, c[0x0][0x190] ;  /* 0x00006400ff027624 */ /* 0x000fe200078e00ff */
[----:B------:R-:W-:Y:S02]  /*8210*/  ULOP3.LUT UR12, UR7, 0x1, URZ, 0xc0, !UPT ;  /* 0x00000001070c7892 */ /* 0x000fe4000f8ec03f */
[----:B------:R-:W3:Y:S01]  /*8220*/  LDL.LU R8, [R1+0x4] ;  /* 0x0000040001087983 */ /* 0x000ee20000300800 */
[C---:B------:R-:W-:Y:S01]  /*8230*/  IMAD.U32 R0, R2.reuse, -0x80, RZ ;  /* 0xffffff8002007824 */ /* 0x040fe200078e00ff */
[----:B------:R-:W-:Y:S01]  /*8240*/  UISETP.NE.U32.AND UP1, UPT, UR12, 0x1, UPT ;  /* 0x000000010c00788c */ /* 0x000fe2000bf25070 */
[----:B------:R-:W-:Y:S03]  /*8250*/  IMAD.SHL.U32 R10, R2, 0x40, RZ ;  /* 0x00000040020a7824 */ /* 0x000fe600078e00ff */
[----:B------:R-:W-:Y:S06]  /*8260*/  USEL UR12, UR41, 0x4000, !UP1 ;  /* 0x00004000290c7887 */ /* 0x000fec000c800000 */
[----:B------:R-:W-:Y:S02]  /*8270*/  IADD3 R196, R196, UR12, RZ ;  /* 0x0000000cc4c47c10 */ /* 0x000fe4000fffe0ff */
[----:B------:R-:W-:Y:S01]  /*8280*/  IADD3 R187, R187, UR12, RZ ;  /* 0x0000000cbbbb7c10 */ /* 0x000fe2000fffe0ff */
[----:B---3--:R-:W-:Y:S01]  /*8290*/  IMAD.MOV.U32 R4, RZ, RZ, R8 ;  /* 0x000000ffff047224 */ /* 0x008fe200078e0008 */
[----:B--2---:R-:W-:Y:S04]  /*82a0*/  MOV R5, R9 ;  /* 0x0000000900057202 */ /* 0x004fe80000000f00 */
[C---:B------:R-:W-:Y:S01]  /*82b0*/  LEA R6, P2, R0.reuse, R4, 0x1 ;  /* 0x0000000400067211 */ /* 0x040fe200078408ff */
[----:B------:R-:W-:Y:S03]  /*82c0*/  IMAD.MOV.U32 R4, RZ, RZ, 0x6 ;  /* 0x00000006ff047424 */ /* 0x000fe600078e00ff */
[----:B------:R-:W-:Y:S01]  /*82d0*/  LEA.HI.X.SX32 R8, R0, R5, 0x1, P2 ;  /* 0x0000000500087211 */ /* 0x000fe200010f0eff */
[----:B------:R-:W-:Y:S01]  /*82e0*/  STL [R1+0x4], R6 ;  /* 0x0000040601007387 */ /* 0x000fe20000100800 */
[----:B------:R-:W-:Y:S02]  /*82f0*/  SHF.L.U64.HI R0, R2, R4, c[0x0][0x194] ;  /* 0x0000650002007619 */ /* 0x000fe40000010204 */
[----:B------:R-:W-:Y:S01]  /*8300*/  MOV R9, R8 ;  /* 0x0000000800097202 */ /* 0x000fe20000000f00 */
[----:B------:R1:W-:Y:S02]  /*8310*/  STL [R1], R8 ;  /* 0x0000000801007387 */ /* 0x0003e40000100800 */
[----:B-1----:R-:W-:Y:S05]  /*8320*/  IMAD.MOV.U32 R8, RZ, RZ, R6 ;  /* 0x000000ffff087224 */ /* 0x002fea00078e0006 */
[----:B------:R-:W-:Y:S01]  /*8330*/  @!PT LDS RZ, [RZ] ;  /* 0x00000000fffff984 */ /* 0x000fe20000000800 */
[----:B------:R-:W-:Y:S01]  /*8340*/  @!PT LDS RZ, [RZ] ;  /* 0x00000000fffff984 */ /* 0x000fe20000000800 */
[----:B------:R-:W-:Y:S01]  /*8350*/  @!PT LDS RZ, [RZ] ;  /* 0x00000000fffff984 */ /* 0x000fe20000000800 */
[----:B------:R1:W-:Y:S01]  /*8360*/  LDGSTS.E.BYPASS.LTC128B.128 [R196], [R8.64] ;  /* 0x0000000008c47fae */ /* 0x0003e2000b901d44 */
[-C--:B------:R-:W-:Y:S04]  /*8370*/  IADD3 R6, P2, R8, R10.reuse, RZ ;  /* 0x0000000a08067210 */ /* 0x080fe80007f5e0ff */
[-C--:B------:R-:W-:Y:S01]  /*8380*/  IADD3 R4, P3, R6, R10.reuse, RZ ;  /* 0x0000000a06047210 */ /* 0x080fe20007f7e0ff */
[--C-:B------:R-:W-:Y:S03]  /*8390*/  IMAD.X R7, R9, 0x1, R0.reuse, P2 ;  /* 0x0000000109077824 */ /* 0x100fe600010e0600 */
[----:B------:R-:W-:Y:S02]  /*83a0*/  IADD3 R10, P2, R4, R10, RZ ;  /* 0x0000000a040a7210 */ /* 0x000fe40007f5e0ff */
[----:B------:R1:W-:Y:S01]  /*83b0*/  LDGSTS.E.BYPASS.LTC128B.128 [R196+0x1000], [R6.64] ;  /* 0x0100000006c47fae */ /* 0x0003e2000b901d44 */
[----:B------:R-:W-:Y:S05]  /*83c0*/  IADD3.X R5, R7, R0, RZ, P3, !PT ;  /* 0x0000000007057210 */ /* 0x000fea0001ffe4ff */
[----:B------:R1:W-:Y:S01]  /*83d0*/  LDGSTS.E.BYPASS.LTC128B.128 [R196+0x2000], [R4.64] ;  /* 0x0200000004c47fae */ /* 0x0003e2000b901d44 */
[----:B------:R-:W-:Y:S05]  /*83e0*/  IMAD.X R11, R5, 0x1, R0, P2 ;  /* 0x00000001050b7824 */ /* 0x000fea00010e0600 */
[----:B------:R1:W-:Y:S04]  /*83f0*/  LDGSTS.E.BYPASS.LTC128B.128 [R196+0x3000], [R10.64] ;  /* 0x030000000ac47fae */ /* 0x0003e8000b901d44 */
[----:B------:R-:W0:Y:S02]  /*8400*/  LDGDEPBAR ;  /* 0x00000000000079af */ /* 0x000e240000000000 */
.L_x_1658:
[----:B-1----:R-:W-:Y:S01]  /*8410*/  F2FP.BF16.PACK_AB R28, R156, R157 ;  /* 0x0000009d9c1c723e */ /* 0x002fe200000010ff */
        /* <DEDUP_REMOVED lines=67> */
[----:B-----5:R-:W-:Y:S04]  /*8850*/  LDSM.16.MT88.4 R4, [R3+0x1c000] ;  /* 0x01c000000304783b */ /* 0x020fe80000004200 */
[----:B------:R-:W1:Y:S04]  /*8860*/  LDSM.16.MT88.4 R8, [R0+0x8000] ;  /* 0x008000000008783b */ /* 0x000e680000004200 */
[----:B------:R-:W3:Y:S04]  /*8870*/  LDSM.16.MT88.4 R12, [R3+0x20000] ;  /* 0x02000000030c783b */ /* 0x000ee80000004200 */
[----:B------:R-:W4:Y:S04]  /*8880*/  LDSM.16.MT88.4 R16, [R2+0x8000] ;  /* 0x008000000210783b */ /* 0x000f280000004200 */
[----:B------:R-:W-:Y:S04]  /*8890*/  LDSM.16.MT88.4 R20, [R3+0x1c800] ;  /* 0x01c800000314783b */ /* 0x000fe80000004200 */
[----:B------:R-:W4:Y:S04]  /*88a0*/  LDSM.16.MT88.4 R24, [R0+0x8800] ;  /* 0x008800000018783b */ /* 0x000f280000004200 */
        /* <DEDUP_REMOVED lines=14> */
[-C--:B------:R-:W-:Y:S08]  /*8990*/  HMMA.16816.F32.BF16 R68, R20, R24.reuse, R68 ;  /* 0x000000181444723c */ /* 0x080ff00000041844 */
        /* <DEDUP_REMOVED lines=78> */
[----:B------:R-:W2:Y:S01]  /*8e80*/  LDL.LU R43, [R1+0x8] ;  /* 0x00000800012b7983 */ /* 0x000ea20000300800 */
[----:B------:R-:W-:Y:S03]  /*8e90*/  IMAD.MOV.U32 R11, RZ, RZ, c[0x0][0x370] ;  /* 0x0000dc00ff0b7624 */ /* 0x000fe600078e00ff */
[----:B------:R-:W3:Y:S01]  /*8ea0*/  LDL.LU R42, [R1+0xc] ;  /* 0x00000c00012a7983 */ /* 0x000ee20000300800 */
[C---:B------:R-:W-:Y:S02]  /*8eb0*/  IMAD.U32 R6, R11.reuse, -0x80, RZ ;  /* 0xffffff800b067824 */ /* 0x040fe400078e00ff */
[C---:B------:R-:W-:Y:S02]  /*8ec0*/  IMAD.SHL.U32 R10, R11.reuse, 0x40, RZ ;  /* 0x000000400b0a7824 */ /* 0x040fe400078e00ff */
[----:B---3--:R-:W-:Y:S01]  /*8ed0*/  IMAD.MOV.U32 R4, RZ, RZ, R42 ;  /* 0x000000ffff047224 */ /* 0x008fe200078e002a */
[----:B--2---:R-:W-:Y:S04]  /*8ee0*/  MOV R5, R43 ;  /* 0x0000002b00057202 */ /* 0x004fe80000000f00 */
[C---:B------:R-:W-:Y:S01]  /*8ef0*/  LEA R8, P2, R6.reuse, R4, 0x1 ;  /* 0x0000000406087211 */ /* 0x040fe200078408ff */
[----:B------:R-:W-:Y:S03]  /*8f00*/  IMAD.MOV.U32 R4, RZ, RZ, 0x6 ;  /* 0x00000006ff047424 */ /* 0x000fe600078e00ff */
[----:B------:R-:W-:Y:S01]  /*8f10*/  LEA.HI.X.SX32 R9, R6, R5, 0x1, P2 ;  /* 0x0000000506097211 */ /* 0x000fe200010f0eff */
[----:B------:R1:W-:Y:S01]  /*8f20*/  STL [R1+0xc], R8 ;  /* 0x00000c0801007387 */ /* 0x0003e20000100800 */
[----:B------:R-:W-:Y:S02]  /*8f30*/  IADD3 R6, P2, R8, R10, RZ ;  /* 0x0000000a08067210 */ /* 0x000fe40007f5e0ff */
[----:B------:R-:W-:Y:S01]  /*8f40*/  SHF.L.U64.HI R11, R11, R4, c[0x0][0x374] ;  /* 0x0000dd000b0b7619 */ /* 0x000fe20000010204 */
[----:B------:R-:W-:Y:S01]  /*8f50*/  @!PT LDS RZ, [RZ] ;  /* 0x00000000fffff984 */ /* 0x000fe20000000800 */
[----:B------:R-:W-:Y:S01]  /*8f60*/  @!PT LDS RZ, [RZ] ;  /* 0x00000000fffff984 */ /* 0x000fe20000000800 */
[----:B------:R-:W-:Y:S01]  /*8f70*/  @!PT LDS RZ, [RZ] ;  /* 0x00000000fffff984 */ /* 0x000fe20000000800 */
[----:B------:R1:W-:Y:S01]  /*8f80*/  LDGSTS.E.BYPASS.LTC128B.128 [R146+0x8000], [R8.64] ;  /* 0x0800000008927fae */ /* 0x0003e2000b901d44 */
[-C--:B------:R-:W-:Y:S02]  /*8f90*/  IADD3 R4, P3, R6, R10.reuse, RZ ;  /* 0x0000000a06047210 */ /* 0x080fe40007f7e0ff */
[-C--:B------:R-:W-:Y:S01]  /*8fa0*/  IADD3.X R7, R9, R11.reuse, RZ, P2, !PT ;  /* 0x0000000b09077210 */ /* 0x080fe200017fe4ff */
[----:B------:R1:W-:Y:S01]  /*8fb0*/  STL [R1+0x8], R9 ;  /* 0x0000080901007387 */ /* 0x0003e20000100800 */
[----:B------:R-:W-:Y:S03]  /*8fc0*/  IADD3 R10, P2, R4, R10, RZ ;  /* 0x0000000a040a7210 */ /* 0x000fe60007f5e0ff */
[----:B------:R1:W-:Y:S01]  /*8fd0*/  LDGSTS.E.BYPASS.LTC128B.128 [R146+0x9000], [R6.64] ;  /* 0x0900000006927fae */ /* 0x0003e2000b901d44 */
[----:B------:R-:W-:Y:S05]  /*8fe0*/  IMAD.X R5, R7, 0x1, R11, P3 ;  /* 0x0000000107057824 */ /* 0x000fea00018e060b */
[----:B------:R1:W-:Y:S01]  /*8ff0*/  LDGSTS.E.BYPASS.LTC128B.128 [R146+0xa000], [R4.64] ;  /* 0x0a00000004927fae */ /* 0x0003e2000b901d44 */
[----:B------:R-:W-:Y:S05]  /*9000*/  IADD3.X R11, R5, R11, RZ, P2, !PT ;  /* 0x0000000b050b7210 */ /* 0x000fea00017fe4ff */
[----:B------:R1:W-:Y:S04]  /*9010*/  LDGSTS.E.BYPASS.LTC128B.128 [R146+0xb000], [R10.64] ;  /* 0x0b0000000a927fae */ /* 0x0003e8000b901d44 */
[----:B------:R-:W0:Y:S02]  /*9020*/  LDGDEPBAR ;  /* 0x00000000000079af */ /* 0x000e240000000000 */
.L_x_1659:
        /* <DEDUP_REMOVED lines=25> */
[----:B------:R2:W2:Y:S02]  /*91c0*/  LDL R150, [R1+0x10] ;  /* 0x0000100001967983 */ /* 0x0004a40000100800 */
        /* <DEDUP_REMOVED lines=116> */
[----:B----4-:R3:W-:Y:S04]  /*9910*/  @P0 STL [R1+0x10], R150 ;  /* 0x0000109601000387 */ /* 0x0107e80000100800 */
        /* <DEDUP_REMOVED lines=39> */
[C---:B------:R-:W-:Y:S02]  /*9b90*/  IMAD.IADD R60, R147.reuse, 0x1, R60 ;  /* 0x00000001933c7824 */ /* 0x040fe400078e023c */
[C---:B------:R-:W-:Y:S02]  /*9ba0*/  IMAD.IADD R61, R147.reuse, 0x1, R61 ;  /* 0x00000001933d7824 */ /* 0x040fe400078e023d */
[C---:B------:R-:W-:Y:S01]  /*9bb0*/  IMAD.IADD R60, R147.reuse, 0x1, R60 ;  /* 0x00000001933c7824 */ /* 0x040fe200078e023c */
[CC--:B-1----:R-:W-:Y:S03]  /*9bc0*/  LEA R6, P0, R0.reuse, R36.reuse, 0x2 ;  /* 0x0000002400067211 */ /* 0x0c2fe600078010ff */
        /* <DEDUP_REMOVED lines=19> */
[----:B------:R-:W-:Y:S02]  /*9d00*/  IMAD R41, R41, 0x68, RZ ;  /* 0x0000006829297824 */ /* 0x000fe400078e02ff */
[----:B------:R1:W-:Y:S01]  /*9d10*/  RED.E.ADD.F32.FTZ.RN.STRONG.GPU [R8.64], R16 ;  /* 0x000000100800798e */ /* 0x0003e2000c10e784 */
[----:B------:R-:W-:Y:S02]  /*9d20*/  IMAD R0, R0, c[0x0][0x1c0], RZ ;  /* 0x0000700000007a24 */ /* 0x000fe400078e02ff */
[----:B------:R-:W-:Y:S02]  /*9d30*/  IMAD.MOV.U32 R40, RZ, RZ, c[0x0][0x22c] ;  /* 0x00008b00ff287624 */ /* 0x000fe400078e00ff */
[----:B------:R-:W-:Y:S01]  /*9d40*/  IMAD R0, R0, 0x50, RZ ;  /* 0x0000005000007824 */ /* 0x000fe200078e02ff */
[-C--:B-1----:R-:W-:Y:S01]  /*9d50*/  LEA R6, P2, R48, R36.reuse, 0x2 ;  /* 0x0000002430067211 */ /* 0x082fe200078410ff */
[----:B------:R-:W-:Y:S03]  /*9d60*/  IMAD R40, R40, c[0x0][0x1c0], RZ ;  /* 0x0000700028287a24 */ /* 0x000fe600078e02ff */
[-C--:B------:R-:W-:Y:S01]  /*9d70*/  LEA.HI.X.SX32 R7, R48, R37.reuse, 0x2, P2 ;  /* 0x0000002530077211 */ /* 0x080fe200010f16ff */
[----:B------:R-:W-:Y:S01]  /*9d80*/  IMAD R40, R40, 0x78, RZ ;  /* 0x0000007828287824 */ /* 0x000fe200078e02ff */
[CC--:B------:R-:W-:Y:S03]  /*9d90*/  LEA R4, P0, R0.reuse, R36.reuse, 0x2 ;  /* 0x0000002400047211 */ /* 0x0c0fe600078010ff */
[----:B------:R1:W-:Y:S01]  /*9da0*/  RED.E.ADD.F32.FTZ.RN.STRONG.GPU [R6.64], R17 ;  /* 0x000000110600798e */ /* 0x0003e2000c10e784 */
[-C--:B------:R-:W-:Y:S01]  /*9db0*/  LEA.HI.X.SX32 R5, R0, R37.reuse, 0x2, P0 ;  /* 0x0000002500057211 */ /* 0x080fe200000f16ff */
[----:B------:R-:W-:Y:S04]  /*9dc0*/  IMAD.MOV.U32 R0, RZ, RZ, c[0x0][0x22c] ;  /* 0x00008b00ff007624 */ /* 0x000fe800078e00ff */
[----:B------:R-:W-:Y:S01]  /*9dd0*/  IMAD R0, R0, c[0x0][0x1c0], RZ ;  /* 0x0000700000007a24 */ /* 0x000fe200078e02ff */
[----:B------:R1:W-:Y:S01]  /*9de0*/  RED.E.ADD.F32.FTZ.RN.STRONG.GPU [R4.64], R18 ;  /* 0x000000120400798e */ /* 0x0003e2000c10e784 */
[-C--:B------:R-:W-:Y:S02]  /*9df0*/  LEA R16, P2, R2, R36.reuse, 0x2 ;  /* 0x0000002402107211 */ /* 0x080fe400078410ff */
[----:B------:R-:W-:Y:S01]  /*9e00*/  IMAD R0, R0, 0x60, RZ ;  /* 0x0000006000007824 */ /* 0x000fe200078e02ff */
[CC--:B------:R-:W-:Y:S04]  /*9e10*/  LEA R8, P3, R41.reuse, R36.reuse, 0x2 ;  /* 0x0000002429087211 */ /* 0x0c0fe800078610ff */
[CC--:B------:R-:W-:Y:S02]  /*9e20*/  LEA R10, P0, R0.reuse, R36.reuse, 0x2 ;  /* 0x00000024000a7211 */ /* 0x0c0fe400078010ff */
[-C--:B------:R-:W-:Y:S02]  /*9e30*/  LEA.HI.X.SX32 R9, R41, R37.reuse, 0x2, P3 ;  /* 0x0000002529097211 */ /* 0x080fe400018f16ff */
[-C--:B------:R-:W-:Y:S02]  /*9e40*/  LEA.HI.X.SX32 R11, R0, R37.reuse, 0x2, P0 ;  /* 0x00000025000b7211 */ /* 0x080fe400000f16ff */
[----:B------:R-:W4:Y:S01]  /*9e50*/  LDL R0, [R1+0x44] ;  /* 0x0000440001007983 */ /* 0x000f220000100800 */
[-C--:B-1----:R-:W-:Y:S03]  /*9e60*/  LEA.HI.X.SX32 R17, R2, R37.reuse, 0x2, P2 ;  /* 0x0000002502117211 */ /* 0x082fe600010f16ff */
[----:B------:R-:W4:Y:S01]  /*9e70*/  LDL R2, [R1+0x20] ;  /* 0x0000200001027983 */ /* 0x000f220000100800 */
[CC--:B------:R-:W-:Y:S03]  /*9e80*/  LEA R6, P2, R42.reuse, R36.reuse, 0x2 ;  /* 0x000000242a067211 */ /* 0x0c0fe600078410ff */
[----:B------:R1:W-:Y:S01]  /*9e90*/  RED.E.ADD.F32.FTZ.RN.STRONG.GPU [R16.64], R19 ;  /* 0x000000131000798e */ /* 0x0003e2000c10e784 */
[-C--:B------:R-:W-:Y:S02]  /*9ea0*/  LEA.HI.X.SX32 R7, R42, R37.reuse, 0x2, P2 ;  /* 0x000000252a077211 */ /* 0x080fe400010f16ff */
[CC--:B------:R-:W-:Y:S01]  /*9eb0*/  LEA R4, P0, R40.reuse, R36.reuse, 0x2 ;  /* 0x0000002428047211 */ /* 0x0c0fe200078010ff */
[----:B------:R-:W-:Y:S01]  /*9ec0*/  RED.E.ADD.F32.FTZ.RN.STRONG.GPU [R10.64], R12 ;  /* 0x0000000c0a00798e */ /* 0x000fe2000c10e784 */
[CC--:B------:R-:W-:Y:S02]  /*9ed0*/  LEA R50, P2, R63.reuse, R36.reuse, 0x2 ;  /* 0x000000243f327211 */ /* 0x0c0fe400078410ff */
[-C--:B------:R-:W-:Y:S01]  /*9ee0*/  LEA.HI.X.SX32 R5, R40, R37.reuse, 0x2, P0 ;  /* 0x0000002528057211 */ /* 0x080fe200000f16ff */
[----:B------:R-:W-:Y:S01]  /*9ef0*/  RED.E.ADD.F32.FTZ.RN.STRONG.GPU [R8.64], R13 ;  /* 0x0000000d0800798e */ /* 0x000fe2000c10e784 */
[CC--:B------:R-:W-:Y:S02]  /*9f00*/  LEA R48, P0, R62.reuse, R36.reuse, 0x2 ;  /* 0x000000243e307211 */ /* 0x0c0fe400078010ff */
[-C--:B------:R-:W-:Y:S01]  /*9f10*/  LEA.HI.X.SX32 R51, R63, R37.reuse, 0x2, P2 ;  /* 0x000000253f337211 */ /* 0x080fe200010f16ff */
[----:B------:R2:W-:Y:S01]  /*9f20*/  RED.E.ADD.F32.FTZ.RN.STRONG.GPU [R6.64], R14 ;  /* 0x0000000e0600798e */ /* 0x0005e2000c10e784 */
[-C--:B------:R-:W-:Y:S02]  /*9f30*/  LEA.HI.X.SX32 R49, R62, R37.reuse, 0x2, P0 ;  /* 0x000000253e317211 */ /* 0x080fe400000f16ff */
[CC--:B------:R-:W-:Y:S01]  /*9f40*/  LEA R42, P5, R60.reuse, R36.reuse, 0x2 ;  /* 0x000000243c2a7211 */ /* 0x0c0fe200078a10ff */
[----:B------:R1:W-:Y:S03]  /*9f50*/  RED.E.ADD.F32.FTZ.RN.STRONG.GPU [R4.64], R15 ;  /* 0x0000000f0400798e */ /* 0x0003e6000c10e784 */
[-C--:B------:R-:W-:Y:S01]  /*9f60*/  LEA.HI.X.SX32 R43, R60, R37.reuse, 0x2, P5 ;  /* 0x000000253c2b7211 */ /* 0x080fe200028f16ff */
        /* <DEDUP_REMOVED lines=37> */
[----:B------:R-:W-:Y:S01]  /*a1c0*/  IMAD.MOV.U32 R0, RZ, RZ, 0x40 ;  /* 0x00000040ff007424 */ /* 0x000fe200078e00ff */
[C---:B------:R-:W-:Y:S02]  /*a1d0*/  LEA R6, P2, R2.reuse, R36, 0x2 ;  /* 0x0000002402067211 */ /* 0x040fe400078410ff */
[----:B------:R-:W-:Y:S01]  /*a1e0*/  PLOP3.LUT P0, PT, PT, PT, UP1, 0x80, 0x0 ;  /* 0x000000000000781c */ /* 0x000fe20003f0f018 */
[----:B------:R-:W-:Y:S01]  /*a1f0*/  @UP5 UIADD3 UR11, UP1, UR11, -0x200, URZ ;  /* 0xfffffe000b0b5890 */ /* 0x000fe2000ff3e03f */
[----:B------:R-:W-:Y:S02]  /*a200*/  LEA.HI.X.SX32 R7, R2, R37, 0x2, P2 ;  /* 0x0000002502077211 */ /* 0x000fe400010f16ff */
[----:B------:R-:W-:Y:S01]  /*a210*/  SEL R181, R0, 0xffffffc0, !P1 ;  /* 0xffffffc000b57807 */ /* 0x000fe20004800000 */
[----:B------:R-:W-:Y:S01]  /*a220*/  LDSM.16.MT88.4 R36, [R3+0x19000] ;  /* 0x019000000324783b */ /* 0x000fe20000004200 */
[----:B------:R-:W-:Y:S01]  /*a230*/  ISETP.LT.AND P2, PT, RZ, UR7, PT ;  /* 0x00000007ff007c0c */ /* 0x000fe2000bf41270 */
[----:B------:R-:W-:Y:S02]  /*a240*/  @UP5 UIADD3.X UR10, UR10, -0x1, URZ, UP1, !UPT ;  /* 0xffffffff0a0a5890 */ /* 0x000fe40008ffe43f */
[----:B------:R-:W-:Y:S01]  /*a250*/  RED.E.ADD.F32.FTZ.RN.STRONG.GPU [R6.64], R30 ;  /* 0x0000001e0600798e */ /* 0x000fe2000c10e784 */
[----:B------:R-:W-:Y:S01]  /*a260*/  IMAD.IADD R0, R181, 0x1, R180 ;  /* 0x00000001b5007824 */ /* 0x000fe200078e02b4 */
[----:B------:R-:W-:Y:S02]  /*a270*/  UMOV UR7, UR12 ;  /* 0x0000000c00077c82 */ /* 0x000fe40008000000 */
[----:B------:R-:W-:Y:S04]  /*a280*/  RED.E.ADD.F32.FTZ.RN.STRONG.GPU [R4.64], R31 ;  /* 0x0000001f0400798e */ /* 0x000fe8000c10e784 */
[----:B------:R-:W1:Y:S04]  /*a290*/  LDSM.16.MT88.4 R4, [R3+0x14000] ;  /* 0x014000000304783b */ /* 0x000e680000004200 */
[----:B------:R-:W2:Y:S04]  /*a2a0*/  LDSM.16.MT88.4 R16, [R0] ;  /* 0x000000000010783b */ /* 0x000ea80000004200 */
[----:B------:R-:W3:Y:S04]  /*a2b0*/  LDSM.16.MT88.4 R28, [R0+0x800] ;  /* 0x00080000001c783b */ /* 0x000ee80000004200 */
        /* <DEDUP_REMOVED lines=11> */
[----:B------:R-:W-:Y:S04]  /*a370*/  LDSM.16.MT88.4 R4, [R3+0x15800] ;  /* 0x015800000304783b */ /* 0x000fe80000004200 */
[----:B------:R-:W2:Y:S03]  /*a380*/  LDSM.16.MT88.4 R16, [R180+0x1800] ;  /* 0x00180000b410783b */ /* 0x000ea60000004200 */
        /* <DEDUP_REMOVED lines=48> */
[-C--:B--2---:R-:W-:Y:S08]  /*a690*/  HMMA.16816.F32.BF16 R100, R8, R16.reuse, R100 ;  /* 0x000000100864723c */ /* 0x084ff00000041864 */
[C---:B---3--:R-:W-:Y:S08]  /*a6a0*/  HMMA.16816.F32.BF16 R104, R24.reuse, R16, R104 ;  /* 0x000000101868723c */ /* 0x048ff00000041868 */
        /* <DEDUP_REMOVED lines=158> */
.L_x_1661:
        /* <DEDUP_REMOVED lines=18> */
.L_x_1662:
        /* <DEDUP_REMOVED lines=8> */
[----:B------:R-:W-:-:S04]  /*b230*/  UIMAD UR8, UR10, UR8, URZ ;  /* 0x000000080a0872a4 */ /* 0x000fc8000f8e023f */
        /* <DEDUP_REMOVED lines=38> */
.L_x_1664:
[----:B--234-:R-:W-:Y:S05]  /*b4a0*/  BSYNC B0 ;  /* 0x0000000000007941 */ /* 0x01cfea0003800000 */
.L_x_1663:
        /* <DEDUP_REMOVED lines=15> */
.L_x_1666:
[----:B------:R-:W-:Y:S05]  /*b5a0*/  BSYNC B0 ;  /* 0x0000000000007941 */ /* 0x000fea0003800000 */
.L_x_1665:
        /* <DEDUP_REMOVED lines=15> */
.L_x_1668:
[----:B------:R-:W-:Y:S05]  /*b6a0*/  BSYNC B0 ;  /* 0x0000000000007941 */ /* 0x000fea0003800000 */
.L_x_1667:
        /* <DEDUP_REMOVED lines=14> */
.L_x_1670:
[----:B------:R-:W-:Y:S05]  /*b790*/  BSYNC B0 ;  /* 0x0000000000007941 */ /* 0x000fea0003800000 */
.L_x_1669:
        /* <DEDUP_REMOVED lines=24> */
.L_x_1672:
[----:B------:R-:W-:Y:S05]  /*b920*/  BSYNC B0 ;  /* 0x0000000000007941 */ /* 0x000fea0003800000 */
.L_x_1671:
        /* <DEDUP_REMOVED lines=13> */
.L_x_1674:
[----:B------:R-:W-:Y:S05]  /*ba00*/  BSYNC B0 ;  /* 0x0000000000007941 */ /* 0x000fea0003800000 */
.L_x_1673:
        /* <DEDUP_REMOVED lines=13> */
.L_x_1676:
[----:B------:R-:W-:Y:S05]  /*bae0*/  BSYNC B0 ;  /* 0x0000000000007941 */ /* 0x000fea0003800000 */
.L_x_1675:
        /* <DEDUP_REMOVED lines=12> */
.L_x_1657:
        /* <DEDUP_REMOVED lines=20> */
.L_x_1678:
        /* <DEDUP_REMOVED lines=18> */
.L_x_1679:
        /* <DEDUP_REMOVED lines=34> */
.L_x_1681:
[----:B------:R-:W-:Y:S05]  /*c030*/  BSYNC B0 ;  /* 0x0000000000007941 */ /* 0x000fea0003800000 */
.L_x_1680:
        /* <DEDUP_REMOVED lines=15> */
.L_x_1683:
[----:B------:R-:W-:Y:S05]  /*c130*/  BSYNC B0 ;  /* 0x0000000000007941 */ /* 0x000fea0003800000 */
.L_x_1682:
        /* <DEDUP_REMOVED lines=15> */
.L_x_1685:
[----:B------:R-:W-:Y:S05]  /*c230*/  BSYNC B0 ;  /* 0x0000000000007941 */ /* 0x000fea0003800000 */
.L_x_1684:
        /* <DEDUP_REMOVED lines=14> */
.L_x_1687:
[----:B------:R-:W-:Y:S05]  /*c320*/  BSYNC B0 ;  /* 0x0000000000007941 */ /* 0x000fea0003800000 */
.L_x_1686:
        /* <DEDUP_REMOVED lines=24> */
.L_x_1689:
[----:B------:R-:W-:Y:S05]  /*c4b0*/  BSYNC B0 ;  /* 0x0000000000007941 */ /* 0x000fea0003800000 */
.L_x_1688:
        /* <DEDUP_REMOVED lines=13> */
.L_x_1691:
[----:B------:R-:W-:Y:S05]  /*c590*/  BSYNC B0 ;  /* 0x0000000000007941 */ /* 0x000fea0003800000 */
.L_x_1690:
        /* <DEDUP_REMOVED lines=13> */
.L_x_1693:
[----:B------:R-:W-:Y:S05]  /*c670*/  BSYNC B0 ;  /* 0x0000000000007941 */ /* 0x000fea0003800000 */
.L_x_1692:
        /* <DEDUP_REMOVED lines=11> */
.L_x_1677:
[----:B------:R-:W-:Y:S05]  /*c730*/  BSYNC B1 ;  /* 0x0000000000017941 */ /* 0x000fea0003800000 */
.L_x_1652:
        /* <DEDUP_REMOVED lines=11> */
.L_x_1694:
[----:B------:R-:W-:Y:S05]  /*c7f0*/  EXIT ;  /* 0x000000000000794d */ /* 0x000fea0003800000 */
.L_x_1696:
        /* <DEDUP_REMOVED lines=16> */
.L_x_2484:


//--------------------- .text._ZN5flash44flash_bwd_dq_dk_dv_loop_seqk_parallel_kernelI23Flash_bwd_kernel_traitsILi64ELi128ELi128ELi8ELi4ELi4ELi4ELb0ELb0EN7cutlass10bfloat16_tE19Flash_kernel_traitsILi64ELi128ELi128ELi8ES3_EELb1ELb0ELb0ELb0ELb0ELb0ELb0EEEvNS_16Flash_bwd_paramsE --------------------------
	.section	.text._ZN5flash44flash_bwd_dq_dk_dv_loop_seqk_parallel_kernelI23Flash_bwd_kernel_traitsILi64ELi128ELi128ELi8ELi4ELi4ELi4ELb0ELb0EN7cutlass10bfloat16_tE19Flash_kernel_traitsILi64ELi128ELi128ELi8ES3_EELb1ELb0ELb0ELb0ELb0ELb0ELb0EEEvNS_16Flash_bwd_paramsE,"ax",@progbits
	.sectioninfo	@"SHI_REGISTERS=255"
	.align	128
        .global         _ZN5flash44flash_bwd_dq_dk_dv_loop_seqk_parallel_kernelI23Flash_bwd_kernel_traitsILi64ELi128ELi128ELi8ELi4ELi4ELi4ELb0ELb0EN7cutlass10bfloat16_tE19Flash_kernel_traitsILi64ELi128ELi128ELi8ES3_EELb1ELb0ELb0ELb0ELb0ELb0ELb0EEEvNS_16Flash_bwd_paramsE
        .type           _ZN5flash44flash_bwd_dq_dk_dv_loop_seqk_parallel_kernelI23Flash_bwd_kernel_traitsILi64ELi128ELi128ELi8ELi4ELi4ELi4ELb0ELb0EN7cutlass10bfloat16_tE19Flash_kernel_traitsILi64ELi128ELi128ELi8ES3_EELb1ELb0ELb0ELb0ELb0ELb0ELb0EEEvNS_16Flash_bwd_paramsE,@function
        .size           _ZN5flash44flash_bwd_dq_dk_dv_loop_seqk_parallel_kernelI23Flash_bwd_kernel_traitsILi64ELi128ELi128ELi8ELi4ELi4ELi4ELb0ELb0EN7cutlass10bfloat16_tE19Flash_kernel_traitsILi64ELi128ELi128ELi8ES3_EELb1ELb0ELb0ELb0ELb0ELb0ELb0EEEvNS_16Flash_bwd_paramsE,(.L_x_2485 - _ZN5flash44flash_bwd_dq_dk_dv_loop_seqk_parallel_kernelI23Flash_bwd_kernel_traitsILi64ELi128ELi128ELi8ELi4ELi4ELi4ELb0ELb0EN7cutlass10bfloat16_tE19Flash_kernel_traitsILi64ELi128ELi128ELi8ES3_EELb1ELb0ELb0ELb0ELb0ELb0ELb0EEEvNS_16Flash_bwd_paramsE)
        .other          _ZN5flash44flash_bwd_dq_dk_dv_loop_seqk_parallel_kernelI23Flash_bwd_kernel_traitsILi64ELi128ELi128ELi8ELi4ELi4ELi4ELb0ELb0EN7cutlass10bfloat16_tE19Flash_kernel_traitsILi64ELi128ELi128ELi8ES3_EELb1ELb0ELb0ELb0ELb0ELb0ELb0EEEvNS_16Flash_bwd_paramsE,@"STO_CUDA_ENTRY STV_DEFAULT"
_ZN5flash44flash_bwd_dq_dk_dv_loop_seqk_parallel_kernelI23Flash_bwd_kernel_traitsILi64ELi128ELi128ELi8ELi4ELi4ELi4ELb0ELb0EN7cutlass10bfloat16_tE19Flash_kernel_traitsILi64ELi128ELi128ELi8ES3_EELb1ELb0ELb0ELb0ELb0ELb0ELb0EEEvNS_16Flash_bwd_paramsE:
.text._ZN5flash44flash_bwd_dq_dk_dv_loop_seqk_parallel_kernelI23Flash_bwd_kernel_traitsILi64ELi128ELi128ELi8ELi4ELi4ELi4ELb0ELb0EN7cutlass10bfloat16_tE19Flash_kernel_traitsILi64ELi128ELi128ELi8ES3_EELb1ELb0ELb0ELb0ELb0ELb0ELb0EEEvNS_16Flash_bwd_paramsE:
        /* <DEDUP_REMOVED lines=21> */
[----:B------:R-:W-:Y:S02]  /*0150*/  UMOV UR5, 0x80 ;  /* 0x0000008000057882 */ /* 0x000fe40000000000 */
[----:B------:R-:W-:Y:S02]  /*0160*/  ULDC UR4, c[0x0][0x210] ;  /* 0x0000840000047ab9 */ /* 0x000fe40000000800 */
[----:B------:R-:W-:Y:S02]  /*0170*/  ULDC UR57, c[0x0][0x234] ;  /* 0x00008d0000397ab9 */ /* 0x000fe40000000800 */
[----:B------:R-:W-:Y:S02]  /*0180*/  ULDC UR10, c[0x0][0x1c0] ;  /* 0x00007000000a7ab9 */ /* 0x000fe40000000800 */
[----:B------:R-:W-:Y:S02]  /*0190*/  ULDC UR11, c[0x0][0x1c0] ;  /* 0x00007000000b7ab9 */ /* 0x000fe40000000800 */
[----:B------:R-:W-:Y:S01]  /*01a0*/  UIMAD.WIDE UR34, UR47, UR34, URZ ;  /* 0x000000222f2272a5 */ /* 0x000fe2000f8e023f */
[----:B-1----:R-:W-:Y:S01]  /*01b0*/  SHF.R.S32.HI R5, RZ, 0x1f, R11 ;  /* 0x0000001fff057819 */ /* 0x002fe2000001140b */
[----:B--2---:R-:W-:-:S02]  /*01c0*/  USHF.R.S32.HI UR6, URZ, 0x1f, UR36 ;  /* 0x0000001f3f067899 */ /* 0x004fc40008011424 */
[----:B------:R-:W-:Y:S01]  /*01d0*/  UIMAD UR48, UR36, UR47, URZ ;  /* 0x0000002f243072a4 */ /* 0x000fe2000f8e023f */
[CC--:B------:R-:W-:Y:S01]  /*01e0*/  LEA.HI R2, R5.reuse, R11.reuse, RZ, 0x4 ;  /* 0x0000000b05027211 */ /* 0x0c0fe200078f20ff */
[----:B------:R-:W-:Y:S01]  /*01f0*/  UIMAD UR57, UR5, UR4, UR57 ;  /* 0x00000004053972a4 */ /* 0x000fe2000f8e0239 */
[CC--:B------:R-:W-:Y:S01]  /*0200*/  LEA.HI R0, R5.reuse, R11.reuse, RZ, 0x5 ;  /* 0x0000000b05007211 */ /* 0x0c0fe200078f28ff */
[----:B------:R-:W-:Y:S01]  /*0210*/  UIMAD UR47, UR47, UR10, URZ ;  /* 0x0000000a2f2f72a4 */ /* 0x000fe2000f8e023f */
[C---:B------:R-:W-:Y:S01]  /*0220*/  LOP3.LUT R4, R2.reuse, 0xfffffff0, RZ, 0xc0, !PT ;  /* 0xfffffff002047812 */ /* 0x040fe200078ec0ff */
[----:B---3--:R-:W-:Y:S01]  /*0230*/  UIMAD.WIDE.U32 UR44, UR32, UR13, URZ ;  /* 0x0000000d202c72a5 */ /* 0x008fe2000f8e003f */
[----:B------:R-:W-:Y:S01]  /*0240*/  SHF.R.S32.HI R3, RZ, 0x4, R2 ;  /* 0x00000004ff037819 */ /* 0x000fe20000011402 */
[----:B------:R-:W-:Y:S01]  /*0250*/  USHF.R.S32.HI UR7, URZ, 0x1f, UR32 ;  /* 0x0000001f3f077899 */ /* 0x000fe20008011420 */
[-C--:B------:R-:W-:Y:S01]  /*0260*/  LEA.HI R14, R5, R11.reuse, RZ, 0x7 ;  /* 0x0000000b050e7211 */ /* 0x080fe200078f38ff */
[----:B------:R-:W-:Y:S01]  /*0270*/  IMAD.IADD R8, R11, 0x1, -R4 ;  /* 0x000000010b087824 */ /* 0x000fe200078e0a04 */
[CC--:B------:R-:W-:Y:S01]  /*0280*/  LEA.HI R9, R5.reuse, R11.reuse, RZ, 0x3 ;  /* 0x0000000b05097211 */ /* 0x0c0fe200078f18ff */
[----:B------:R-:W-:Y:S01]  /*0290*/  UIMAD UR4, UR32, UR11, UR36 ;  /* 0x0000000b200472a4 */ /* 0x000fe2000f8e0224 */
[CC--:B------:R-:W-:Y:S01]  /*02a0*/  LEA.HI R13, R5.reuse, R11.reuse, RZ, 0x6 ;  /* 0x0000000b050d7211 */ /* 0x0c0fe200078f30ff */
[----:B------:R-:W-:Y:S01]  /*02b0*/  ULDC UR12, c[0x0][0x1c0] ;  /* 0x00007000000c7ab9 */ /* 0x000fe20000000800 */
[----:B------:R-:W-:Y:S01]  /*02c0*/  LEA.HI R5, R5, R11, RZ, 0x2 ;  /* 0x0000000b05057211 */ /* 0x000fe200078f10ff */
[----:B------:R-:W-:Y:S01]  /*02d0*/  ULDC UR9, c[0x0][0x1c0] ;  /* 0x0000700000097ab9 */ /* 0x000fe20000000800 */
[----:B------:R-:W-:Y:S01]  /*02e0*/  LEA.HI R2, R2, R3, RZ, 0x1 ;  /* 0x0000000302027211 */ /* 0x000fe200078f08ff */
[----:B------:R-:W-:Y:S01]  /*02f0*/  UIMAD UR5, UR32, UR9, UR36 ;  /* 0x00000009200572a4 */ /* 0x000fe2000f8e0224 */
[----:B------:R-:W-:Y:S01]  /*0300*/  LOP3.LUT R6, R0, 0xffffffe0, RZ, 0xc0, !PT ;  /* 0xffffffe000067812 */ /* 0x000fe200078ec0ff */
[----:B------:R-:W-:Y:S01]  /*0310*/  USHF.L.U32 UR46, UR47, 0x7, URZ ;  /* 0x000000072f2e7899 */ /* 0x000fe2000800063f */
[--C-:B------:R-:W-:Y:S01]  /*0320*/  SHF.R.S32.HI R4, RZ, 0x5, R0.reuse ;  /* 0x00000005ff047819 */ /* 0x100fe20000011400 */
[----:B------:R-:W-:Y:S01]  /*0330*/  USHF.L.U32 UR39, UR4, 0x5, URZ ;  /* 0x0000000504277899 */ /* 0x000fe2000800063f */
[----:B------:R-:W-:Y:S01]  /*0340*/  SHF.R.S32.HI R0, RZ, 0x1f, R0 ;  /* 0x0000001fff007819 */ /* 0x000fe20000011400 */
[----:B------:R-:W-:Y:S01]  /*0350*/  IMAD.IADD R6, R11, 0x1, -R6 ;  /* 0x000000010b067824 */ /* 0x000fe200078e0a06 */
[----:B------:R-:W-:Y:S01]  /*0360*/  LOP3.LUT R10, R5, 0x7ffffffc, RZ, 0xc0, !PT ;  /* 0x7ffffffc050a7812 */ /* 0x000fe200078ec0ff */
[----:B------:R-:W-:Y:S01]  /*0370*/  ULDC UR51, c[0x0][0x214] ;  /* 0x0000850000337ab9 */ /* 0x000fe20000000800 */
[----:B------:R-:W-:Y:S01]  /*0380*/  LOP3.LUT R2, R2, 0xfffffffe, RZ, 0xc0, !PT ;  /* 0xfffffffe02027812 */ /* 0x000fe200078ec0ff */
[----:B------:R-:W-:Y:S01]  /*0390*/  ULDC UR58, c[0x0][0x1c8] ;  /* 0x00007200003a7ab9 */ /* 0x000fe20000000800 */
[----:B------:R-:W-:Y:S01]  /*03a0*/  LEA.HI R0, R0, R4, RZ, 0x2 ;  /* 0x0000000400007211 */ /* 0x000fe200078f10ff */
[----:B------:R-:W-:Y:S01]  /*03b0*/  IMAD.IADD R15, R11, 0x1, -R10 ;  /* 0x000000010b0f7824 */ /* 0x000fe200078e0a0a */
[----:B------:R-:W-:Y:S01]  /*03c0*/  LOP3.LUT R7, R9, 0xfffffff8, RZ, 0xc0, !PT ;  /* 0xfffffff809077812 */ /* 0x000fe200078ec0ff */
[----:B------:R-:W-:Y:S01]  /*03d0*/  IMAD.IADD R10, R3, 0x1, -R2 ;  /* 0x00000001030a7824 */ /* 0x000fe200078e0a02 */
[----:B------:R-:W-:Y:S01]  /*03e0*/  LOP3.LUT R2, R0, 0xfffffffc, RZ, 0xc0, !PT ;  /* 0xfffffffc00027812 */ /* 0x000fe200078ec0ff */
[----:B------:R-:W-:Y:S01]  /*03f0*/  ULDC.U8 UR8, c[0x0][0x3d0] ;  /* 0x0000f40000087ab9 */ /* 0x000fe20000000000 */
[----:B------:R-:W-:Y:S01]  /*0400*/  SHF.R.S32.HI R3, RZ, 0x2, R5 ;  /* 0x00000002ff037819 */ /* 0x000fe20000011405 */
[----:B------:R-:W-:Y:S01]  /*0410*/  IMAD.IADD R7, R11, 0x1, -R7 ;  /* 0x000000010b077824 */ /* 0x000fe200078e0a07 */
[----:B------:R-:W-:Y:S01]  /*0420*/  SHF.R.S32.HI R0, RZ, 0x1f, R5 ;  /* 0x0000001fff007819 */ /* 0x000fe20000011405 */
[----:B------:R-:W-:Y:S01]  /*0430*/  IMAD.IADD R16, R4, 0x1, -R2 ;  /* 0x0000000104107824 */ /* 0x000fe200078e0a02 */
[----:B------:R-:W-:Y:S01]  /*0440*/  SHF.R.S32.HI R2, RZ, 0x1f, R6 ;  /* 0x0000001fff027819 */ /* 0x000fe20000011406 */
[C---:B------:R-:W-:Y:S01]  /*0450*/  IMAD.SHL.U32 R238, R7.reuse, 0x8, RZ ;  /* 0x0000000807ee7824 */ /* 0x040fe200078e00ff */
[----:B------:R-:W-:Y:S01]  /*0460*/  LEA.HI R0, R0, R3, RZ, 0x3 ;  /* 0x0000000300007211 */ /* 0x000fe200078f18ff */
[----:B------:R-:W-:Y:S01]  /*0470*/  ULDC UR52, c[0x0][0x224] ;  /* 0x0000890000347ab9 */ /* 0x000fe20000000800 */
[--C-:B------:R-:W-:Y:S01]  /*0480*/  SHF.R.S32.HI R4, RZ, 0x3, R9.reuse ;  /* 0x00000003ff047819 */ /* 0x100fe20000011409 */
[----:B------:R-:W-:Y:S01]  /*0490*/  STL [R1+0x28], R16 ;  /* 0x0000281001007387 */ /* 0x000fe20000100800 */
[----:B------:R-:W-:Y:S01]  /*04a0*/  LOP3.LUT R0, R0, 0xfffffff8, RZ, 0xc0, !PT ;  /* 0xfffffff800007812 */ /* 0x000fe200078ec0ff */
[----:B------:R-:W-:Y:S01]  /*04b0*/  ULDC UR60, c[0x0][0x374] ;  /* 0x0000dd00003c7ab9 */ /* 0x000fe20000000800 */
[----:B------:R-:W-:Y:S01]  /*04c0*/  LEA.HI R251, R2, R6, RZ, 0x2 ;  /* 0x0000000602fb7211 */ /* 0x000fe200078f10ff */
[----:B------:R-:W-:Y:S01]  /*04d0*/  IMAD.SHL.U32 R2, R4, 0x40, RZ ;  /* 0x0000004004027824 */ /* 0x000fe200078e00ff */
[----:B------:R-:W-:Y:S01]  /*04e0*/  LOP3.LUT P4, RZ, R7, 0x2, RZ, 0xc0, !PT ;  /* 0x0000000207ff7812 */ /* 0x000fe2000788c0ff */
[----:B------:R-:W-:Y:S01]  /*04f0*/  IMAD.IADD R6, R3, 0x1, -R0 ;  /* 0x0000000103067824 */ /* 0x000fe200078e0a00 */
[----:B------:R-:W-:Y:S01]  /*0500*/  SHF.R.S32.HI R3, RZ, 0x1f, R8 ;  /* 0x0000001fff037819 */ /* 0x000fe20000011408 */
[----:B------:R-:W-:Y:S01]  /*0510*/  IMAD.U32 R4, RZ, RZ, UR6 ;  /* 0x00000006ff047e24 */ /* 0x000fe2000f8e00ff */
[----:B------:R-:W-:Y:S01]  /*0520*/  LOP3.LUT R0, R2, 0x1c0, RZ, 0xc0, !PT ;  /* 0x000001c002007812 */ /* 0x000fe200078ec0ff */
[----:B------:R-:W-:Y:S01]  /*0530*/  USHF.R.S32.HI UR6, URZ, 0x1f, UR13 ;  /* 0x0000001f3f067899 */ /* 0x000fe2000801140d */
[----:B------:R-:W-:Y:S01]  /*0540*/  LEA.HI R11, R3, R8, RZ, 0x3 ;  /* 0x00000008030b7211 */ /* 0x000fe200078f18ff */
[----:B------:R-:W-:Y:S01]  /*0550*/  USHF.L.U32 UR13, UR32, 0x7, URZ ;  /* 0x00000007200d7899 */ /* 0x000fe2000800063f */
[----:B------:R-:W-:Y:S01]  /*0560*/  SHF.R.U32.HI R3, RZ, 0x3, R0 ;  /* 0x00000003ff037819 */ /* 0x000fe20000011600 */
[----:B------:R-:W-:Y:S01]  /*0570*/  UIMAD UR54, UR6, UR32, URZ ;  /* 0x00000020063672a4 */ /* 0x000fe2000f8e023f */
[----:B------:R-:W-:Y:S01]  /*0580*/  LOP3.LUT R2, R0, 0x38, R238, 0xf8, !PT ;  /* 0x0000003800027812 */ /* 0x000fe200078ef8ee */
[----:B------:R-:W-:Y:S01]  /*0590*/  @!UP2 UIMAD UR6, UR32, UR12, UR36 ;  /* 0x0000000c2006a2a4 */ /* 0x000fe2000f8e0224 */
[----:B------:R-:W-:Y:S01]  /*05a0*/  LOP3.LUT R0, R11, 0xfffffff8, RZ, 0xc0, !PT ;  /* 0xfffffff80b007812 */ /* 0x000fe200078ec0ff */
[----:B------:R-:W-:Y:S01]  /*05b0*/  IMAD.U32 R4, RZ, RZ, UR13 ;  /* 0x0000000dff047e24 */ /* 0x000fe2000f8e00ff */
[----:B------:R-:W-:Y:S01]  /*05c0*/  LOP3.LUT R3, R2, R3, RZ, 0x3c, !PT ;  /* 0x0000000302037212 */ /* 0x000fe200078e3cff */
[----:B------:R-:W-:Y:S01]  /*05d0*/  IMAD.SHL.U32 R2, R13, 0x8, RZ ;  /* 0x000000080d027824 */ /* 0x000fe200078e00ff */
[----:B------:R-:W-:Y:S01]  /*05e0*/  LOP3.LUT R4, R6, 0x1, RZ, 0xc0, !PT ;  /* 0x0000000106047812 */ /* 0x000fe200078ec0ff */
[----:B------:R-:W-:Y:S01]  /*05f0*/  IMAD.IADD R12, R8, 0x1, -R0 ;  /* 0x00000001080c7824 */ /* 0x000fe200078e0a00 */
[C---:B------:R-:W-:Y:S01]  /*0600*/  LOP3.LUT P3, RZ, R7.reuse, 0x4, RZ, 0xc0, !PT ;  /* 0x0000000407ff7812 */ /* 0x040fe2000786c0ff */
[----:B------:R-:W-:Y:S01]  /*0610*/  IMAD.SHL.U32 R0, R7, 0x40, RZ ;  /* 0x0000004007007824 */ /* 0x000fe200078e00ff */
[----:B------:R-:W-:Y:S01]  /*0620*/  LOP3.LUT R2, R3, 0xfffffe00, R2, 0xf8, !PT ;  /* 0xfffffe0003027812 */ /* 0x000fe200078ef802 */
[C---:B------:R-:W-:Y:S01]  /*0630*/  IMAD.SHL.U32 R3, R10.reuse, 0x200, RZ ;  /* 0x000002000a037824 */ /* 0x040fe200078e00ff */
[----:B------:R-:W-:Y:S01]  /*0640*/  SHF.R.S32.HI R7, RZ, 0x7, R14 ;  /* 0x00000007ff077819 */ /* 0x000fe2000001140e */
[----:B------:R-:W-:Y:S01]  /*0650*/  IMAD.SHL.U32 R8, R10, 0x10, RZ ;  /* 0x000000100a087824 */ /* 0x000fe200078e00ff */
[----:B------:R-:W-:Y:S01]  /*0660*/  LOP3.LUT R0, R0, 0x1c0, RZ, 0xc0, !PT ;  /* 0x000001c000007812 */ /* 0x000fe200078ec0ff */
[----:B------:R1:W-:Y:S01]  /*0670*/  STL [R1+0x24], R2 ;  /* 0x0000240201007387 */ /* 0x0003e20000100800 */
[----:B------:R-:W-:Y:S01]  /*0680*/  ISETP.NE.U32.AND P0, PT, R4, 0x1, PT ;  /* 0x000000010400780c */ /* 0x000fe20003f05070 */
[----:B------:R-:W-:Y:S01]  /*0690*/  ULDC UR59, c[0x0][0x194] ;  /* 0x00006500003b7ab9 */ /* 0x000fe20000000800 */
[----:B------:R-:W-:Y:S01]  /*06a0*/  LOP3.LUT R170, R0, 0x8, R9, 0xf8, !PT ;  /* 0x0000000800aa7812 */ /* 0x000fe200078ef809 */
[----:B------:R-:W-:Y:S01]  /*06b0*/  @UP2 UIMAD UR56, UR32, UR51, URZ ;  /* 0x00000033203822a4 */ /* 0x000fe2000f8e023f */
[----:B------:R-:W-:Y:S01]  /*06c0*/  R2P PR, R6, 0x6 ;  /* 0x0000000606007804 */ /* 0x000fe20000000000 */
[----:B------:R-:W-:Y:S01]  /*06d0*/  UMOV UR38, 0xffffc000 ;  /* 0xffffc00000267882 */ /* 0x000fe20000000000 */
[----:B------:R-:W-:Y:S01]  /*06e0*/  SEL R172, R232, 0xffffffe0, !P4 ;  /* 0xffffffe0e8ac7807 */ /* 0x000fe20006000000 */
[----:B------:R-:W-:Y:S01]  /*06f0*/  ULOP3.LUT UR58, UR36, UR58, URZ, 0x3c, !UPT ;  /* 0x0000003a243a7292 */ /* 0x000fe2000f8e3c3f */
[----:B------:R-:W-:Y:S01]  /*0700*/  SEL R230, R230, 0x10, !P0 ;  /* 0x00000010e6e67807 */ /* 0x000fe20004000000 */
[----:B------:R-:W-:Y:S01]  /*0710*/  UISETP.NE.AND UP3, UPT, UR8, URZ, UPT ;  /* 0x0000003f0800728c */ /* 0x000fe2000bf65270 */
[----:B------:R-:W-:Y:S01]  /*0720*/  SEL R232, R232, 0xffffffe0, !P1 ;  /* 0xffffffe0e8e87807 */ /* 0x000fe20004800000 */
[----:B------:R-:W-:-:S02]  /*0730*/  UIMAD UR60, UR60, 0xc0, URZ ;  /* 0x000000c03c3c78a4 */ /* 0x000fc4000f8e023f */
[----:B------:R-:W-:Y:S02]  /*0740*/  UIMAD UR59, UR59, 0xc0, URZ ;  /* 0x000000c03b3b78a4 */ /* 0x000fe4000f8e023f */
[----:B------:R-:W-:Y:S02]  /*0750*/  USHF.R.S32.HI UR61, URZ, 0x1f, UR36 ;  /* 0x0000001f3f3d7899 */ /* 0x000fe40008011424 */
[----:B------:R-:W-:Y:S02]  /*0760*/  UIMAD.WIDE.U32 UR40, UR34, UR44, URZ ;  /* 0x0000002c222872a5 */ /* 0x000fe4000f8e003f */
[----:B------:R-:W-:Y:S02]  /*0770*/  UIMAD UR53, UR35, UR44, URZ ;  /* 0x0000002c233572a4 */ /* 0x000fe4000f8e023f */
[----:B------:R-:W-:Y:S02]  /*0780*/  USHF.R.S32.HI UR55, URZ, 0x1f, UR48 ;  /* 0x0000001f3f377899 */ /* 0x000fe40008011430 */
[----:B------:R-:W-:Y:S01]  /*0790*/  UIMAD UR52, UR5, UR52, URZ ;  /* 0x00000034053472a4 */ /* 0x000fe2000f8e023f */
[----:B-1----:R-:W-:Y:S01]  /*07a0*/  IMAD.SHL.U32 R2, R16, 0x10, RZ ;  /* 0x0000001010027824 */ /* 0x002fe200078e00ff */
[----:B------:R-:W-:-:S02]  /*07b0*/  @!UP2 UIMAD UR51, UR6, UR51, URZ ;  /* 0x000000330633a2a4 */ /* 0x000fc4000f8e023f */
[----:B------:R-:W-:Y:S02]  /*07c0*/  USHF.R.S32.HI UR50, URZ, 0x1f, UR46 ;  /* 0x0000001f3f327899 */ /* 0x000fe4000801142e */
[----:B------:R-:W-:Y:S01]  /*07d0*/  LOP3.LUT R5, R0, 0x30, R2, 0xf8, !PT ;  /* 0x0000003000057812 */ /* 0x000fe200078ef802 */
[----:B------:R-:W-:Y:S01]  /*07e0*/  USHF.R.S32.HI UR49, URZ, 0x1f, UR39 ;  /* 0x0000001f3f317899 */ /* 0x000fe20008011427 */
[----:B------:R-:W-:Y:S01]  /*07f0*/  SHF.R.U32.HI R0, RZ, 0x3, R0 ;  /* 0x00000003ff007819 */ /* 0x000fe20000011600 */
[----:B------:R-:W-:Y:S01]  /*0800*/  ULDC.64 UR42, c[0x0][0x118] ;  /* 0x00004600002a7ab9 */ /* 0x000fe20000000a00 */
[----:B------:R-:W-:Y:S02]  /*0810*/  LOP3.LUT R4, R5, 0x8, R9, 0xf8, !PT ;  /* 0x0000000805047812 */ /* 0x000fe400078ef809 */
[----:B------:R-:W-:Y:S01]  /*0820*/  LEA.HI.SX32 R251, R251, R2, 0x1e ;  /* 0x00000002fbfb7211 */ /* 0x000fe200078ff2ff */
[----:B------:R-:W-:Y:S01]  /*0830*/  IMAD R2, R7, 0x1000, R3 ;  /* 0x0000100007027824 */ /* 0x000fe200078e0203 */
[----:B------:R-:W-:-:S02]  /*0840*/  LOP3.LUT R170, R170, R0, RZ, 0x3c, !PT ;  /* 0x00000000aaaa7212 */ /* 0x000fc400078e3cff */
[----:B------:R-:W-:Y:S01]  /*0850*/  LOP3.LUT R3, R3, R4, R0, 0xf6, !PT ;  /* 0x0000000403037212 */ /* 0x000fe200078ef600 */
[----:B------:R-:W-:Y:S02]  /*0860*/  IMAD.SHL.U32 R0, R6, 0x40, RZ ;  /* 0x0000004006007824 */ /* 0x000fe400078e00ff */
[----:B------:R-:W-:Y:S02]  /*0870*/  IMAD.IADD R170, R2, 0x1, R170 ;  /* 0x0000000102aa7824 */ /* 0x000fe400078e02aa */
[----:B------:R-:W-:Y:S01]  /*0880*/  IMAD.SHL.U32 R6, R15, 0x2, RZ ;  /* 0x000000020f067824 */ /* 0x000fe200078e00ff */
[----:B------:R-:W-:Y:S01]  /*0890*/  LOP3.LUT R0, R0, 0x1c0, RZ, 0xc0, !PT ;  /* 0x000001c000007812 */ /* 0x000fe200078ec0ff */
[C---:B------:R-:W-:Y:S02]  /*08a0*/  IMAD.SHL.U32 R2, R7.reuse, 0x8, RZ ;  /* 0x0000000807027824 */ /* 0x040fe400078e00ff */
[----:B------:R-:W-:Y:S01]  /*08b0*/  IMAD R5, R7, 0x2000, R6 ;  /* 0x0000200007057824 */ /* 0x000fe200078e0206 */
[----:B------:R-:W-:Y:S01]  /*08c0*/  SHF.R.U32.HI R4, RZ, 0x3, R0 ;  /* 0x00000003ff047819 */ /* 0x000fe20000011600 */
[----:B------:R-:W-:Y:S01]  /*08d0*/  IMAD.U32 R7, RZ, RZ, UR7 ;  /* 0x00000007ff077e24 */ /* 0x000fe2000f8e00ff */
[----:B------:R-:W-:Y:S01]  /*08e0*/  LOP3.LUT R2, R2, 0x8, RZ, 0xc0, !PT ;  /* 0x0000000802027812 */ /* 0x000fe200078ec0ff */
[----:B------:R-:W-:Y:S01]  /*08f0*/  USHF.R.S32.HI UR7, URZ, 0x1f, UR36 ;  /* 0x0000001f3f077899 */ /* 0x000fe20008011424 */
[-C--:B------:R-:W-:Y:S01]  /*0900*/  LOP3.LUT R7, R4, R0.reuse, RZ, 0xfc, !PT ;  /* 0x0000000004077212 */ /* 0x080fe200078efcff */
[----:B------:R-:W-:Y:S01]  /*0910*/  IMAD R5, R16, 0x400, R5 ;  /* 0x0000040010057824 */ /* 0x000fe200078e0205 */
[----:B------:R-:W-:Y:S01]  /*0920*/  LOP3.LUT R9, R2, 0x10, R8, 0xf8, !PT ;  /* 0x0000001002097812 */ /* 0x000fe200078ef808 */
[----:B------:R-:W-:Y:S01]  /*0930*/  IMAD R6, R16, 0x400, R6 ;  /* 0x0000040010067824 */ /* 0x000fe200078e0206 */
[----:B------:R-:W-:Y:S01]  /*0940*/  LOP3.LUT R8, R4, R0, R2, 0x1e, !PT ;  /* 0x0000000004087212 */ /* 0x000fe200078e1e02 */
[----:B------:R-:W-:Y:S01]  /*0950*/  IMAD.U32 R13, RZ, RZ, UR7 ;  /* 0x00000007ff0d7e24 */ /* 0x000fe2000f8e00ff */
[----:B------:R-:W-:Y:S01]  /*0960*/  USHF.R.S32.HI UR7, URZ, 0x1f, UR32 ;  /* 0x0000001f3f077899 */ /* 0x000fe20008011420 */
[----:B------:R-:W-:-:S02]  /*0970*/  IMAD.SHL.U32 R2, R12, 0x40, RZ ;  /* 0x000000400c027824 */ /* 0x000fc400078e00ff */
[----:B------:R-:W-:Y:S02]  /*0980*/  IMAD.IADD R7, R7, 0x1, R5 ;  /* 0x0000000107077824 */ /* 0x000fe400078e0205 */
[----:B------:R-:W-:Y:S01]  /*0990*/  IMAD.SHL.U32 R5, R10, 0x8, RZ ;  /* 0x000000080a057824 */ /* 0x000fe200078e00ff */
[----:B------:R-:W-:Y:S01]  /*09a0*/  LOP3.LUT R2, R2, 0x1c0, RZ, 0xc0, !PT ;  /* 0x000001c002027812 */ /* 0x000fe200078ec0ff */
[----:B------:R-:W-:Y:S02]  /*09b0*/  IMAD.U32 R0, RZ, RZ, UR7 ;  /* 0x00000007ff007e24 */ /* 0x000fe4000f8e00ff */
[----:B------:R-:W-:Y:S01]  /*09c0*/  IMAD.SHL.U32 R0, R11, 0x40, RZ ;  /* 0x000000400b007824 */ /* 0x000fe200078e00ff */
[----:B------:R-:W-:Y:S01]  /*09d0*/  LOP3.LUT R5, R2, 0x8, R5, 0xf8, !PT ;  /* 0x0000000802057812 */ /* 0x000fe200078ef805 */
[----:B------:R-:W-:Y:S01]  /*09e0*/  IMAD.IADD R6, R6, 0x1, R8 ;  /* 0x0000000106067824 */ /* 0x000fe200078e0208 */
[----:B------:R-:W-:Y:S01]  /*09f0*/  SHF.R.U32.HI R4, RZ, 0x3, R2 ;  /* 0x00000003ff047819 */ /* 0x000fe20000011602 */
[----:B------:R-:W-:Y:S01]  /*0a00*/  IMAD.SHL.U32 R228, R7, 0x2, RZ ;  /* 0x0000000207e47824 */ /* 0x000fe200078e00ff */
[----:B------:R-:W-:Y:S01]  /*0a10*/  LOP3.LUT R0, R0, 0xfffffe00, RZ, 0xc0, !PT ;  /* 0xfffffe0000007812 */ /* 0x000fe200078ec0ff */
[----:B------:R-:W-:Y:S01]  /*0a20*/  IMAD.SHL.U32 R170, R170, 0x2, RZ ;  /* 0x00000002aaaa7824 */ /* 0x000fe200078e00ff */
        /* <DEDUP_REMOVED lines=13> */
[----:B------:R-:W-:Y:S01]  /*0b00*/  IADD3 R12, R0, 0x420, RZ ;  /* 0x00000420000c7810 */ /* 0x000fe20007ffe0ff */
[--C-:B------:R-:W-:Y:S01]  /*0b10*/  IMAD.IADD R7, R232, 0x1, R0.reuse ;  /* 0x00000001e8077824 */ /* 0x100fe200078e0200 */
[----:B------:R-:W-:Y:S01]  /*0b20*/  IADD3 R8, R0, 0x2020, RZ ;  /* 0x0000202000087810 */ /* 0x000fe20007ffe0ff */
[----:B------:R-:W-:Y:S01]  /*0b30*/  IMAD.IADD R10, R4, 0x1, R0 ;  /* 0x00000001040a7824 */ /* 0x000fe200078e0200 */
[----:B------:R-:W-:Y:S01]  /*0b40*/  @P1 IADD3 R12, R0, 0x3e0, RZ ;  /* 0x000003e0000c1810 */ /* 0x000fe20007ffe0ff */
[----:B------:R-:W-:Y:S01]  /*0b50*/  IMAD.IADD R229, R228, 0x1, R4 ;  /* 0x00000001e4e57824 */ /* 0x000fe200078e0204 */
[C---:B------:R-:W-:Y:S01]  /*0b60*/  IADD3 R11, R0.reuse, 0x2420, RZ ;  /* 0x00002420000b7810 */ /* 0x040fe20007ffe0ff */
[----:B------:R-:W-:Y:S01]  /*0b70*/  STL [R1+0x58], R7 ;  /* 0x0000580701007387 */ /* 0x000fe20000100800 */
[----:B------:R-:W-:Y:S01]  /*0b80*/  @P1 IADD3 R8, R0, 0x1fe0, RZ ;  /* 0x00001fe000081810 */ /* 0x000fe20007ffe0ff */
[----:B------:R-:W-:Y:S01]  /*0b90*/  IMAD.IADD R230, R230, 0x1, R229 ;  /* 0x00000001e6e67824 */ /* 0x000fe200078e02e5 */
[C---:B------:R-:W-:Y:S01]  /*0ba0*/  IADD3 R5, R0.reuse, 0x2440, RZ ;  /* 0x0000244000057810 */ /* 0x040fe20007ffe0ff */
[----:B------:R-:W-:Y:S01]  /*0bb0*/  STL [R1+0x3c], R10 ;  /* 0x00003c0a01007387 */ /* 0x000fe20000100800 */
[----:B------:R-:W-:Y:S01]  /*0bc0*/  @P1 IADD3 R11, R0, 0x23e0, RZ ;  /* 0x000023e0000b1810 */ /* 0x000fe20007ffe0ff */
[----:B------:R-:W-:Y:S01]  /*0bd0*/  IMAD.IADD R4, R4, 0x1, R8 ;  /* 0x0000000104047824 */ /* 0x000fe200078e0208 */
[----:B------:R-:W-:Y:S01]  /*0be0*/  @P2 IADD3 R5, R0, 0x23c0, RZ ;  /* 0x000023c000052810 */ /* 0x000fe20007ffe0ff */
[----:B------:R-:W-:Y:S01]  /*0bf0*/  STL [R1+0x44], R12 ;  /* 0x0000440c01007387 */ /* 0x000fe20000100800 */
[----:B------:R-:W-:Y:S01]  /*0c00*/  SEL R2, R2, 0x3c0, !P2 ;  /* 0x000003c002027807 */ /* 0x000fe20005000000 */
[--C-:B------:R-:W-:Y:S01]  /*0c10*/  IMAD.IADD R235, R228, 0x1, R232.reuse ;  /* 0x00000001e4eb7824 */ /* 0x100fe200078e02e8 */
[C---:B------:R-:W-:Y:S01]  /*0c20*/  IADD3 R6, R0.reuse, 0x2040, RZ ;  /* 0x0000204000067810 */ /* 0x040fe20007ffe0ff */
[----:B------:R-:W-:Y:S01]  /*0c30*/  STL [R1+0x2c], R8 ;  /* 0x00002c0801007387 */ /* 0x000fe20000100800 */
[----:B------:R-:W-:Y:S01]  /*0c40*/  @P2 IADD3 R6, R0, 0x1fc0, RZ ;  /* 0x00001fc000062810 */ /* 0x000fe20007ffe0ff */
[----:B------:R-:W-:-:S02]  /*0c50*/  IMAD.IADD R234, R231, 0x1, R232 ;  /* 0x00000001e7ea7824 */ /* 0x000fc400078e02e8 */
[----:B------:R-:W-:Y:S01]  /*0c60*/  STL [R1+0x40], R11 ;  /* 0x0000400b01007387 */ /* 0x000fe20000100800 */
[----:B------:R-:W-:Y:S02]  /*0c70*/  IMAD.IADD R233, R232, 0x1, R229 ;  /* 0x00000001e8e97824 */ /* 0x000fe400078e02e5 */
[----:B------:R-:W-:Y:S01]  /*0c80*/  IMAD.SHL.U32 R3, R3, 0x2, RZ ;  /* 0x0000000203037824 */ /* 0x000fe200078e00ff */
[----:B------:R1:W-:Y:S01]  /*0c90*/  STL [R1+0x34], R5 ;  /* 0x0000340501007387 */ /* 0x0003e20000100800 */
[----:B------:R-:W-:-:S03]  /*0ca0*/  IMAD.IADD R172, R172, 0x1, R171 ;  /* 0x00000001acac7824 */ /* 0x000fc600078e02ab */
        /* <DEDUP_REMOVED lines=11> */
.L_x_1773:
[----:B------:R-:W-:Y:S02]  /*0d60*/  ULDC.64 UR4, c[0x0][0x240] ;  /* 0x0000900000047ab9 */ /* 0x000fe40000000a00 */
[----:B------:R-:W-:Y:S02]  /*0d70*/  UISETP.NE.U32.AND UP6, UPT, URZ, UR4, UPT ;  /* 0x000000043f00728c */ /* 0x000fe4000bfc5070 */
[----:B------:R-:W-:Y:S02]  /*0d80*/  USHF.R.S32.HI UR18, URZ, 0x1f, UR32 ;  /* 0x0000001f3f127899 */ /* 0x000fe40008011420 */
[----:B------:R-:W-:Y:S02]  /*0d90*/  USHF.L.U32 UR13, UR32, 0x2, URZ ;  /* 0x00000002200d7899 */ /* 0x000fe4000800063f */
        /* <DEDUP_REMOVED lines=9> */
[----:B------:R-:W-:-:S02]  /*0e30*/  ULDC.U8 UR4, c[0x0][0x312] ;  /* 0x0000c48000047ab9 */ /* 0x000fc40000000000 */
[----:B------:R-:W-:Y:S01]  /*0e40*/  UISETP.NE.AND UP5, UPT, UR4, URZ, UPT ;  /* 0x0000003f0400728c */ /* 0x000fe2000bfa5270 */
[----:B------:R-:W-:Y:S01]  /*0e50*/  IMAD.U32 R5, RZ, RZ, UR5 ;  /* 0x00000005ff057e24 */ /* 0x000fe2000f8e00ff */
[----:B------:R-:W-:Y:S02]  /*0e60*/  ULDC.64 UR20, c[0x0][0x118] ;  /* 0x0000460000147ab9 */ /* 0x000fe40000000a00 */
[----:B------:R-:W-:Y:S01]  /*0e70*/  @UP4 UIADD3 UR4, UP0, UR13, UR8, URZ ;  /* 0x000000080d044290 */ /* 0x000fe2000ff1e03f */
[----:B------:R-:W-:Y:S01]  /*0e80*/  PLOP3.LUT P0, PT, PT, PT, UP4, 0x80, 0x0 ;  /* 0x000000000000781c */ /* 0x000fe20003f0f048 */
[----:B------:R1:W2:Y:S01]  /*0e90*/  @P2 LDG.E R8, [R4.64] ;  /* 0x0000001404082981 */ /* 0x0002a2000c1e1900 */
[----:B------:R-:W-:Y:S02]  /*0ea0*/  ULDC.64 UR6, c[0x0][0x248] ;  /* 0x0000920000067ab9 */ /* 0x000fe40000000a00 */
[----:B------:R-:W-:Y:S01]  /*0eb0*/  @UP4 UIADD3.X UR5, UR10, UR9, URZ, UP0, !UPT ;  /* 0x000000090a054290 */ /* 0x000fe200087fe43f */
[----:B---3--:R1:W3:Y:S01]  /*0ec0*/  @P2 LDG.E R2, [R4.64+0x4] ;  /* 0x0000041404022981 */ /* 0x0082e2000c1e1900 */
        /* <DEDUP_REMOVED lines=31> */
.L_x_1697:
        /* <DEDUP_REMOVED lines=23> */
[----:B------:R-:W-:Y:S02]  /*1230*/  UIMAD.WIDE.U32 UR8, UR32, UR4, URZ ;  /* 0x00000004200872a5 */ /* 0x000fe4000f8e003f */
[----:B------:R-:W-:Y:S02]  /*1240*/  UIMAD UR5, UR32, UR5, UR6 ;  /* 0x00000005200572a4 */ /* 0x000fe4000f8e0206 */
[----:B------:R-:W-:Y:S02]  /*1250*/  UISETP.NE.AND UP1, UPT, UR12, -0x1, UPT ;  /* 0xffffffff0c00788c */ /* 0x000fe4000bf25270 */
[----:B------:R-:W-:-:S02]  /*1260*/  ULDC.64 UR10, c[0x0][0x190] ;  /* 0x00006400000a7ab9 */ /* 0x000fc40000000a00 */
[----:B------:R-:W-:Y:S02]  /*1270*/  UIADD3 UR33, UR9, UR5, URZ ;  /* 0x0000000509217290 */ /* 0x000fe4000fffe03f */
[----:B------:R-:W-:Y:S02]  /*1280*/  UIMAD.WIDE.U32 UR4, UR12, UR10, URZ ;  /* 0x0000000a0c0472a5 */ /* 0x000fe4000f8e003f */
[----:B-1----:R-:W-:Y:S02]  /*1290*/  UISETP.NE.AND UP0, UPT, UR22, -0x1, UPT ;  /* 0xffffffff1600788c */ /* 0x002fe4000bf05270 */
[----:B------:R-:W-:Y:S02]  /*12a0*/  USEL UR37, UR8, UR4, !UP1 ;  /* 0x0000000408257287 */ /* 0x000fe4000c800000 */
[----:B------:R-:W-:Y:S02]  /*12b0*/  UIMAD UR4, UR12, UR11, URZ ;  /* 0x0000000b0c0472a4 */ /* 0x000fe4000f8e023f */
[----:B------:R-:W-:Y:S01]  /*12c0*/  ULDC.64 UR8, c[0x0][0x198] ;  /* 0x0000660000087ab9 */ /* 0x000fe20000000a00 */
[----:B------:R-:W-:Y:S01]  /*12d0*/  PLOP3.LUT P0, PT, PT, PT, UP0, 0x80, 0x0 ;  /* 0x000000000000781c */ /* 0x000fe20003f0f008 */
[----:B------:R-:W-:-:S02]  /*12e0*/  @UP1 UIADD3 UR33, UR5, UR4, URZ ;  /* 0x0000000405211290 */ /* 0x000fc4000fffe03f */
        /* <DEDUP_REMOVED lines=23> */
.L_x_1699:
        /* <DEDUP_REMOVED lines=18> */
.L_x_1700:
        /* <DEDUP_REMOVED lines=30> */
[----:B------:R-:W-:Y:S01]  /*1760*/  UIMAD UR9, UR11, UR9, UR5 ;  /* 0x000000090b0972a4 */ /* 0x000fe2000f8e0205 */
[----:B------:R-:W-:Y:S01]  /*1770*/  IMAD.MOV.U32 R4, RZ, RZ, RZ ;  /* 0x000000ffff047224 */ /* 0x000fe200078e00ff */
[----:B------:R-:W-:Y:S01]  /*1780*/  USHF.L.U32 UR11, UR32, 0x7, URZ ;  /* 0x00000007200b7899 */ /* 0x000fe2000800063f */
[----:B------:R-:W-:Y:S01]  /*1790*/  IMAD R0, R0, R6, RZ ;  /* 0x0000000600007224 */ /* 0x000fe200078e02ff */
[----:B------:R-:W-:Y:S02]  /*17a0*/  USEL UR14, UR4, URZ, UP3 ;  /* 0x0000003f040e7287 */ /* 0x000fe40009800000 */
[----:B------:R-:W-:Y:S01]  /*17b0*/  USHF.L.U64.HI UR4, UR32, 0x7, UR18 ;  /* 0x0000000720047899 */ /* 0x000fe20008010212 */
[----:B------:R-:W-:Y:S01]  /*17c0*/  IMAD.HI.U32 R0, R5, R0, R4 ;  /* 0x0000000005007227 */ /* 0x000fe200078e0004 */
[----:B------:R-:W-:Y:S02]  /*17d0*/  USEL UR5, UR11, URZ, UP6 ;  /* 0x0000003f0b057287 */ /* 0x000fe4000b000000 */
[----:B------:R-:W-:-:S02]  /*17e0*/  USEL UR4, UR4, URZ, UP6 ;  /* 0x0000003f04047287 */ /* 0x000fc4000b000000 */
[----:B------:R-:W-:Y:S01]  /*17f0*/  UIADD3 UR6, UP0, UR13, UR5, URZ ;  /* 0x000000050d067290 */ /* 0x000fe2000ff1e03f */
[----:B------:R-:W-:Y:S01]  /*1800*/  IMAD.HI.U32 R0, R0, R2, RZ ;  /* 0x0000000200007227 */ /* 0x000fe200078e00ff */
[----:B------:R-:W-:Y:S02]  /*1810*/  ULDC UR11, c[0x0][0x234] ;  /* 0x00008d00000b7ab9 */ /* 0x000fe40000000800 */
[----:B------:R-:W-:Y:S01]  /*1820*/  UIADD3.X UR5, UR30, UR4, URZ, UP0, !UPT ;  /* 0x000000041e057290 */ /* 0x000fe200087fe43f */
[----:B------:R-:W-:Y:S01]  /*1830*/  IMAD.MOV R4, RZ, RZ, -R0 ;  /* 0x000000ffff047224 */ /* 0x000fe200078e0a00 */
[----:B------:R-:W-:Y:S02]  /*1840*/  UIMAD UR4, UR35, UR6, URZ ;  /* 0x00000006230472a4 */ /* 0x000fe4000f8e023f */
[----:B------:R-:W-:Y:S01]  /*1850*/  USEL UR9, UR9, URZ, UP3 ;  /* 0x0000003f09097287 */ /* 0x000fe20009800000 */
[----:B------:R-:W-:Y:S01]  /*1860*/  IMAD R2, R6, R4, R2 ;  /* 0x0000000406027224 */ /* 0x000fe200078e0202 */
[----:B------:R-:W-:-:S02]  /*1870*/  UIMAD UR8, UR34, UR5, UR4 ;  /* 0x00000005220872a4 */ /* 0x000fc4000f8e0204 */
[----:B------:R-:W-:Y:S02]  /*1880*/  @UP2 USEL UR4, UR56, UR12, !UP1 ;  /* 0x0000000c38042287 */ /* 0x000fe4000c800000 */
[----:B------:R-:W-:Y:S01]  /*1890*/  ISETP.GT.U32.AND P0, PT, R6, R2, PT ;  /* 0x000000020600720c */ /* 0x000fe20003f04070 */
[----:B------:R-:W-:Y:S02]  /*18a0*/  USHF.R.S32.HI UR18, URZ, 0x1f, UR19 ;  /* 0x0000001f3f127899 */ /* 0x000fe40008011413 */
[----:B------:R-:W-:Y:S02]  /*18b0*/  @UP2 UIMAD UR11, UR36, UR11, UR4 ;  /* 0x0000000b240b22a4 */ /* 0x000fe4000f8e0204 */
[----:B------:R-:W-:-:S04]  /*18c0*/  UIMAD.WIDE.U32 UR4, UR34, UR6, URZ ;  /* 0x00000006220472a5 */ /* 0x000fc8000f8e003f */
[----:B------:R-:W-:Y:S02]  /*18d0*/  UIADD3 UR8, UR5, UR8, URZ ;  /* 0x0000000805087290 */ /* 0x000fe4000fffe03f */
[----:B------:R-:W-:Y:S02]  /*18e0*/  @!UP2 UMOV UR11, UR51 ;  /* 0x00000033000bac82 */ /* 0x000fe40008000000 */
        /* <DEDUP_REMOVED lines=16> */
.L_x_1701:
[----:B------:R-:W-:Y:S02]  /*19f0*/  UMOV UR6, UR52 ;  /* 0x0000003400067c82 */ /* 0x000fe40008000000 */
.L_x_1702:
[----:B------:R-:W1:Y:S01]  /*1a00*/  S2R R19, SR_TID.X ;  /* 0x0000000000137919 */ /* 0x000e620000002100 */
[----:B------:R-:W-:Y:S01]  /*1a10*/  UIADD3 UR4, UP5, UP4, UR4, UR46, UR48 ;  /* 0x0000002e04047290 */ /* 0x000fe2000fcbe030 */
[----:B------:R-:W-:Y:S01]  /*1a20*/  SHF.R.S32.HI R239, RZ, 0x1f, R238 ;  /* 0x0000001fffef7819 */ /* 0x000fe200000114ee */
[----:B------:R-:W-:Y:S01]  /*1a30*/  USHF.R.S32.HI UR12, URZ, 0x1f, UR36 ;  /* 0x0000001f3f0c7899 */ /* 0x000fe20008011424 */
[----:B------:R-:W-:Y:S01]  /*1a40*/  IMAD.U32 R9, RZ, RZ, UR13 ;  /* 0x0000000dff097e24 */ /* 0x000fe2000f8e00ff */
[----:B------:R-:W-:Y:S01]  /*1a50*/  UIADD3 UR14, UP1, UP0, UR14, UR4, UR15 ;  /* 0x000000040e0e7290 */ /* 0x000fe2000f83e00f */
[----:B------:R-:W-:Y:S01]  /*1a60*/  BSSY B1, `(.L_x_1698) ;  /* 0x0000b9c000017945 */ /* 0x000fe20003800000 */
[----:B------:R-:W-:Y:S02]  /*1a70*/  UIADD3.X UR4, UR8, UR50, UR55, UP5, UP4 ;  /* 0x0000003208047290 */ /* 0x000fe4000afe8437 */
[----:B------:R-:W-:-:S02]  /*1a80*/  UIADD3 UR6, UR13, UR6, URZ ;  /* 0x000000060d067290 */ /* 0x000fc4000fffe03f */
[----:B------:R-:W-:Y:S02]  /*1a90*/  UIADD3.X UR10, UR9, UR4, UR10, UP1, UP0 ;  /* 0x00000004090a7290 */ /* 0x000fe40008fe040a */
[----:B------:R-:W-:Y:S02]  /*1aa0*/  UISETP.GE.AND UP0, UPT, UR29, 0x1, UPT ;  /* 0x000000011d00788c */ /* 0x000fe4000bf06270 */
[----:B------:R-:W-:Y:S02]  /*1ab0*/  ULDC.64 UR4, c[0x0][0x1a8] ;  /* 0x00006a0000047ab9 */ /* 0x000fe40000000a00 */
[----:B------:R-:W-:Y:S02]  /*1ac0*/  UIMAD UR4, UR12, UR4, URZ ;  /* 0x000000040c0472a4 */ /* 0x000fe4000f8e023f */
[----:B------:R-:W-:Y:S02]  /*1ad0*/  UMOV UR15, 0x4 ;  /* 0x00000004000f7882 */ /* 0x000fe40000000000 */
[----:B------:R-:W-:Y:S01]  /*1ae0*/  UIMAD UR9, UR36, UR5, UR4 ;  /* 0x00000005240972a4 */ /* 0x000fe2000f8e0204 */
[----:B-1----:R-:W-:-:S02]  /*1af0*/  SHF.R.S32.HI R20, RZ, 0x1f, R19 ;  /* 0x0000001fff147819 */ /* 0x002fc40000011413 */
[----:B------:R-:W-:Y:S02]  /*1b00*/  ULDC.64 UR4, c[0x0][0x378] ;  /* 0x0000de0000047ab9 */ /* 0x000fe40000000a00 */
[----:B------:R-:W-:Y:S01]  /*1b10*/  UIMAD UR4, UR12, UR4, URZ ;  /* 0x000000040c0472a4 */ /* 0x000fe2000f8e023f */
[CC--:B------:R-:W-:Y:S02]  /*1b20*/  LEA.HI R2, R20.reuse, R19.reuse, RZ, 0x3 ;  /* 0x0000001314027211 */ /* 0x0c0fe400078f18ff */
[----:B------:R-:W-:Y:S01]  /*1b30*/  LEA.HI R8, R20, R19, RZ, 0x5 ;  /* 0x0000001314087211 */ /* 0x000fe200078f28ff */
[----:B------:R-:W-:Y:S01]  /*1b40*/  UIMAD UR8, UR36, UR5, UR4 ;  /* 0x00000005240872a4 */ /* 0x000fe2000f8e0204 */
[----:B------:R-:W-:Y:S02]  /*1b50*/  SHF.R.S32.HI R2, RZ, 0x3, R2 ;  /* 0x00000003ff027819 */ /* 0x000fe40000011402 */
[----:B------:R-:W-:Y:S02]  /*1b60*/  ULDC.64 UR4, c[0x0][0x370] ;  /* 0x0000dc0000047ab9 */ /* 0x000fe40000000a00 */
[----:B------:R-:W-:Y:S01]  /*1b70*/  SHF.R.S32.HI R18, RZ, 0x1f, R2 ;  /* 0x0000001fff127819 */ /* 0x000fe20000011402 */
[----:B------:R-:W-:Y:S01]  /*1b80*/  UIMAD UR4, UR30, UR4, URZ ;  /* 0x000000041e0472a4 */ /* 0x000fe2000f8e023f */
[----:B------:R-:W-:-:S03]  /*1b90*/  IADD3 R0, P0, R2, UR13, RZ ;  /* 0x0000000d02007c10 */ /* 0x000fc6000ff1e0ff */
[----:B------:R-:W-:Y:S01]  /*1ba0*/  UIMAD UR4, UR13, UR5, UR4 ;  /* 0x000000050d0472a4 */ /* 0x000fe2000f8e0204 */
[----:B------:R-:W-:Y:S01]  /*1bb0*/  IADD3.X R7, R18, UR30, RZ, P0, !PT ;  /* 0x0000001e12077c10 */ /* 0x000fe200087fe4ff */
[----:B------:R-:W-:Y:S01]  /*1bc0*/  IMAD.WIDE.U32 R4, R0, c[0x0][0x190], R238 ;  /* 0x0000640000047a25 */ /* 0x000fe200078e00ee */
[----:B------:R-:W-:-:S03]  /*1bd0*/  UIADD3 UR5, UR13, UR11, URZ ;  /* 0x0000000b0d057290 */ /* 0x000fc6000fffe03f */
[----:B------:R-:W-:Y:S01]  /*1be0*/  IMAD R7, R7, c[0x0][0x190], RZ ;  /* 0x0000640007077a24 */ /* 0x000fe200078e02ff */
[----:B------:R-:W-:Y:S01]  /*1bf0*/  IADD3 R6, P0, R4, UR37, RZ ;  /* 0x0000002504067c10 */ /* 0x000fe2000ff1e0ff */
[----:B------:R-:W-:Y:S02]  /*1c00*/  ULDC.64 UR12, c[0x0][0x200] ;  /* 0x00008000000c7ab9 */ /* 0x000fe40000000a00 */
[----:B------:R-:W-:Y:S01]  /*1c10*/  IMAD R0, R0, c[0x0][0x194], R7 ;  /* 0x0000650000007a24 */ /* 0x000fe200078e0207 */
[----:B------:R-:W-:-:S04]  /*1c20*/  UIMAD.WIDE UR12, UR5, UR15, UR12 ;  /* 0x0000000f050c72a5 */ /* 0x000fc8000f8e020c */
        /* <DEDUP_REMOVED lines=9> */
[----:B------:R-:W-:Y:S02]  /*1cc0*/  IADD3 R5, R5, UR4, RZ ;  /* 0x0000000405057c10 */ /* 0x000fe4000fffe0ff */
[----:B------:R-:W-:Y:S01]  /*1cd0*/  LEA.HI.X.SX32 R10, R0, UR10, 0x1, P0 ;  /* 0x0000000a000a7c11 */ /* 0x000fe200080f0eff */
[----:B------:R-:W-:Y:S01]  /*1ce0*/  IMAD.U32 R0, RZ, RZ, UR36 ;  /* 0x00000024ff007e24 */ /* 0x000fe2000f8e00ff */
[----:B------:R-:W-:Y:S01]  /*1cf0*/  LEA R9, P0, R8, c[0x0][0x350], 0x2 ;  /* 0x0000d40008097a11 */ /* 0x000fe200078010ff */
[----:B------:R-:W-:Y:S02]  /*1d00*/  ULDC.64 UR10, c[0x0][0x3c8] ;  /* 0x0000f200000a7ab9 */ /* 0x000fe40000000a00 */
[----:B------:R-:W-:Y:S01]  /*1d10*/  IMAD.WIDE.U32 R4, R0, c[0x0][0x378], R4 ;  /* 0x0000de0000047a25 */ /* 0x000fe200078e0004 */
[----:B------:R-:W-:Y:S01]  /*1d20*/  LEA.HI.X R8, R8, c[0x0][0x354], R10, 0x2, P0 ;  /* 0x0000d50008087a11 */ /* 0x000fe200000f140a */
[----:B------:R-:W-:Y:S01]  /*1d30*/  UIMAD.WIDE UR4, UR6, UR15, UR10 ;  /* 0x0000000f060472a5 */ /* 0x000fe2000f8e020a */
[----:B------:R-:W-:Y:S01]  /*1d40*/  PLOP3.LUT P0, PT, PT, PT, UP0, 0x80, 0x0 ;  /* 0x000000000000781c */ /* 0x000fe20003f0f008 */
[----:B------:R-:W-:Y:S01]  /*1d50*/  IMAD.WIDE.U32 R6, R0, c[0x0][0x1a8], R6 ;  /* 0x00006a0000067a25 */ /* 0x000fe200078e0006 */
[----:B------:R-:W-:Y:S01]  /*1d60*/  IADD3 R5, R5, UR8, RZ ;  /* 0x0000000805057c10 */ /* 0x000fe2000fffe0ff */
[----:B------:R-:W-:-:S02]  /*1d70*/  ULEA.HI.SX32 UR8, UR31, 0xffffffff, 0x19 ;  /* 0xffffffff1f087891 */ /* 0x000fc4000f8fca3f */
[----:B------:R-:W-:Y:S01]  /*1d80*/  IMAD R0, R18, c[0x0][0x370], RZ ;  /* 0x0000dc0012007a24 */ /* 0x000fe200078e02ff */
[----:B------:R-:W-:Y:S01]  /*1d90*/  IADD3 R11, R7, UR9, RZ ;  /* 0x00000009070b7c10 */ /* 0x000fe2000fffe0ff */
[----:B------:R-:W-:-:S04]  /*1da0*/  IMAD.WIDE.U32 R4, R2, c[0x0][0x370], R4 ;  /* 0x0000dc0002047a25 */ /* 0x000fc800078e0004 */
        /* <DEDUP_REMOVED lines=11> */
[----:B------:R-:W-:Y:S01]  /*1e60*/  ULEA.HI UR4, UR8, UR8, URZ, 0x1 ;  /* 0x0000000808047291 */ /* 0x000fe2000f8f083f */
[----:B------:R-:W-:Y:S01]  /*1e70*/  MOV R242, R5 ;  /* 0x0000000500f27202 */ /* 0x000fe20000000f00 */
[----:B------:R-:W-:Y:S01]  /*1e80*/  UMOV UR14, UR5 ;  /* 0x00000005000e7c82 */ /* 0x000fe20008000000 */
[----:B------:R-:W-:Y:S01]  /*1e90*/  IMAD.MOV.U32 R244, RZ, RZ, R6 ;  /* 0x000000fffff47224 */ /* 0x000fe200078e0006 */
[----:B------:R-:W-:Y:S01]  /*1ea0*/  ULOP3.LUT UR4, UR4, 0xfffffffe, URZ, 0xc0, !UPT ;  /* 0xfffffffe04047892 */ /* 0x000fe2000f8ec03f */
[----:B------:R-:W-:Y:S01]  /*1eb0*/  MOV R241, R7 ;  /* 0x0000000700f17202 */ /* 0x000fe20000000f00 */
[----:B------:R-:W-:Y:S01]  /*1ec0*/  IMAD.MOV.U32 R243, RZ, RZ, R4 ;  /* 0x000000fffff37224 */ /* 0x000fe200078e0004 */
[----:B------:R-:W-:Y:S01]  /*1ed0*/  MOV R237, R9 ;  /* 0x0000000900ed7202 */ /* 0x000fe20000000f00 */
[----:B------:R-:W-:Y:S01]  /*1ee0*/  UIADD3 UR4, UR8, -UR4, URZ ;  /* 0x8000000408047290 */ /* 0x000fe2000fffe03f */
[----:B------:R-:W-:-:S03]  /*1ef0*/  IMAD.MOV.U32 R236, RZ, RZ, R8 ;  /* 0x000000ffffec7224 */ /* 0x000fc600078e0008 */
        /* <DEDUP_REMOVED lines=16> */
.L_x_1705:
[----:B------:R-:W-:Y:S05]  /*2000*/  BSYNC B0 ;  /* 0x0000000000007941 */ /* 0x000fea0003800000 */
.L_x_1704:
        /* <DEDUP_REMOVED lines=16> */
.L_x_1707:
[----:B------:R-:W-:Y:S05]  /*2110*/  BSYNC B0 ;  /* 0x0000000000007941 */ /* 0x000fea0003800000 */
.L_x_1706:
        /* <DEDUP_REMOVED lines=16> */
.L_x_1709:
[----:B------:R-:W-:Y:S05]  /*2220*/  BSYNC B0 ;  /* 0x0000000000007941 */ /* 0x000fea0003800000 */
.L_x_1708:
        /* <DEDUP_REMOVED lines=17> */
.L_x_1711:
[----:B------:R-:W-:Y:S05]  /*2340*/  BSYNC B0 ;  /* 0x0000000000007941 */ /* 0x000fea0003800000 */
.L_x_1710:
        /* <DEDUP_REMOVED lines=22> */
.L_x_1713:
[----:B------:R-:W-:Y:S05]  /*24b0*/  BSYNC B0 ;  /* 0x0000000000007941 */ /* 0x000fea0003800000 */
.L_x_1712:
        /* <DEDUP_REMOVED lines=20> */
.L_x_1715:
[----:B------:R-:W-:Y:S05]  /*2600*/  BSYNC B0 ;  /* 0x0000000000007941 */ /* 0x000fea0003800000 */
.L_x_1714:
        /* <DEDUP_REMOVED lines=20> */
.L_x_1717:
[----:B------:R-:W-:Y:S05]  /*2750*/  BSYNC B0 ;  /* 0x0000000000007941 */ /* 0x000fea0003800000 */
.L_x_1716:
        /* <DEDUP_REMOVED lines=21> */
.L_x_1719:
[----:B------:R-:W-:Y:S05]  /*28b0*/  BSYNC B0 ;  /* 0x0000000000007941 */ /* 0x000fea0003800000 */
.L_x_1718:
[----:B------:R-:W-:Y:S01]  /*28c0*/  ULDC.64 UR10, c[0x0][0x198] ;  /* 0x00006600000a7ab9 */ /* 0x000fe20000000a00 */
[----:B------:R-:W-:Y:S01]  /*28d0*/  IMAD.U32 R13, RZ, RZ, UR19 ;  /* 0x00000013ff0d7e24 */ /* 0x000fe2000f8e00ff */
[----:B------:R-:W-:Y:S01]  /*28e0*/  UIMAD UR5, UR18, UR10, URZ ;  /* 0x0000000a120572a4 */ /* 0x000fe2000f8e023f */
[C---:B------:R-:W-:Y:S01]  /*28f0*/  IADD3 R8, R251.reuse, 0x48, RZ ;  /* 0x00000048fb087810 */ /* 0x040fe20007ffe0ff */
[----:B------:R-:W-:Y:S01]  /*2900*/  IMAD.MOV.U32 R249, RZ, RZ, 0x7f800000 ;  /* 0x7f800000fff97424 */ /* 0x000fe200078e00ff */
[----:B------:R-:W-:Y:S01]  /*2910*/  IADD3 R7, R251, 0x8, RZ ;  /* 0x00000008fb077810 */ /* 0x000fe20007ffe0ff */
[----:B------:R-:W-:Y:S01]  /*2920*/  UIMAD UR5, UR19, UR11, UR5 ;  /* 0x0000000b130572a4 */ /* 0x000fe2000f8e0205 */
[----:B-1----:R-:W-:Y:S01]  /*2930*/  IMAD.WIDE.U32 R4, R13, c[0x0][0x198], R238 ;  /* 0x000066000d047a25 */ /* 0x002fe200078e00ee */
[----:B------:R-:W-:Y:S02]  /*2940*/  ISETP.GE.AND P1, PT, R8, UR4, PT ;  /* 0x0000000408007c0c */ /* 0x000fe4000bf26270 */
[----:B------:R-:W-:Y:S01]  /*2950*/  ISETP.GE.AND P4, PT, R7, UR4, PT ;  /* 0x0000000407007c0c */ /* 0x000fe2000bf86270 */
[----:B------:R-:W-:Y:S01]  /*2960*/  IMAD.MOV.U32 R245, RZ, RZ, 0x7f800000 ;  /* 0x7f800000fff57424 */ /* 0x000fe200078e00ff */
[----:B------:R-:W-:Y:S01]  /*2970*/  IADD3 R6, P0, R4, UR26, RZ ;  /* 0x0000001a04067c10 */ /* 0x000fe2000ff1e0ff */
[----:B------:R-:W-:Y:S01]  /*2980*/  IMAD.U32 R9, RZ, RZ, UR5 ;  /* 0x00000005ff097e24 */ /* 0x000fe2000f8e00ff */
[----:B------:R-:W-:-:S02]  /*2990*/  MOV R248, 0x7f800000 ;  /* 0x7f80000000f87802 */ /* 0x000fc40000000f00 */
[----:B------:R-:W-:Y:S02]  /*29a0*/  IADD3 R4, R251, 0x40, RZ ;  /* 0x00000040fb047810 */ /* 0x000fe40007ffe0ff */
[----:B------:R-:W-:Y:S01]  /*29b0*/  IADD3.X R7, R5, UR27, R9, P0, !PT ;  /* 0x0000001b05077c10 */ /* 0x000fe200087fe409 */
[----:B------:R-:W-:Y:S01]  /*29c0*/  IMAD.MOV.U32 R9, RZ, RZ, 0x4 ;  /* 0x00000004ff097424 */ /* 0x000fe200078e00ff */
[----:B------:R-:W-:Y:S02]  /*29d0*/  ISETP.GE.AND P5, PT, R251, UR4, PT ;  /* 0x00000004fb007c0c */ /* 0x000fe4000bfa6270 */
[----:B------:R-:W-:Y:S01]  /*29e0*/  ISETP.GE.AND P3, PT, R4, UR4, PT ;  /* 0x0000000404007c0c */ /* 0x000fe2000bf66270 */
[----:B------:R-:W-:Y:S01]  /*29f0*/  @!P1 IMAD.WIDE R8, R8, R9, UR12 ;  /* 0x0000000c08089e25 */ /* 0x000fe2000f8e0209 */
[----:B------:R-:W-:Y:S02]  /*2a00*/  MOV R4, 0x4 ;  /* 0x0000000400047802 */ /* 0x000fe40000000f00 */
[----:B------:R-:W-:-:S02]  /*2a10*/  MOV R250, 0x7f800000 ;  /* 0x7f80000000fa7802 */ /* 0x000fc40000000f00 */
[----:B------:R1:W5:Y:S01]  /*2a20*/  @!P1 LDG.E R248, [R8.64] ;  /* 0x0000001408f89981 */ /* 0x000362000c1e1900 */
[----:B------:R-:W-:Y:S01]  /*2a30*/  IMAD.WIDE R4, R251, R4, UR12 ;  /* 0x0000000cfb047e25 */ /* 0x000fe2000f8e0204 */
[----:B------:R-:W-:-:S04]  /*2a40*/  UIMAD UR4, UR16, -0x80, UR7 ;  /* 0xffffff80100478a4 */ /* 0x000fc8000f8e0207 */
[----:B------:R2:W5:Y:S02]  /*2a50*/  @!P5 LDG.E R249, [R4.64] ;  /* 0x0000001404f9d981 */ /* 0x000564000c1e1900 */
[----:B------:R-:W-:Y:S02]  /*2a60*/  ISETP.GE.AND P5, PT, R2, UR4, PT ;  /* 0x0000000402007c0c */ /* 0x000fe4000bfa6270 */
[----:B------:R2:W5:Y:S04]  /*2a70*/  @!P4 LDG.E R250, [R4.64+0x20] ;  /* 0x0000201404fac981 */ /* 0x000568000c1e1900 */
[----:B------:R2:W5:Y:S07]  /*2a80*/  @!P3 LDG.E R245, [R4.64+0x100] ;  /* 0x0001001404f5b981 */ /* 0x00056e000c1e1900 */
[----:B------:R1:W-:Y:S01]  /*2a90*/  @P5 STS.128 [R0+0xc000], RZ ;  /* 0x00c000ff00005388 */ /* 0x0003e20000000c00 */
[----:B------:R-:W-:Y:S01]  /*2aa0*/  BSSY B0, `(.L_x_1720) ;  /* 0x0000015000007945 */ /* 0x000fe20003800000 */
[----:B--2---:R-:W-:-:S04]  /*2ab0*/  IMAD R4, R15, c[0x0][0x1b0], RZ ;  /* 0x00006c000f047a24 */ /* 0x004fc800078e02ff */
[C---:B------:R-:W-:Y:S02]  /*2ac0*/  IMAD R10, R12.reuse, c[0x0][0x1b4], R4 ;  /* 0x00006d000c0a7a24 */ /* 0x040fe400078e0204 */
[----:B------:R-:W-:-:S05]  /*2ad0*/  IMAD.WIDE.U32 R4, R12, c[0x0][0x1b0], R6 ;  /* 0x00006c000c047a25 */ /* 0x000fca00078e0006 */
[----:B------:R-:W-:Y:S01]  /*2ae0*/  IADD3 R10, R5, R10, RZ ;  /* 0x0000000a050a7210 */ /* 0x000fe20007ffe0ff */
        /* <DEDUP_REMOVED lines=16> */
.L_x_1721:
[----:B-1----:R-:W-:Y:S05]  /*2bf0*/  BSYNC B0 ;  /* 0x0000000000007941 */ /* 0x002fea0003800000 */
.L_x_1720:
        /* <DEDUP_REMOVED lines=21> */
.L_x_1723:
[----:B------:R-:W-:Y:S05]  /*2d50*/  BSYNC B0 ;  /* 0x0000000000007941 */ /* 0x000fea0003800000 */
.L_x_1722:
        /* <DEDUP_REMOVED lines=21> */
.L_x_1725:
[----:B------:R-:W-:Y:S05]  /*2eb0*/  BSYNC B0 ;  /* 0x0000000000007941 */ /* 0x000fea0003800000 */
.L_x_1724:
        /* <DEDUP_REMOVED lines=21> */
.L_x_1727:
[----:B------:R-:W-:Y:S05]  /*3010*/  BSYNC B0 ;  /* 0x0000000000007941 */ /* 0x000fea0003800000 */
.L_x_1726:
        /* <DEDUP_REMOVED lines=29> */
.L_x_1729:
[----:B------:R-:W-:Y:S05]  /*31f0*/  BSYNC B0 ;  /* 0x0000000000007941 */ /* 0x000fea0003800000 */
.L_x_1728:
        /* <DEDUP_REMOVED lines=20> */
.L_x_1731:
[----:B------:R-:W-:Y:S05]  /*3340*/  BSYNC B0 ;  /* 0x0000000000007941 */ /* 0x000fea0003800000 */
.L_x_1730:
        /* <DEDUP_REMOVED lines=20> */
.L_x_1733:
[----:B------:R-:W-:Y:S05]  /*3490*/  BSYNC B0 ;  /* 0x0000000000007941 */ /* 0x000fea0003800000 */
.L_x_1732:
        /* <DEDUP_REMOVED lines=19> */
.L_x_1735:
[----:B------:R-:W-:Y:S05]  /*35d0*/  BSYNC B0 ;  /* 0x0000000000007941 */ /* 0x000fea0003800000 */
.L_x_1734:
[----:B------:R-:W-:Y:S02]  /*35e0*/  IMAD.MOV.U32 R6, RZ, RZ, c[0x0][0x308] ;  /* 0x0000c200ff067624 */ /* 0x000fe400078e00ff */
[----:B------:R-:W-:Y:S01]  /*35f0*/  IMAD.MOV.U32 R7, RZ, RZ, c[0x0][0x30c] ;  /* 0x0000c300ff077624 */ /* 0x000fe200078e00ff */
[----:B-12-4-:R-:W-:Y:S01]  /*3600*/  LEA.HI R0, R20, R19, RZ, 0x4 ;  /* 0x0000001314007211 */ /* 0x016fe200078f20ff */
[----:B------:R-:W0:Y:S04]  /*3610*/  LDGDEPBAR ;  /* 0x00000000000079af */ /* 0x000e280000000000 */
[----:B------:R1:W2:Y:S04]  /*3620*/  LDG.E.64 R4, [R6.64+0x8] ;  /* 0x0000081406047981 */ /* 0x0002a8000c1e1b00 */
[----:B-1----:R-:W4:Y:S01]  /*3630*/  LDG.E.64 R6, [R6.64] ;  /* 0x0000001406067981 */ /* 0x002f22000c1e1b00 */
[----:B------:R-:W-:Y:S01]  /*3640*/  LOP3.LUT R0, R0, 0xfffffff0, RZ, 0xc0, !PT ;  /* 0xfffffff000007812 */ /* 0x000fe200078ec0ff */
[----:B------:R-:W-:Y:S01]  /*3650*/  IMAD.MOV.U32 R178, RZ, RZ, 0x20 ;  /* 0x00000020ffb27424 */ /* 0x000fe200078e00ff */
[----:B------:R-:W-:Y:S01]  /*3660*/  UIADD3 UR4, UR19, 0x80, URZ ;  /* 0x0000008013047890 */ /* 0x000fe2000fffe03f */
[----:B------:R-:W-:Y:S01]  /*3670*/  IMAD.MOV.U32 R169, RZ, RZ, 0x40 ;  /* 0x00000040ffa97424 */ /* 0x000fe200078e00ff */
[----:B------:R-:W-:Y:S01]  /*3680*/  CS2R R126, SRZ ;  /* 0x00000000007e7805 */ /* 0x000fe2000001ff00 */
[----:B------:R-:W-:Y:S01]  /*3690*/  IMAD.IADD R0, R19, 0x1, -R0 ;  /* 0x0000000113007824 */ /* 0x000fe200078e0a00 */
[----:B------:R-:W-:Y:S01]  /*36a0*/  CS2R R124, SRZ ;  /* 0x00000000007c7805 */ /* 0x000fe2000001ff00 */
[----:B------:R-:W-:Y:S01]  /*36b0*/  IMAD.SHL.U32 R177, R180, 0x2, RZ ;  /* 0x00000002b4b17824 */ /* 0x000fe200078e00ff */
[----:B------:R-:W-:Y:S01]  /*36c0*/  CS2R R130, SRZ ;  /* 0x0000000000827805 */ /* 0x000fe2000001ff00 */
[----:B------:R-:W-:Y:S01]  /*36d0*/  IMAD.MOV.U32 R240, RZ, RZ, R199 ;  /* 0x000000fffff07224 */ /* 0x000fe200078e00c7 */
        /* <DEDUP_REMOVED lines=12> */
[----:B------:R-:W-:Y:S01]  /*37a0*/  IADD3 R0, R0, -R2, RZ ;  /* 0x8000000200007210 */ /* 0x000fe20007ffe0ff */
[----:B------:R-:W-:Y:S01]  /*37b0*/  CS2R R106, SRZ ;  /* 0x00000000006a7805 */ /* 0x000fe2000001ff00 */
[--C-:B------:R-:W-:Y:S01]  /*37c0*/  SHF.R.S32.HI R2, RZ, 0x1f, R14.reuse ;  /* 0x0000001fff027819 */ /* 0x100fe2000001140e */
[----:B------:R-:W-:Y:S01]  /*37d0*/  CS2R R104, SRZ ;  /* 0x0000000000687805 */ /* 0x000fe2000001ff00 */
[C---:B------:R-:W-:Y:S01]  /*37e0*/  LOP3.LUT P0, RZ, R0.reuse, 0x2, RZ, 0xc0, !PT ;  /* 0x0000000200ff7812 */ /* 0x040fe2000780c0ff */
[----:B------:R-:W-:Y:S01]  /*37f0*/  CS2R R102, SRZ ;  /* 0x0000000000667805 */ /* 0x000fe2000001ff00 */
[----:B------:R-:W-:Y:S01]  /*3800*/  LOP3.LUT P1, RZ, R0, 0x4, RZ, 0xc0, !PT ;  /* 0x0000000400ff7812 */ /* 0x000fe2000782c0ff */
        /* <DEDUP_REMOVED lines=20> */
[----:B------:R-:W-:Y:S01]  /*3950*/  SHF.L.U32 R176, R180, 0x1, RZ ;  /* 0x00000001b4b07819 */ /* 0x000fe200000006ff */
[----:B------:R-:W-:Y:S01]  /*3960*/  UISETP.GE.AND UP1, UPT, UR4, UR7, UPT ;  /* 0x000000070400728c */ /* 0x000fe2000bf26270 */
[----:B--2---:R-:W-:-:S04]  /*3970*/  IADD3 R246, P4, P3, R4, UR39, R14 ;  /* 0x0000002704f67c10 */ /* 0x004fc8000fb9e00e */
[----:B------:R-:W-:Y:S01]  /*3980*/  IADD3.X R0, R5, UR49, R2, P4, P3 ;  /* 0x0000003105007c10 */ /* 0x000fe2000a7e6402 */
[----:B------:R-:W-:Y:S01]  /*3990*/  IMAD.WIDE.U32 R246, R246, -0x2daee0ad, RZ ;  /* 0xd2511f53f6f67825 */ /* 0x000fe200078e00ff */
[----:B------:R-:W-:-:S03]  /*39a0*/  IADD3 R2, R179, 0x2000, RZ ;  /* 0x00002000b3027810 */ /* 0x000fc60007ffe0ff */
[----:B------:R1:W-:Y:S01]  /*39b0*/  STL [R1+0x20], R0 ;  /* 0x0000200001007387 */ /* 0x0003e20000100800 */
[----:B------:R-:W-:-:S05]  /*39c0*/  SEL R2, R2, R179, !P2 ;  /* 0x000000b302027207 */ /* 0x000fca0005000000 */
[----:B------:R-:W-:Y:S01]  /*39d0*/  IMAD.SHL.U32 R168, R2, 0x2, RZ ;  /* 0x0000000202a87824 */ /* 0x000fe200078e00ff */
[----:B----4-:R2:W4:Y:S08]  /*39e0*/  R2UR UR9, R7 ;  /* 0x00000000070973c2 */ /* 0x01053000000e0000 */
[----:B------:R2:W3:Y:S01]  /*39f0*/  R2UR UR10, R6 ;  /* 0x00000000060a73c2 */ /* 0x0004e200000e0000 */
[----:B-1----:R-:W-:-:S04]  /*3a00*/  IADD3 R0, R180, 0x2000, RZ ;  /* 0x00002000b4007810 */ /* 0x002fc80007ffe0ff */
[----:B------:R-:W-:-:S04]  /*3a10*/  SEL R0, R0, R180, !P2 ;  /* 0x000000b400007207 */ /* 0x000fc80005000000 */
[----:B------:R-:W-:Y:S01]  /*3a20*/  SHF.L.U32 R175, R0, 0x1, RZ ;  /* 0x0000000100af7819 */ /* 0x000fe200000006ff */
[----:B------:R-:W-:-:S04]  /*3a30*/  IMAD.MOV.U32 R0, RZ, RZ, c[0x0][0x22c] ;  /* 0x00008b00ff007624 */ /* 0x000fc800078e00ff */
[----:B------:R-:W-:-:S04]  /*3a40*/  IMAD R0, R0, c[0x0][0x1c0], RZ ;  /* 0x0000700000007a24 */ /* 0x000fc800078e02ff */
[C---:B------:R-:W-:Y:S01]  /*3a50*/  IMAD.SHL.U32 R9, R0.reuse, 0x10, RZ ;  /* 0x0000001000097824 */ /* 0x040fe200078e00ff */
[----:B------:R-:W-:-:S04]  /*3a60*/  SHF.L.U32 R8, R0, 0x3, RZ ;  /* 0x0000000300087819 */ /* 0x000fc800000006ff */
[----:B------:R-:W-:-:S05]  /*3a70*/  IADD3 R2, R9, 0x20, RZ ;  /* 0x0000002009027810 */ /* 0x000fca0007ffe0ff */
[----:B------:R-:W-:-:S04]  /*3a80*/  IMAD.IADD R0, R8, 0x1, R2 ;  /* 0x0000000108007824 */ /* 0x000fc800078e0202 */
[----:B------:R-:W-:-:S05]  /*3a90*/  IMAD.IADD R0, R8, 0x1, R0 ;  /* 0x0000000108007824 */ /* 0x000fca00078e0200 */
[----:B------:R-:W-:-:S05]  /*3aa0*/  IADD3 R0, R8, R0, RZ ;  /* 0x0000000008007210 */ /* 0x000fca0007ffe0ff */
[----:B------:R-:W-:-:S05]  /*3ab0*/  IMAD.IADD R0, R8, 0x1, R0 ;  /* 0x0000000108007824 */ /* 0x000fca00078e0200 */
[----:B------:R1:W-:Y:S02]  /*3ac0*/  STL [R1+0x1c], R0 ;  /* 0x00001c0001007387 */ /* 0x0003e40000100800 */
[----:B-1----:R-:W-:-:S05]  /*3ad0*/  IMAD.IADD R0, R8, 0x1, R0 ;  /* 0x0000000108007824 */ /* 0x002fca00078e0200 */
[----:B------:R1:W-:Y:S02]  /*3ae0*/  STL [R1+0x18], R0 ;  /* 0x0000180001007387 */ /* 0x0003e40000100800 */
[----:B-1----:R-:W-:-:S05]  /*3af0*/  IADD3 R0, R8, R0, RZ ;  /* 0x0000000008007210 */ /* 0x002fca0007ffe0ff */
[----:B------:R1:W-:Y:S02]  /*3b00*/  STL [R1+0x14], R0 ;  /* 0x0000140001007387 */ /* 0x0003e40000100800 */
[----:B-1----:R-:W-:-:S04]  /*3b10*/  IMAD.IADD R0, R8, 0x1, R0 ;  /* 0x0000000108007824 */ /* 0x002fc800078e0200 */
[C---:B------:R-:W-:Y:S01]  /*3b20*/  IMAD.IADD R2, R8.reuse, 0x1, R0 ;  /* 0x0000000108027824 */ /* 0x040fe200078e0200 */
[----:B------:R-:W-:Y:S04]  /*3b30*/  STL [R1+0x10], R0 ;  /* 0x0000100001007387 */ /* 0x000fe80000100800 */
[----:B------:R1:W-:Y:S02]  /*3b40*/  STL [R1+0xc], R2 ;  /* 0x00000c0201007387 */ /* 0x0003e40000100800 */
[----:B-1----:R-:W-:-:S05]  /*3b50*/  IADD3 R2, R8, R2, RZ ;  /* 0x0000000208027210 */ /* 0x002fca0007ffe0ff */
[----:B------:R1:W-:Y:S02]  /*3b60*/  STL [R1+0x8], R2 ;  /* 0x0000080201007387 */ /* 0x0003e40000100800 */
[----:B-1----:R-:W-:-:S05]  /*3b70*/  IMAD.IADD R2, R8, 0x1, R2 ;  /* 0x0000000108027824 */ /* 0x002fca00078e0202 */
[----:B------:R1:W-:Y:S02]  /*3b80*/  STL [R1+0x4], R2 ;  /* 0x0000040201007387 */ /* 0x0003e40000100800 */
[----:B-1----:R-:W-:-:S05]  /*3b90*/  IMAD.IADD R2, R8, 0x1, R2 ;  /* 0x0000000108027824 */ /* 0x002fca00078e0202 */
[----:B------:R2:W-:Y:S01]  /*3ba0*/  STL [R1], R2 ;  /* 0x0000000201007387 */ /* 0x0005e20000100800 */
[----:B------:R-:W-:-:S05]  /*3bb0*/  IADD3 R252, R8, R2, RZ ;  /* 0x0000000208fc7210 */ /* 0x000fca0007ffe0ff */
[----:B--234-:R-:W-:Y:S02]  /*3bc0*/  IMAD.IADD R0, R8, 0x1, R252 ;  /* 0x0000000108007824 */ /* 0x01cfe400078e02fc */
.L_x_1738:
[----:B------:R-:W-:Y:S01]  /*3bd0*/  PLOP3.LUT P0, PT, PT, PT, UP1, 0x80, 0x0 ;  /* 0x000000000000781c */ /* 0x000fe20003f0f018 */
[----:B------:R-:W0:Y:S01]  /*3be0*/  LDGDEPBAR ;  /* 0x00000000000079af */ /* 0x000e220000000000 */
[----:B------:R-:W-:Y:S01]  /*3bf0*/  PLOP3.LUT P4, PT, PT, PT, UP1, 0x80, 0x0 ;  /* 0x000000000000781c */ /* 0x000fe20003f8f018 */
[C---:B------:R-:W-:Y:S01]  /*3c00*/  IMAD.IADD R0, R175.reuse, 0x1, R178 ;  /* 0x00000001af007824 */ /* 0x040fe200078e02b2 */
[----:B------:R-:W-:Y:S01]  /*3c10*/  PLOP3.LUT P3, PT, PT, PT, UP1, 0x80, 0x0 ;  /* 0x000000000000781c */ /* 0x000fe20003f6f018 */
[----:B------:R-:W-:Y:S01]  /*3c20*/  IMAD.IADD R164, R175, 0x1, R169 ;  /* 0x00000001afa47824 */ /* 0x000fe200078e02a9 */
        /* <DEDUP_REMOVED lines=94> */
[C---:B------:R-:W-:Y:S03]  /*4210*/  @P4 ISETP.GE.AND P4, PT, R148.reuse, UR7, PT ;  /* 0x0000000794004c0c */ /* 0x040fe6000bf86270 */
[----:B------:R-:W-:Y:S02]  /*4220*/  @P3 IADD3 R0, R148, 0x1, RZ ;  /* 0x0000000194003810 */ /* 0x000fe40007ffe0ff */
[----:B------:R-:W-:Y:S02]  /*4230*/  PLOP3.LUT P3, PT, PT, PT, UP1, 0x80, 0x0 ;  /* 0x000000000000781c */ /* 0x000fe40003f6f018 */
[----:B------:R-:W-:Y:S01]  /*4240*/  @P6 ISETP.GE.AND P6, PT, R0, UR7, PT ;  /* 0x0000000700006c0c */ /* 0x000fe2000bfc6270 */
[-C--:B------:R-:W-:Y:S08]  /*4250*/  HMMA.16816.F32.BF16 R52, R156, R132.reuse, R52 ;  /* 0x000000849c34723c */ /* 0x080ff00000041834 */
[C---:B------:R-:W-:Y:S08]  /*4260*/  HMMA.16816.F32.BF16 R56, R164.reuse, R132, R56 ;  /* 0x00000084a438723c */ /* 0x040ff00000041838 */
[-C--:B------:R-:W-:Y:S08]  /*4270*/  HMMA.16816.F32.BF16 R60, R164, R134.reuse, R60 ;  /* 0x00000086a43c723c */ /* 0x080ff0000004183c */
[----:B------:R-:W-:Y:S01]  /*4280*/  HMMA.16816.F32.BF16 R64, R156, R134, R64 ;  /* 0x000000869c40723c */ /* 0x000fe20000041840 */
[----:B------:R-:W2:Y:S07]  /*4290*/  LDSM.16.M88.4 R132, [R172+0xc800] ;  /* 0x00c80000ac84783b */ /* 0x000eae0000000200 */
[-C--:B-1----:R-:W-:Y:S08]  /*42a0*/  HMMA.16816.F32.BF16 R4, R136, R140.reuse, R4 ;  /* 0x0000008c8804723c */ /* 0x082ff00000041804 */
[C---:B------:R-:W-:Y:S07]  /*42b0*/  HMMA.16816.F32.BF16 R8, R144.reuse, R140, R8 ;  /* 0x0000008c9008723c */ /* 0x040fee0000041808 */
[----:B------:R-:W-:Y:S01]  /*42c0*/  FMUL.FTZ R141, R249, 1.4426950216293334961 ;  /* 0x3fb8aa3bf98d7820 */ /* 0x000fe20000410000 */
[-C--:B------:R-:W-:Y:S01]  /*42d0*/  HMMA.16816.F32.BF16 R12, R144, R142.reuse, R12 ;  /* 0x0000008e900c723c */ /* 0x080fe2000004180c */
[----:B------:R-:W-:Y:S07]  /*42e0*/  FMUL.FTZ R140, R250, 1.4426950216293334961 ;  /* 0x3fb8aa3bfa8c7820 */ /* 0x000fee0000410000 */
[----:B------:R-:W-:Y:S01]  /*42f0*/  @P0 FSEL R4, R4, -INF , !P4 ;  /* 0xff80000004040808 */ /* 0x000fe20006000000 */
[C---:B------:R-:W-:Y:S01]  /*4300*/  HMMA.16816.F32.BF16 R16, R136.reuse, R142, R16 ;  /* 0x0000008e8810723c */ /* 0x040fe20000041810 */
[----:B------:R-:W-:Y:S02]  /*4310*/  PLOP3.LUT P0, PT, PT, PT, UP1, 0x80, 0x0 ;  /* 0x000000000000781c */ /* 0x000fe40003f0f018 */
[----:B------:R-:W-:Y:S02]  /*4320*/  @P2 FSEL R6, R6, -INF , !P4 ;  /* 0xff80000006062808 */ /* 0x000fe40006000000 */
[----:B------:R-:W-:Y:S02]  /*4330*/  PLOP3.LUT P2, PT, PT, PT, UP1, 0x80, 0x0 ;  /* 0x000000000000781c */ /* 0x000fe40003f4f018 */
[----:B------:R-:W-:Y:S01]  /*4340*/  @P5 FSEL R8, R8, -INF , !P4 ;  /* 0xff80000008085808 */ /* 0x000fe20006000000 */
[-C--:B--2---:R-:W-:Y:S01]  /*4350*/  HMMA.16816.F32.BF16 R20, R136, R132.reuse, R20 ;  /* 0x000000848814723c */ /* 0x084fe20000041814 */
[----:B------:R-:W-:Y:S03]  /*4360*/  PLOP3.LUT P5, PT, PT, PT, UP1, 0x80, 0x0 ;  /* 0x000000000000781c */ /* 0x000fe60003faf018 */
[----:B------:R-:W-:Y:S02]  /*4370*/  @P3 FSEL R10, R10, -INF , !P4 ;  /* 0xff8000000a0a3808 */ /* 0x000fe40006000000 */
[----:B------:R-:W-:Y:S02]  /*4380*/  PLOP3.LUT P4, PT, PT, PT, UP1, 0x80, 0x0 ;  /* 0x000000000000781c */ /* 0x000fe40003f8f018 */
[----:B------:R-:W-:Y:S01]  /*4390*/  @P0 IADD3 R0, R148, 0x8, RZ ;  /* 0x0000000894000810 */ /* 0x000fe20007ffe0ff */
[C---:B------:R-:W-:Y:S01]  /*43a0*/  HMMA.16816.F32.BF16 R24, R144.reuse, R132, R24 ;  /* 0x000000849018723c */ /* 0x040fe20000041818 */
[----:B------:R-:W-:Y:S02]  /*43b0*/  PLOP3.LUT P0, PT, PT, PT, UP1, 0x80, 0x0 ;  /* 0x000000000000781c */ /* 0x000fe40003f0f018 */
[----:B------:R-:W-:Y:S02]  /*43c0*/  PLOP3.LUT P3, PT, PT, PT, UP1, 0x80, 0x0 ;  /* 0x000000000000781c */ /* 0x000fe40003f6f018 */
[----:B------:R-:W-:Y:S02]  /*43d0*/  @P2 FSEL R5, R5, -INF , !P6 ;  /* 0xff80000005052808 */ /* 0x000fe40007000000 */
[----:B------:R-:W-:Y:S01]  /*43e0*/  PLOP3.LUT P2, PT, PT, PT, UP1, 0x80, 0x0 ;  /* 0x000000000000781c */ /* 0x000fe20003f4f018 */
[-C--:B------:R-:W-:Y:S01]  /*43f0*/  HMMA.16816.F32.BF16 R28, R144, R134.reuse, R28 ;  /* 0x00000086901c723c */ /* 0x080fe2000004181c */
[----:B------:R-:W-:Y:S03]  /*4400*/  @P5 ISETP.GE.AND P5, PT, R0, UR7, PT ;  /* 0x0000000700005c0c */ /* 0x000fe6000bfa6270 */
[----:B------:R-:W-:Y:S02]  /*4410*/  @P4 FSEL R9, R9, -INF , !P6 ;  /* 0xff80000009094808 */ /* 0x000fe40007000000 */
[----:B------:R-:W-:Y:S02]  /*4420*/  PLOP3.LUT P4, PT, PT, PT, UP1, 0x80, 0x0 ;  /* 0x000000000000781c */ /* 0x000fe40003f8f018 */
[----:B------:R-:W-:Y:S01]  /*4430*/  @P0 FSEL R11, R11, -INF , !P6 ;  /* 0xff8000000b0b0808 */ /* 0x000fe20007000000 */
[C---:B------:R-:W-:Y:S01]  /*4440*/  HMMA.16816.F32.BF16 R32, R136.reuse, R134, R32 ;  /* 0x000000868820723c */ /* 0x040fe20000041820 */
[----:B------:R-:W-:Y:S01]  /*4450*/  PLOP3.LUT P0, PT, PT, PT, UP1, 0x80, 0x0 ;  /* 0x000000000000781c */ /* 0x000fe20003f0f018 */
[----:B------:R-:W1:Y:S01]  /*4460*/  LDSM.16.M88.4 R132, [R172+0xd000] ;  /* 0x00d00000ac84783b */ /* 0x000e620000000200 */
[----:B------:R-:W-:Y:S02]  /*4470*/  @P3 FSEL R7, R7, -INF , !P6 ;  /* 0xff80000007073808 */ /* 0x000fe40007000000 */
[----:B------:R-:W-:Y:S02]  /*4480*/  PLOP3.LUT P3, PT, PT, PT, UP1, 0x80, 0x0 ;  /* 0x000000000000781c */ /* 0x000fe40003f6f018 */
[----:B------:R-:W-:Y:S02]  /*4490*/  @P2 IADD3 R0, R148, 0x9, RZ ;  /* 0x0000000994002810 */ /* 0x000fe40007ffe0ff */
[----:B------:R-:W-:Y:S02]  /*44a0*/  PLOP3.LUT P6, PT, PT, PT, UP1, 0x80, 0x0 ;  /* 0x000000000000781c */ /* 0x000fe40003fcf018 */
[----:B------:R-:W-:Y:S02]  /*44b0*/  PLOP3.LUT P2, PT, PT, PT, UP1, 0x80, 0x0 ;  /* 0x000000000000781c */ /* 0x000fe40003f4f018 */
[----:B------:R-:W-:Y:S02]  /*44c0*/  @P4 ISETP.GE.AND P4, PT, R0, UR7, PT ;  /* 0x0000000700004c0c */ /* 0x000fe4000bf86270 */
[----:B------:R-:W-:Y:S02]  /*44d0*/  @P0 FSEL R14, R14, -INF , !P5 ;  /* 0xff8000000e0e0808 */ /* 0x000fe40006800000 */
[----:B------:R-:W-:Y:S02]  /*44e0*/  PLOP3.LUT P0, PT, PT, PT, UP1, 0x80, 0x0 ;  /* 0x000000000000781c */ /* 0x000fe40003f0f018 */
[----:B------:R-:W-:Y:S02]  /*44f0*/  @P3 FSEL R12, R12, -INF , !P5 ;  /* 0xff8000000c0c3808 */ /* 0x000fe40006800000 */
[----:B------:R-:W-:Y:S02]  /*4500*/  PLOP3.LUT P3, PT, PT, PT, UP1, 0x80, 0x0 ;  /* 0x000000000000781c */ /* 0x000fe40003f6f018 */
[----:B------:R-:W-:Y:S02]  /*4510*/  @P6 FSEL R16, R16, -INF , !P5 ;  /* 0xff80000010106808 */ /* 0x000fe40006800000 */
[----:B------:R-:W-:Y:S02]  /*4520*/  PLOP3.LUT P6, PT, PT, PT, UP1, 0x80, 0x0 ;  /* 0x000000000000781c */ /* 0x000fe40003fcf018 */
[----:B------:R-:W-:Y:S02]  /*4530*/  @P2 FSEL R18, R18, -INF , !P5 ;  /* 0xff80000012122808 */ /* 0x000fe40006800000 */
[----:B------:R-:W-:Y:S02]  /*4540*/  PLOP3.LUT P2, PT, PT, PT, UP1, 0x80, 0x0 ;  /* 0x000000000000781c */ /* 0x000fe40003f4f018 */
[----:B------:R-:W-:Y:S02]  /*4550*/  PLOP3.LUT P5, PT, PT, PT, UP1, 0x80, 0x0 ;  /* 0x000000000000781c */ /* 0x000fe40003faf018 */
[----:B------:R-:W-:Y:S02]  /*4560*/  @P0 FSEL R13, R13, -INF , !P4 ;  /* 0xff8000000d0d0808 */ /* 0x000fe40006000000 */
[----:B------:R-:W-:Y:S02]  /*4570*/  PLOP3.LUT P0, PT, PT, PT, UP1, 0x80, 0x0 ;  /* 0x000000000000781c */ /* 0x000fe40003f0f018 */
[----:B------:R-:W-:Y:S02]  /*4580*/  @P3 IADD3 R0, R148, 0x10, RZ ;  /* 0x0000001094003810 */ /* 0x000fe40007ffe0ff */
[----:B------:R-:W-:Y:S02]  /*4590*/  PLOP3.LUT P3, PT, PT, PT, UP1, 0x80, 0x0 ;  /* 0x000000000000781c */ /* 0x000fe40003f6f018 */
[----:B------:R-:W-:Y:S01]  /*45a0*/  @P6 ISETP.GE.AND P6, PT, R0, UR7, PT ;  /* 0x0000000700006c0c */ /* 0x000fe2000bfc6270 */
[-C--:B-1----:R-:W-:Y:S01]  /*45b0*/  HMMA.16816.F32.BF16 R36, R136, R132.reuse, R36 ;  /* 0x000000848824723c */ /* 0x082fe20000041824 */
[----:B------:R-:W-:Y:S02]  /*45c0*/  @P2 FSEL R17, R17, -INF , !P4 ;  /* 0xff80000011112808 */ /* 0x000fe40006000000 */
[----:B------:R-:W-:Y:S02]  /*45d0*/  PLOP3.LUT P2, PT, PT, PT, UP1, 0x80, 0x0 ;  /* 0x000000000000781c */ /* 0x000fe40003f4f018 */
[----:B------:R-:W-:Y:S02]  /*45e0*/  @P5 FSEL R15, R15, -INF , !P4 ;  /* 0xff8000000f0f5808 */ /* 0x000fe40006000000 */
[----:B------:R-:W-:Y:S01]  /*45f0*/  PLOP3.LUT P5, PT, PT, PT, UP1, 0x80, 0x0 ;  /* 0x000000000000781c */ /* 0x000fe20003faf018 */
[C---:B------:R-:W-:Y:S01]  /*4600*/  HMMA.16816.F32.BF16 R40, R144.reuse, R132, R40 ;  /* 0x000000849028723c */ /* 0x040fe20000041828 */
[----:B------:R-:W-:Y:S02]  /*4610*/  @P0 IADD3 R0, R148, 0x11, RZ ;  /* 0x0000001194000810 */ /* 0x000fe40007ffe0ff */
[----:B------:R-:W-:Y:S02]  /*4620*/  PLOP3.LUT P0, PT, PT, PT, UP1, 0x80, 0x0 ;  /* 0x000000000000781c */ /* 0x000fe40003f0f018 */
[----:B------:R-:W-:Y:S02]  /*4630*/  @P3 FSEL R19, R19, -INF , !P4 ;  /* 0xff80000013133808 */ /* 0x000fe40006000000 */
[----:B------:R-:W-:Y:S01]  /*4640*/  PLOP3.LUT P3, PT, PT, PT, UP1, 0x80, 0x0 ;  /* 0x000000000000781c */ /* 0x000fe20003f6f018 */
[-C--:B------:R-:W-:Y:S01]  /*4650*/  HMMA.16816.F32.BF16 R44, R144, R134.reuse, R44 ;  /* 0x00000086902c723c */ /* 0x080fe2000004182c */
[----:B------:R-:W-:Y:S03]  /*4660*/  PLOP3.LUT P4, PT, PT, PT, UP1, 0x80, 0x0 ;  /* 0x000000000000781c */ /* 0x000fe60003f8f018 */
[----:B------:R-:W-:Y:S02]  /*4670*/  @P2 FSEL R20, R20, -INF , !P6 ;  /* 0xff80000014142808 */ /* 0x000fe40007000000 */
[----:B------:R-:W-:Y:S02]  /*4680*/  PLOP3.LUT P2, PT, PT, PT, UP1, 0x80, 0x0 ;  /* 0x000000000000781c */ /* 0x000fe40003f4f018 */
[----:B------:R-:W-:Y:S01]  /*4690*/  @P5 ISETP.GE.AND P5, PT, R0, UR7, PT ;  /* 0x0000000700005c0c */ /* 0x000fe2000bfa6270 */
[C---:B------:R-:W-:Y:S03]  /*46a0*/  HMMA.16816.F32.BF16 R48, R136.reuse, R134, R48 ;  /* 0x000000868830723c */ /* 0x040fe60000041830 */
[----:B------:R-:W-:Y:S02]  /*46b0*/  @P0 FSEL R26, R26, -INF , !P6 ;  /* 0xff8000001a1a0808 */ /* 0x000fe40007000000 */
[----:B------:R-:W-:Y:S02]  /*46c0*/  PLOP3.LUT P0, PT, PT, PT, UP1, 0x80, 0x0 ;  /* 0x000000000000781c */ /* 0x000fe40003f0f018 */
[----:B------:R-:W-:Y:S02]  /*46d0*/  @P3 FSEL R22, R22, -INF , !P6 ;  /* 0xff80000016163808 */ /* 0x000fe40007000000 */
[----:B------:R-:W-:Y:S03]  /*46e0*/  FSETP.NEU.FTZ.AND P3, PT, R249, -INF , PT ;  /* 0xff800000f900780b */ /* 0x000fe60003f7d000 */
[----:B------:R-:W-:Y:S02]  /*46f0*/  @P4 FSEL R24, R24, -INF , !P6 ;  /* 0xff80000018184808 */ /* 0x000fe40007000000 */
[----:B------:R-:W-:Y:S02]  /*4700*/  PLOP3.LUT P6, PT, PT, PT, UP1, 0x80, 0x0 ;  /* 0x000000000000781c */ /* 0x000fe40003fcf018 */
[----:B------:R-:W-:Y:S02]  /*4710*/  PLOP3.LUT P4, PT, PT, PT, UP1, 0x80, 0x0 ;  /* 0x000000000000781c */ /* 0x000fe40003f8f018 */
[----:B------:R-:W-:Y:S02]  /*4720*/  FSEL R141, R141, RZ, P3 ;  /* 0x000000ff8d8d7208 */ /* 0x000fe40001800000 */
[----:B------:R-:W-:Y:S02]  /*4730*/  PLOP3.LUT P3, PT, PT, PT, UP1, 0x80, 0x0 ;  /* 0x000000000000781c */ /* 0x000fe40003f6f018 */
        /* <DEDUP_REMOVED lines=9> */
[--C-:B------:R-:W-:Y:S01]  /*47d0*/  FFMA.FTZ R20, R20, c[0x0][0x23c], -R141.reuse ;  /* 0x00008f0014147a23 */ /* 0x100fe2000001088d */
[----:B------:R-:W-:Y:S01]  /*47e0*/  FSETP.NEU.FTZ.AND P6, PT, R250, -INF , PT ;  /* 0xff800000fa00780b */ /* 0x000fe20003fdd000 */
[--C-:B------:R-:W-:Y:S01]  /*47f0*/  FFMA.FTZ R21, R21, c[0x0][0x23c], -R141.reuse ;  /* 0x00008f0015157a23 */ /* 0x100fe2000001088d */
[----:B------:R-:W-:Y:S01]  /*4800*/  @P4 ISETP.GE.AND P4, PT, R0, UR7, PT ;  /* 0x0000000700004c0c */ /* 0x000fe2000bf86270 */
[----:B------:R1:W-:Y:S01]  /*4810*/  MUFU.EX2 R206, R5 ;  /* 0x0000000500ce7308 */ /* 0x0003e20000000800 */
[----:B------:R-:W-:Y:S02]  /*4820*/  @P3 FSEL R25, R25, -INF , !P5 ;  /* 0xff80000019193808 */ /* 0x000fe40006800000 */
[----:B------:R-:W-:Y:S02]  /*4830*/  @P2 FSEL R27, R27, -INF , !P5 ;  /* 0xff8000001b1b2808 */ /* 0x000fe40006800000 */
[----:B------:R-:W-:Y:S02]  /*4840*/  PLOP3.LUT P5, PT, PT, PT, UP1, 0x80, 0x0 ;  /* 0x000000000000781c */ /* 0x000fe40003faf018 */
[----:B------:R-:W-:Y:S02]  /*4850*/  PLOP3.LUT P3, PT, PT, PT, UP1, 0x80, 0x0 ;  /* 0x000000000000781c */ /* 0x000fe40003f6f018 */
[----:B------:R-:W-:Y:S01]  /*4860*/  PLOP3.LUT P2, PT, PT, PT, UP1, 0x80, 0x0 ;  /* 0x000000000000781c */ /* 0x000fe20003f4f018 */
[----:B------:R2:W4:Y:S01]  /*4870*/  MUFU.EX2 R207, R4 ;  /* 0x0000000400cf7308 */ /* 0x0005220000000800 */
        /* <DEDUP_REMOVED lines=11> */
[--C-:B------:R-:W-:Y:S01]  /*4930*/  FFMA.FTZ R22, R22, c[0x0][0x23c], -R140.reuse ;  /* 0x00008f0016167a23 */ /* 0x100fe2000001088c */
[----:B------:R-:W-:Y:S01]  /*4940*/  @P2 FSEL R30, R30, -INF , !P4 ;  /* 0xff8000001e1e2808 */ /* 0x000fe20006000000 */
[----:B------:R-:W-:Y:S01]  /*4950*/  FFMA.FTZ R23, R23, c[0x0][0x23c], -R140 ;  /* 0x00008f0017177a23 */ /* 0x000fe2000001088c */
[----:B------:R-:W-:Y:S01]  /*4960*/  @P6 FSEL R32, R32, -INF , !P4 ;  /* 0xff80000020206808 */ /* 0x000fe20006000000 */
[----:B------:R-:W2:Y:S01]  /*4970*/  MUFU.EX2 R203, R6 ;  /* 0x0000000600cb7308 */ /* 0x000ea20000000800 */
[----:B------:R-:W-:Y:S01]  /*4980*/  FSEL R2, R2, RZ, P5 ;  /* 0x000000ff02027208 */ /* 0x000fe20002800000 */
[----:B------:R-:W-:Y:S01]  /*4990*/  FMUL.FTZ R0, R248, 1.4426950216293334961 ;  /* 0x3fb8aa3bf8007820 */ /* 0x000fe20000410000 */
[----:B------:R-:W-:Y:S01]  /*49a0*/  @P0 FSEL R34, R34, -INF , !P4 ;  /* 0xff80000022220808 */ /* 0x000fe20006000000 */
[--C-:B------:R-:W-:Y:S01]  /*49b0*/  FFMA.FTZ R32, R32, c[0x0][0x23c], -R141.reuse ;  /* 0x00008f0020207a23 */ /* 0x100fe2000001088d */
[----:B------:R-:W-:Y:S01]  /*49c0*/  PLOP3.LUT P4, PT, PT, PT, UP1, 0x80, 0x0 ;  /* 0x000000000000781c */ /* 0x000fe20003f8f018 */
[----:B------:R-:W-:Y:S01]  /*49d0*/  FFMA.FTZ R8, R8, c[0x0][0x23c], -R2 ;  /* 0x00008f0008087a23 */ /* 0x000fe20000010802 */
[----:B------:R-:W-:Y:S01]  /*49e0*/  PLOP3.LUT P0, PT, PT, PT, UP1, 0x80, 0x0 ;  /* 0x000000000000781c */ /* 0x000fe20003f0f018 */
[----:B------:R-:W-:Y:S01]  /*49f0*/  FFMA.FTZ R34, R34, c[0x0][0x23c], -R140 ;  /* 0x00008f0022227a23 */ /* 0x000fe2000001088c */
[----:B------:R-:W-:Y:S01]  /*4a00*/  FSETP.NEU.FTZ.AND P2, PT, R248, -INF , PT ;  /* 0xff800000f800780b */ /* 0x000fe20003f5d000 */
[----:B------:R-:W-:Y:S01]  /*4a10*/  MUFU.EX2 R191, R32 ;  /* 0x0000002000bf7308 */ /* 0x000fe20000000800 */
[----:B------:R-:W-:Y:S01]  /*4a20*/  PLOP3.LUT P6, PT, PT, PT, UP1, 0x80, 0x0 ;  /* 0x000000000000781c */ /* 0x000fe20003fcf018 */
[--C-:B------:R-:W-:Y:S01]  /*4a30*/  FFMA.FTZ R9, R9, c[0x0][0x23c], -R2.reuse ;  /* 0x00008f0009097a23 */ /* 0x100fe20000010802 */
[----:B------:R-:W-:Y:S01]  /*4a40*/  PLOP3.LUT P5, PT, PT, PT, UP1, 0x80, 0x0 ;  /* 0x000000000000781c */ /* 0x000fe20003faf018 */
[--C-:B------:R-:W-:Y:S01]  /*4a50*/  FFMA.FTZ R12, R12, c[0x0][0x23c], -R2.reuse ;  /* 0x00008f000c0c7a23 */ /* 0x100fe20000010802 */
[----:B------:R-:W-:Y:S01]  /*4a60*/  FSEL R0, R0, RZ, P2 ;  /* 0x000000ff00007208 */ /* 0x000fe20001000000 */
[--C-:B------:R-:W-:Y:S01]  /*4a70*/  FFMA.FTZ R13, R13, c[0x0][0x23c], -R2.reuse ;  /* 0x00008f000d0d7a23 */ /* 0x100fe20000010802 */
[----:B------:R-:W-:Y:S01]  /*4a80*/  PLOP3.LUT P2, PT, PT, PT, UP1, 0x80, 0x0 ;  /* 0x000000000000781c */ /* 0x000fe20003f4f018 */
[----:B------:R-:W-:Y:S01]  /*4a90*/  FFMA.FTZ R24, R24, c[0x0][0x23c], -R2 ;  /* 0x00008f0018187a23 */ /* 0x000fe20000010802 */
[----:B-1----:R-:W-:Y:S01]  /*4aa0*/  @P4 IADD3 R5, R148, 0x21, RZ ;  /* 0x0000002194054810 */ /* 0x002fe20007ffe0ff */
[----:B------:R1:W-:Y:S01]  /*4ab0*/  MUFU.EX2 R222, R8 ;  /* 0x0000000800de7308 */ /* 0x0003e20000000800 */
[----:B------:R-:W-:Y:S01]  /*4ac0*/  PLOP3.LUT P4, PT, PT, PT, UP1, 0x80, 0x0 ;  /* 0x000000000000781c */ /* 0x000fe20003f8f018 */
[--C-:B------:R-:W-:Y:S01]  /*4ad0*/  FFMA.FTZ R10, R10, c[0x0][0x23c], -R0.reuse ;  /* 0x00008f000a0a7a23 */ /* 0x100fe20000010800 */
[----:B------:R-:W-:Y:S01]  /*4ae0*/  @P0 FSEL R29, R29, -INF , !P3 ;  /* 0xff8000001d1d0808 */ /* 0x000fe20005800000 */
[--C-:B------:R-:W-:Y:S01]  /*4af0*/  FFMA.FTZ R11, R11, c[0x0][0x23c], -R0.reuse ;  /* 0x00008f000b0b7a23 */ /* 0x100fe20000010800 */
[----:B------:R-:W-:Y:S01]  /*4b00*/  PLOP3.LUT P0, PT, PT, PT, UP1, 0x80, 0x0 ;  /* 0x000000000000781c */ /* 0x000fe20003f0f018 */
[--C-:B------:R-:W-:Y:S01]  /*4b10*/  FFMA.FTZ R14, R14, c[0x0][0x23c], -R0.reuse ;  /* 0x00008f000e0e7a23 */ /* 0x100fe20000010800 */
[----:B--2---:R-:W-:Y:S01]  /*4b20*/  @P6 IADD3 R4, R148, 0x20, RZ ;  /* 0x0000002094046810 */ /* 0x004fe20007ffe0ff */
[----:B------:R-:W-:Y:S01]  /*4b30*/  FFMA.FTZ R15, R15, c[0x0][0x23c], -R0 ;  /* 0x00008f000f0f7a23 */ /* 0x000fe20000010800 */
[----:B------:R-:W-:Y:S01]  /*4b40*/  PLOP3.LUT P6, PT, PT, PT, UP1, 0x80, 0x0 ;  /* 0x000000000000781c */ /* 0x000fe20003fcf018 */
[----:B------:R3:W-:Y:S01]  /*4b50*/  MUFU.EX2 R223, R9 ;  /* 0x0000000900df7308 */ /* 0x0007e20000000800 */
[----:B------:R-:W-:Y:S01]  /*4b60*/  @P5 ISETP.GE.AND P5, PT, R4, UR7, PT ;  /* 0x0000000704005c0c */ /* 0x000fe2000bfa6270 */
[----:B------:R-:W-:Y:S01]  /*4b70*/  FFMA.FTZ R25, R25, c[0x0][0x23c], -R2 ;  /* 0x00008f0019197a23 */ /* 0x000fe20000010802 */
[----:B------:R-:W-:Y:S01]  /*4b80*/  @P2 FSEL R31, R31, -INF , !P3 ;  /* 0xff8000001f1f2808 */ /* 0x000fe20005800000 */
[--C-:B------:R-:W-:Y:S01]  /*4b90*/  FFMA.FTZ R26, R26, c[0x0][0x23c], -R0.reuse ;  /* 0x00008f001a1a7a23 */ /* 0x100fe20000010800 */
[----:B------:R-:W-:Y:S01]  /*4ba0*/  PLOP3.LUT P2, PT, PT, PT, UP1, 0x80, 0x0 ;  /* 0x000000000000781c */ /* 0x000fe20003f4f018 */
[--C-:B------:R-:W-:Y:S01]  /*4bb0*/  FFMA.FTZ R27, R27, c[0x0][0x23c], -R0.reuse ;  /* 0x00008f001b1b7a23 */ /* 0x100fe20000010800 */
[----:B------:R-:W-:Y:S01]  /*4bc0*/  @P4 FSEL R33, R33, -INF , !P3 ;  /* 0xff80000021214808 */ /* 0x000fe20005800000 */
[----:B------:R-:W-:Y:S01]  /*4bd0*/  FFMA.FTZ R30, R30, c[0x0][0x23c], -R0 ;  /* 0x00008f001e1e7a23 */ /* 0x000fe20000010800 */
[----:B------:R-:W-:Y:S01]  /*4be0*/  @P0 FSEL R35, R35, -INF , !P3 ;  /* 0xff80000023230808 */ /* 0x000fe20005800000 */
[----:B------:R-:W-:Y:S01]  /*4bf0*/  MUFU.EX2 R192, R34 ;  /* 0x0000002200c07308 */ /* 0x000fe20000000800 */
[----:B------:R-:W-:Y:S01]  /*4c00*/  PLOP3.LUT P3, PT, PT, PT, UP1, 0x80, 0x0 ;  /* 0x000000000000781c */ /* 0x000fe20003f6f018 */
[----:B------:R-:W-:Y:S01]  /*4c10*/  FFMA.FTZ R33, R33, c[0x0][0x23c], -R141 ;  /* 0x00008f0021217a23 */ /* 0x000fe2000001088d */
[----:B------:R-:W-:Y:S01]  /*4c20*/  PLOP3.LUT P4, PT, PT, PT, UP1, 0x80, 0x0 ;  /* 0x000000000000781c */ /* 0x000fe20003f8f018 */
[----:B------:R-:W-:Y:S01]  /*4c30*/  FFMA.FTZ R35, R35, c[0x0][0x23c], -R140 ;  /* 0x00008f0023237a23 */ /* 0x000fe2000001088c */
[----:B------:R-:W-:Y:S01]  /*4c40*/  PLOP3.LUT P0, PT, PT, PT, UP1, 0x80, 0x0 ;  /* 0x000000000000781c */ /* 0x000fe20003f0f018 */
[----:B------:R-:W-:Y:S01]  /*4c50*/  FFMA.FTZ R31, R31, c[0x0][0x23c], -R0 ;  /* 0x00008f001f1f7a23 */ /* 0x000fe20000010800 */
[----:B------:R-:W-:Y:S01]  /*4c60*/  @P6 ISETP.GE.AND P6, PT, R5, UR7, PT ;  /* 0x0000000705006c0c */ /* 0x000fe2000bfc6270 */
[----:B------:R-:W-:Y:S01]  /*4c70*/  FFMA.FTZ R28, R28, c[0x0][0x23c], -R2 ;  /* 0x00008f001c1c7a23 */ /* 0x000fe20000010802 */
[----:B------:R-:W-:Y:S01]  /*4c80*/  @P2 FSEL R36, R36, -INF , !P5 ;  /* 0xff80000024242808 */ /* 0x000fe20006800000 */
[----:B------:R2:W2:Y:S01]  /*4c90*/  MUFU.EX2 R219, R7 ;  /* 0x0000000700db7308 */ /* 0x0004a20000000800 */
[----:B------:R-:W-:Y:S01]  /*4ca0*/  PLOP3.LUT P2, PT, PT, PT, UP1, 0x80, 0x0 ;  /* 0x000000000000781c */ /* 0x000fe20003f4f018 */
[----:B-1----:R-:W-:Y:S02]  /*4cb0*/  IMAD.U32 R8, RZ, RZ, UR8 ;  /* 0x00000008ff087e24 */ /* 0x002fe4000f8e00ff */
[----:B------:R-:W-:Y:S01]  /*4cc0*/  @P3 FSEL R40, R40, -INF , !P5 ;  /* 0xff80000028283808 */ /* 0x000fe20006800000 */
[----:B------:R-:W-:Y:S01]  /*4cd0*/  IMAD.U32 R4, RZ, RZ, UR16 ;  /* 0x00000010ff047e24 */ /* 0x000fe2000f8e00ff */
[----:B------:R-:W-:Y:S01]  /*4ce0*/  PLOP3.LUT P3, PT, PT, PT, UP1, 0x80, 0x0 ;  /* 0x000000000000781c */ /* 0x000fe20003f6f018 */
[----:B------:R-:W-:Y:S01]  /*4cf0*/  IMAD R8, R8, 0x8, R182 ;  /* 0x0000000808087824 */ /* 0x000fe200078e02b6 */
[----:B------:R-:W-:Y:S01]  /*4d00*/  @P4 FSEL R38, R38, -INF , !P5 ;  /* 0xff80000026264808 */ /* 0x000fe20006800000 */
[----:B------:R-:W-:Y:S01]  /*4d10*/  IMAD R4, R4, 0x2, R183 ;  /* 0x0000000204047824 */ /* 0x000fe200078e02b7 */
[----:B------:R-:W-:Y:S01]  /*4d20*/  PLOP3.LUT P4, PT, PT, PT, UP1, 0x80, 0x0 ;  /* 0x000000000000781c */ /* 0x000fe20003f8f018 */
[----:B------:R1:W-:Y:S01]  /*4d30*/  MUFU.EX2 R226, R10 ;  /* 0x0000000a00e27308 */ /* 0x0003e20000000800 */
[----:B------:R-:W-:Y:S01]  /*4d40*/  @P0 FSEL R42, R42, -INF , !P5 ;  /* 0xff8000002a2a0808 */ /* 0x000fe20006800000 */
[----:B------:R-:W-:Y:S01]  /*4d50*/  IMAD.SHL.U32 R6, R4, 0x2, RZ ;  /* 0x0000000204067824 */ /* 0x000fe200078e00ff */
[----:B------:R-:W-:Y:S01]  /*4d60*/  PLOP3.LUT P0, PT, PT, PT, UP1, 0x80, 0x0 ;  /* 0x000000000000781c */ /* 0x000fe20003f0f018 */
[----:B------:R-:W-:Y:S01]  /*4d70*/  IMAD.WIDE.U32 R4, R8, -0x326172a9, RZ ;  /* 0xcd9e8d5708047825 */ /* 0x000fe200078e00ff */
[----:B---3--:R-:W-:Y:S02]  /*4d80*/  LOP3.LUT R9, R181, UR10, RZ, 0x3c, !PT ;  /* 0x0000000ab5097c12 */ /* 0x008fe4000f8e3cff */
[----:B------:R-:W-:Y:S01]  /*4d90*/  PLOP3.LUT P5, PT, PT, PT, UP1, 0x80, 0x0 ;  /* 0x000000000000781c */ /* 0x000fe20003faf018 */
[----:B------:R-:W-:Y:S01]  /*4da0*/  FFMA.FTZ R29, R29, c[0x0][0x23c], -R2 ;  /* 0x00008f001d1d7a23 */ /* 0x000fe20000010802 */
[-C--:B------:R-:W-:Y:S01]  /*4db0*/  LOP3.LUT R132, R5, R9.reuse, RZ, 0x3c, !PT ;  /* 0x0000000905847212 */ /* 0x080fe200078e3cff */
[----:B------:R3:W3:Y:S01]  /*4dc0*/  MUFU.EX2 R227, R11 ;  /* 0x0000000b00e37308 */ /* 0x0006e20000000800 */
[----:B------:R-:W-:Y:S01]  /*4dd0*/  @P2 IADD3 R5, R148, 0x28, RZ ;  /* 0x0000002894052810 */ /* 0x000fe20007ffe0ff */
[----:B------:R-:W-:Y:S01]  /*4de0*/  FFMA.FTZ R36, R36, c[0x0][0x23c], -R141 ;  /* 0x00008f0024247a23 */ /* 0x000fe2000001088d */
[----:B------:R-:W-:Y:S01]  /*4df0*/  PLOP3.LUT P2, PT, PT, PT, UP1, 0x80, 0x0 ;  /* 0x000000000000781c */ /* 0x000fe20003f4f018 */
[----:B------:R-:W-:Y:S01]  /*4e00*/  FFMA.FTZ R38, R38, c[0x0][0x23c], -R140 ;  /* 0x00008f0026267a23 */ /* 0x000fe2000001088c */
[----:B--2---:R-:W-:Y:S01]  /*4e10*/  IADD3 R7, R6, 0x1, RZ ;  /* 0x0000000106077810 */ /* 0x004fe20007ffe0ff */
[----:B------:R-:W-:Y:S01]  /*4e20*/  FFMA.FTZ R40, R40, c[0x0][0x23c], -R2 ;  /* 0x00008f0028287a23 */ /* 0x000fe20000010802 */
[----:B------:R-:W-:Y:S01]  /*4e30*/  @P3 FSEL R37, R37, -INF , !P6 ;  /* 0xff80000025253808 */ /* 0x000fe20007000000 */
[----:B------:R-:W-:Y:S01]  /*4e40*/  FFMA.FTZ R42, R42, c[0x0][0x23c], -R0 ;  /* 0x00008f002a2a7a23 */ /* 0x000fe20000010800 */
[----:B------:R-:W-:Y:S01]  /*4e50*/  PLOP3.LUT P3, PT, PT, PT, UP1, 0x80, 0x0 ;  /* 0x000000000000781c */ /* 0x000fe20003f6f018 */
[----:B------:R-:W-:Y:S01]  /*4e60*/  MUFU.EX2 R189, R33 ;  /* 0x0000002100bd7308 */ /* 0x000fe20000000800 */
[----:B------:R-:W-:Y:S01]  /*4e70*/  LOP3.LUT R7, R247, UR9, R7, 0x96, !PT ;  /* 0x00000009f7077c12 */ /* 0x000fe2000f8e9607 */
[--C-:B------:R-:W-:Y:S01]  /*4e80*/  FFMA.FTZ R37, R37, c[0x0][0x23c], -R141.reuse ;  /* 0x00008f0025257a23 */ /* 0x100fe2000001088d */
[----:B------:R-:W-:Y:S02]  /*4e90*/  @P4 ISETP.GE.AND P4, PT, R5, UR7, PT ;  /* 0x0000000705004c0c */ /* 0x000fe4000bf86270 */
[----:B-1----:R-:W-:Y:S01]  /*4ea0*/  LOP3.LUT R10, R247, UR9, R6, 0x96, !PT ;  /* 0x00000009f70a7c12 */ /* 0x002fe2000f8e9606 */
[----:B------:R-:W-:Y:S01]  /*4eb0*/  IMAD.WIDE.U32 R6, R7, -0x326172a9, RZ ;  /* 0xcd9e8d5707067825 */ /* 0x000fe200078e00ff */
[----:B------:R-:W-:Y:S02]  /*4ec0*/  @P0 FSEL R39, R39, -INF , !P6 ;  /* 0xff80000027270808 */ /* 0x000fe40007000000 */
[----:B------:R-:W-:Y:S01]  /*4ed0*/  PLOP3.LUT P0, PT, PT, PT, UP1, 0x80, 0x0 ;  /* 0x000000000000781c */ /* 0x000fe20003f0f018 */
[----:B------:R1:W-:Y:S01]  /*4ee0*/  MUFU.EX2 R221, R12 ;  /* 0x0000000c00dd7308 */ /* 0x0003e20000000800 */
[----:B------:R-:W-:Y:S01]  /*4ef0*/  LOP3.LUT R149, R7, UR4, R4, 0x96, !PT ;  /* 0x0000000407957c12 */ /* 0x000fe2000f8e9604 */
[----:B------:R-:W-:Y:S01]  /*4f00*/  FFMA.FTZ R39, R39, c[0x0][0x23c], -R140 ;  /* 0x00008f0027277a23 */ /* 0x000fe2000001088c */
[----:B------:R-:W-:Y:S01]  /*4f10*/  @P5 FSEL R41, R41, -INF , !P6 ;  /* 0xff80000029295808 */ /* 0x000fe20007000000 */
[----:B---3--:R-:W-:Y:S01]  /*4f20*/  IMAD.WIDE.U32 R10, R10, -0x326172a9, RZ ;  /* 0xcd9e8d570a0a7825 */ /* 0x008fe200078e00ff */
[----:B------:R-:W-:Y:S02]  /*4f30*/  @P2 FSEL R43, R43, -INF , !P6 ;  /* 0xff8000002b2b2808 */ /* 0x000fe40007000000 */
[----:B------:R-:W-:Y:S01]  /*4f40*/  PLOP3.LUT P6, PT, PT, PT, UP1, 0x80, 0x0 ;  /* 0x000000000000781c */ /* 0x000fe20003fcf018 */
[----:B------:R-:W-:Y:S01]  /*4f50*/  FFMA.FTZ R41, R41, c[0x0][0x23c], -R2 ;  /* 0x00008f0029297a23 */ /* 0x000fe20000010802 */
[----:B------:R-:W-:Y:S01]  /*4f60*/  LOP3.LUT R143, R11, UR4, R4, 0x96, !PT ;  /* 0x000000040b8f7c12 */ /* 0x000fe2000f8e9604 */
[----:B------:R-:W2:Y:S01]  /*4f70*/  MUFU.EX2 R225, R14 ;  /* 0x0000000e00e17308 */ /* 0x000ea20000000800 */
[----:B------:R-:W-:Y:S01]  /*4f80*/  IADD3 R4, R8, 0x4, RZ ;  /* 0x0000000408047810 */ /* 0x000fe20007ffe0ff */
[----:B------:R-:W-:Y:S01]  /*4f90*/  FFMA.FTZ R43, R43, c[0x0][0x23c], -R0 ;  /* 0x00008f002b2b7a23 */ /* 0x000fe20000010800 */
[----:B------:R-:W-:Y:S02]  /*4fa0*/  @P3 IADD3 R8, R148, 0x29, RZ ;  /* 0x0000002994083810 */ /* 0x000fe40007ffe0ff */
[----:B------:R-:W-:Y:S01]  /*4fb0*/  PLOP3.LUT P3, PT, PT, PT, UP1, 0x80, 0x0 ;  /* 0x000000000000781c */ /* 0x000fe20003f6f018 */
[----:B------:R-:W-:Y:S01]  /*4fc0*/  IMAD.WIDE.U32 R4, R4, -0x326172a9, RZ ;  /* 0xcd9e8d5704047825 */ /* 0x000fe200078e00ff */
[----:B------:R-:W-:Y:S02]  /*4fd0*/  PLOP3.LUT P5, PT, PT, PT, UP1, 0x80, 0x0 ;  /* 0x000000000000781c */ /* 0x000fe40003faf018 */
[----:B------:R-:W-:Y:S01]  /*4fe0*/  @P0 FSEL R44, R44, -INF , !P4 ;  /* 0xff8000002c2c0808 */ /* 0x000fe20006000000 */
[----:B------:R3:W-:Y:S01]  /*4ff0*/  MUFU.EX2 R224, R15 ;  /* 0x0000000f00e07308 */ /* 0x0007e20000000800 */
[----:B------:R-:W-:Y:S02]  /*5000*/  PLOP3.LUT P0, PT, PT, PT, UP1, 0x80, 0x0 ;  /* 0x000000000000781c */ /* 0x000fe40003f0f018 */
[----:B------:R-:W-:Y:S01]  /*5010*/  @P6 FSEL R48, R48, -INF , !P4 ;  /* 0xff80000030306808 */ /* 0x000fe20006000000 */
[----:B------:R-:W-:Y:S01]  /*5020*/  FFMA.FTZ R44, R44, c[0x0][0x23c], -R2 ;  /* 0x00008f002c2c7a23 */ /* 0x000fe20000010802 */
[----:B------:R-:W-:Y:S02]  /*5030*/  PLOP3.LUT P6, PT, PT, PT, UP1, 0x80, 0x0 ;  /* 0x000000000000781c */ /* 0x000fe40003fcf018 */
[----:B------:R-:W-:Y:S01]  /*5040*/  LOP3.LUT R133, R11, UR4, R4, 0x96, !PT ;  /* 0x000000040b857c12 */ /* 0x000fe2000f8e9604 */
[--C-:B------:R-:W-:Y:S01]  /*5050*/  FFMA.FTZ R48, R48, c[0x0][0x23c], -R141.reuse ;  /* 0x00008f0030307a23 */ /* 0x100fe2000001088d */
[----:B------:R-:W-:Y:S01]  /*5060*/  @P3 FSEL R50, R50, -INF , !P4 ;  /* 0xff80000032323808 */ /* 0x000fe20006000000 */
[----:B------:R2:W2:Y:S01]  /*5070*/  MUFU.EX2 R220, R13 ;  /* 0x0000000d00dc7308 */ /* 0x0004a20000000800 */
[----:B------:R-:W-:Y:S02]  /*5080*/  PLOP3.LUT P3, PT, PT, PT, UP1, 0x80, 0x0 ;  /* 0x000000000000781c */ /* 0x000fe40003f6f018 */
[----:B------:R-:W-:Y:S01]  /*5090*/  @P5 FSEL R46, R46, -INF , !P4 ;  /* 0xff8000002e2e5808 */ /* 0x000fe20006000000 */
[----:B------:R-:W-:Y:S01]  /*50a0*/  FFMA.FTZ R50, R50, c[0x0][0x23c], -R140 ;  /* 0x00008f0032327a23 */ /* 0x000fe2000001088c */
[----:B------:R-:W-:Y:S02]  /*50b0*/  PLOP3.LUT P5, PT, PT, PT, UP1, 0x80, 0x0 ;  /* 0x000000000000781c */ /* 0x000fe40003faf018 */
[----:B------:R-:W-:Y:S01]  /*50c0*/  LOP3.LUT R135, R7, UR4, R4, 0x96, !PT ;  /* 0x0000000407877c12 */ /* 0x000fe2000f8e9604 */
[----:B------:R-:W-:Y:S01]  /*50d0*/  UIADD3 UR4, UR9, -0x4498517b, URZ ;  /* 0xbb67ae8509047890 */ /* 0x000fe2000fffe03f */
[----:B------:R-:W-:Y:S01]  /*50e0*/  PLOP3.LUT P2, PT, PT, PT, UP1, 0x80, 0x0 ;  /* 0x000000000000781c */ /* 0x000fe20003f4f018 */
[----:B------:R-:W-:Y:S01]  /*50f0*/  MUFU.EX2 R213, R16 ;  /* 0x0000001000d57308 */ /* 0x000fe20000000800 */
[----:B-1----:R-:W-:Y:S01]  /*5100*/  LOP3.LUT R12, R5, R9, RZ, 0x3c, !PT ;  /* 0x00000009050c7212 */ /* 0x002fe200078e3cff */
[----:B------:R-:W-:Y:S01]  /*5110*/  FFMA.FTZ R46, R46, c[0x0][0x23c], -R0 ;  /* 0x00008f002e2e7a23 */ /* 0x000fe20000010800 */
[----:B------:R-:W-:Y:S01]  /*5120*/  @P0 IADD3 R5, R148, 0x30, RZ ;  /* 0x0000003094050810 */ /* 0x000fe20007ffe0ff */
[----:B---3--:R-:W-:Y:S01]  /*5130*/  IMAD.WIDE.U32 R14, R132, -0x2daee0ad, RZ ;  /* 0xd2511f53840e7825 */ /* 0x008fe200078e00ff */
[----:B------:R-:W-:Y:S02]  /*5140*/  PLOP3.LUT P0, PT, PT, PT, UP1, 0x80, 0x0 ;  /* 0x000000000000781c */ /* 0x000fe40003f0f018 */
[----:B------:R-:W-:Y:S01]  /*5150*/  LOP3.LUT R4, R246, UR4, RZ, 0x3c, !PT ;  /* 0x00000004f6047c12 */ /* 0x000fe2000f8e3cff */
[----:B------:R-:W-:Y:S01]  /*5160*/  UIADD3 UR4, UR10, 0x3c6ef372, URZ ;  /* 0x3c6ef3720a047890 */ /* 0x000fe2000fffe03f */
[----:B------:R-:W-:Y:S01]  /*5170*/  @P6 IADD3 R11, R148, 0x38, RZ ;  /* 0x00000038940b6810 */ /* 0x000fe20007ffe0ff */
[----:B------:R1:W-:Y:S01]  /*5180*/  MUFU.EX2 R212, R17 ;  /* 0x0000001100d47308 */ /* 0x0003e20000000800 */
[----:B------:R-:W-:Y:S02]  /*5190*/  PLOP3.LUT P6, PT, PT, PT, UP1, 0x80, 0x0 ;  /* 0x000000000000781c */ /* 0x000fe40003fcf018 */
[----:B------:R-:W-:Y:S01]  /*51a0*/  @P3 ISETP.GE.AND P3, PT, R5, UR7, PT ;  /* 0x0000000705003c0c */ /* 0x000fe2000bf66270 */
[----:B--2---:R-:W-:Y:S01]  /*51b0*/  IMAD.WIDE.U32 R12, R12, -0x2daee0ad, RZ ;  /* 0xd2511f530c0c7825 */ /* 0x004fe200078e00ff */
[----:B------:R-:W-:Y:S02]  /*51c0*/  LOP3.LUT R5, R4, R15, RZ, 0x3c, !PT ;  /* 0x0000000f04057212 */ /* 0x000fe400078e3cff */
[----:B------:R-:W-:Y:S02]  /*51d0*/  PLOP3.LUT P4, PT, PT, PT, UP1, 0x80, 0x0 ;  /* 0x000000000000781c */ /* 0x000fe40003f8f018 */
[----:B------:R-:W-:Y:S01]  /*51e0*/  @P5 IADD3 R7, R148, 0x31, RZ ;  /* 0x0000003194075810 */ /* 0x000fe20007ffe0ff */
[----:B------:R-:W-:Y:S01]  /*51f0*/  MUFU.EX2 R216, R18 ;  /* 0x0000001200d87308 */ /* 0x000fe20000000800 */
[----:B------:R-:W-:Y:S02]  /*5200*/  PLOP3.LUT P5, PT, PT, PT, UP1, 0x80, 0x0 ;  /* 0x000000000000781c */ /* 0x000fe40003faf018 */
[----:B------:R-:W-:Y:S02]  /*5210*/  @P2 ISETP.GE.AND P2, PT, R8, UR7, PT ;  /* 0x0000000708002c0c */ /* 0x000fe4000bf46270 */
[----:B------:R-:W-:Y:S01]  /*5220*/  LOP3.LUT R8, R4, R13, RZ, 0x3c, !PT ;  /* 0x0000000d04087212 */ /* 0x000fe200078e3cff */
[----:B------:R-:W-:Y:S01]  /*5230*/  IMAD.WIDE.U32 R4, R5, -0x326172a9, RZ ;  /* 0xcd9e8d5705047825 */ /* 0x000fe200078e00ff */
[----:B------:R-:W-:Y:S02]  /*5240*/  @P0 IADD3 R148, R148, 0x39, RZ ;  /* 0x0000003994940810 */ /* 0x000fe40007ffe0ff */
[----:B------:R-:W-:Y:S01]  /*5250*/  PLOP3.LUT P0, PT, PT, PT, UP1, 0x80, 0x0 ;  /* 0x000000000000781c */ /* 0x000fe20003f0f018 */
[----:B------:R2:W3:Y:S01]  /*5260*/  MUFU.EX2 R215, R19 ;  /* 0x0000001300d77308 */ /* 0x0004e20000000800 */
[----:B------:R-:W-:Y:S01]  /*5270*/  @P6 ISETP.GE.AND P6, PT, R148, UR7, PT ;  /* 0x0000000794006c0c */ /* 0x000fe2000bfc6270 */
[----:B------:R-:W-:Y:S01]  /*5280*/  IMAD.WIDE.U32 R8, R8, -0x326172a9, RZ ;  /* 0xcd9e8d5708087825 */ /* 0x000fe200078e00ff */
[C---:B------:R-:W-:Y:S02]  /*5290*/  LOP3.LUT R142, R5.reuse, UR4, R10, 0x96, !PT ;  /* 0x00000004058e7c12 */ /* 0x040fe4000f8e960a */
[----:B------:R-:W-:Y:S01]  /*52a0*/  LOP3.LUT R148, R5, UR4, R6, 0x96, !PT ;  /* 0x0000000405947c12 */ /* 0x000fe2000f8e9606 */
[----:B-1----:R-:W-:Y:S01]  /*52b0*/  IMAD.WIDE.U32 R16, R149, -0x2daee0ad, RZ ;  /* 0xd2511f5395107825 */ /* 0x002fe200078e00ff */
[----:B------:R-:W-:Y:S02]  /*52c0*/  @P4 ISETP.GE.AND P4, PT, R7, UR7, PT ;  /* 0x0000000707004c0c */ /* 0x000fe4000bf86270 */
[----:B------:R-:W-:Y:S01]  /*52d0*/  @P5 ISETP.GE.AND P5, PT, R11, UR7, PT ;  /* 0x000000070b005c0c */ /* 0x000fe2000bfa6270 */
[----:B------:R1:W1:Y:S01]  /*52e0*/  MUFU.EX2 R204, R20 ;  /* 0x0000001400cc7308 */ /* 0x0002620000000800 */
[C---:B------:R-:W-:Y:S01]  /*52f0*/  LOP3.LUT R132, R9.reuse, UR4, R10, 0x96, !PT ;  /* 0x0000000409847c12 */ /* 0x040fe2000f8e960a */
[----:B------:R-:W-:Y:S01]  /*5300*/  IMAD.WIDE.U32 R148, R148, -0x2daee0ad, RZ ;  /* 0xd2511f5394947825 */ /* 0x000fe200078e00ff */
[----:B------:R-:W-:Y:S01]  /*5310*/  LOP3.LUT R134, R9, UR4, R6, 0x96, !PT ;  /* 0x0000000409867c12 */ /* 0x000fe2000f8e9606 */
[----:B------:R-:W-:Y:S01]  /*5320*/  UIADD3 UR4, UR9, 0x32370b8f, URZ ;  /* 0x32370b8f09047890 */ /* 0x000fe2000fffe03f */
[----:B------:R-:W-:Y:S01]  /*5330*/  @P0 FSEL R45, R45, -INF , !P2 ;  /* 0xff8000002d2d0808 */ /* 0x000fe20005000000 */
[----:B------:R-:W-:Y:S01]  /*5340*/  IMAD.WIDE.U32 R6, R135, -0x2daee0ad, RZ ;  /* 0xd2511f5387067825 */ /* 0x000fe200078e00ff */
[----:B------:R-:W-:Y:S03]  /*5350*/  PLOP3.LUT P0, PT, PT, PT, UP1, 0x80, 0x0 ;  /* 0x000000000000781c */ /* 0x000fe60003f0f018 */
[----:B------:R-:W-:Y:S01]  /*5360*/  LOP3.LUT R150, R149, UR4, R16, 0x96, !PT ;  /* 0x0000000495967c12 */ /* 0x000fe2000f8e9610 */
[----:B------:R-:W-:Y:S01]  /*5370*/  IMAD.WIDE.U32 R10, R133, -0x2daee0ad, RZ ;  /* 0xd2511f53850a7825 */ /* 0x000fe200078e00ff */
[----:B------:R-:W-:Y:S03]  /*5380*/  MUFU.EX2 R190, R35 ;  /* 0x0000002300be7308 */ /* 0x000fe60000000800 */
[----:B--2---:R-:W-:Y:S04]  /*5390*/  IMAD.WIDE.U32 R18, R143, -0x2daee0ad, RZ ;  /* 0xd2511f538f127825 */ /* 0x004fe800078e00ff */
[----:B------:R-:W-:Y:S01]  /*53a0*/  IMAD.WIDE.U32 R142, R142, -0x2daee0ad, RZ ;  /* 0xd2511f538e8e7825 */ /* 0x000fe200078e00ff */
[--C-:B------:R-:W-:Y:S02]  /*53b0*/  LOP3.LUT R5, R19, UR5, R14.reuse, 0x96, !PT ;  /* 0x0000000513057c12 */ /* 0x100fe4000f8e960e */
[----:B------:R-:W-:Y:S01]  /*53c0*/  LOP3.LUT R19, R17, UR5, R14, 0x96, !PT ;  /* 0x0000000511137c12 */ /* 0x000fe2000f8e960e */
[----:B------:R-:W-:Y:S01]  /*53d0*/  MUFU.EX2 R161, R48 ;  /* 0x0000003000a17308 */ /* 0x000fe20000000800 */
[--C-:B------:R-:W-:Y:S01]  /*53e0*/  LOP3.LUT R14, R11, UR5, R12.reuse, 0x96, !PT ;  /* 0x000000050b0e7c12 */ /* 0x100fe2000f8e960c */
[----:B------:R-:W-:Y:S01]  /*53f0*/  IMAD.WIDE.U32 R16, R5, -0x326172a9, RZ ;  /* 0xcd9e8d5705107825 */ /* 0x000fe200078e00ff */
[----:B------:R-:W-:Y:S01]  /*5400*/  LOP3.LUT R12, R7, UR5, R12, 0x96, !PT ;  /* 0x00000005070c7c12 */ /* 0x000fe2000f8e960c */
[----:B------:R-:W-:Y:S01]  /*5410*/  UIADD3 UR5, UR10, -0x255992d5, URZ ;  /* 0xdaa66d2b0a057890 */ /* 0x000fe2000fffe03f */
[----:B------:R-:W-:Y:S01]  /*5420*/  LOP3.LUT R152, R143, UR4, R18, 0x96, !PT ;  /* 0x000000048f987c12 */ /* 0x000fe2000f8e9612 */
[----:B------:R-:W-:Y:S01]  /*5430*/  IMAD.WIDE.U32 R132, R132, -0x2daee0ad, RZ ;  /* 0xd2511f5384847825 */ /* 0x000fe200078e00ff */
[----:B------:R-:W-:Y:S02]  /*5440*/  @P0 FSEL R47, R47, -INF , !P2 ;  /* 0xff8000002f2f0808 */ /* 0x000fe40005000000 */
[----:B------:R-:W-:Y:S01]  /*5450*/  PLOP3.LUT P0, PT, PT, PT, UP1, 0x80, 0x0 ;  /* 0x000000000000781c */ /* 0x000fe20003f0f018 */
[----:B------:R-:W-:Y:S01]  /*5460*/  IMAD.WIDE.U32 R134, R134, -0x2daee0ad, RZ ;  /* 0xd2511f5386867825 */ /* 0x000fe200078e00ff */
[----:B-1----:R-:W-:Y:S01]  /*5470*/  LOP3.LUT R20, R133, UR4, R10, 0x96, !PT ;  /* 0x0000000485147c12 */ /* 0x002fe2000f8e960a */
[----:B------:R-:W-:Y:S01]  /*5480*/  MUFU.EX2 R167, R50 ;  /* 0x0000003200a77308 */ /* 0x000fe20000000800 */
[----:B------:R-:W-:Y:S01]  /*5490*/  LOP3.LUT R17, R17, UR5, R4, 0x96, !PT ;  /* 0x0000000511117c12 */ /* 0x000fe2000f8e9604 */
[----:B------:R-:W-:Y:S01]  /*54a0*/  IMAD.WIDE.U32 R18, R19, -0x326172a9, RZ ;  /* 0xcd9e8d5713127825 */ /* 0x000fe200078e00ff */
[----:B------:R-:W-:Y:S01]  /*54b0*/  LOP3.LUT R10, R135, UR4, R6, 0x96, !PT ;  /* 0x00000004870a7c12 */ /* 0x000fe2000f8e9606 */
[----:B------:R-:W-:Y:S02]  /*54c0*/  UIADD3 UR4, UR10, 0x78dde6e4, URZ ;  /* 0x78dde6e40a047890 */ /* 0x000fe4000fffe03f */
[----:B------:R-:W-:Y:S01]  /*54d0*/  IMAD.WIDE.U32 R150, R150, -0x326172a9, RZ ;  /* 0xcd9e8d5796967825 */ /* 0x000fe200078e00ff */
[----:B------:R-:W-:Y:S02]  /*54e0*/  LOP3.LUT R11, R19, UR5, R4, 0x96, !PT ;  /* 0x00000005130b7c12 */ /* 0x000fe4000f8e9604 */
[----:B------:R-:W1:Y:S01]  /*54f0*/  LDSM.16.M88.4 R4, [R172+0xd800] ;  /* 0x00d80000ac04783b */ /* 0x000e620000000200 */
[----:B------:R-:W-:Y:S01]  /*5500*/  @P0 FSEL R49, R49, -INF , !P2 ;  /* 0xff80000031310808 */ /* 0x000fe20005000000 */
[----:B------:R-:W-:Y:S01]  /*5510*/  IMAD.WIDE.U32 R152, R152, -0x326172a9, RZ ;  /* 0xcd9e8d5798987825 */ /* 0x000fe200078e00ff */
[----:B------:R-:W-:Y:S01]  /*5520*/  PLOP3.LUT P0, PT, PT, PT, UP1, 0x80, 0x0 ;  /* 0x000000000000781c */ /* 0x000fe20003f0f018 */
[----:B------:R-:W-:Y:S01]  /*5530*/  MUFU.EX2 R210, R30 ;  /* 0x0000001e00d27308 */ /* 0x000fe20000000800 */
[----:B------:R-:W-:Y:S01]  /*5540*/  LOP3.LUT R143, R151, UR4, R18, 0x96, !PT ;  /* 0x00000004978f7c12 */ /* 0x000fe2000f8e9612 */
[--C-:B------:R-:W-:Y:S02]  /*5550*/  FFMA.FTZ R49, R49, c[0x0][0x23c], -R141.reuse ;  /* 0x00008f0031317a23 */ /* 0x100fe4000001088d */
[----:B------:R-:W-:Y:S04]  /*5560*/  IMAD.WIDE.U32 R18, R10, -0x326172a9, RZ ;  /* 0xcd9e8d570a127825 */ /* 0x000fe800078e00ff */
[----:B------:R-:W-:Y:S02]  /*5570*/  FFMA.FTZ R45, R45, c[0x0][0x23c], -R2 ;  /* 0x00008f002d2d7a23 */ /* 0x000fe40000010802 */
[----:B------:R-:W-:Y:S01]  /*5580*/  MUFU.EX2 R160, R49 ;  /* 0x0000003100a07308 */ /* 0x000fe20000000800 */
[----:B------:R-:W-:Y:S01]  /*5590*/  FFMA.FTZ R47, R47, c[0x0][0x23c], -R0 ;  /* 0x00008f002f2f7a23 */ /* 0x000fe20000010800 */
[----:B------:R-:W-:Y:S01]  /*55a0*/  @P0 FSEL R51, R51, -INF , !P2 ;  /* 0xff80000033330808 */ /* 0x000fe20005000000 */
[----:B------:R-:W-:Y:S01]  /*55b0*/  IMAD.WIDE.U32 R10, R11, -0x2daee0ad, RZ ;  /* 0xd2511f530b0a7825 */ /* 0x000fe200078e00ff */
[----:B------:R-:W-:Y:S02]  /*55c0*/  PLOP3.LUT P0, PT, PT, PT, UP1, 0x80, 0x0 ;  /* 0x000000000000781c */ /* 0x000fe40003f0f018 */
[----:B------:R-:W-:Y:S01]  /*55d0*/  PLOP3.LUT P2, PT, PT, PT, UP1, 0x80, 0x0 ;  /* 0x000000000000781c */ /* 0x000fe20003f4f018 */
[----:B------:R-:W-:Y:S03]  /*55e0*/  IMAD.WIDE.U32 R14, R14, -0x326172a9, RZ ;  /* 0xcd9e8d570e0e7825 */ /* 0x000fe600078e00ff */
[----:B------:R2:W-:Y:S01]  /*55f0*/  MUFU.EX2 R201, R21 ;  /* 0x0000001500c97308 */ /* 0x0005e20000000800 */
[----:B------:R-:W-:Y:S01]  /*5600*/  IMAD.WIDE.U32 R12, R12, -0x326172a9, RZ ;  /* 0xcd9e8d570c0c7825 */ /* 0x000fe200078e00ff */
[----:B------:R-:W-:Y:S02]  /*5610*/  LOP3.LUT R9, R15, UR5, R8, 0x96, !PT ;  /* 0x000000050f097c12 */ /* 0x000fe4000f8e9608 */
[----:B------:R-:W-:Y:S01]  /*5620*/  LOP3.LUT R15, R153, UR4, R16, 0x96, !PT ;  /* 0x00000004990f7c12 */ /* 0x000fe2000f8e9610 */
[----:B------:R-:W-:Y:S01]  /*5630*/  FFMA.FTZ R51, R51, c[0x0][0x23c], -R140 ;  /* 0x00008f0033337a23 */ /* 0x000fe2000001088c */
[----:B------:R-:W-:Y:S01]  /*5640*/  LOP3.LUT R13, R13, UR5, R8, 0x96, !PT ;  /* 0x000000050d0d7c12 */ /* 0x000fe2000f8e9608 */
[----:B------:R-:W-:Y:S01]  /*5650*/  UIADD3 UR5, UR9, -0x126145ec, URZ ;  /* 0xed9eba1409057890 */ /* 0x000fe2000fffe03f */
[----:B------:R-:W-:Y:S02]  /*5660*/  IMAD.WIDE.U32 R8, R9, -0x2daee0ad, RZ ;  /* 0xd2511f5309087825 */ /* 0x000fe400078e00ff */
[----:B------:R3:W-:Y:S02]  /*5670*/  MUFU.EX2 R208, R22 ;  /* 0x0000001600d07308 */ /* 0x0007e40000000800 */
[----:B------:R-:W-:Y:S01]  /*5680*/  IMAD.WIDE.U32 R16, R17, -0x2daee0ad, RZ ;  /* 0xd2511f5311107825 */ /* 0x000fe200078e00ff */
[-C--:B-1----:R-:W-:Y:S07]  /*5690*/  HMMA.16816.F32.BF16 R52, R136, R4.reuse, R52 ;  /* 0x000000048834723c */ /* 0x082fee0000041834 */
[----:B------:R-:W-:Y:S01]  /*56a0*/  MUFU.EX2 R166, R51 ;  /* 0x0000003300a67308 */ /* 0x000fe20000000800 */
[C---:B------:R-:W-:Y:S01]  /*56b0*/  HMMA.16816.F32.BF16 R56, R144.reuse, R4, R56 ;  /* 0x000000049038723c */ /* 0x040fe20000041838 */
[----:B--2---:R-:W-:Y:S08]  /*56c0*/  IMAD.WIDE.U32 R20, R20, -0x326172a9, RZ ;  /* 0xcd9e8d5714147825 */ /* 0x004ff000078e00ff */
[----:B------:R-:W-:Y:S01]  /*56d0*/  MUFU.EX2 R209, R31 ;  /* 0x0000001f00d17308 */ /* 0x000fe20000000800 */
[-C--:B------:R-:W-:Y:S02]  /*56e0*/  HMMA.16816.F32.BF16 R60, R144, R6.reuse, R60 ;  /* 0x00000006903c723c */ /* 0x080fe4000004183c */
[----:B---3--:R-:W-:Y:S02]  /*56f0*/  LOP3.LUT R22, R9, UR5, R132, 0x96, !PT ;  /* 0x0000000509167c12 */ /* 0x008fe4000f8e9684 */
[----:B------:R-:W-:Y:S01]  /*5700*/  LOP3.LUT R9, R19, UR4, R12, 0x96, !PT ;  /* 0x0000000413097c12 */ /* 0x000fe2000f8e960c */
[----:B------:R-:W-:Y:S01]  /*5710*/  IMAD.WIDE.U32 R12, R13, -0x2daee0ad, RZ ;  /* 0xd2511f530d0c7825 */ /* 0x000fe200078e00ff */
[----:B------:R-:W-:Y:S02]  /*5720*/  @P0 FSEL R52, R52, -INF , !P3 ;  /* 0xff80000034340808 */ /* 0x000fe40005800000 */
[----:B------:R-:W-:Y:S01]  /*5730*/  HMMA.16816.F32.BF16 R64, R136, R6, R64 ;  /* 0x000000068840723c */ /* 0x000fe20000041840 */
[----:B------:R-:W-:Y:S01]  /*5740*/  PLOP3.LUT P0, PT, PT, PT, UP1, 0x80, 0x0 ;  /* 0x000000000000781c */ /* 0x000fe20003f0f018 */
[----:B------:R1:W2:Y:S02]  /*5750*/  MUFU.EX2 R214, R24 ;  /* 0x0000001800d67308 */ /* 0x0002a40000000800 */
[----:B------:R-:W-:Y:S01]  /*5760*/  @P2 FSEL R54, R54, -INF , !P3 ;  /* 0xff80000036362808 */ /* 0x000fe20005800000 */
[----:B------:R-:W-:Y:S01]  /*5770*/  IMAD.WIDE.U32 R132, R9, -0x2daee0ad, RZ ;  /* 0xd2511f5309847825 */ /* 0x000fe200078e00ff */
[----:B------:R-:W-:Y:S03]  /*5780*/  PLOP3.LUT P2, PT, PT, PT, UP1, 0x80, 0x0 ;  /* 0x000000000000781c */ /* 0x000fe60003f4f018 */
[--C-:B------:R-:W-:Y:S03]  /*5790*/  FFMA.FTZ R52, R52, c[0x0][0x23c], -R141.reuse ;  /* 0x00008f0034347a23 */ /* 0x100fe6000001088d */
[----:B------:R3:W-:Y:S01]  /*57a0*/  MUFU.EX2 R205, R23 ;  /* 0x0000001700cd7308 */ /* 0x0007e20000000800 */
[----:B------:R-:W-:Y:S01]  /*57b0*/  FFMA.FTZ R54, R54, c[0x0][0x23c], -R140 ;  /* 0x00008f0036367a23 */ /* 0x000fe2000001088c */
[----:B------:R-:W-:Y:S02]  /*57c0*/  @P0 FSEL R56, R56, -INF , !P3 ;  /* 0xff80000038380808 */ /* 0x000fe40005800000 */
[----:B------:R-:W-:Y:S03]  /*57d0*/  PLOP3.LUT P0, PT, PT, PT, UP1, 0x80, 0x0 ;  /* 0x000000000000781c */ /* 0x000fe60003f0f018 */
[----:B------:R-:W-:Y:S01]  /*57e0*/  @P2 FSEL R58, R58, -INF , !P3 ;  /* 0xff8000003a3a2808 */ /* 0x000fe20005800000 */
[----:B------:R-:W-:Y:S01]  /*57f0*/  FFMA.FTZ R56, R56, c[0x0][0x23c], -R2 ;  /* 0x00008f0038387a23 */ /* 0x000fe20000010802 */
[----:B------:R-:W-:Y:S02]  /*5800*/  PLOP3.LUT P2, PT, PT, PT, UP1, 0x80, 0x0 ;  /* 0x000000000000781c */ /* 0x000fe40003f4f018 */
[----:B------:R-:W-:Y:S01]  /*5810*/  PLOP3.LUT P3, PT, PT, PT, UP1, 0x80, 0x0 ;  /* 0x000000000000781c */ /* 0x000fe20003f6f018 */
[----:B------:R2:W-:Y:S01]  /*5820*/  MUFU.EX2 R211, R25 ;  /* 0x0000001900d37308 */ /* 0x0005e20000000800 */
[----:B------:R-:W-:Y:S01]  /*5830*/  FFMA.FTZ R58, R58, c[0x0][0x23c], -R0 ;  /* 0x00008f003a3a7a23 */ /* 0x000fe20000010800 */
[----:B-1----:R-:W-:Y:S01]  /*5840*/  LOP3.LUT R24, R21, UR4, R14, 0x96, !PT ;  /* 0x0000000415187c12 */ /* 0x002fe2000f8e960e */
[----:B------:R-:W-:Y:S01]  /*5850*/  UIADD3 UR4, UR9, -0x56f99767, URZ ;  /* 0xa906689909047890 */ /* 0x000fe2000fffe03f */
[----:B------:R-:W-:Y:S01]  /*5860*/  IMAD.WIDE.U32 R14, R15, -0x2daee0ad, RZ ;  /* 0xd2511f530f0e7825 */ /* 0x000fe200078e00ff */
[----:B------:R-:W-:Y:S02]  /*5870*/  @P0 FSEL R53, R53, -INF , !P4 ;  /* 0xff80000035350808 */ /* 0x000fe40006000000 */
[----:B------:R-:W-:Y:S03]  /*5880*/  PLOP3.LUT P0, PT, PT, PT, UP1, 0x80, 0x0 ;  /* 0x000000000000781c */ /* 0x000fe60003f0f018 */
[----:B------:R-:W-:Y:S01]  /*5890*/  @P2 FSEL R55, R55, -INF , !P4 ;  /* 0xff80000037372808 */ /* 0x000fe20006000000 */
[----:B------:R1:W-:Y:S01]  /*58a0*/  MUFU.EX2 R218, R26 ;  /* 0x0000001a00da7308 */ /* 0x0003e20000000800 */
[----:B------:R-:W-:Y:S01]  /*58b0*/  PLOP3.LUT P2, PT, PT, PT, UP1, 0x80, 0x0 ;  /* 0x000000000000781c */ /* 0x000fe20003f4f018 */
[--C-:B------:R-:W-:Y:S01]  /*58c0*/  FFMA.FTZ R53, R53, c[0x0][0x23c], -R141.reuse ;  /* 0x00008f0035357a23 */ /* 0x100fe2000001088d */
[----:B---3--:R-:W-:Y:S01]  /*58d0*/  LOP3.LUT R23, R17, UR5, R142, 0x96, !PT ;  /* 0x0000000511177c12 */ /* 0x008fe2000f8e968e */
[----:B------:R-:W-:Y:S01]  /*58e0*/  IMAD.WIDE.U32 R142, R143, -0x2daee0ad, RZ ;  /* 0xd2511f538f8e7825 */ /* 0x000fe200078e00ff */
[----:B------:R-:W-:Y:S02]  /*58f0*/  LOP3.LUT R17, R11, UR5, R148, 0x96, !PT ;  /* 0x000000050b117c12 */ /* 0x000fe4000f8e9694 */
[----:B------:R-:W-:Y:S01]  /*5900*/  LOP3.LUT R11, R15, UR4, R16, 0x96, !PT ;  /* 0x000000040f0b7c12 */ /* 0x000fe2000f8e9610 */
[----:B------:R-:W-:Y:S01]  /*5910*/  FFMA.FTZ R55, R55, c[0x0][0x23c], -R140 ;  /* 0x00008f0037377a23 */ /* 0x000fe2000001088c */
[----:B------:R-:W-:Y:S01]  /*5920*/  @P3 FSEL R57, R57, -INF , !P4 ;  /* 0xff80000039393808 */ /* 0x000fe20006000000 */
[----:B------:R3:W3:Y:S01]  /*5930*/  MUFU.EX2 R217, R27 ;  /* 0x0000001b00d97308 */ /* 0x0006e20000000800 */
[----:B------:R-:W-:Y:S01]  /*5940*/  @P0 FSEL R59, R59, -INF , !P4 ;  /* 0xff8000003b3b0808 */ /* 0x000fe20006000000 */
[----:B------:R-:W-:Y:S01]  /*5950*/  IMAD.WIDE.U32 R16, R17, -0x326172a9, RZ ;  /* 0xcd9e8d5711107825 */ /* 0x000fe200078e00ff */
[----:B------:R-:W-:Y:S02]  /*5960*/  PLOP3.LUT P0, PT, PT, PT, UP1, 0x80, 0x0 ;  /* 0x000000000000781c */ /* 0x000fe40003f0f018 */
[----:B------:R-:W-:Y:S01]  /*5970*/  PLOP3.LUT P3, PT, PT, PT, UP1, 0x80, 0x0 ;  /* 0x000000000000781c */ /* 0x000fe20003f6f018 */
[----:B--2---:R-:W-:Y:S01]  /*5980*/  IMAD.WIDE.U32 R24, R24, -0x2daee0ad, RZ ;  /* 0xd2511f5318187825 */ /* 0x004fe200078e00ff */
[----:B------:R-:W-:Y:S02]  /*5990*/  PLOP3.LUT P4, PT, PT, PT, UP1, 0x80, 0x0 ;  /* 0x000000000000781c */ /* 0x000fe40003f8f018 */
[----:B------:R-:W-:Y:S01]  /*59a0*/  @P2 FSEL R60, R60, -INF , !P5 ;  /* 0xff8000003c3c2808 */ /* 0x000fe20006800000 */
[----:B------:R-:W-:Y:S01]  /*59b0*/  MUFU.EX2 R158, R52 ;  /* 0x00000034009e7308 */ /* 0x000fe20000000800 */
[----:B------:R-:W-:Y:S01]  /*59c0*/  LOP3.LUT R21, R25, UR4, R8, 0x96, !PT ;  /* 0x0000000419157c12 */ /* 0x000fe2000f8e9608 */
[----:B------:R-:W-:Y:S01]  /*59d0*/  FFMA.FTZ R57, R57, c[0x0][0x23c], -R2 ;  /* 0x00008f0039397a23 */ /* 0x000fe20000010802 */
[----:B------:R-:W-:Y:S01]  /*59e0*/  LOP3.LUT R25, R133, UR4, R12, 0x96, !PT ;  /* 0x0000000485197c12 */ /* 0x000fe2000f8e960c */
[----:B------:R-:W-:Y:S01]  /*59f0*/  FFMA.FTZ R60, R60, c[0x0][0x23c], -R2 ;  /* 0x00008f003c3c7a23 */ /* 0x000fe20000010802 */
[----:B-1----:R-:W-:Y:S01]  /*5a00*/  LOP3.LUT R26, R13, UR5, R134, 0x96, !PT ;  /* 0x000000050d1a7c12 */ /* 0x002fe2000f8e9686 */
[----:B------:R-:W-:Y:S01]  /*5a10*/  UIADD3 UR5, UR9, 0x646e171e, URZ ;  /* 0x646e171e09057890 */ /* 0x000fe2000fffe03f */
[----:B------:R-:W-:Y:S01]  /*5a20*/  LOP3.LUT R13, R143, UR4, R10, 0x96, !PT ;  /* 0x000000048f0d7c12 */ /* 0x000fe2000f8e960a */
[----:B------:R-:W-:Y:S01]  /*5a30*/  IMAD.WIDE.U32 R8, R23, -0x326172a9, RZ ;  /* 0xcd9e8d5717087825 */ /* 0x000fe200078e00ff */
[----:B------:R-:W-:Y:S01]  /*5a40*/  PLOP3.LUT P2, PT, PT, PT, UP1, 0x80, 0x0 ;  /* 0x000000000000781c */ /* 0x000fe20003f4f018 */
[----:B------:R-:W-:Y:S01]  /*5a50*/  UIADD3 UR4, UR10, 0x1715609d, URZ ;  /* 0x1715609d0a047890 */ /* 0x000fe2000fffe03f */
[----:B------:R-:W-:Y:S01]  /*5a60*/  @P0 FSEL R66, R66, -INF , !P5 ;  /* 0xff80000042420808 */ /* 0x000fe20006800000 */
[----:B------:R-:W-:Y:S01]  /*5a70*/  IMAD.WIDE.U32 R10, R11, -0x326172a9, RZ ;  /* 0xcd9e8d570b0a7825 */ /* 0x000fe200078e00ff */
[----:B------:R-:W-:Y:S01]  /*5a80*/  PLOP3.LUT P0, PT, PT, PT, UP1, 0x80, 0x0 ;  /* 0x000000000000781c */ /* 0x000fe20003f0f018 */
[----:B------:R-:W-:Y:S01]  /*5a90*/  MUFU.EX2 R155, R60 ;  /* 0x0000003c009b7308 */ /* 0x000fe20000000800 */
[----:B------:R-:W-:Y:S01]  /*5aa0*/  @P3 FSEL R62, R62, -INF , !P5 ;  /* 0xff8000003e3e3808 */ /* 0x000fe20006800000 */
[----:B------:R-:W-:Y:S01]  /*5ab0*/  IMAD.WIDE.U32 R22, R22, -0x326172a9, RZ ;  /* 0xcd9e8d5716167825 */ /* 0x000fe200078e00ff */
[----:B------:R-:W-:Y:S02]  /*5ac0*/  LOP3.LUT R15, R11, UR6, R8, 0x96, !PT ;  /* 0x000000060b0f7c12 */ /* 0x000fe4000f8e9608 */
[----:B------:R-:W-:Y:S01]  /*5ad0*/  LOP3.LUT R9, R9, UR4, R152, 0x96, !PT ;  /* 0x0000000409097c12 */ /* 0x000fe2000f8e9698 */
[----:B---3--:R-:W-:Y:S01]  /*5ae0*/  IMAD.WIDE.U32 R26, R26, -0x326172a9, RZ ;  /* 0xcd9e8d571a1a7825 */ /* 0x008fe200078e00ff */
[----:B------:R-:W-:Y:S02]  /*5af0*/  LOP3.LUT R20, R23, UR4, R20, 0x96, !PT ;  /* 0x0000000417147c12 */ /* 0x000fe4000f8e9614 */
[----:B------:R-:W-:Y:S01]  /*5b00*/  LOP3.LUT R6, R15, 0xff, RZ, 0xc0, !PT ;  /* 0x000000ff0f067812 */ /* 0x000fe200078ec0ff */
[----:B------:R1:W2:Y:S01]  /*5b10*/  MUFU.EX2 R202, R28 ;  /* 0x0000001c00ca7308 */ /* 0x0002a20000000800 */
[----:B------:R-:W-:Y:S01]  /*5b20*/  LOP3.LUT R150, R17, UR4, R150, 0x96, !PT ;  /* 0x0000000411967c12 */ /* 0x000fe2000f8e9696 */
[----:B------:R-:W-:Y:S01]  /*5b30*/  FFMA.FTZ R62, R62, c[0x0][0x23c], -R0 ;  /* 0x00008f003e3e7a23 */ /* 0x000fe20000010800 */
[----:B------:R-:W-:Y:S01]  /*5b40*/  LOP3.LUT R143, R27, UR4, R18, 0x96, !PT ;  /* 0x000000041b8f7c12 */ /* 0x000fe2000f8e9612 */
[----:B------:R-:W-:Y:S01]  /*5b50*/  ULDC.U8 UR4, c[0x0][0x2d8] ;  /* 0x0000b60000047ab9 */ /* 0x000fe20000000000 */
[----:B------:R-:W-:Y:S01]  /*5b60*/  SHF.R.U32.HI R27, RZ, 0x10, R10 ;  /* 0x00000010ff1b7819 */ /* 0x000fe2000001160a */
[----:B------:R-:W-:Y:S01]  /*5b70*/  IMAD.WIDE.U32 R8, R9, -0x2daee0ad, RZ ;  /* 0xd2511f5309087825 */ /* 0x000fe200078e00ff */
[----:B------:R-:W-:Y:S02]  /*5b80*/  @P4 FSEL R64, R64, -INF , !P5 ;  /* 0xff80000040404808 */ /* 0x000fe40006800000 */
[----:B------:R-:W-:Y:S01]  /*5b90*/  ISETP.LE.U32.AND P5, PT, R6, UR4, PT ;  /* 0x0000000406007c0c */ /* 0x000fe2000bfa3070 */
[----:B------:R-:W-:Y:S01]  /*5ba0*/  IMAD.WIDE.U32 R4, R20, -0x2daee0ad, RZ ;  /* 0xd2511f5314047825 */ /* 0x000fe200078e00ff */
[--C-:B------:R-:W-:Y:S01]  /*5bb0*/  SHF.R.U32.HI R30, RZ, 0x18, R8.reuse ;  /* 0x00000018ff1e7819 */ /* 0x100fe20000011608 */
[----:B------:R-:W-:Y:S01]  /*5bc0*/  MUFU.EX2 R163, R62 ;  /* 0x0000003e00a37308 */ /* 0x000fe20000000800 */
[----:B------:R-:W-:Y:S01]  /*5bd0*/  LOP3.LUT R6, R15, 0xffff, RZ, 0xc0, !PT ;  /* 0x0000ffff0f067812 */ /* 0x000fe200078ec0ff */
[----:B------:R-:W-:Y:S01]  /*5be0*/  FFMA.FTZ R64, R64, c[0x0][0x23c], -R141 ;  /* 0x00008f0040407a23 */ /* 0x000fe2000001088d */
[----:B------:R-:W-:Y:S01]  /*5bf0*/  SHF.R.U32.HI R31, RZ, 0x10, R8 ;  /* 0x00000010ff1f7819 */ /* 0x000fe20000011608 */
[----:B------:R-:W-:Y:S01]  /*5c00*/  FFMA.FTZ R66, R66, c[0x0][0x23c], -R140 ;  /* 0x00008f0042427a23 */ /* 0x000fe2000001088c */
[----:B------:R-:W-:Y:S01]  /*5c10*/  PLOP3.LUT P3, PT, PT, PT, UP1, 0x80, 0x0 ;  /* 0x000000000000781c */ /* 0x000fe20003f6f018 */
[----:B------:R-:W-:Y:S01]  /*5c20*/  FFMA.FTZ R59, R59, c[0x0][0x23c], -R0 ;  /* 0x00008f003b3b7a23 */ /* 0x000fe20000010800 */
[----:B------:R-:W-:Y:S02]  /*5c30*/  @P2 FSEL R61, R61, -INF , !P6 ;  /* 0xff8000003d3d2808 */ /* 0x000fe40007000000 */
[----:B------:R-:W-:Y:S01]  /*5c40*/  PLOP3.LUT P2, PT, PT, PT, UP1, 0x80, 0x0 ;  /* 0x000000000000781c */ /* 0x000fe20003f4f018 */
[----:B------:R-:W-:Y:S01]  /*5c50*/  MUFU.EX2 R153, R64 ;  /* 0x0000004000997308 */ /* 0x000fe20000000800 */
[----:B------:R-:W-:Y:S01]  /*5c60*/  LOP3.LUT R14, R9, UR5, R14, 0x96, !PT ;  /* 0x00000005090e7c12 */ /* 0x000fe2000f8e960e */
[----:B------:R-:W-:Y:S01]  /*5c70*/  FFMA.FTZ R2, R61, c[0x0][0x23c], -R2 ;  /* 0x00008f003d027a23 */ /* 0x000fe20000010802 */
[----:B-1----:R-:W-:Y:S01]  /*5c80*/  SHF.R.U32.HI R28, RZ, 0x18, R4 ;  /* 0x00000018ff1c7819 */ /* 0x002fe20000011604 */
[----:B----4-:R-:W-:Y:S01]  /*5c90*/  @!P5 FADD.FTZ R207, -R207, -RZ ;  /* 0x800000ffcfcfd221 */ /* 0x010fe20000010100 */
[----:B------:R-:W-:Y:S02]  /*5ca0*/  LOP3.LUT R12, R5, UR5, R24, 0x96, !PT ;  /* 0x00000005050c7c12 */ /* 0x000fe4000f8e9618 */
[C---:B------:R-:W-:Y:S02]  /*5cb0*/  LOP3.LUT R24, R8.reuse, 0xff, RZ, 0xc0, !PT ;  /* 0x000000ff08187812 */ /* 0x040fe400078ec0ff */
[----:B------:R-:W-:Y:S01]  /*5cc0*/  LOP3.LUT R135, R8, 0xffff, RZ, 0xc0, !PT ;  /* 0x0000ffff08877812 */ /* 0x000fe200078ec0ff */
[----:B------:R-:W-:Y:S01]  /*5cd0*/  MUFU.EX2 R151, R66 ;  /* 0x0000004200977308 */ /* 0x000fe20000000800 */
[----:B------:R-:W-:Y:S01]  /*5ce0*/  SHF.R.U32.HI R6, RZ, 0x8, R6 ;  /* 0x00000008ff067819 */ /* 0x000fe20000011606 */
[----:B------:R-:W-:Y:S01]  /*5cf0*/  IMAD.WIDE.U32 R8, R21, -0x326172a9, RZ ;  /* 0xcd9e8d5715087825 */ /* 0x000fe200078e00ff */
[--C-:B------:R-:W-:Y:S02]  /*5d00*/  SHF.R.U32.HI R7, RZ, 0x18, R15.reuse ;  /* 0x00000018ff077819 */ /* 0x100fe4000001160f */
[----:B------:R-:W-:Y:S02]  /*5d10*/  LOP3.LUT R6, R6, 0xffff, RZ, 0xc0, !PT ;  /* 0x0000ffff06067812 */ /* 0x000fe400078ec0ff */
[----:B------:R-:W-:Y:S02]  /*5d20*/  SHF.R.U32.HI R15, RZ, 0x10, R15 ;  /* 0x00000010ff0f7819 */ /* 0x000fe4000001160f */
[----:B------:R-:W-:Y:S01]  /*5d30*/  LOP3.LUT R20, R10, 0xffff, RZ, 0xc0, !PT ;  /* 0x0000ffff0a147812 */ /* 0x000fe200078ec0ff */
[----:B------:R-:W-:Y:S01]  /*5d40*/  MUFU.EX2 R154, R2 ;  /* 0x00000002009a7308 */ /* 0x000fe20000000800 */
[----:B------:R-:W-:Y:S02]  /*5d50*/  LOP3.LUT R11, R9, UR6, R22, 0x96, !PT ;  /* 0x00000006090b7c12 */ /* 0x000fe4000f8e9616 */
[----:B------:R-:W-:Y:S02]  /*5d60*/  @P0 FSEL R65, R65, -INF , !P6 ;  /* 0xff80000041410808 */ /* 0x000fe40007000000 */
[----:B------:R-:W-:Y:S02]  /*5d70*/  ISETP.LE.U32.AND P0, PT, R6, UR4, PT ;  /* 0x0000000406007c0c */ /* 0x000fe4000bf03070 */
[----:B------:R-:W-:Y:S01]  /*5d80*/  LOP3.LUT R15, R15, 0xff, RZ, 0xc0, !PT ;  /* 0x000000ff0f0f7812 */ /* 0x000fe200078ec0ff */
[----:B------:R-:W-:Y:S01]  /*5d90*/  FFMA.FTZ R141, R65, c[0x0][0x23c], -R141 ;  /* 0x00008f00418d7a23 */ /* 0x000fe2000001088d */
[----:B------:R-:W-:Y:S01]  /*5da0*/  LOP3.LUT R6, R11, 0xffff, RZ, 0xc0, !PT ;  /* 0x0000ffff0b067812 */ /* 0x000fe200078ec0ff */
[----:B------:R-:W-:Y:S01]  /*5db0*/  MUFU.EX2 R162, R54 ;  /* 0x0000003600a27308 */ /* 0x000fe20000000800 */
[----:B------:R-:W-:Y:S02]  /*5dc0*/  @P3 FSEL R63, R63, -INF , !P6 ;  /* 0xff8000003f3f3808 */ /* 0x000fe40007000000 */
[----:B------:R-:W-:Y:S02]  /*5dd0*/  @P2 FSEL R67, R67, -INF , !P6 ;  /* 0xff80000043432808 */ /* 0x000fe40007000000 */
[----:B------:R-:W-:Y:S01]  /*5de0*/  ISETP.LE.U32.AND P6, PT, R15, UR4, PT ;  /* 0x000000040f007c0c */ /* 0x000fe2000bfc3070 */
[----:B------:R-:W-:Y:S01]  /*5df0*/  FFMA.FTZ R0, R63, c[0x0][0x23c], -R0 ;  /* 0x00008f003f007a23 */ /* 0x000fe20000010800 */
[----:B------:R-:W-:Y:S01]  /*5e00*/  ISETP.LE.U32.AND P3, PT, R7, UR4, PT ;  /* 0x0000000407007c0c */ /* 0x000fe2000bf63070 */
[----:B------:R-:W-:Y:S01]  /*5e10*/  FFMA.FTZ R140, R67, c[0x0][0x23c], -R140 ;  /* 0x00008f00438c7a23 */ /* 0x000fe2000001088c */
[----:B------:R-:W-:Y:S01]  /*5e20*/  LOP3.LUT R7, R11, 0xff, RZ, 0xc0, !PT ;  /* 0x000000ff0b077812 */ /* 0x000fe200078ec0ff */
[----:B------:R-:W-:Y:S01]  /*5e30*/  MUFU.EX2 R152, R141 ;  /* 0x0000008d00987308 */ /* 0x000fe20000000800 */
[----:B------:R-:W-:Y:S01]  /*5e40*/  SHF.R.U32.HI R6, RZ, 0x8, R6 ;  /* 0x00000008ff067819 */ /* 0x000fe20000011606 */
[----:B------:R-:W-:Y:S01]  /*5e50*/  @!P0 FADD.FTZ R206, -R206, -RZ ;  /* 0x800000ffcece8221 */ /* 0x000fe20000010100 */
[C---:B------:R-:W-:Y:S02]  /*5e60*/  LOP3.LUT R19, R4.reuse, 0xff, RZ, 0xc0, !PT ;  /* 0x000000ff04137812 */ /* 0x040fe400078ec0ff */
[----:B------:R-:W-:Y:S02]  /*5e70*/  LOP3.LUT R133, R4, 0xffff, RZ, 0xc0, !PT ;  /* 0x0000ffff04857812 */ /* 0x000fe400078ec0ff */
[----:B------:R-:W-:Y:S01]  /*5e80*/  SHF.R.U32.HI R134, RZ, 0x10, R4 ;  /* 0x00000010ff867819 */ /* 0x000fe20000011604 */
[----:B------:R-:W-:Y:S01]  /*5e90*/  @!P6 FADD.FTZ R203, -R203, -RZ ;  /* 0x800000ffcbcbe221 */ /* 0x000fe20000010100 */
[----:B------:R-:W-:Y:S01]  /*5ea0*/  ISETP.LE.U32.AND P2, PT, R7, UR4, PT ;  /* 0x0000000407007c0c */ /* 0x000fe2000bf43070 */
[----:B------:R-:W-:Y:S01]  /*5eb0*/  IMAD.WIDE.U32 R4, R13, -0x326172a9, RZ ;  /* 0xcd9e8d570d047825 */ /* 0x000fe200078e00ff */
[--C-:B------:R-:W-:Y:S01]  /*5ec0*/  SHF.R.U32.HI R7, RZ, 0x18, R11.reuse ;  /* 0x00000018ff077819 */ /* 0x100fe2000001160b */
[----:B------:R-:W-:Y:S01]  /*5ed0*/  MUFU.EX2 R156, R53 ;  /* 0x00000035009c7308 */ /* 0x000fe20000000800 */
[----:B------:R-:W-:Y:S01]  /*5ee0*/  SHF.R.U32.HI R11, RZ, 0x10, R11 ;  /* 0x00000010ff0b7819 */ /* 0x000fe2000001160b */
[----:B------:R-:W-:Y:S01]  /*5ef0*/  @!P3 FADD.FTZ R219, -R219, -RZ ;  /* 0x800000ffdbdbb221 */ /* 0x000fe20000010100 */
[----:B------:R-:W-:Y:S02]  /*5f00*/  LOP3.LUT R13, R5, UR6, R16, 0x96, !PT ;  /* 0x00000006050d7c12 */ /* 0x000fe4000f8e9610 */
[----:B------:R-:W-:Y:S02]  /*5f10*/  LOP3.LUT R6, R6, 0xffff, RZ, 0xc0, !PT ;  /* 0x0000ffff06067812 */ /* 0x000fe400078ec0ff */
[----:B------:R-:W-:Y:S02]  /*5f20*/  ISETP.LE.U32.AND P5, PT, R7, UR4, PT ;  /* 0x0000000407007c0c */ /* 0x000fe4000bfa3070 */
[----:B------:R-:W-:Y:S01]  /*5f30*/  LOP3.LUT R11, R11, 0xff, RZ, 0xc0, !PT ;  /* 0x000000ff0b0b7812 */ /* 0x000fe200078ec0ff */
[----:B------:R-:W-:Y:S01]  /*5f40*/  @!P2 FADD.FTZ R222, -R222, -RZ ;  /* 0x800000ffdedea221 */ /* 0x000fe20000010100 */
[----:B------:R-:W-:Y:S01]  /*5f50*/  ISETP.LE.U32.AND P0, PT, R6, UR4, PT ;  /* 0x0000000406007c0c */ /* 0x000fe2000bf03070 */
[----:B------:R-:W-:Y:S01]  /*5f60*/  MUFU.EX2 R164, R57 ;  /* 0x0000003900a47308 */ /* 0x000fe20000000800 */
[----:B------:R-:W-:Y:S02]  /*5f70*/  LOP3.LUT R9, R8, 0xffff, RZ, 0xc0, !PT ;  /* 0x0000ffff08097812 */ /* 0x000fe400078ec0ff */
[--C-:B------:R-:W-:Y:S02]  /*5f80*/  SHF.R.U32.HI R16, RZ, 0x10, R8.reuse ;  /* 0x00000010ff107819 */ /* 0x100fe40000011608 */
[----:B------:R-:W-:Y:S02]  /*5f90*/  ISETP.LE.U32.AND P6, PT, R11, UR4, PT ;  /* 0x000000040b007c0c */ /* 0x000fe4000bfc3070 */
[----:B------:R-:W-:Y:S01]  /*5fa0*/  SHF.R.U32.HI R6, RZ, 0x8, R9 ;  /* 0x00000008ff067819 */ /* 0x000fe20000011609 */
[----:B------:R-:W-:Y:S01]  /*5fb0*/  @!P5 FADD.FTZ R227, -R227, -RZ ;  /* 0x800000ffe3e3d221 */ /* 0x000fe20000010100 */
[----:B------:R-:W-:Y:S01]  /*5fc0*/  LOP3.LUT R7, R16, 0xff, RZ, 0xc0, !PT ;  /* 0x000000ff10077812 */ /* 0x000fe200078ec0ff */
[----:B------:R-:W-:Y:S01]  /*5fd0*/  MUFU.EX2 R182, R58 ;  /* 0x0000003a00b67308 */ /* 0x000fe20000000800 */
[----:B------:R-:W-:Y:S01]  /*5fe0*/  LOP3.LUT R17, R8, 0xff, RZ, 0xc0, !PT ;  /* 0x000000ff08117812 */ /* 0x000fe200078ec0ff */
[----:B------:R-:W-:Y:S01]  /*5ff0*/  @!P0 FADD.FTZ R223, -R223, -RZ ;  /* 0x800000ffdfdf8221 */ /* 0x000fe20000010100 */
[----:B------:R-:W-:Y:S02]  /*6000*/  ISETP.LE.U32.AND P2, PT, R7, UR4, PT ;  /* 0x0000000407007c0c */ /* 0x000fe4000bf43070 */
[----:B------:R-:W-:Y:S02]  /*6010*/  SHF.R.U32.HI R8, RZ, 0x18, R8 ;  /* 0x00000018ff087819 */ /* 0x000fe40000011608 */
[----:B------:R-:W-:Y:S01]  /*6020*/  LOP3.LUT R7, R27, 0xff, RZ, 0xc0, !PT ;  /* 0x000000ff1b077812 */ /* 0x000fe200078ec0ff */
[----:B------:R-:W-:Y:S01]  /*6030*/  @!P6 FADD.FTZ R226, -R226, -RZ ;  /* 0x800000ffe2e2e221 */ /* 0x000fe20000010100 */
[----:B------:R-:W-:Y:S01]  /*6040*/  LOP3.LUT R6, R6, 0xffff, RZ, 0xc0, !PT ;  /* 0x0000ffff06067812 */ /* 0x000fe200078ec0ff */
[----:B------:R-:W-:Y:S01]  /*6050*/  MUFU.EX2 R181, R59 ;  /* 0x0000003b00b57308 */ /* 0x000fe20000000800 */
[----:B------:R-:W-:Y:S02]  /*6060*/  SHF.R.U32.HI R23, RZ, 0x18, R10 ;  /* 0x00000018ff177819 */ /* 0x000fe4000001160a */
[----:B------:R-:W-:Y:S02]  /*6070*/  ISETP.LE.U32.AND P0, PT, R6, UR4, PT ;  /* 0x0000000406007c0c */ /* 0x000fe4000bf03070 */
[----:B------:R-:W-:Y:S01]  /*6080*/  ISETP.LE.U32.AND P5, PT, R8, UR4, PT ;  /* 0x0000000408007c0c */ /* 0x000fe2000bfa3070 */
[----:B------:R-:W-:Y:S01]  /*6090*/  @!P2 FADD.FTZ R225, -R225, -RZ ;  /* 0x800000ffe1e1a221 */ /* 0x000fe20000010100 */
[----:B------:R-:W-:Y:S02]  /*60a0*/  SHF.R.U32.HI R6, RZ, 0x8, R20 ;  /* 0x00000008ff067819 */ /* 0x000fe40000011614 */
[----:B------:R-:W-:Y:S01]  /*60b0*/  ISETP.LE.U32.AND P6, PT, R23, UR4, PT ;  /* 0x0000000417007c0c */ /* 0x000fe2000bfc3070 */
[----:B------:R-:W-:Y:S01]  /*60c0*/  MUFU.EX2 R157, R0 ;  /* 0x00000000009d7308 */ /* 0x000fe20000000800 */
[----:B------:R-:W-:Y:S02]  /*60d0*/  LOP3.LUT R6, R6, 0xffff, RZ, 0xc0, !PT ;  /* 0x0000ffff06067812 */ /* 0x000fe400078ec0ff */
[----:B------:R-:W-:Y:S02]  /*60e0*/  LOP3.LUT R8, R14, 0xffff, RZ, 0xc0, !PT ;  /* 0x0000ffff0e087812 */ /* 0x000fe400078ec0ff */
[----:B------:R-:W-:Y:S01]  /*60f0*/  ISETP.LE.U32.AND P2, PT, R6, UR4, PT ;  /* 0x0000000406007c0c */ /* 0x000fe2000bf43070 */
[----:B------:R-:W-:Y:S01]  /*6100*/  @!P0 FADD.FTZ R220, -R220, -RZ ;  /* 0x800000ffdcdc8221 */ /* 0x000fe20000010100 */
[----:B------:R-:W-:Y:S01]  /*6110*/  LOP3.LUT R6, R14, 0xff, RZ, 0xc0, !PT ;  /* 0x000000ff0e067812 */ /* 0x000fe200078ec0ff */
[----:B------:R-:W-:Y:S01]  /*6120*/  @!P5 FADD.FTZ R224, -R224, -RZ ;  /* 0x800000ffe0e0d221 */ /* 0x000fe20000010100 */
[----:B------:R-:W-:Y:S01]  /*6130*/  ISETP.LE.U32.AND P0, PT, R7, UR4, PT ;  /* 0x0000000407007c0c */ /* 0x000fe2000bf03070 */
[----:B------:R-:W-:Y:S01]  /*6140*/  MUFU.EX2 R159, R55 ;  /* 0x00000037009f7308 */ /* 0x000fe20000000800 */
[----:B------:R-:W-:Y:S01]  /*6150*/  ISETP.LE.U32.AND P5, PT, R6, UR4, PT ;  /* 0x0000000406007c0c */ /* 0x000fe2000bfa3070 */
[----:B------:R-:W-:Y:S01]  /*6160*/  @!P6 FADD.FTZ R215, -R215, -RZ ;  /* 0x800000ffd7d7e221 */ /* 0x000fe20000010100 */
[----:B------:R-:W-:Y:S02]  /*6170*/  SHF.R.U32.HI R6, RZ, 0x8, R8 ;  /* 0x00000008ff067819 */ /* 0x000fe40000011608 */
[----:B------:R-:W-:Y:S02]  /*6180*/  LOP3.LUT R8, R12, 0xff, RZ, 0xc0, !PT ;  /* 0x000000ff0c087812 */ /* 0x000fe400078ec0ff */
[----:B------:R-:W-:Y:S01]  /*6190*/  LOP3.LUT R18, R10, 0xff, RZ, 0xc0, !PT ;  /* 0x000000ff0a127812 */ /* 0x000fe200078ec0ff */
[----:B------:R-:W-:Y:S01]  /*61a0*/  @!P2 FADD.FTZ R212, -R212, -RZ ;  /* 0x800000ffd4d4a221 */ /* 0x000fe20000010100 */
[----:B------:R-:W-:Y:S01]  /*61b0*/  ISETP.LE.U32.AND P6, PT, R8, UR4, PT ;  /* 0x0000000408007c0c */ /* 0x000fe2000bfc3070 */
[----:B------:R-:W-:Y:S01]  /*61c0*/  MUFU.EX2 R165, R56 ;  /* 0x0000003800a57308 */ /* 0x000fe20000000800 */
[----:B------:R-:W-:Y:S01]  /*61d0*/  SHF.R.U32.HI R7, RZ, 0x10, R14 ;  /* 0x00000010ff077819 */ /* 0x000fe2000001160e */
[----:B------:R-:W-:Y:S01]  /*61e0*/  @!P0 FADD.FTZ R216, -R216, -RZ ;  /* 0x800000ffd8d88221 */ /* 0x000fe20000010100 */
[----:B------:R-:W-:Y:S01]  /*61f0*/  ISETP.LE.U32.AND P4, PT, R18, UR4, PT ;  /* 0x0000000412007c0c */ /* 0x000fe2000bf83070 */
[----:B------:R-:W-:Y:S01]  /*6200*/  @!P5 FADD.FTZ R204, -R204, -RZ ;  /* 0x800000ffccccd221 */ /* 0x000fe20000010100 */
[----:B------:R-:W-:Y:S02]  /*6210*/  LOP3.LUT R7, R7, 0xff, RZ, 0xc0, !PT ;  /* 0x000000ff07077812 */ /* 0x000fe400078ec0ff */
[----:B------:R-:W-:Y:S02]  /*6220*/  LOP3.LUT R6, R6, 0xffff, RZ, 0xc0, !PT ;  /* 0x0000ffff06067812 */ /* 0x000fe400078ec0ff */
[----:B------:R-:W-:Y:S01]  /*6230*/  ISETP.LE.U32.AND P2, PT, R7, UR4, PT ;  /* 0x0000000407007c0c */ /* 0x000fe2000bf43070 */
[----:B------:R1:W3:Y:S01]  /*6240*/  MUFU.EX2 R200, R29 ;  /* 0x0000001d00c87308 */ /* 0x0002e20000000800 */
[----:B------:R-:W-:Y:S01]  /*6250*/  ISETP.LE.U32.AND P0, PT, R6, UR4, PT ;  /* 0x0000000406007c0c */ /* 0x000fe2000bf03070 */
[----:B------:R-:W-:Y:S01]  /*6260*/  @!P6 FADD.FTZ R214, -R214, -RZ ;  /* 0x800000ffd6d6e221 */ /* 0x000fe20000010100 */
[----:B------:R-:W-:Y:S02]  /*6270*/  LOP3.LUT R6, R12, 0xffff, RZ, 0xc0, !PT ;  /* 0x0000ffff0c067812 */ /* 0x000fe400078ec0ff */
[--C-:B------:R-:W-:Y:S01]  /*6280*/  SHF.R.U32.HI R7, RZ, 0x10, R12.reuse ;  /* 0x00000010ff077819 */ /* 0x100fe2000001160c */
[----:B------:R-:W-:Y:S01]  /*6290*/  @!P4 FADD.FTZ R213, -R213, -RZ ;  /* 0x800000ffd5d5c221 */ /* 0x000fe20000010100 */
[----:B------:R-:W-:Y:S02]  /*62a0*/  SHF.R.U32.HI R12, RZ, 0x18, R12 ;  /* 0x00000018ff0c7819 */ /* 0x000fe4000001160c */
[----:B------:R-:W-:Y:S01]  /*62b0*/  SHF.R.U32.HI R9, RZ, 0x18, R14 ;  /* 0x00000018ff097819 */ /* 0x000fe2000001160e */
[----:B------:R-:W4:Y:S01]  /*62c0*/  MUFU.EX2 R184, R36 ;  /* 0x0000002400b87308 */ /* 0x000f220000000800 */
[----:B------:R-:W-:Y:S01]  /*62d0*/  ISETP.LE.U32.AND P6, PT, R12, UR4, PT ;  /* 0x000000040c007c0c */ /* 0x000fe2000bfc3070 */
[----:B------:R-:W-:Y:S01]  /*62e0*/  @!P2 FADD.FTZ R208, -R208, -RZ ;  /* 0x800000ffd0d0a221 */ /* 0x000fe20000010100 */
[----:B------:R-:W-:Y:S01]  /*62f0*/  ISETP.LE.U32.AND P2, PT, R28, UR4, PT ;  /* 0x000000041c007c0c */ /* 0x000fe2000bf43070 */
[----:B------:R-:W-:Y:S01]  /*6300*/  @!P0 FADD.FTZ R201, -R201, -RZ ;  /* 0x800000ffc9c98221 */ /* 0x000fe20000010100 */
[----:B------:R-:W-:Y:S02]  /*6310*/  ISETP.LE.U32.AND P4, PT, R9, UR4, PT ;  /* 0x0000000409007c0c */ /* 0x000fe4000bf83070 */
[----:B------:R-:W-:Y:S02]  /*6320*/  LOP3.LUT R12, R31, 0xff, RZ, 0xc0, !PT ;  /* 0x000000ff1f0c7812 */ /* 0x000fe400078ec0ff */
[----:B------:R-:W-:Y:S01]  /*6330*/  ISETP.LE.U32.AND P3, PT, R17, UR4, PT ;  /* 0x0000000411007c0c */ /* 0x000fe2000bf63070 */
[----:B------:R-:W-:Y:S01]  /*6340*/  MUFU.EX2 R193, R41 ;  /* 0x0000002900c17308 */ /* 0x000fe20000000800 */
[----:B------:R-:W-:Y:S02]  /*6350*/  SHF.R.U32.HI R6, RZ, 0x8, R6 ;  /* 0x00000008ff067819 */ /* 0x000fe40000011606 */
[----:B------:R-:W-:Y:S01]  /*6360*/  LOP3.LUT R7, R7, 0xff, RZ, 0xc0, !PT ;  /* 0x000000ff07077812 */ /* 0x000fe200078ec0ff */
[----:B------:R-:W-:Y:S01]  /*6370*/  @!P6 FADD.FTZ R217, -R217, -RZ ;  /* 0x800000ffd9d9e221 */ /* 0x000fe20000010100 */
[--C-:B-1----:R-:W-:Y:S01]  /*6380*/  SHF.R.U32.HI R29, RZ, 0x18, R4.reuse ;  /* 0x00000018ff1d7819 */ /* 0x102fe20000011604 */
[----:B------:R-:W-:Y:S01]  /*6390*/  @!P2 FADD.FTZ R209, -R209, -RZ ;  /* 0x800000ffd1d1a221 */ /* 0x000fe20000010100 */
[----:B------:R-:W-:Y:S01]  /*63a0*/  LOP3.LUT R6, R6, 0xffff, RZ, 0xc0, !PT ;  /* 0x0000ffff06067812 */ /* 0x000fe200078ec0ff */
[----:B------:R-:W-:Y:S01]  /*63b0*/  @!P4 FADD.FTZ R205, -R205, -RZ ;  /* 0x800000ffcdcdc221 */ /* 0x000fe20000010100 */
[----:B------:R-:W-:Y:S01]  /*63c0*/  ISETP.LE.U32.AND P4, PT, R24, UR4, PT ;  /* 0x0000000418007c0c */ /* 0x000fe2000bf83070 */
[----:B------:R-:W1:Y:S01]  /*63d0*/  MUFU.EX2 R185, R39 ;  /* 0x0000002700b97308 */ /* 0x000e620000000800 */
[----:B------:R-:W-:Y:S01]  /*63e0*/  LOP3.LUT R8, R134, 0xff, RZ, 0xc0, !PT ;  /* 0x000000ff86087812 */ /* 0x000fe200078ec0ff */
[----:B------:R-:W-:Y:S01]  /*63f0*/  @!P3 FADD.FTZ R221, -R221, -RZ ;  /* 0x800000ffddddb221 */ /* 0x000fe20000010100 */
[----:B------:R-:W-:Y:S02]  /*6400*/  ISETP.LE.U32.AND P5, PT, R7, UR4, PT ;  /* 0x0000000407007c0c */ /* 0x000fe4000bfa3070 */
[----:B------:R-:W-:Y:S02]  /*6410*/  ISETP.LE.U32.AND P0, PT, R6, UR4, PT ;  /* 0x0000000406007c0c */ /* 0x000fe4000bf03070 */
[----:B------:R-:W-:Y:S02]  /*6420*/  ISETP.LE.U32.AND P6, PT, R8, UR4, PT ;  /* 0x0000000408007c0c */ /* 0x000fe4000bfc3070 */
[----:B------:R-:W-:Y:S01]  /*6430*/  SHF.R.U32.HI R11, RZ, 0x8, R135 ;  /* 0x00000008ff0b7819 */ /* 0x000fe20000011687 */
[----:B------:R-:W-:Y:S01]  /*6440*/  MUFU.EX2 R194, R40 ;  /* 0x0000002800c27308 */ /* 0x000fe20000000800 */
[----:B------:R-:W-:Y:S01]  /*6450*/  ISETP.LE.U32.AND P3, PT, R19, UR4, PT ;  /* 0x0000000413007c0c */ /* 0x000fe2000bf63070 */
[----:B------:R-:W-:Y:S01]  /*6460*/  @!P4 FADD.FTZ R191, -R191, -RZ ;  /* 0x800000ffbfbfc221 */ /* 0x000fe20000010100 */
[----:B------:R-:W-:Y:S02]  /*6470*/  SHF.R.U32.HI R6, RZ, 0x8, R133 ;  /* 0x00000008ff067819 */ /* 0x000fe40000011685 */
[----:B------:R-:W-:Y:S01]  /*6480*/  LOP3.LUT R11, R11, 0xffff, RZ, 0xc0, !PT ;  /* 0x0000ffff0b0b7812 */ /* 0x000fe200078ec0ff */
[----:B------:R-:W-:Y:S01]  /*6490*/  @!P5 FADD.FTZ R218, -R218, -RZ ;  /* 0x800000ffdadad221 */ /* 0x000fe20000010100 */
[----:B------:R-:W-:Y:S01]  /*64a0*/  LOP3.LUT R6, R6, 0xffff, RZ, 0xc0, !PT ;  /* 0x0000ffff06067812 */ /* 0x000fe200078ec0ff */
[----:B------:R-:W-:Y:S01]  /*64b0*/  @!P0 FADD.FTZ R211, -R211, -RZ ;  /* 0x800000ffd3d38221 */ /* 0x000fe20000010100 */
[----:B------:R-:W-:Y:S01]  /*64c0*/  ISETP.LE.U32.AND P2, PT, R11, UR4, PT ;  /* 0x000000040b007c0c */ /* 0x000fe2000bf43070 */
[----:B------:R-:W-:Y:S01]  /*64d0*/  @!P6 FADD.FTZ R210, -R210, -RZ ;  /* 0x800000ffd2d2e221 */ /* 0x000fe20000010100 */
[----:B------:R-:W-:Y:S01]  /*64e0*/  ISETP.LE.U32.AND P5, PT, R6, UR4, PT ;  /* 0x0000000406007c0c */ /* 0x000fe2000bfa3070 */
[----:B------:R-:W-:Y:S01]  /*64f0*/  IMAD.WIDE.U32 R6, R150, -0x2daee0ad, RZ ;  /* 0xd2511f5396067825 */ /* 0x000fe200078e00ff */
[----:B------:R-:W-:Y:S01]  /*6500*/  ISETP.LE.U32.AND P0, PT, R30, UR4, PT ;  /* 0x000000041e007c0c */ /* 0x000fe2000bf03070 */
[----:B------:R-:W-:Y:S01]  /*6510*/  MUFU.EX2 R183, R37 ;  /* 0x0000002500b77308 */ /* 0x000fe20000000800 */
[----:B------:R-:W-:Y:S01]  /*6520*/  ISETP.LE.U32.AND P6, PT, R12, UR4, PT ;  /* 0x000000040c007c0c */ /* 0x000fe2000bfc3070 */
[----:B--2---:R-:W-:Y:S01]  /*6530*/  @!P3 FADD.FTZ R202, -R202, -RZ ;  /* 0x800000ffcacab221 */ /* 0x004fe20000010100 */
[----:B------:R-:W-:Y:S02]  /*6540*/  LOP3.LUT R12, R13, 0xff, RZ, 0xc0, !PT ;  /* 0x000000ff0d0c7812 */ /* 0x000fe400078ec0ff */
[C---:B------:R-:W-:Y:S02]  /*6550*/  LOP3.LUT R21, R4.reuse, 0xff, RZ, 0xc0, !PT ;  /* 0x000000ff04157812 */ /* 0x040fe400078ec0ff */
[----:B------:R-:W-:Y:S01]  /*6560*/  LOP3.LUT R144, R4, 0xffff, RZ, 0xc0, !PT ;  /* 0x0000ffff04907812 */ /* 0x000fe200078ec0ff */
[----:B------:R-:W-:Y:S01]  /*6570*/  @!P2 FADD.FTZ R189, -R189, -RZ ;  /* 0x800000ffbdbda221 */ /* 0x000fe20000010100 */
[----:B------:R-:W-:Y:S01]  /*6580*/  SHF.R.U32.HI R32, RZ, 0x10, R4 ;  /* 0x00000010ff207819 */ /* 0x000fe20000011604 */
[----:B------:R-:W-:Y:S01]  /*6590*/  IMAD.WIDE.U32 R4, R25, -0x326172a9, RZ ;  /* 0xcd9e8d5719047825 */ /* 0x000fe200078e00ff */
[----:B------:R-:W-:Y:S01]  /*65a0*/  LOP3.LUT R11, R13, 0xffff, RZ, 0xc0, !PT ;  /* 0x0000ffff0d0b7812 */ /* 0x000fe200078ec0ff */
[----:B------:R-:W2:Y:S01]  /*65b0*/  MUFU.EX2 R188, R38 ;  /* 0x0000002600bc7308 */ /* 0x000ea20000000800 */
[----:B------:R-:W-:Y:S01]  /*65c0*/  ISETP.LE.U32.AND P4, PT, R12, UR4, PT ;  /* 0x000000040c007c0c */ /* 0x000fe2000bf83070 */
[----:B------:R-:W-:Y:S01]  /*65d0*/  @!P0 FADD.FTZ R190, -R190, -RZ ;  /* 0x800000ffbebe8221 */ /* 0x000fe20000010100 */
[----:B------:R-:W-:Y:S01]  /*65e0*/  LOP3.LUT R19, R6, 0xffff, RZ, 0xc0, !PT ;  /* 0x0000ffff06137812 */ /* 0x000fe200078ec0ff */
[----:B------:R-:W-:Y:S01]  /*65f0*/  @!P6 FADD.FTZ R192, -R192, -RZ ;  /* 0x800000ffc0c0e221 */ /* 0x000fe20000010100 */
[--C-:B------:R-:W-:Y:S01]  /*6600*/  SHF.R.U32.HI R18, RZ, 0x10, R6.reuse ;  /* 0x00000010ff127819 */ /* 0x100fe20000011606 */
[----:B---3--:R-:W-:Y:S01]  /*6610*/  @!P5 FADD.FTZ R200, -R200, -RZ ;  /* 0x800000ffc8c8d221 */ /* 0x008fe20000010100 */
[----:B------:R-:W-:Y:S02]  /*6620*/  ISETP.LE.U32.AND P3, PT, R21, UR4, PT ;  /* 0x0000000415007c0c */ /* 0x000fe4000bf63070 */
[----:B------:R-:W-:Y:S01]  /*6630*/  LOP3.LUT R20, R6, 0xff, RZ, 0xc0, !PT ;  /* 0x000000ff06147812 */ /* 0x000fe200078ec0ff */
[----:B------:R-:W-:Y:S01]  /*6640*/  MUFU.EX2 R198, R42 ;  /* 0x0000002a00c67308 */ /* 0x000fe20000000800 */
[----:B------:R-:W-:Y:S02]  /*6650*/  SHF.R.U32.HI R21, RZ, 0x18, R6 ;  /* 0x00000018ff157819 */ /* 0x000fe40000011606 */
[----:B------:R-:W-:Y:S01]  /*6660*/  SHF.R.U32.HI R6, RZ, 0x10, R13 ;  /* 0x00000010ff067819 */ /* 0x000fe2000001160d */
[----:B----4-:R-:W-:Y:S01]  /*6670*/  @!P4 FADD.FTZ R184, -R184, -RZ ;  /* 0x800000ffb8b8c221 */ /* 0x010fe20000010100 */
[----:B------:R-:W-:Y:S02]  /*6680*/  LOP3.LUT R9, R7, UR5, R142, 0x96, !PT ;  /* 0x0000000507097c12 */ /* 0x000fe4000f8e968e */
[----:B------:R-:W-:Y:S02]  /*6690*/  SHF.R.U32.HI R7, RZ, 0x8, R11 ;  /* 0x00000008ff077819 */ /* 0x000fe4000001160b */
[----:B------:R-:W-:Y:S01]  /*66a0*/  SHF.R.U32.HI R11, RZ, 0x18, R13 ;  /* 0x00000018ff0b7819 */ /* 0x000fe2000001160d */
[----:B------:R-:W-:Y:S01]  /*66b0*/  MUFU.EX2 R187, R45 ;  /* 0x0000002d00bb7308 */ /* 0x000fe20000000800 */
[----:B------:R-:W-:Y:S01]  /*66c0*/  LOP3.LUT R10, R5, UR6, R26, 0x96, !PT ;  /* 0x00000006050a7c12 */ /* 0x000fe2000f8e961a */
[----:B------:R-:W-:Y:S01]  /*66d0*/  @!P3 FADD.FTZ R161, -R161, -RZ ;  /* 0x800000ffa1a1b221 */ /* 0x000fe20000010100 */
[----:B------:R-:W-:Y:S02]  /*66e0*/  LOP3.LUT R6, R6, 0xff, RZ, 0xc0, !PT ;  /* 0x000000ff06067812 */ /* 0x000fe400078ec0ff */
[----:B------:R-:W-:Y:S02]  /*66f0*/  ISETP.LE.U32.AND P2, PT, R11, UR4, PT ;  /* 0x000000040b007c0c */ /* 0x000fe4000bf43070 */
[----:B------:R-:W-:Y:S02]  /*6700*/  ISETP.LE.U32.AND P0, PT, R6, UR4, PT ;  /* 0x0000000406007c0c */ /* 0x000fe4000bf03070 */
[C---:B------:R-:W-:Y:S01]  /*6710*/  LOP3.LUT R6, R10.reuse, 0xff, RZ, 0xc0, !PT ;  /* 0x000000ff0a067812 */ /* 0x040fe200078ec0ff */
[----:B------:R-:W-:Y:S01]  /*6720*/  MUFU.EX2 R186, R44 ;  /* 0x0000002c00ba7308 */ /* 0x000fe20000000800 */
[----:B------:R-:W-:Y:S02]  /*6730*/  LOP3.LUT R11, R10, 0xffff, RZ, 0xc0, !PT ;  /* 0x0000ffff0a0b7812 */ /* 0x000fe400078ec0ff */
[----:B------:R-:W-:Y:S02]  /*6740*/  LOP3.LUT R7, R7, 0xffff, RZ, 0xc0, !PT ;  /* 0x0000ffff07077812 */ /* 0x000fe400078ec0ff */
[----:B------:R-:W-:Y:S02]  /*6750*/  ISETP.LE.U32.AND P4, PT, R6, UR4, PT ;  /* 0x0000000406007c0c */ /* 0x000fe4000bf83070 */
[----:B------:R-:W-:Y:S01]  /*6760*/  ISETP.LE.U32.AND P6, PT, R7, UR4, PT ;  /* 0x0000000407007c0c */ /* 0x000fe2000bfc3070 */
[----:B-1----:R-:W-:Y:S01]  /*6770*/  @!P2 FADD.FTZ R185, -R185, -RZ ;  /* 0x800000ffb9b9a221 */ /* 0x002fe20000010100 */
[----:B------:R-:W-:Y:S01]  /*6780*/  SHF.R.U32.HI R6, RZ, 0x8, R11 ;  /* 0x00000008ff067819 */ /* 0x000fe2000001160b */
[----:B--2---:R-:W-:Y:S01]  /*6790*/  @!P0 FADD.FTZ R188, -R188, -RZ ;  /* 0x800000ffbcbc8221 */ /* 0x004fe20000010100 */
[----:B------:R-:W-:Y:S01]  /*67a0*/  SHF.R.U32.HI R7, RZ, 0x10, R10 ;  /* 0x00000010ff077819 */ /* 0x000fe2000001160a */
[----:B------:R-:W1:Y:S01]  /*67b0*/  MUFU.EX2 R197, R43 ;  /* 0x0000002b00c57308 */ /* 0x000e620000000800 */
[----:B------:R-:W-:Y:S02]  /*67c0*/  LOP3.LUT R6, R6, 0xffff, RZ, 0xc0, !PT ;  /* 0x0000ffff06067812 */ /* 0x000fe400078ec0ff */
[--C-:B------:R-:W-:Y:S02]  /*67d0*/  SHF.R.U32.HI R17, RZ, 0x10, R4.reuse ;  /* 0x00000010ff117819 */ /* 0x100fe40000011604 */
[----:B------:R-:W-:Y:S01]  /*67e0*/  SHF.R.U32.HI R16, RZ, 0x18, R4 ;  /* 0x00000018ff107819 */ /* 0x000fe20000011604 */
[----:B------:R-:W-:Y:S01]  /*67f0*/  @!P4 FADD.FTZ R194, -R194, -RZ ;  /* 0x800000ffc2c2c221 */ /* 0x000fe20000010100 */
[C---:B------:R-:W-:Y:S01]  /*6800*/  LOP3.LUT R14, R4.reuse, 0xffff, RZ, 0xc0, !PT ;  /* 0x0000ffff040e7812 */ /* 0x040fe200078ec0ff */
[----:B------:R-:W-:Y:S01]  /*6810*/  @!P6 FADD.FTZ R183, -R183, -RZ ;  /* 0x800000ffb7b7e221 */ /* 0x000fe20000010100 */
[----:B------:R-:W-:Y:S01]  /*6820*/  LOP3.LUT R15, R4, 0xff, RZ, 0xc0, !PT ;  /* 0x000000ff040f7812 */ /* 0x000fe200078ec0ff */
[----:B------:R-:W-:Y:S01]  /*6830*/  IMAD.WIDE.U32 R4, R143, -0x2daee0ad, RZ ;  /* 0xd2511f538f047825 */ /* 0x000fe200078e00ff */
[----:B------:R-:W-:Y:S01]  /*6840*/  ISETP.LE.U32.AND P2, PT, R6, UR4, PT ;  /* 0x0000000406007c0c */ /* 0x000fe2000bf43070 */
[----:B------:R-:W2:Y:S01]  /*6850*/  MUFU.EX2 R195, R46 ;  /* 0x0000002e00c37308 */ /* 0x000ea20000000800 */
[----:B------:R-:W-:Y:S02]  /*6860*/  SHF.R.U32.HI R12, RZ, 0x18, R10 ;  /* 0x00000018ff0c7819 */ /* 0x000fe4000001160a */
[----:B------:R-:W-:Y:S02]  /*6870*/  LOP3.LUT R7, R7, 0xff, RZ, 0xc0, !PT ;  /* 0x000000ff07077812 */ /* 0x000fe400078ec0ff */
[----:B------:R-:W-:Y:S02]  /*6880*/  LOP3.LUT R8, R5, UR5, R132, 0x96, !PT ;  /* 0x0000000505087c12 */ /* 0x000fe4000f8e9684 */
[----:B------:R-:W-:Y:S02]  /*6890*/  ISETP.LE.U32.AND P6, PT, R12, UR4, PT ;  /* 0x000000040c007c0c */ /* 0x000fe4000bfc3070 */
[C---:B------:R-:W-:Y:S01]  /*68a0*/  LOP3.LUT R12, R4.reuse, 0xffff, RZ, 0xc0, !PT ;  /* 0x0000ffff040c7812 */ /* 0x040fe200078ec0ff */
[----:B------:R-:W3:Y:S01]  /*68b0*/  MUFU.EX2 R196, R47 ;  /* 0x0000002f00c47308 */ /* 0x000ee20000000800 */
[----:B------:R-:W-:Y:S01]  /*68c0*/  SHF.R.U32.HI R5, RZ, 0x8, R14 ;  /* 0x00000008ff057819 */ /* 0x000fe2000001160e */
[----:B------:R-:W-:Y:S01]  /*68d0*/  @!P2 FADD.FTZ R193, -R193, -RZ ;  /* 0x800000ffc1c1a221 */ /* 0x000fe20000010100 */
[----:B------:R-:W-:Y:S02]  /*68e0*/  ISETP.LE.U32.AND P0, PT, R7, UR4, PT ;  /* 0x0000000407007c0c */ /* 0x000fe4000bf03070 */
[----:B------:R-:W-:Y:S02]  /*68f0*/  LOP3.LUT R5, R5, 0xffff, RZ, 0xc0, !PT ;  /* 0x0000ffff05057812 */ /* 0x000fe400078ec0ff */
[----:B------:R-:W-:Y:S02]  /*6900*/  LOP3.LUT R11, R4, 0xff, RZ, 0xc0, !PT ;  /* 0x000000ff040b7812 */ /* 0x000fe400078ec0ff */
[----:B------:R-:W-:Y:S01]  /*6910*/  ISETP.LE.U32.AND P2, PT, R5, UR4, PT ;  /* 0x0000000405007c0c */ /* 0x000fe2000bf43070 */
[----:B-1----:R-:W-:Y:S01]  /*6920*/  @!P6 FADD.FTZ R197, -R197, -RZ ;  /* 0x800000ffc5c5e221 */ /* 0x002fe20000010100 */
[--C-:B------:R-:W-:Y:S01]  /*6930*/  SHF.R.U32.HI R7, RZ, 0x18, R4.reuse ;  /* 0x00000018ff077819 */ /* 0x100fe20000011604 */
[----:B------:R-:W1:Y:S01]  /*6940*/  MUFU.EX2 R150, R140 ;  /* 0x0000008c00967308 */ /* 0x000e620000000800 */
        /* <DEDUP_REMOVED lines=77> */
[----:B------:R-:W-:Y:S01]  /*6e20*/  ISETP.LE.U32.AND P4, PT, R11, UR4, PT ;  /* 0x000000040b007c0c */ /* 0x000fe2000bf83070 */
[----:B------:R-:W-:Y:S01]  /*6e30*/  ULDC.64 UR4, c[0x0][0x118] ;  /* 0x0000460000047ab9 */ /* 0x000fe20000000a00 */
[----:B------:R-:W-:Y:S01]  /*6e40*/  FSETP.GE.FTZ.AND P3, PT, R207, RZ, PT ;  /* 0x000000ffcf00720b */ /* 0x000fe20003f76000 */
[----:B------:R-:W-:Y:S01]  /*6e50*/  @!P0 FADD.FTZ R154, -R154, -RZ ;  /* 0x800000ff9a9a8221 */ /* 0x000fe20000010100 */
[----:B------:R-:W-:Y:S02]  /*6e60*/  FSETP.GE.FTZ.AND P2, PT, R206, RZ, PT ;  /* 0x000000ffce00720b */ /* 0x000fe40003f56000 */
[----:B------:R-:W-:Y:S05]  /*6e70*/  FSETP.GE.FTZ.AND P5, PT, R191, RZ, PT ;  /* 0x000000ffbf00720b */ /* 0x000fea0003fb6000 */
[----:B-1----:R-:W-:Y:S02]  /*6e80*/  @!P6 FADD.FTZ R150, -R150, -RZ ;  /* 0x800000ff9696e221 */ /* 0x002fe40000010100 */
[----:B------:R-:W-:Y:S01]  /*6e90*/  @!P4 FADD.FTZ R155, -R155, -RZ ;  /* 0x800000ff9b9bc221 */ /* 0x000fe20000010100 */
[----:B--2---:R-:W-:Y:S02]  /*6ea0*/  F2FP.RELU.BF16.PACK_AB R6, R223, R222 ;  /* 0x000000dedf06723e */ /* 0x004fe400000018ff */
[----:B------:R-:W-:Y:S02]  /*6eb0*/  FSETP.GE.FTZ.AND P4, PT, R213, RZ, PT ;  /* 0x000000ffd500720b */ /* 0x000fe40003f96000 */
[----:B---3--:R-:W-:Y:S01]  /*6ec0*/  F2FP.RELU.BF16.PACK_AB R5, R227, R226 ;  /* 0x000000e2e305723e */ /* 0x008fe200000018ff */
[----:B------:R1:W-:Y:S01]  /*6ed0*/  STS [R228+0x1e000], R6 ;  /* 0x01e00006e4007388 */ /* 0x0003e20000000800 */
[----:B----4-:R-:W-:Y:S03]  /*6ee0*/  F2FP.RELU.BF16.PACK_AB R4, R220, R221 ;  /* 0x000000dddc04723e */ /* 0x010fe600000018ff */
        /* <DEDUP_REMOVED lines=98> */
[C---:B------:R-:W-:Y:S01]  /*7510*/  LEA R148, P0, R251.reuse, R146, 0x2 ;  /* 0x00000092fb947211 */ /* 0x040fe200078010ff */
        /* <DEDUP_REMOVED lines=31> */
[C---:B----4-:R-:W-:Y:S02]  /*7710*/  FADD.FTZ R140, -R146.reuse, R4 ;  /* 0x00000004928c7221 */ /* 0x050fe40000010100 */
[C---:B---3--:R-:W-:Y:S02]  /*7720*/  FADD.FTZ R2, -R145.reuse, R6 ;  /* 0x0000000691027221 */ /* 0x048fe40000010100 */
[----:B------:R-:W-:Y:S01]  /*7730*/  FADD.FTZ R4, -R146, R5 ;  /* 0x0000000592047221 */ /* 0x000fe20000010100 */
[-C--:B------:R-:W-:Y:S01]  /*7740*/  FSEL R5, R140, R146.reuse, P3 ;  /* 0x000000928c057208 */ /* 0x080fe20001800000 */
        /* <DEDUP_REMOVED lines=22> */
[C---:B------:R-:W-:Y:S01]  /*78b0*/  FADD.FTZ R19, -R145.reuse, R19 ;  /* 0x0000001391137221 */ /* 0x040fe20000010100 */
        /* <DEDUP_REMOVED lines=15> */
[----:B------:R-:W-:Y:S01]  /*79b0*/  FADD.FTZ R23, -R145, R23 ;  /* 0x0000001791177221 */ /* 0x000fe20000010100 */
        /* <DEDUP_REMOVED lines=8> */
[C---:B------:R-:W-:Y:S01]  /*7a40*/  FADD.FTZ R35, -R145.reuse, R35 ;  /* 0x0000002391237221 */ /* 0x040fe20000010100 */
        /* <DEDUP_REMOVED lines=44> */
[----:B------:R-:W-:Y:S01]  /*7d10*/  FSEL R6, R6, R145, P4 ;  /* 0x0000009106067208 */ /* 0x000fe20002000000 */
[----:B------:R-:W-:Y:S01]  /*7d20*/  FMUL.FTZ R156, R156, R53 ;  /* 0x000000359c9c7220 */ /* 0x000fe20000410000 */
[-C--:B------:R-:W-:Y:S02]  /*7d30*/  FSEL R7, R7, R145.reuse, P2 ;  /* 0x0000009107077208 */ /* 0x080fe40001000000 */
[----:B------:R-:W-:Y:S01]  /*7d40*/  FSETP.GE.FTZ.AND P2, PT, R216, RZ, PT ;  /* 0x000000ffd800720b */ /* 0x000fe20003f56000 */
[----:B------:R-:W-:Y:S01]  /*7d50*/  FMUL.FTZ R159, R159, R6 ;  /* 0x000000069f9f7220 */ /* 0x000fe20000410000 */
[----:B------:R-:W-:Y:S02]  /*7d60*/  FSETP.GE.FTZ.AND P4, PT, R221, RZ, PT ;  /* 0x000000ffdd00720b */ /* 0x000fe40003f96000 */
[-C--:B------:R-:W-:Y:S01]  /*7d70*/  FSEL R18, R18, R145.reuse, P2 ;  /* 0x0000009112127208 */ /* 0x080fe20001000000 */
[----:B------:R-:W-:Y:S01]  /*7d80*/  FADD.FTZ R64, -R146, R64 ;  /* 0x0000004092407221 */ /* 0x000fe20000010100 */
[----:B------:R-:W-:Y:S01]  /*7d90*/  FSETP.GE.FTZ.AND P2, PT, R208, RZ, PT ;  /* 0x000000ffd000720b */ /* 0x000fe20003f56000 */
[----:B------:R-:W-:Y:S02]  /*7da0*/  FADD.FTZ R5, -R145, R66 ;  /* 0x0000004291057221 */ /* 0x000fe40000010100 */
[----:B------:R-:W-:Y:S01]  /*7db0*/  FMUL.FTZ R216, R216, R18 ;  /* 0x00000012d8d87220 */ /* 0x000fe20000410000 */
[----:B------:R-:W-:Y:S01]  /*7dc0*/  FSEL R64, R64, R146, P3 ;  /* 0x0000009240407208 */ /* 0x000fe20001800000 */
[----:B------:R-:W-:Y:S01]  /*7dd0*/  @P0 FADD.FTZ R146, -R146, R65 ;  /* 0x0000004192920221 */ /* 0x000fe20000010100 */
[----:B------:R-:W-:Y:S02]  /*7de0*/  FSETP.GE.FTZ.AND P0, PT, R215, RZ, PT ;  /* 0x000000ffd700720b */ /* 0x000fe40003f16000 */
[-C--:B------:R-:W-:Y:S01]  /*7df0*/  FSEL R22, R22, R145.reuse, P2 ;  /* 0x0000009116167208 */ /* 0x080fe20001000000 */
        /* <DEDUP_REMOVED lines=43> */
[----:B------:R-:W-:Y:S01]  /*80b0*/  FADD.FTZ R26, -R0, R26 ;  /* 0x0000001a001a7221 */ /* 0x000fe20000010100 */
        /* <DEDUP_REMOVED lines=41> */
[C---:B------:R-:W-:Y:S01]  /*8350*/  FADD.FTZ R4, -R0.reuse, R14 ;  /* 0x0000000e00047221 */ /* 0x040fe20000010100 */
[-C--:B------:R-:W-:Y:S01]  /*8360*/  FSEL R7, R7, R2.reuse, P4 ;  /* 0x0000000207077208 */ /* 0x080fe20002000000 */
        /* <DEDUP_REMOVED lines=90> */
[C---:B------:R-:W-:Y:S02]  /*8910*/  IADD3 R14, R240.reuse, UR6, RZ ;  /* 0x00000006f00e7c10 */ /* 0x040fe4000fffe0ff */
[C---:B------:R-:W-:Y:S01]  /*8920*/  @!P2 IADD3 R17, R240.reuse, UR6, RZ ;  /* 0x00000006f011ac10 */ /* 0x040fe2000fffe0ff */
[----:B------:R1:W-:Y:S01]  /*8930*/  @P2 STS [R199], RZ ;  /* 0x000000ffc7002388 */ /* 0x0003e20000000800 */
[C---:B------:R-:W-:Y:S02]  /*8940*/  @!P2 IADD3 R16, R240.reuse, UR6, RZ ;  /* 0x00000006f010ac10 */ /* 0x040fe4000fffe0ff */
[----:B------:R-:W-:Y:S01]  /*8950*/  @!P2 IADD3 R15, R240, UR6, RZ ;  /* 0x00000006f00fac10 */ /* 0x000fe2000fffe0ff */
[----:B------:R1:W-:Y:S01]  /*8960*/  @P2 STS [R199+0x4], RZ ;  /* 0x000004ffc7002388 */ /* 0x0003e20000000800 */
[CC--:B------:R-:W-:Y:S01]  /*8970*/  @!P2 LEA.HI.X R8, R11.reuse, R5.reuse, R8, 0x5, P4 ;  /* 0x000000050b08a211 */ /* 0x0c0fe200020f2c08 */
[----:B------:R-:W-:Y:S01]  /*8980*/  IMAD.MOV.U32 R240, RZ, RZ, R14 ;  /* 0x000000fffff07224 */ /* 0x000fe200078e000e */
[C---:B------:R-:W-:Y:S01]  /*8990*/  @!P2 LEA R12, P4, R0.reuse, R242, 0x1 ;  /* 0x000000f2000ca211 */ /* 0x040fe200078808ff */
[----:B------:R1:W-:Y:S01]  /*89a0*/  @P2 STS [R199+0x8], RZ ;  /* 0x000008ffc7002388 */ /* 0x0003e20000000800 */
[C---:B------:R-:W-:Y:S02]  /*89b0*/  @!P2 LEA R2, P3, R11.reuse, R4, 0x6 ;  /* 0x000000040b02a211 */ /* 0x040fe400078630ff */
[----:B------:R-:W-:Y:S01]  /*89c0*/  @!P2 LEA.HI.X R13, R0, R244, R8, 0x1, P4 ;  /* 0x000000f4000da211 */ /* 0x000fe200020f0c08 */
[----:B------:R1:W-:Y:S01]  /*89d0*/  @P2 STS [R199+0xc], RZ ;  /* 0x00000cffc7002388 */ /* 0x0003e20000000800 */
[C---:B------:R-:W-:Y:S01]  /*89e0*/  @!P2 LEA.HI.X R9, R11.reuse, R5, R9, 0x6, P3 ;  /* 0x000000050b09a211 */ /* 0x040fe200018f3409 */
[----:B------:R-:W-:Y:S01]  /*89f0*/  @!P2 IMAD.WIDE.U32 R4, R11, 0x60, R4 ;  /* 0x000000600b04a825 */ /* 0x000fe200078e0004 */
[----:B------:R-:W-:Y:S01]  /*8a00*/  @!P2 LEA R10, P3, R2, R242, 0x1 ;  /* 0x000000f2020aa211 */ /* 0x000fe200078608ff */
[----:B------:R-:W-:Y:S01]  /*8a10*/  @!PT LDS RZ, [RZ] ;  /* 0x00000000fffff984 */ /* 0x000fe20000000800 */
[----:B------:R-:W-:Y:S01]  /*8a20*/  @!PT LDS RZ, [RZ] ;  /* 0x00000000fffff984 */ /* 0x000fe20000000800 */
[----:B------:R-:W-:Y:S01]  /*8a30*/  @!PT LDS RZ, [RZ] ;  /* 0x00000000fffff984 */ /* 0x000fe20000000800 */
[----:B------:R1:W-:Y:S01]  /*8a40*/  @!P2 LDGSTS.E.BYPASS.LTC128B.128 [R14], [R6.64] ;  /* 0x00000000060eafae */ /* 0x0003e2000b901d44 */
[----:B------:R-:W-:Y:S01]  /*8a50*/  IADD3 R175, R175, UR6, RZ ;  /* 0x00000006afaf7c10 */ /* 0x000fe2000fffe0ff */
[----:B------:R-:W-:Y:S01]  /*8a60*/  @!P2 IMAD R0, R20, 0x60, RZ ;  /* 0x000000601400a824 */ /* 0x000fe200078e02ff */
[----:B------:R-:W-:Y:S01]  /*8a70*/  @!P2 LEA.HI.X R11, R2, R244, R9, 0x1, P3 ;  /* 0x000000f4020ba211 */ /* 0x000fe200018f0c09 */
[----:B------:R1:W-:Y:S01]  /*8a80*/  @P2 STS [R199+0x1000], RZ ;  /* 0x001000ffc7002388 */ /* 0x0003e20000000800 */
[C---:B------:R-:W-:Y:S01]  /*8a90*/  @!P2 LEA R8, P3, R4.reuse, R242, 0x1 ;  /* 0x000000f20408a211 */ /* 0x040fe200078608ff */
[----:B------:R-:W-:Y:S02]  /*8aa0*/  @!P2 IMAD.IADD R0, R5, 0x1, R0 ;  /* 0x000000010500a824 */ /* 0x000fe400078e0200 */
[----:B------:R1:W-:Y:S01]  /*8ab0*/  @P2 STS [R199+0x1004], RZ ;  /* 0x001004ffc7002388 */ /* 0x0003e20000000800 */
[----:B------:R-:W-:Y:S02]  /*8ac0*/  IMAD.MOV.U32 R242, RZ, RZ, R6 ;  /* 0x000000fffff27224 */ /* 0x000fe400078e0006 */
[----:B------:R-:W-:Y:S01]  /*8ad0*/  @!P2 LEA.HI.X R9, R4, R244, R0, 0x1, P3 ;  /* 0x000000f40409a211 */ /* 0x000fe200018f0c00 */
[----:B------:R1:W-:Y:S01]  /*8ae0*/  @P2 STS [R199+0x1008], RZ ;  /* 0x001008ffc7002388 */ /* 0x0003e20000000800 */
[----:B------:R-:W-:Y:S03]  /*8af0*/  IMAD.MOV.U32 R244, RZ, RZ, R7 ;  /* 0x000000fffff47224 */ /* 0x000fe600078e0007 */
        /* <DEDUP_REMOVED lines=22> */
.L_x_1736:
        /* <DEDUP_REMOVED lines=174> */
[-C--:B------:R-:W-:Y:S01]  /*9740*/  @!P2 LEA R11, P4, R8, R4.reuse, 0x5 ;  /* 0x00000004080ba211 */ /* 0x080fe200078828ff */
        /* <DEDUP_REMOVED lines=15> */
[C---:B------:R-:W-:Y:S01]  /*9840*/  @!P2 LEA R10, P3, R14.reuse, R241, 0x1 ;  /* 0x000000f10e0aa211 */ /* 0x040fe200078608ff */
[----:B------:R-:W-:Y:S01]  /*9850*/  @!PT LDS RZ, [RZ] ;  /* 0x00000000fffff984 */ /* 0x000fe20000000800 */
[----:B------:R-:W-:Y:S01]  /*9860*/  @!PT LDS RZ, [RZ] ;  /* 0x00000000fffff984 */ /* 0x000fe20000000800 */
[----:B------:R-:W-:Y:S01]  /*9870*/  @!PT LDS RZ, [RZ] ;  /* 0x00000000fffff984 */ /* 0x000fe20000000800 */
[----:B------:R1:W-:Y:S02]  /*9880*/  @!P2 LDGSTS.E.BYPASS.LTC128B.128 [R141+0x9000], [R12.64] ;  /* 0x090000000c8dafae */ /* 0x0003e4000b901d44 */
[----:B------:R-:W-:Y:S01]  /*9890*/  @!P2 IMAD.IADD R5, R9, 0x1, R16 ;  /* 0x000000010905a824 */ /* 0x000fe200078e0210 */
[----:B------:R-:W-:Y:S01]  /*98a0*/  @!P2 LEA.HI.X R11, R14, R243, R15, 0x1, P3 ;  /* 0x000000f30e0ba211 */ /* 0x000fe200018f0c0f */
        /* <DEDUP_REMOVED lines=15> */
.L_x_1737:
[----:B------:R-:W-:Y:S01]  /*99a0*/  LDSM.16.M88.4 R32, [R176+0x14000] ;  /* 0x01400000b020783b */ /* 0x000fe20000000200 */
[----:B-1----:R-:W-:Y:S01]  /*99b0*/  @P0 IADD3 R4, R251, -0x80, RZ ;  /* 0xffffff80fb040810 */ /* 0x002fe20007ffe0ff */
[----:B------:R-:W-:Y:S01]  /*99c0*/  IMAD.MOV.U32 R5, RZ, RZ, 0x4 ;  /* 0x00000004ff057424 */ /* 0x000fe200078e00ff */
[----:B------:R-:W-:Y:S01]  /*99d0*/  @UP4 UIADD3 UR11, UP0, UR12, -0x200, URZ ;  /* 0xfffffe000c0b4890 */ /* 0x000fe2000ff1e03f */
[----:B------:R-:W-:Y:S01]  /*99e0*/  IMAD.IADD R140, R169, 0x1, R174 ;  /* 0x00000001a98c7824 */ /* 0x000fe200078e02ae */
[----:B------:R-:W1:Y:S01]  /*99f0*/  LDSM.16.MT88.4 R16, [R0+0xc000] ;  /* 0x00c000000010783b */ /* 0x000e620000004200 */
[----:B------:R-:W-:Y:S01]  /*9a00*/  @P0 IMAD.WIDE R142, R4, R5, UR12 ;  /* 0x0000000c048e0e25 */ /* 0x000fe2000f8e0205 */
[----:B------:R-:W-:Y:S03]  /*9a10*/  @UP4 UIADD3.X UR6, UR13, -0x1, URZ, UP0, !UPT ;  /* 0xffffffff0d064890 */ /* 0x000fe600087fe43f */
[----:B------:R-:W2:Y:S01]  /*9a20*/  LDSM.16.M88.4 R28, [R176+0x16000] ;  /* 0x01600000b01c783b */ /* 0x000ea20000000200 */
[----:B------:R-:W-:Y:S01]  /*9a30*/  IMAD.MOV.U32 R147, RZ, RZ, c[0x0][0x22c] ;  /* 0x00008b00ff937624 */ /* 0x000fe200078e00ff */
[----:B------:R-:W-:Y:S01]  /*9a40*/  @UP4 UMOV UR12, UR11 ;  /* 0x0000000b000c4c82 */ /* 0x000fe20008000000 */
[----:B------:R-:W-:Y:S01]  /*9a50*/  IMAD.MOV.U32 R146, RZ, RZ, c[0x0][0x22c] ;  /* 0x00008b00ff927624 */ /* 0x000fe200078e00ff */
[----:B------:R-:W-:Y:S01]  /*9a60*/  @UP4 UMOV UR13, UR6 ;  /* 0x00000006000d4c82 */ /* 0x000fe20008000000 */
[----:B------:R-:W3:Y:S01]  /*9a70*/  LDSM.16.MT88.4 R36, [R2+0xc000] ;  /* 0x00c000000224783b */ /* 0x000ee20000004200 */
[----:B------:R-:W-:Y:S01]  /*9a80*/  IMAD R147, R147, c[0x0][0x1c0], RZ ;  /* 0x0000700093937a24 */ /* 0x000fe200078e02ff */
[----:B------:R-:W-:Y:S01]  /*9a90*/  ULOP3.LUT UR6, UR8, 0x1, URZ, 0xc0, !UPT ;  /* 0x0000000108067892 */ /* 0x000fe2000f8ec03f */
[----:B------:R-:W-:Y:S02]  /*9aa0*/  IMAD R146, R146, c[0x0][0x1c0], RZ ;  /* 0x0000700092927a24 */ /* 0x000fe400078e02ff */
[----:B------:R-:W-:Y:S01]  /*9ab0*/  LDSM.16.M88.4 R40, [R174+0x14000] ;  /* 0x01400000ae28783b */ /* 0x000fe20000000200 */
[----:B------:R-:W-:Y:S01]  /*9ac0*/  IMAD.SHL.U32 R147, R147, 0x10, RZ ;  /* 0x0000001093937824 */ /* 0x000fe200078e00ff */
[----:B------:R-:W-:Y:S01]  /*9ad0*/  UISETP.NE.U32.AND UP0, UPT, UR6, 0x1, UPT ;  /* 0x000000010600788c */ /* 0x000fe2000bf05070 */
[----:B------:R-:W-:Y:S01]  /*9ae0*/  IMAD R146, R146, 0x18, RZ ;  /* 0x0000001892927824 */ /* 0x000fe200078e02ff */
[----:B------:R-:W-:Y:S01]  /*9af0*/  UIADD3 UR6, UR8, -0x1, URZ ;  /* 0xffffffff08067890 */ /* 0x000fe2000fffe03f */
[----:B------:R-:W4:Y:S01]  /*9b00*/  LDSM.16.MT88.4 R44, [R0+0xc800] ;  /* 0x00c80000002c783b */ /* 0x000f220000004200 */
[----:B------:R-:W-:Y:S02]  /*9b10*/  IMAD.MOV.U32 R151, RZ, RZ, c[0x0][0x22c] ;  /* 0x00008b00ff977624 */ /* 0x000fe400078e00ff */
[----:B------:R-:W-:Y:S02]  /*9b20*/  IMAD.MOV.U32 R150, RZ, RZ, c[0x0][0x22c] ;  /* 0x00008b00ff967624 */ /* 0x000fe400078e00ff */
[----:B------:R-:W3:Y:S01]  /*9b30*/  LDSM.16.M88.4 R48, [R174+0x16000] ;  /* 0x01600000ae30783b */ /* 0x000ee20000000200 */
[----:B------:R-:W-:Y:S02]  /*9b40*/  IMAD R151, R151, c[0x0][0x1c0], RZ ;  /* 0x0000700097977a24 */ /* 0x000fe400078e02ff */
[----:B------:R-:W-:Y:S02]  /*9b50*/  IMAD R150, R150, c[0x0][0x1c0], RZ ;  /* 0x0000700096967a24 */ /* 0x000fe400078e02ff */
[----:B------:R-:W3:Y:S01]  /*9b60*/  LDSM.16.MT88.4 R52, [R2+0xc800] ;  /* 0x00c800000234783b */ /* 0x000ee20000004200 */
[----:B------:R-:W-:Y:S02]  /*9b70*/  IMAD.SHL.U32 R151, R151, 0x20, RZ ;  /* 0x0000002097977824 */ /* 0x000fe400078e00ff */
[----:B------:R-:W-:Y:S02]  /*9b80*/  IMAD R150, R150, 0x28, RZ ;  /* 0x0000002896967824 */ /* 0x000fe400078e02ff */
[----:B------:R-:W-:Y:S01]  /*9b90*/  LDSM.16.M88.4 R56, [R144+0x14000] ;  /* 0x014000009038783b */ /* 0x000fe20000000200 */
[----:B------:R-:W-:Y:S01]  /*9ba0*/  IMAD.MOV.U32 R145, RZ, RZ, c[0x0][0x22c] ;  /* 0x00008b00ff917624 */ /* 0x000fe200078e00ff */
[-C--:B-1----:R-:W-:Y:S03]  /*9bb0*/  HMMA.16816.F32.BF16 R4, R32, R16.reuse, RZ ;  /* 0x000000102004723c */ /* 0x082fe600000418ff */
[----:B------:R-:W1:Y:S01]  /*9bc0*/  LDSM.16.MT88.4 R60, [R0+0xd000] ;  /* 0x00d00000003c783b */ /* 0x000e620000004200 */
[----:B------:R-:W-:Y:S04]  /*9bd0*/  IMAD R145, R145, c[0x0][0x1c0], RZ ;  /* 0x0000700091917a24 */ /* 0x000fe800078e02ff */
[----:B------:R-:W1:Y:S01]  /*9be0*/  LDSM.16.M88.4 R64, [R144+0x16000] ;  /* 0x016000009040783b */ /* 0x000e620000000200 */
[----:B------:R-:W-:Y:S01]  /*9bf0*/  IMAD.U32 R145, R145, -0x80, RZ ;  /* 0xffffff8091917824 */ /* 0x000fe200078e00ff */
[C---:B--2---:R-:W-:Y:S03]  /*9c00*/  HMMA.16816.F32.BF16 R8, R28.reuse, R16, RZ ;  /* 0x000000101c08723c */ /* 0x044fe600000418ff */
[----:B------:R-:W2:Y:S01]  /*9c10*/  LDSM.16.MT88.4 R132, [R2+0xd000] ;  /* 0x00d000000284783b */ /* 0x000ea20000004200 */
[C---:B------:R-:W-:Y:S04]  /*9c20*/  LEA R237, P2, R145.reuse, R148, 0x2 ;  /* 0x0000009491ed7211 */ /* 0x040fe800078410ff */
[-C--:B------:R-:W-:Y:S01]  /*9c30*/  HMMA.16816.F32.BF16 R12, R28, R18.reuse, RZ ;  /* 0x000000121c0c723c */ /* 0x080fe200000418ff */
[----:B------:R-:W-:Y:S03]  /*9c40*/  LDSM.16.M88.4 R136, [R140+0x16000] ;  /* 0x016000008c88783b */ /* 0x000fe60000000200 */
[----:B------:R-:W-:Y:S01]  /*9c50*/  LEA.HI.X.SX32 R236, R145, R149, 0x2, P2 ;  /* 0x0000009591ec7211 */ /* 0x000fe200010f16ff */
[----:B------:R-:W-:Y:S01]  /*9c60*/  IMAD.MOV.U32 R145, RZ, RZ, c[0x0][0x22c] ;  /* 0x00008b00ff917624 */ /* 0x000fe200078e00ff */
[----:B------:R1:W5:Y:S02]  /*9c70*/  @P0 LDG.E R249, [R142.64] ;  /* 0x000000048ef90981 */ /* 0x000364000c1e1900 */
[C---:B------:R-:W-:Y:S03]  /*9c80*/  HMMA.16816.F32.BF16 R16, R32.reuse, R18, RZ ;  /* 0x000000122010723c */ /* 0x040fe600000418ff */
[----:B------:R1:W5:Y:S01]  /*9c90*/  @P0 LDG.E R250, [R142.64+0x20] ;  /* 0x000020048efa0981 */ /* 0x000362000c1e1900 */
[----:B------:R-:W-:Y:S04]  /*9ca0*/  IMAD R145, R145, c[0x0][0x1c0], RZ ;  /* 0x0000700091917a24 */ /* 0x000fe800078e02ff */
[-C--:B---3--:R-:W-:Y:S01]  /*9cb0*/  HMMA.16816.F32.BF16 R20, R32, R36.reuse, RZ ;  /* 0x000000242014723c */ /* 0x088fe200000418ff */
[----:B------:R3:W5:Y:S03]  /*9cc0*/  @P0 LDG.E R245, [R142.64+0x100] ;  /* 0x000100048ef50981 */ /* 0x000766000c1e1900 */
[----:B------:R-:W-:Y:S02]  /*9cd0*/  IMAD.SHL.U32 R145, R145, 0x8, RZ ;  /* 0x0000000891917824 */ /* 0x000fe400078e00ff */
[----:B------:R3:W5:Y:S02]  /*9ce0*/  @P0 LDG.E R248, [R142.64+0x120] ;  /* 0x000120048ef80981 */ /* 0x000764000c1e1900 */
[C---:B------:R-:W-:Y:S08]  /*9cf0*/  HMMA.16816.F32.BF16 R24, R28.reuse, R36, RZ ;  /* 0x000000241c18723c */ /* 0x040ff000000418ff */
[-C--:B------:R-:W-:Y:S08]  /*9d00*/  HMMA.16816.F32.BF16 R28, R28, R38.reuse, RZ ;  /* 0x000000261c1c723c */ /* 0x080ff000000418ff */
[----:B------:R-:W-:Y:S01]  /*9d10*/  HMMA.16816.F32.BF16 R32, R32, R38, RZ ;  /* 0x000000262020723c */ /* 0x000fe200000418ff */
[----:B------:R-:W-:Y:S07]  /*9d20*/  LDSM.16.M88.4 R36, [R140+0x14000] ;  /* 0x014000008c24783b */ /* 0x000fee0000000200 */
[-C--:B----4-:R-:W-:Y:S08]  /*9d30*/  HMMA.16816.F32.BF16 R4, R40, R44.reuse, R4 ;  /* 0x0000002c2804723c */ /* 0x090ff00000041804 */
[C---:B------:R-:W-:Y:S08]  /*9d40*/  HMMA.16816.F32.BF16 R8, R48.reuse, R44, R8 ;  /* 0x0000002c3008723c */ /* 0x040ff00000041808 */
[-C--:B------:R-:W-:Y:S08]  /*9d50*/  HMMA.16816.F32.BF16 R12, R48, R46.reuse, R12 ;  /* 0x0000002e300c723c */ /* 0x080ff0000004180c */
[C---:B------:R-:W-:Y:S01]  /*9d60*/  HMMA.16816.F32.BF16 R16, R40.reuse, R46, R16 ;  /* 0x0000002e2810723c */ /* 0x040fe20000041810 */
[----:B------:R-:W4:Y:S07]  /*9d70*/  LDSM.16.MT88.4 R44, [R0+0xd800] ;  /* 0x00d80000002c783b */ /* 0x000f2e0000004200 */
[-C--:B------:R-:W-:Y:S08]  /*9d80*/  HMMA.16816.F32.BF16 R20, R40, R52.reuse, R20 ;  /* 0x000000342814723c */ /* 0x080ff00000041814 */
[C---:B------:R-:W-:Y:S08]  /*9d90*/  HMMA.16816.F32.BF16 R24, R48.reuse, R52, R24 ;  /* 0x000000343018723c */ /* 0x040ff00000041818 */
[-C--:B------:R-:W-:Y:S01]  /*9da0*/  HMMA.16816.F32.BF16 R28, R48, R54.reuse, R28 ;  /* 0x00000036301c723c */ /* 0x080fe2000004181c */
[----:B------:R-:W2:Y:S07]  /*9db0*/  LDSM.16.MT88.4 R48, [R2+0xd800] ;  /* 0x00d800000230783b */ /* 0x000eae0000004200 */
[----:B------:R-:W-:Y:S01]  /*9dc0*/  HMMA.16816.F32.BF16 R32, R40, R54, R32 ;  /* 0x000000362820723c */ /* 0x000fe20000041820 */
[----:B------:R-:W-:Y:S05]  /*9dd0*/  LDSM.16.M88.4 R40, [R176+0x18000] ;  /* 0x01800000b028783b */ /* 0x000fea0000000200 */
[----:B------:R-:W3:Y:S02]  /*9de0*/  LDSM.16.MT88.4 R52, [R0+0xe000] ;  /* 0x00e000000034783b */ /* 0x000ee40000004200 */
[-C--:B-1----:R-:W-:Y:S08]  /*9df0*/  HMMA.16816.F32.BF16 R4, R56, R60.reuse, R4 ;  /* 0x0000003c3804723c */ /* 0x082ff00000041804 */
[C---:B------:R-:W-:Y:S08]  /*9e00*/  HMMA.16816.F32.BF16 R8, R64.reuse, R60, R8 ;  /* 0x0000003c4008723c */ /* 0x040ff00000041808 */
[-C--:B------:R-:W-:Y:S08]  /*9e10*/  HMMA.16816.F32.BF16 R12, R64, R62.reuse, R12 ;  /* 0x0000003e400c723c */ /* 0x080ff0000004180c */
[C---:B------:R-:W-:Y:S01]  /*9e20*/  HMMA.16816.F32.BF16 R16, R56.reuse, R62, R16 ;  /* 0x0000003e3810723c */ /* 0x040fe20000041810 */
[----:B------:R-:W1:Y:S07]  /*9e30*/  LDSM.16.M88.4 R60, [R176+0x1a000] ;  /* 0x01a00000b03c783b */ /* 0x000e6e0000000200 */
[-C--:B--2---:R-:W-:Y:S08]  /*9e40*/  HMMA.16816.F32.BF16 R20, R56, R132.reuse, R20 ;  /* 0x000000843814723c */ /* 0x084ff00000041814 */
[C---:B------:R-:W-:Y:S08]  /*9e50*/  HMMA.16816.F32.BF16 R24, R64.reuse, R132, R24 ;  /* 0x000000844018723c */ /* 0x040ff00000041818 */
[-C--:B------:R-:W-:Y:S01]  /*9e60*/  HMMA.16816.F32.BF16 R28, R64, R134.reuse, R28 ;  /* 0x00000086401c723c */ /* 0x080fe2000004181c */
[----:B------:R-:W2:Y:S07]  /*9e70*/  LDSM.16.MT88.4 R64, [R2+0xe000] ;  /* 0x00e000000240783b */ /* 0x000eae0000004200 */
[----:B------:R-:W-:Y:S01]  /*9e80*/  HMMA.16816.F32.BF16 R32, R56, R134, R32 ;  /* 0x000000863820723c */ /* 0x000fe20000041820 */
[----:B------:R-:W-:Y:S05]  /*9e90*/  LDSM.16.MT88.4 R56, [R0+0xe800] ;  /* 0x00e800000038783b */ /* 0x000fea0000004200 */
[----:B------:R-:W-:Y:S02]  /*9ea0*/  LDSM.16.M88.4 R132, [R174+0x1a000] ;  /* 0x01a00000ae84783b */ /* 0x000fe40000000200 */
        /* <DEDUP_REMOVED lines=8> */
[----:B------:R-:W2:Y:S07]  /*9f30*/  LDSM.16.MT88.4 R136, [R2+0xe800] ;  /* 0x00e800000288783b */ /* 0x000eae0000004200 */
[----:B------:R-:W-:Y:S01]  /*9f40*/  HMMA.16816.F32.BF16 R32, R36, R50, R32 ;  /* 0x000000322420723c */ /* 0x000fe20000041820 */
[----:B------:R-:W-:Y:S05]  /*9f50*/  LDSM.16.M88.4 R36, [R144+0x18000] ;  /* 0x018000009024783b */ /* 0x000fea0000000200 */
[----:B------:R-:W4:Y:S02]  /*9f60*/  LDSM.16.MT88.4 R48, [R0+0xf000] ;  /* 0x00f000000030783b */ /* 0x000f240000004200 */
[-C--:B---3--:R-:W-:Y:S08]  /*9f70*/  HMMA.16816.F32.BF16 R4, R40, R52.reuse, R4 ;  /* 0x000000342804723c */ /* 0x088ff00000041804 */
[C---:B-1----:R-:W-:Y:S08]  /*9f80*/  HMMA.16816.F32.BF16 R8, R60.reuse, R52, R8 ;  /* 0x000000343c08723c */ /* 0x042ff00000041808 */
        /* <DEDUP_REMOVED lines=8> */
[----:B------:R-:W-:Y:S05]  /*a010*/  LDSM.16.M88.4 R40, [R140+0x18000] ;  /* 0x018000008c28783b */ /* 0x000fea0000000200 */
[----:B------:R-:W-:Y:S02]  /*a020*/  LDSM.16.M88.4 R64, [R140+0x1a000] ;  /* 0x01a000008c40783b */ /* 0x000fe40000000200 */
[-C--:B----4-:R-:W-:Y:S08]  /*a030*/  HMMA.16816.F32.BF16 R4, R44, R56.reuse, R4 ;  /* 0x000000382c04723c */ /* 0x090ff00000041804 */
[C---:B------:R-:W-:Y:S08]  /*a040*/  HMMA.16816.F32.BF16 R8, R132.reuse, R56, R8 ;  /* 0x000000388408723c */ /* 0x040ff00000041808 */
[-C--:B------:R-:W-:Y:S08]  /*a050*/  HMMA.16816.F32.BF16 R12, R132, R58.reuse, R12 ;  /* 0x0000003a840c723c */ /* 0x080ff0000004180c */
[C---:B------:R-:W-:Y:S01]  /*a060*/  HMMA.16816.F32.BF16 R16, R44.reuse, R58, R16 ;  /* 0x0000003a2c10723c */ /* 0x040fe20000041810 */
[----:B------:R3:W4:Y:S07]  /*a070*/  LDSM.16.MT88.4 R56, [R0+0xf800] ;  /* 0x00f800000038783b */ /* 0x00072e0000004200 */
[-C--:B------:R-:W-:Y:S08]  /*a080*/  HMMA.16816.F32.BF16 R20, R44, R136.reuse, R20 ;  /* 0x000000882c14723c */ /* 0x080ff00000041814 */
[C---:B------:R-:W-:Y:S08]  /*a090*/  HMMA.16816.F32.BF16 R24, R132.reuse, R136, R24 ;  /* 0x000000888418723c */ /* 0x040ff00000041818 */
[-C--:B------:R-:W-:Y:S01]  /*a0a0*/  HMMA.16816.F32.BF16 R28, R132, R138.reuse, R28 ;  /* 0x0000008a841c723c */ /* 0x080fe2000004181c */
[----:B------:R1:W2:Y:S03]  /*a0b0*/  LDSM.16.MT88.4 R132, [R2+0xf800] ;  /* 0x00f800000284783b */ /* 0x0002a60000004200 */
[----:B---3--:R-:W-:Y:S04]  /*a0c0*/  IMAD.MOV.U32 R0, RZ, RZ, c[0x0][0x22c] ;  /* 0x00008b00ff007624 */ /* 0x008fe800078e00ff */
[----:B------:R-:W-:Y:S04]  /*a0d0*/  HMMA.16816.F32.BF16 R32, R44, R138, R32 ;  /* 0x0000008a2c20723c */ /* 0x000fe80000041820 */
[----:B------:R-:W-:Y:S03]  /*a0e0*/  IMAD R0, R0, c[0x0][0x1c0], RZ ;  /* 0x0000700000007a24 */ /* 0x000fe600078e02ff */
[----:B------:R-:W-:Y:S01]  /*a0f0*/  IMAD.MOV.U32 R46, RZ, RZ, c[0x0][0x22c] ;  /* 0x00008b00ff2e7624 */ /* 0x000fe200078e00ff */
[-C--:B------:R-:W-:Y:S05]  /*a100*/  HMMA.16816.F32.BF16 R4, R36, R48.reuse, R4 ;  /* 0x000000302404723c */ /* 0x080fea0000041804 */
[----:B------:R-:W-:Y:S02]  /*a110*/  IMAD R0, R0, 0x38, RZ ;  /* 0x0000003800007824 */ /* 0x000fe400078e02ff */
[----:B------:R-:W-:Y:S01]  /*a120*/  IMAD R46, R46, c[0x0][0x1c0], RZ ;  /* 0x000070002e2e7a24 */ /* 0x000fe200078e02ff */
[C---:B-1----:R-:W-:Y:S01]  /*a130*/  HMMA.16816.F32.BF16 R8, R52.reuse, R48, R8 ;  /* 0x000000303408723c */ /* 0x042fe20000041808 */
[----:B------:R-:W-:Y:S03]  /*a140*/  IMAD.MOV.U32 R2, RZ, RZ, c[0x0][0x22c] ;  /* 0x00008b00ff027624 */ /* 0x000fe600078e00ff */
[----:B------:R-:W-:Y:S02]  /*a150*/  IMAD R46, R46, 0x50, RZ ;  /* 0x000000502e2e7824 */ /* 0x000fe400078e02ff */
[----:B------:R-:W-:Y:S02]  /*a160*/  IMAD R2, R2, c[0x0][0x1c0], RZ ;  /* 0x0000700002027a24 */ /* 0x000fe400078e02ff */
[-C--:B------:R-:W-:Y:S04]  /*a170*/  HMMA.16816.F32.BF16 R12, R52, R50.reuse, R12 ;  /* 0x00000032340c723c */ /* 0x080fe8000004180c */
[----:B------:R-:W-:Y:S04]  /*a180*/  IMAD.SHL.U32 R2, R2, 0x40, RZ ;  /* 0x0000004002027824 */ /* 0x000fe800078e00ff */
[C---:B------:R-:W-:Y:S08]  /*a190*/  HMMA.16816.F32.BF16 R16, R36.reuse, R50, R16 ;  /* 0x000000322410723c */ /* 0x040ff00000041810 */
[-C--:B--2---:R-:W-:Y:S08]  /*a1a0*/  HMMA.16816.F32.BF16 R20, R36, R60.reuse, R20 ;  /* 0x0000003c2414723c */ /* 0x084ff00000041814 */
[C---:B------:R-:W-:Y:S07]  /*a1b0*/  HMMA.16816.F32.BF16 R24, R52.reuse, R60, R24 ;  /* 0x0000003c3418723c */ /* 0x040fee0000041818 */
[C---:B------:R-:W-:Y:S01]  /*a1c0*/  IADD3 R61, R147.reuse, 0x20, RZ ;  /* 0x00000020933d7810 */ /* 0x040fe20007ffe0ff */
[-C--:B------:R-:W-:Y:S01]  /*a1d0*/  HMMA.16816.F32.BF16 R28, R52, R62.reuse, R28 ;  /* 0x0000003e341c723c */ /* 0x080fe2000004181c */
[----:B------:R-:W2:Y:S03]  /*a1e0*/  LDL R55, [R1+0x10] ;  /* 0x0000100001377983 */ /* 0x000ea60000100800 */
[----:B------:R-:W-:Y:S02]  /*a1f0*/  IADD3 R60, R147, 0x20, RZ ;  /* 0x00000020933c7810 */ /* 0x000fe40007ffe0ff */
[----:B------:R-:W3:Y:S02]  /*a200*/  LDL R54, [R1+0xc] ;  /* 0x00000c0001367983 */ /* 0x000ee40000100800 */
[----:B------:R-:W-:Y:S03]  /*a210*/  HMMA.16816.F32.BF16 R32, R36, R62, R32 ;  /* 0x0000003e2420723c */ /* 0x000fe60000041820 */
[----:B------:R-:W3:Y:S04]  /*a220*/  LDL R53, [R1+0x8] ;  /* 0x0000080001357983 */ /* 0x000ee80000100800 */
[----:B------:R-:W-:Y:S01]  /*a230*/  IMAD.MOV.U32 R36, RZ, RZ, R237 ;  /* 0x000000ffff247224 */ /* 0x000fe200078e00ed */
[-C--:B----4-:R-:W-:Y:S01]  /*a240*/  HMMA.16816.F32.BF16 R4, R40, R56.reuse, R4 ;  /* 0x000000382804723c */ /* 0x090fe20000041804 */
[----:B------:R-:W3:Y:S04]  /*a250*/  LDL R52, [R1+0x4] ;  /* 0x0000040001347983 */ /* 0x000ee80000100800 */
[----:B------:R-:W-:Y:S01]  /*a260*/  IMAD.MOV.U32 R37, RZ, RZ, R236 ;  /* 0x000000ffff257224 */ /* 0x000fe200078e00ec */
[CC--:B------:R-:W-:Y:S02]  /*a270*/  LEA R38, P2, R145.reuse, R36.reuse, 0x2 ;  /* 0x0000002491267211 */ /* 0x0c0fe400078410ff */
[C---:B------:R-:W-:Y:S01]  /*a280*/  HMMA.16816.F32.BF16 R8, R64.reuse, R56, R8 ;  /* 0x000000384008723c */ /* 0x040fe20000041808 */
[----:B------:R-:W3:Y:S03]  /*a290*/  LDL R57, [R1+0x1c] ;  /* 0x00001c0001397983 */ /* 0x000ee60000100800 */
[-C--:B------:R-:W-:Y:S02]  /*a2a0*/  LEA.HI.X.SX32 R39, R145, R37.reuse, 0x2, P2 ;  /* 0x0000002591277211 */ /* 0x080fe400010f16ff */
[----:B------:R-:W3:Y:S01]  /*a2b0*/  LDL R56, [R1+0x14] ;  /* 0x0000140001387983 */ /* 0x000ee20000100800 */
[CC--:B------:R-:W-:Y:S01]  /*a2c0*/  LEA R44, P0, R147.reuse, R36.reuse, 0x2 ;  /* 0x00000024932c7211 */ /* 0x0c0fe200078010ff */
[-C--:B------:R-:W-:Y:S04]  /*a2d0*/  HMMA.16816.F32.BF16 R12, R64, R58.reuse, R12 ;  /* 0x0000003a400c723c */ /* 0x080fe8000004180c */
[CC--:B------:R-:W-:Y:S03]  /*a2e0*/  LEA.HI.X.SX32 R45, R147.reuse, R37.reuse, 0x2, P0 ;  /* 0x00000025932d7211 */ /* 0x0c0fe600000f16ff */
[----:B------:R1:W-:Y:S01]  /*a2f0*/  RED.E.ADD.F32.FTZ.RN.STRONG.GPU [R36.64], R4 ;  /* 0x000000042400798e */ /* 0x0003e2000c10e784 */
[C---:B------:R-:W-:Y:S04]  /*a300*/  HMMA.16816.F32.BF16 R16, R40.reuse, R58, R16 ;  /* 0x0000003a2810723c */ /* 0x040fe80000041810 */
[----:B------:R1:W-:Y:S03]  /*a310*/  RED.E.ADD.F32.FTZ.RN.STRONG.GPU [R38.64], R5 ;  /* 0x000000052600798e */ /* 0x0003e6000c10e784 */
[C---:B------:R-:W-:Y:S01]  /*a320*/  IADD3 R59, R147.reuse, 0x20, RZ ;  /* 0x00000020933b7810 */ /* 0x040fe20007ffe0ff */
[-C--:B------:R-:W-:Y:S01]  /*a330*/  HMMA.16816.F32.BF16 R20, R40, R132.reuse, R20 ;  /* 0x000000842814723c */ /* 0x080fe20000041814 */
[----:B------:R1:W-:Y:S03]  /*a340*/  RED.E.ADD.F32.FTZ.RN.STRONG.GPU [R44.64], R6 ;  /* 0x000000062c00798e */ /* 0x0003e6000c10e784 */
[----:B------:R-:W-:Y:S04]  /*a350*/  IADD3 R58, R147, 0x20, RZ ;  /* 0x00000020933a7810 */ /* 0x000fe80007ffe0ff */
[C---:B------:R-:W-:Y:S08]  /*a360*/  HMMA.16816.F32.BF16 R24, R64.reuse, R132, R24 ;  /* 0x000000844018723c */ /* 0x040ff00000041818 */
[-C--:B------:R-:W-:Y:S04]  /*a370*/  HMMA.16816.F32.BF16 R28, R64, R134.reuse, R28 ;  /* 0x00000086401c723c */ /* 0x080fe8000004181c */
[CC--:B-1----:R-:W-:Y:S04]  /*a380*/  LEA R4, P0, R151.reuse, R36.reuse, 0x2 ;  /* 0x0000002497047211 */ /* 0x0c2fe800078010ff */
[----:B------:R-:W-:Y:S04]  /*a390*/  HMMA.16816.F32.BF16 R32, R40, R134, R32 ;  /* 0x000000862820723c */ /* 0x000fe80000041820 */
[-C--:B------:R-:W-:Y:S01]  /*a3a0*/  LEA.HI.X.SX32 R5, R151, R37.reuse, 0x2, P0 ;  /* 0x0000002597057211 */ /* 0x080fe200000f16ff */
[----:B------:R-:W-:Y:S02]  /*a3b0*/  IMAD.MOV.U32 R44, RZ, RZ, c[0x0][0x22c] ;  /* 0x00008b00ff2c7624 */ /* 0x000fe400078e00ff */
[-C--:B------:R-:W-:Y:S02]  /*a3c0*/  LEA R42, P2, R146, R36.reuse, 0x2 ;  /* 0x00000024922a7211 */ /* 0x080fe400078410ff */
[----:B------:R-:W-:Y:S03]  /*a3d0*/  IMAD R44, R44, c[0x0][0x1c0], RZ ;  /* 0x000070002c2c7a24 */ /* 0x000fe600078e02ff */
[-C--:B------:R-:W-:Y:S01]  /*a3e0*/  LEA.HI.X.SX32 R43, R146, R37.reuse, 0x2, P2 ;  /* 0x00000025922b7211 */ /* 0x080fe200010f16ff */
[----:B------:R-:W-:Y:S01]  /*a3f0*/  IMAD.MOV.U32 R146, RZ, RZ, c[0x0][0x22c] ;  /* 0x00008b00ff927624 */ /* 0x000fe200078e00ff */
[-C--:B------:R-:W-:Y:S01]  /*a400*/  LEA R40, P2, R150, R36.reuse, 0x2 ;  /* 0x0000002496287211 */ /* 0x080fe200078410ff */
[----:B------:R-:W-:Y:S02]  /*a410*/  IMAD R44, R44, 0x68, RZ ;  /* 0x000000682c2c7824 */ /* 0x000fe400078e02ff */
[----:B------:R1:W-:Y:S01]  /*a420*/  RED.E.ADD.F32.FTZ.RN.STRONG.GPU [R42.64], R7 ;  /* 0x000000072a00798e */ /* 0x0003e2000c10e784 */
[----:B------:R-:W-:Y:S01]  /*a430*/  IMAD R146, R146, c[0x0][0x1c0], RZ ;  /* 0x0000700092927a24 */ /* 0x000fe200078e02ff */
[-C--:B------:R-:W-:Y:S03]  /*a440*/  LEA.HI.X.SX32 R41, R150, R37.reuse, 0x2, P2 ;  /* 0x0000002596297211 */ /* 0x080fe600010f16ff */
[----:B------:R1:W-:Y:S01]  /*a450*/  RED.E.ADD.F32.FTZ.RN.STRONG.GPU [R4.64], R8 ;  /* 0x000000080400798e */ /* 0x0003e2000c10e784 */
[----:B------:R-:W-:Y:S04]  /*a460*/  IMAD R146, R146, 0x30, RZ ;  /* 0x0000003092927824 */ /* 0x000fe800078e02ff */
[----:B------:R1:W-:Y:S01]  /*a470*/  RED.E.ADD.F32.FTZ.RN.STRONG.GPU [R40.64], R9 ;  /* 0x000000092800798e */ /* 0x0003e2000c10e784 */
[CC--:B------:R-:W-:Y:S04]  /*a480*/  LEA R6, P0, R146.reuse, R36.reuse, 0x2 ;  /* 0x0000002492067211 */ /* 0x0c0fe800078010ff */
[-C--:B-1----:R-:W-:Y:S01]  /*a490*/  LEA.HI.X.SX32 R7, R146, R37.reuse, 0x2, P0 ;  /* 0x0000002592077211 */ /* 0x082fe200000f16ff */
[----:B------:R-:W-:Y:S02]  /*a4a0*/  IMAD.MOV.U32 R43, RZ, RZ, c[0x0][0x22c] ;  /* 0x00008b00ff2b7624 */ /* 0x000fe400078e00ff */
[----:B------:R-:W-:Y:S02]  /*a4b0*/  IMAD.MOV.U32 R42, RZ, RZ, c[0x0][0x22c] ;  /* 0x00008b00ff2a7624 */ /* 0x000fe400078e00ff */
[----:B------:R1:W-:Y:S01]  /*a4c0*/  RED.E.ADD.F32.FTZ.RN.STRONG.GPU [R6.64], R10 ;  /* 0x0000000a0600798e */ /* 0x0003e2000c10e784 */
[-C--:B------:R-:W-:Y:S01]  /*a4d0*/  LEA R4, P2, R0, R36.reuse, 0x2 ;  /* 0x0000002400047211 */ /* 0x080fe200078410ff */
[----:B------:R-:W-:Y:S01]  /*a4e0*/  IMAD R43, R43, c[0x0][0x1c0], RZ ;  /* 0x000070002b2b7a24 */ /* 0x000fe200078e02ff */
[-C--:B------:R-:W-:Y:S01]  /*a4f0*/  LEA R8, P0, R2, R36.reuse, 0x2 ;  /* 0x0000002402087211 */ /* 0x080fe200078010ff */
[----:B------:R-:W-:Y:S01]  /*a500*/  IMAD R42, R42, c[0x0][0x1c0], RZ ;  /* 0x000070002a2a7a24 */ /* 0x000fe200078e02ff */
[-C--:B------:R-:W-:Y:S01]  /*a510*/  LEA.HI.X.SX32 R5, R0, R37.reuse, 0x2, P2 ;  /* 0x0000002500057211 */ /* 0x080fe200010f16ff */
[----:B------:R-:W-:Y:S01]  /*a520*/  IMAD.MOV.U32 R0, RZ, RZ, c[0x0][0x22c] ;  /* 0x00008b00ff007624 */ /* 0x000fe200078e00ff */
[-C--:B------:R-:W-:Y:S01]  /*a530*/  LEA.HI.X.SX32 R9, R2, R37.reuse, 0x2, P0 ;  /* 0x0000002502097211 */ /* 0x080fe200000f16ff */
[----:B------:R-:W-:Y:S02]  /*a540*/  IMAD.MOV.U32 R2, RZ, RZ, c[0x0][0x22c] ;  /* 0x00008b00ff027624 */ /* 0x000fe400078e00ff */
[----:B------:R-:W-:Y:S01]  /*a550*/  IMAD R0, R0, c[0x0][0x1c0], RZ ;  /* 0x0000700000007a24 */ /* 0x000fe200078e02ff */
[----:B------:R1:W-:Y:S01]  /*a560*/  RED.E.ADD.F32.FTZ.RN.STRONG.GPU [R4.64], R11 ;  /* 0x0000000b0400798e */ /* 0x0003e2000c10e784 */
[----:B------:R-:W-:Y:S02]  /*a570*/  IMAD R2, R2, c[0x0][0x1c0], RZ ;  /* 0x0000700002027a24 */ /* 0x000fe400078e02ff */
[----:B------:R-:W-:Y:S02]  /*a580*/  IMAD R0, R0, 0x48, RZ ;  /* 0x0000004800007824 */ /* 0x000fe400078e02ff */
[----:B------:R1:W-:Y:S01]  /*a590*/  RED.E.ADD.F32.FTZ.RN.STRONG.GPU [R8.64], R16 ;  /* 0x000000100800798e */ /* 0x0003e2000c10e784 */
[----:B------:R-:W-:Y:S02]  /*a5a0*/  IMAD R2, R2, 0x58, RZ ;  /* 0x0000005802027824 */ /* 0x000fe400078e02ff */
[----:B------:R-:W-:Y:S02]  /*a5b0*/  IMAD R43, R43, 0x70, RZ ;  /* 0x000000702b2b7824 */ /* 0x000fe400078e02ff */
[----:B------:R-:W-:Y:S02]  /*a5c0*/  IMAD R42, R42, 0x78, RZ ;  /* 0x000000782a2a7824 */ /* 0x000fe400078e02ff */
[----:B------:R-:W-:Y:S01]  /*a5d0*/  IMAD.MOV.U32 R146, RZ, RZ, c[0x0][0x22c] ;  /* 0x00008b00ff927624 */ /* 0x000fe200078e00ff */
[-C--:B-1----:R-:W-:Y:S03]  /*a5e0*/  LEA R6, P2, R0, R36.reuse, 0x2 ;  /* 0x0000002400067211 */ /* 0x082fe600078410ff */
[----:B------:R-:W-:Y:S01]  /*a5f0*/  IMAD R146, R146, c[0x0][0x1c0], RZ ;  /* 0x0000700092927a24 */ /* 0x000fe200078e02ff */
[-C--:B------:R-:W-:Y:S03]  /*a600*/  LEA.HI.X.SX32 R7, R0, R37.reuse, 0x2, P2 ;  /* 0x0000002500077211 */ /* 0x080fe600010f16ff */
[----:B------:R-:W-:Y:S01]  /*a610*/  IMAD.SHL.U32 R146, R146, 0x8, RZ ;  /* 0x0000000892927824 */ /* 0x000fe200078e00ff */
[----:B------:R-:W4:Y:S03]  /*a620*/  LDL R0, [R1+0x18] ;  /* 0x0000180001007983 */ /* 0x000f260000100800 */
[----:B------:R-:W-:Y:S02]  /*a630*/  IMAD.IADD R60, R146, 0x1, R60 ;  /* 0x00000001923c7824 */ /* 0x000fe400078e023c */
[----:B------:R1:W-:Y:S01]  /*a640*/  RED.E.ADD.F32.FTZ.RN.STRONG.GPU [R6.64], R17 ;  /* 0x000000110600798e */ /* 0x0003e2000c10e784 */
[-C--:B------:R-:W-:Y:S01]  /*a650*/  LEA R4, P0, R46, R36.reuse, 0x2 ;  /* 0x000000242e047211 */ /* 0x080fe200078010ff */
[C---:B------:R-:W-:Y:S02]  /*a660*/  IMAD.IADD R59, R146.reuse, 0x1, R59 ;  /* 0x00000001923b7824 */ /* 0x040fe400078e023b */
[----:B------:R-:W-:Y:S01]  /*a670*/  IMAD.IADD R58, R146, 0x1, R58 ;  /* 0x00000001923a7824 */ /* 0x000fe200078e023a */
[-C--:B------:R-:W-:Y:S01]  /*a680*/  LEA R16, P2, R2, R36.reuse, 0x2 ;  /* 0x0000002402107211 */ /* 0x080fe200078410ff */
[----:B------:R-:W-:Y:S01]  /*a690*/  IMAD.IADD R59, R146, 0x1, R59 ;  /* 0x00000001923b7824 */ /* 0x000fe200078e023b */
[-C--:B------:R-:W-:Y:S01]  /*a6a0*/  LEA.HI.X.SX32 R5, R46, R37.reuse, 0x2, P0 ;  /* 0x000000252e057211 */ /* 0x080fe200000f16ff */
[----:B------:R-:W-:Y:S01]  /*a6b0*/  IMAD.MOV.U32 R46, RZ, RZ, c[0x0][0x22c] ;  /* 0x00008b00ff2e7624 */ /* 0x000fe200078e00ff */
[-C--:B------:R-:W-:Y:S01]  /*a6c0*/  LEA R8, P3, R44, R36.reuse, 0x2 ;  /* 0x000000242c087211 */ /* 0x080fe200078610ff */
[----:B------:R-:W-:Y:S02]  /*a6d0*/  IMAD.IADD R58, R146, 0x1, R58 ;  /* 0x00000001923a7824 */ /* 0x000fe400078e023a */
[----:B------:R1:W-:Y:S01]  /*a6e0*/  RED.E.ADD.F32.FTZ.RN.STRONG.GPU [R4.64], R18 ;  /* 0x000000120400798e */ /* 0x0003e2000c10e784 */
[----:B------:R-:W-:Y:S01]  /*a6f0*/  IMAD R46, R46, c[0x0][0x1c0], RZ ;  /* 0x000070002e2e7a24 */ /* 0x000fe200078e02ff */
[-C--:B------:R-:W-:Y:S01]  /*a700*/  LEA.HI.X.SX32 R9, R44, R37.reuse, 0x2, P3 ;  /* 0x000000252c097211 */ /* 0x080fe200018f16ff */
[----:B------:R-:W-:Y:S02]  /*a710*/  IMAD.IADD R58, R146, 0x1, R58 ;  /* 0x00000001923a7824 */ /* 0x000fe400078e023a */
[----:B------:R-:W-:Y:S03]  /*a720*/  IMAD R46, R46, 0x60, RZ ;  /* 0x000000602e2e7824 */ /* 0x000fe600078e02ff */
[-C--:B------:R-:W-:Y:S02]  /*a730*/  LEA R44, P5, R58, R36.reuse, 0x2 ;  /* 0x000000243a2c7211 */ /* 0x080fe400078a10ff */
[-C--:B------:R-:W-:Y:S02]  /*a740*/  LEA R10, P0, R46, R36.reuse, 0x2 ;  /* 0x000000242e0a7211 */ /* 0x080fe400078010ff */
[-C--:B------:R-:W-:Y:S02]  /*a750*/  LEA.HI.X.SX32 R45, R58, R37.reuse, 0x2, P5 ;  /* 0x000000253a2d7211 */ /* 0x080fe400028f16ff */
[-C--:B------:R-:W-:Y:S02]  /*a760*/  LEA.HI.X.SX32 R11, R46, R37.reuse, 0x2, P0 ;  /* 0x000000252e0b7211 */ /* 0x080fe400000f16ff */
[-C--:B-1----:R-:W-:Y:S02]  /*a770*/  LEA.HI.X.SX32 R17, R2, R37.reuse, 0x2, P2 ;  /* 0x0000002502117211 */ /* 0x082fe400010f16ff */
[----:B------:R-:W4:Y:S01]  /*a780*/  LDL R2, [R1] ;  /* 0x0000000001027983 */ /* 0x000f220000100800 */
[-C--:B------:R-:W-:Y:S02]  /*a790*/  LEA R6, P2, R43, R36.reuse, 0x2 ;  /* 0x000000242b067211 */ /* 0x080fe400078410ff */
[-C--:B------:R-:W-:Y:S02]  /*a7a0*/  LEA R46, P6, R59, R36.reuse, 0x2 ;  /* 0x000000243b2e7211 */ /* 0x080fe400078c10ff */
[----:B------:R2:W-:Y:S01]  /*a7b0*/  RED.E.ADD.F32.FTZ.RN.STRONG.GPU [R16.64], R19 ;  /* 0x000000131000798e */ /* 0x0005e2000c10e784 */
[-C--:B------:R-:W-:Y:S02]  /*a7c0*/  LEA.HI.X.SX32 R7, R43, R37.reuse, 0x2, P2 ;  /* 0x000000252b077211 */ /* 0x080fe400010f16ff */
[CC--:B------:R-:W-:Y:S02]  /*a7d0*/  LEA R50, P2, R61.reuse, R36.reuse, 0x2 ;  /* 0x000000243d327211 */ /* 0x0c0fe400078410ff */
[----:B------:R-:W-:Y:S01]  /*a7e0*/  RED.E.ADD.F32.FTZ.RN.STRONG.GPU [R10.64], R12 ;  /* 0x0000000c0a00798e */ /* 0x000fe2000c10e784 */
[CC--:B------:R-:W-:Y:S02]  /*a7f0*/  LEA R4, P0, R42.reuse, R36.reuse, 0x2 ;  /* 0x000000242a047211 */ /* 0x0c0fe400078010ff */
[-C--:B------:R-:W-:Y:S02]  /*a800*/  LEA.HI.X.SX32 R51, R61, R37.reuse, 0x2, P2 ;  /* 0x000000253d337211 */ /* 0x080fe400010f16ff */
[----:B------:R-:W-:Y:S01]  /*a810*/  RED.E.ADD.F32.FTZ.RN.STRONG.GPU [R8.64], R13 ;  /* 0x0000000d0800798e */ /* 0x000fe2000c10e784 */
[-C--:B------:R-:W-:Y:S02]  /*a820*/  LEA.HI.X.SX32 R5, R42, R37.reuse, 0x2, P0 ;  /* 0x000000252a057211 */ /* 0x080fe400000f16ff */
[CC--:B------:R-:W-:Y:S02]  /*a830*/  LEA R48, P0, R60.reuse, R36.reuse, 0x2 ;  /* 0x000000243c307211 */ /* 0x0c0fe400078010ff */
[----:B------:R3:W-:Y:S01]  /*a840*/  RED.E.ADD.F32.FTZ.RN.STRONG.GPU [R6.64], R14 ;  /* 0x0000000e0600798e */ /* 0x0007e2000c10e784 */
[-C--:B------:R-:W-:Y:S02]  /*a850*/  LEA.HI.X.SX32 R47, R59, R37.reuse, 0x2, P6 ;  /* 0x000000253b2f7211 */ /* 0x080fe400030f16ff */
[-C--:B------:R-:W-:Y:S02]  /*a860*/  LEA.HI.X.SX32 R49, R60, R37.reuse, 0x2, P0 ;  /* 0x000000253c317211 */ /* 0x080fe400000f16ff */
[----:B------:R1:W-:Y:S05]  /*a870*/  RED.E.ADD.F32.FTZ.RN.STRONG.GPU [R4.64], R15 ;  /* 0x0000000f0400798e */ /* 0x0003ea000c10e784 */
        /* <DEDUP_REMOVED lines=11> */
[CC--:B------:R-:W-:Y:S04]  /*a930*/  LEA R12, P5, R53.reuse, R36.reuse, 0x2 ;  /* 0x00000024350c7211 */ /* 0x0c0fe800078a10ff */
[-C--:B------:R-:W-:Y:S02]  /*a940*/  LEA.HI.X.SX32 R13, R53, R37.reuse, 0x2, P5 ;  /* 0x00000025350d7211 */ /* 0x080fe400028f16ff */
[CC--:B------:R-:W-:Y:S04]  /*a950*/  LEA R42, P4, R57.reuse, R36.reuse, 0x2 ;  /* 0x00000024392a7211 */ /* 0x0c0fe800078810ff */
        /* <DEDUP_REMOVED lines=11> */
[-C--:B------:R-:W-:Y:S01]  /*aa10*/  LEA.HI.X.SX32 R41, R0, R37.reuse, 0x2, P3 ;  /* 0x0000002500297211 */ /* 0x080fe200018f16ff */
[----:B------:R-:W-:Y:S04]  /*aa20*/  IMAD.IADD R0, R145, 0x1, R252 ;  /* 0x0000000191007824 */ /* 0x000fe800078e02fc */
[----:B------:R-:W-:Y:S01]  /*aa30*/  RED.E.ADD.F32.FTZ.RN.STRONG.GPU [R40.64], R27 ;  /* 0x0000001b2800798e */ /* 0x000fe2000c10e784 */
[CC--:B------:R-:W-:Y:S04]  /*aa40*/  LEA R4, P0, R0.reuse, R36.reuse, 0x2 ;  /* 0x0000002400047211 */ /* 0x0c0fe800078010ff */
[----:B------:R-:W-:Y:S01]  /*aa50*/  RED.E.ADD.F32.FTZ.RN.STRONG.GPU [R18.64], R32 ;  /* 0x000000201200798e */ /* 0x000fe2000c10e784 */
[-C--:B------:R-:W-:Y:S01]  /*aa60*/  LEA.HI.X.SX32 R5, R0, R37.reuse, 0x2, P0 ;  /* 0x0000002500057211 */ /* 0x080fe200000f16ff */
[----:B------:R-:W-:Y:S01]  /*aa70*/  IMAD.MOV.U32 R0, RZ, RZ, 0x40 ;  /* 0x00000040ff007424 */ /* 0x000fe200078e00ff */
[----:B------:R-:W-:Y:S01]  /*aa80*/  PLOP3.LUT P0, PT, PT, PT, UP0, 0x80, 0x0 ;  /* 0x000000000000781c */ /* 0x000fe20003f0f008 */
[----:B------:R-:W-:Y:S01]  /*aa90*/  @UP4 UIADD3 UR15, UP0, UR15, -0x200, URZ ;  /* 0xfffffe000f0f4890 */ /* 0x000fe2000ff1e03f */
[----:B------:R-:W-:Y:S02]  /*aaa0*/  RED.E.ADD.F32.FTZ.RN.STRONG.GPU [R16.64], R33 ;  /* 0x000000211000798e */ /* 0x000fe4000c10e784 */
[----:B------:R-:W-:Y:S01]  /*aab0*/  SEL R169, R0, 0xffffffc0, !P1 ;  /* 0xffffffc000a97807 */ /* 0x000fe20004800000 */
[----:B------:R-:W-:Y:S02]  /*aac0*/  @UP4 UIADD3.X UR14, UR14, -0x1, URZ, UP0, !UPT ;  /* 0xffffffff0e0e4890 */ /* 0x000fe400087fe43f */
[----:B------:R-:W-:Y:S02]  /*aad0*/  RED.E.ADD.F32.FTZ.RN.STRONG.GPU [R14.64], R34 ;  /* 0x000000220e00798e */ /* 0x000fe4000c10e784 */
[----:B------:R-:W-:Y:S03]  /*aae0*/  IMAD.IADD R0, R169, 0x1, R168 ;  /* 0x00000001a9007824 */ /* 0x000fe600078e02a8 */
[----:B------:R-:W-:Y:S05]  /*aaf0*/  RED.E.ADD.F32.FTZ.RN.STRONG.GPU [R12.64], R35 ;  /* 0x000000230c00798e */ /* 0x000fea000c10e784 */
[----:B------:R-:W-:Y:S01]  /*ab00*/  RED.E.ADD.F32.FTZ.RN.STRONG.GPU [R10.64], R28 ;  /* 0x0000001c0a00798e */ /* 0x000fe2000c10e784 */
[C---:B------:R-:W-:Y:S04]  /*ab10*/  LEA R8, P3, R2.reuse, R36, 0x2 ;  /* 0x0000002402087211 */ /* 0x040fe800078610ff */
[----:B------:R-:W-:Y:S01]  /*ab20*/  LEA.HI.X.SX32 R9, R2, R37, 0x2, P3 ;  /* 0x0000002502097211 */ /* 0x000fe200018f16ff */
[----:B------:R-:W-:Y:S05]  /*ab30*/  LDSM.16.MT88.4 R12, [R3+0x18000] ;  /* 0x01800000030c783b */ /* 0x000fea0000004200 */
[----:B------:R-:W-:Y:S05]  /*ab40*/  RED.E.ADD.F32.FTZ.RN.STRONG.GPU [R8.64], R29 ;  /* 0x0000001d0800798e */ /* 0x000fea000c10e784 */
[----:B------:R-:W-:Y:S05]  /*ab50*/  RED.E.ADD.F32.FTZ.RN.STRONG.GPU [R6.64], R30 ;  /* 0x0000001e0600798e */ /* 0x000fea000c10e784 */
[----:B------:R-:W-:Y:S05]  /*ab60*/  LDSM.16.MT88.4 R8, [R168] ;  /* 0x00000000a808783b */ /* 0x000fea0000004200 */
[----:B------:R-:W-:Y:S05]  /*ab70*/  RED.E.ADD.F32.FTZ.RN.STRONG.GPU [R4.64], R31 ;  /* 0x0000001f0400798e */ /* 0x000fea000c10e784 */
[----:B------:R-:W1:Y:S05]  /*ab80*/  LDSM.16.MT88.4 R4, [R3+0x14000] ;  /* 0x014000000304783b */ /* 0x000e6a0000004200 */
[----:B------:R-:W2:Y:S05]  /*ab90*/  LDSM.16.MT88.4 R16, [R0] ;  /* 0x000000000010783b */ /* 0x000eaa0000004200 */
[----:B------:R-:W3:Y:S05]  /*aba0*/  LDSM.16.MT88.4 R24, [R168+0x800] ;  /* 0x00080000a818783b */ /* 0x000eea0000004200 */
[----:B------:R-:W4:Y:S05]  /*abb0*/  LDSM.16.MT88.4 R32, [R3+0x18800] ;  /* 0x018800000320783b */ /* 0x000f2a0000004200 */
[----:B------:R-:W2:Y:S01]  /*abc0*/  LDSM.16.MT88.4 R28, [R0+0x800] ;  /* 0x00080000001c783b */ /* 0x000ea20000004200 */
        /* <DEDUP_REMOVED lines=10> */
[----:B------:R-:W1:Y:S05]  /*ac70*/  LDSM.16.MT88.4 R4, [R3+0x15000] ;  /* 0x015000000304783b */ /* 0x000e6a0000004200 */
[----:B------:R-:W2:Y:S02]  /*ac80*/  LDSM.16.MT88.4 R16, [R0+0x1000] ;  /* 0x001000000010783b */ /* 0x000ea40000004200 */
[-C--:B---3--:R-:W-:Y:S08]  /*ac90*/  HMMA.16816.F32.BF16 R100, R20, R24.reuse, R100 ;  /* 0x000000181464723c */ /* 0x088ff00000041864 */
[C---:B----4-:R-:W-:Y:S08]  /*aca0*/  HMMA.16816.F32.BF16 R104, R32.reuse, R24, R104 ;  /* 0x000000182068723c */ /* 0x050ff00000041868 */
        /* <DEDUP_REMOVED lines=8> */
[----:B------:R-:W3:Y:S05]  /*ad30*/  LDSM.16.MT88.4 R20, [R3+0x15800] ;  /* 0x015800000314783b */ /* 0x000eea0000004200 */
[----:B------:R-:W4:Y:S02]  /*ad40*/  LDSM.16.MT88.4 R28, [R3+0x19800] ;  /* 0x01980000031c783b */ /* 0x000f240000004200 */
        /* <DEDUP_REMOVED lines=46> */
[----:B------:R-:W3:Y:S05]  /*b030*/  LDSM.16.MT88.4 R20, [R3+0x17800] ;  /* 0x017800000314783b */ /* 0x000eea0000004200 */
[----:B------:R4:W3:Y:S02]  /*b040*/  LDSM.16.MT88.4 R32, [R0+0x3800] ;  /* 0x003800000020783b */ /* 0x0008e40000004200 */
[-C--:B-1----:R-:W-:Y:S08]  /*b050*/  HMMA.16816.F32.BF16 R100, R4, R8.reuse, R100 ;  /* 0x000000080464723c */ /* 0x082ff00000041864 */
[C---:B------:R-:W-:Y:S08]  /*b060*/  HMMA.16816.F32.BF16 R104, R12.reuse, R8, R104 ;  /* 0x000000080c68723c */ /* 0x040ff00000041868 */
[-C--:B------:R-:W-:Y:S04]  /*b070*/  HMMA.16816.F32.BF16 R108, R12, R10.reuse, R108 ;  /* 0x0000000a0c6c723c */ /* 0x080fe8000004186c */
[C---:B----4-:R-:W-:Y:S02]  /*b080*/  IADD3 R0, R168.reuse, -0x4000, RZ ;  /* 0xffffc000a8007810 */ /* 0x050fe40007ffe0ff */
[----:B------:R-:W-:Y:S02]  /*b090*/  @P0 IADD3 R0, R168, 0x4000, RZ ;  /* 0x00004000a8000810 */ /* 0x000fe40007ffe0ff */
[C---:B------:R-:W-:Y:S04]  /*b0a0*/  HMMA.16816.F32.BF16 R112, R4.reuse, R10, R112 ;  /* 0x0000000a0470723c */ /* 0x040fe80000041870 */
[----:B------:R-:W-:Y:S04]  /*b0b0*/  IMAD.MOV.U32 R168, RZ, RZ, R0 ;  /* 0x000000ffffa87224 */ /* 0x000fe800078e0000 */
        /* <DEDUP_REMOVED lines=201> */
.L_x_1739:
        /* <DEDUP_REMOVED lines=19> */
.L_x_1740:
[----:B------:R-:W-:Y:S01]  /*be80*/  BAR.SYNC.DEFER_BLOCKING 0x0 ;  /* 0x0000000000007b1d */ /* 0x000fe20000010000 */
[----:B------:R-:W-:Y:S01]  /*be90*/  USHF.L.U32 UR6, UR16, 0x7, URZ ;  /* 0x0000000710067899 */ /* 0x000fe2000800063f */
[--C-:B-1----:R-:W-:Y:S01]  /*bea0*/  SHF.R.S32.HI R7, RZ, 0x1f, R238.reuse ;  /* 0x0000001fff077819 */ /* 0x102fe200000114ee */
[----:B------:R-:W-:Y:S01]  /*beb0*/  IMAD.MOV.U32 R6, RZ, RZ, R238 ;  /* 0x000000ffff067224 */ /* 0x000fe200078e00ee */
[----:B------:R-:W-:Y:S01]  /*bec0*/  LEA.HI R2, R49, R48, RZ, 0x3 ;  /* 0x0000003031027211 */ /* 0x000fe200078f18ff */
[----:B------:R-:W-:Y:S01]  /*bed0*/  USHF.R.S32.HI UR10, URZ, 0x1f, UR6 ;  /* 0x0000001f3f0a7899 */ /* 0x000fe20008011406 */
[----:B------:R-:W-:Y:S01]  /*bee0*/  ISETP.GE.AND P1, PT, R238, c[0x0][0x220], PT ;  /* 0x00008800ee007a0c */ /* 0x000fe20003f26270 */
[----:B------:R-:W-:Y:S01]  /*bef0*/  ULDC.64 UR8, c[0x0][0x3a0] ;  /* 0x0000e80000087ab9 */ /* 0x000fe20000000a00 */
[----:B------:R-:W-:Y:S01]  /*bf00*/  IMAD.U32 R17, RZ, RZ, UR6 ;  /* 0x00000006ff117e24 */ /* 0x000fe2000f8e00ff */
[----:B------:R-:W-:Y:S01]  /*bf10*/  UIMAD UR8, UR10, UR8, URZ ;  /* 0x000000080a0872a4 */ /* 0x000fe2000f8e023f */
[----:B------:R-:W-:Y:S01]  /*bf20*/  BSSY B0, `(.L_x_1741) ;  /* 0x0000023000007945 */ /* 0x000fe20003800000 */
[----:B------:R-:W-:Y:S01]  /*bf30*/  UIMAD UR7, UR16, -0x80, UR7 ;  /* 0xffffff80100778a4 */ /* 0x000fe2000f8e0207 */
[----:B------:R-:W-:Y:S01]  /*bf40*/  IMAD.WIDE.U32 R4, R17, c[0x0][0x3a0], R6 ;  /* 0x0000e80011047a25 */ /* 0x000fe200078e0006 */
[----:B------:R-:W-:-:S02]  /*bf50*/  UIMAD UR8, UR6, UR9, UR8 ;  /* 0x00000009060872a4 */ /* 0x000fc4000f8e0208 */
[----:B------:R-:W-:Y:S02]  /*bf60*/  USHF.R.S32.HI UR13, URZ, 0x1f, UR36 ;  /* 0x0000001f3f0d7899 */ /* 0x000fe40008011424 */
[----:B------:R-:W-:Y:S02]  /*bf70*/  IADD3 R4, P0, R4, UR14, RZ ;  /* 0x0000000e04047c10 */ /* 0x000fe4000ff1e0ff */
[----:B------:R-:W-:Y:S01]  /*bf80*/  IMAD.U32 R0, RZ, RZ, UR8 ;  /* 0x00000008ff007e24 */ /* 0x000fe2000f8e00ff */
[----:B------:R-:W-:Y:S02]  /*bf90*/  ULDC.64 UR8, c[0x0][0x3b8] ;  /* 0x0000ee0000087ab9 */ /* 0x000fe40000000a00 */
[----:B------:R-:W-:Y:S01]  /*bfa0*/  UIMAD UR8, UR13, UR8, URZ ;  /* 0x000000080d0872a4 */ /* 0x000fe2000f8e023f */
[----:B------:R1:W2:Y:S01]  /*bfb0*/  LDS.128 R20, [R141+0xd000] ;  /* 0x00d000008d147984 */ /* 0x0002a20000000c00 */
[----:B------:R-:W-:Y:S02]  /*bfc0*/  IADD3.X R5, R5, UR15, R0, P0, !PT ;  /* 0x0000000f05057c10 */ /* 0x000fe400087fe400 */
[----:B------:R-:W-:Y:S01]  /*bfd0*/  UIMAD UR8, UR36, UR9, UR8 ;  /* 0x00000009240872a4 */ /* 0x000fe2000f8e0208 */
[----:B------:R-:W-:Y:S01]  /*bfe0*/  SHF.R.S32.HI R0, RZ, 0x3, R2 ;  /* 0x00000003ff007819 */ /* 0x000fe20000011402 */
[----:B------:R1:W3:Y:S01]  /*bff0*/  LDS.128 R24, [R141+0xe000] ;  /* 0x00e000008d187984 */ /* 0x0002e20000000c00 */
[----:B------:R-:W-:-:S02]  /*c000*/  IMAD.U32 R2, RZ, RZ, UR36 ;  /* 0x00000024ff027e24 */ /* 0x000fc4000f8e00ff */
[----:B------:R-:W-:Y:S01]  /*c010*/  ISETP.GE.OR P4, PT, R0, UR7, P1 ;  /* 0x0000000700007c0c */ /* 0x000fe20008f86670 */
[----:B------:R1:W4:Y:S01]  /*c020*/  LDS.128 R28, [R141+0xf000] ;  /* 0x00f000008d1c7984 */ /* 0x0003220000000c00 */
[----:B------:R-:W-:Y:S01]  /*c030*/  IMAD.WIDE.U32 R4, R2, c[0x0][0x3b8], R4 ;  /* 0x0000ee0002047a25 */ /* 0x000fe200078e0004 */
[----:B------:R-:W-:Y:S02]  /*c040*/  SHF.R.S32.HI R18, RZ, 0x1f, R0 ;  /* 0x0000001fff127819 */ /* 0x000fe40000011400 */
[----:B------:R1:W1:Y:S02]  /*c050*/  LDS.128 R32, [R141+0x10000] ;  /* 0x010000008d207984 */ /* 0x0002640000000c00 */
[----:B------:R-:W-:Y:S02]  /*c060*/  IADD3 R16, R5, UR8, RZ ;  /* 0x0000000805107c10 */ /* 0x000fe4000fffe0ff */
        /* <DEDUP_REMOVED lines=14> */
.L_x_1742:
[----:B------:R-:W-:Y:S05]  /*c150*/  BSYNC B0 ;  /* 0x0000000000007941 */ /* 0x000fea0003800000 */
.L_x_1741:
[----:B------:R-:W-:Y:S01]  /*c160*/  IADD3 R2, R0, 0x20, RZ ;  /* 0x0000002000027810 */ /* 0x000fe20007ffe0ff */
[----:B------:R-:W-:Y:S03]  /*c170*/  BSSY B0, `(.L_x_1743) ;  /* 0x000000e000007945 */ /* 0x000fe60003800000 */
[----:B------:R-:W-:-:S13]  /*c180*/  ISETP.GE.OR P3, PT, R2, UR7, P1 ;  /* 0x0000000702007c0c */ /* 0x000fda0008f66670 */
        /* <DEDUP_REMOVED lines=12> */
.L_x_1744:
[----:B------:R-:W-:Y:S05]  /*c250*/  BSYNC B0 ;  /* 0x0000000000007941 */ /* 0x000fea0003800000 */
.L_x_1743:
[----:B------:R-:W-:Y:S01]  /*c260*/  IADD3 R2, R0, 0x40, RZ ;  /* 0x0000004000027810 */ /* 0x000fe20007ffe0ff */
[----:B------:R-:W-:Y:S03]  /*c270*/  BSSY B0, `(.L_x_1745) ;  /* 0x000000e000007945 */ /* 0x000fe60003800000 */
[----:B------:R-:W-:-:S13]  /*c280*/  ISETP.GE.OR P2, PT, R2, UR7, P1 ;  /* 0x0000000702007c0c */ /* 0x000fda0008f46670 */
        /* <DEDUP_REMOVED lines=12> */
.L_x_1746:
[----:B------:R-:W-:Y:S05]  /*c350*/  BSYNC B0 ;  /* 0x0000000000007941 */ /* 0x000fea0003800000 */
.L_x_1745:
[----:B------:R-:W-:Y:S01]  /*c360*/  IADD3 R2, R0, 0x60, RZ ;  /* 0x0000006000027810 */ /* 0x000fe20007ffe0ff */
[----:B------:R-:W-:Y:S03]  /*c370*/  BSSY B0, `(.L_x_1747) ;  /* 0x000000d000007945 */ /* 0x000fe60003800000 */
[----:B------:R-:W-:-:S13]  /*c380*/  ISETP.GE.OR P1, PT, R2, UR7, P1 ;  /* 0x0000000702007c0c */ /* 0x000fda0008f26670 */
        /* <DEDUP_REMOVED lines=11> */
.L_x_1748:
[----:B------:R-:W-:Y:S05]  /*c440*/  BSYNC B0 ;  /* 0x0000000000007941 */ /* 0x000fea0003800000 */
.L_x_1747:
        /* <DEDUP_REMOVED lines=25> */
.L_x_1750:
[----:B------:R-:W-:Y:S05]  /*c5e0*/  BSYNC B0 ;  /* 0x0000000000007941 */ /* 0x000fea0003800000 */
.L_x_1749:
        /* <DEDUP_REMOVED lines=13> */
.L_x_1752:
[----:B------:R-:W-:Y:S05]  /*c6c0*/  BSYNC B0 ;  /* 0x0000000000007941 */ /* 0x000fea0003800000 */
.L_x_1751:
        /* <DEDUP_REMOVED lines=13> */
.L_x_1754:
[----:B------:R-:W-:Y:S05]  /*c7a0*/  BSYNC B0 ;  /* 0x0000000000007941 */ /* 0x000fea0003800000 */
.L_x_1753:
        /* <DEDUP_REMOVED lines=12> */
.L_x_1703:
        /* <DEDUP_REMOVED lines=21> */
.L_x_1756:
        /* <DEDUP_REMOVED lines=19> */
.L_x_1757:
[----:B------:R-:W1:Y:S01]  /*caf0*/  S2R R6, SR_TID.X ;  /* 0x0000000000067919 */ /* 0x000e620000002100 */
[----:B------:R-:W-:Y:S01]  /*cb00*/  USHF.L.U32 UR8, UR16, 0x7, URZ ;  /* 0x0000000710087899 */ /* 0x000fe2000800063f */
[----:B------:R-:W-:Y:S01]  /*cb10*/  ISETP.GE.AND P1, PT, R238, c[0x0][0x220], PT ;  /* 0x00008800ee007a0c */ /* 0x000fe20003f26270 */
[----:B------:R-:W-:Y:S01]  /*cb20*/  ULDC.64 UR4, c[0x0][0x3a0] ;  /* 0x0000e80000047ab9 */ /* 0x000fe20000000a00 */
[----:B------:R-:W-:Y:S01]  /*cb30*/  BSSY B0, `(.L_x_1758) ;  /* 0x000001f000007945 */ /* 0x000fe20003800000 */
[----:B------:R-:W-:Y:S02]  /*cb40*/  USHF.R.S32.HI UR9, URZ, 0x1f, UR8 ;  /* 0x0000001f3f097899 */ /* 0x000fe40008011408 */
[----:B------:R-:W-:Y:S02]  /*cb50*/  IMAD.U32 R11, RZ, RZ, UR8 ;  /* 0x00000008ff0b7e24 */ /* 0x000fe4000f8e00ff */
[----:B------:R-:W-:-:S02]  /*cb60*/  UIMAD UR4, UR9, UR4, URZ ;  /* 0x00000004090472a4 */ /* 0x000fc4000f8e023f */
[----:B------:R-:W-:Y:S02]  /*cb70*/  IMAD.WIDE.U32 R4, R11, c[0x0][0x3a0], R238 ;  /* 0x0000e8000b047a25 */ /* 0x000fe400078e00ee */
[----:B------:R-:W-:-:S03]  /*cb80*/  UIMAD UR4, UR8, UR5, UR4 ;  /* 0x00000005080472a4 */ /* 0x000fc6000f8e0204 */
[----:B------:R-:W-:-:S03]  /*cb90*/  IADD3 R4, P0, R4, UR12, RZ ;  /* 0x0000000c04047c10 */ /* 0x000fc6000ff1e0ff */
[----:B------:R-:W-:Y:S01]  /*cba0*/  IMAD.U32 R2, RZ, RZ, UR4 ;  /* 0x00000004ff027e24 */ /* 0x000fe2000f8e00ff */
[----:B------:R-:W-:-:S03]  /*cbb0*/  UIMAD UR4, UR16, -0x80, UR7 ;  /* 0xffffff80100478a4 */ /* 0x000fc6000f8e0207 */
[----:B------:R-:W-:Y:S01]  /*cbc0*/  ULDC.64 UR6, c[0x0][0x3b8] ;  /* 0x0000ee0000067ab9 */ /* 0x000fe20000000a00 */
[----:B-1----:R-:W-:Y:S01]  /*cbd0*/  SHF.R.S32.HI R0, RZ, 0x1f, R6 ;  /* 0x0000001fff007819 */ /* 0x002fe20000011406 */
[----:B------:R-:W-:Y:S01]  /*cbe0*/  UIMAD UR5, UR61, UR6, URZ ;  /* 0x000000063d0572a4 */ /* 0x000fe2000f8e023f */
        /* <DEDUP_REMOVED lines=19> */
.L_x_1759:
[----:B------:R-:W-:Y:S05]  /*cd20*/  BSYNC B0 ;  /* 0x0000000000007941 */ /* 0x000fea0003800000 */
.L_x_1758:
        /* <DEDUP_REMOVED lines=15> */
.L_x_1761:
[----:B------:R-:W-:Y:S05]  /*ce20*/  BSYNC B0 ;  /* 0x0000000000007941 */ /* 0x000fea0003800000 */
.L_x_1760:
        /* <DEDUP_REMOVED lines=15> */
.L_x_1763:
[----:B------:R-:W-:Y:S05]  /*cf20*/  BSYNC B0 ;  /* 0x0000000000007941 */ /* 0x000fea0003800000 */
.L_x_1762:
        /* <DEDUP_REMOVED lines=14> */
.L_x_1765:
[----:B------:R-:W-:Y:S05]  /*d010*/  BSYNC B0 ;  /* 0x0000000000007941 */ /* 0x000fea0003800000 */
.L_x_1764:
[----:B------:R-:W-:Y:S01]  /*d020*/  ULDC.64 UR4, c[0x0][0x3a8] ;  /* 0x0000ea0000047ab9 */ /* 0x000fe20000000a00 */
[----:B-1----:R-:W-:Y:S01]  /*d030*/  IMAD.WIDE.U32 R4, R11, c[0x0][0x3a8], R238 ;  /* 0x0000ea000b047a25 */ /* 0x002fe200078e00ee */
        /* <DEDUP_REMOVED lines=22> */
.L_x_1767:
[----:B------:R-:W-:Y:S05]  /*d1a0*/  BSYNC B0 ;  /* 0x0000000000007941 */ /* 0x000fea0003800000 */
.L_x_1766:
        /* <DEDUP_REMOVED lines=13> */
.L_x_1769:
[----:B------:R-:W-:Y:S05]  /*d280*/  BSYNC B0 ;  /* 0x0000000000007941 */ /* 0x000fea0003800000 */
.L_x_1768:
        /* <DEDUP_REMOVED lines=13> */
.L_x_1771:
[----:B------:R-:W-:Y:S05]  /*d360*/  BSYNC B0 ;  /* 0x0000000000007941 */ /* 0x000fea0003800000 */
.L_x_1770:
        /* <DEDUP_REMOVED lines=11> */
.L_x_1755:
[----:B------:R-:W-:Y:S05]  /*d420*/  BSYNC B1 ;  /* 0x0000000000017941 */ /* 0x000fea0003800000 */
.L_x_1698:
        /* <DEDUP_REMOVED lines=11> */
.L_x_1772:
[----:B------:R-:W-:Y:S05]  /*d4e0*/  EXIT ;  /* 0x000000000000794d */ /* 0x000fea0003800000 */
.L_x_1774:
        /* <DEDUP_REMOVED lines=9> */
.L_x_2485:


//--------------------- .text._ZN5flash44flash_bwd_dq_dk_dv_loop_seqk_parallel_kernelI23Flash_bwd_kernel_traitsILi64ELi128ELi128ELi8ELi4ELi4ELi4ELb0ELb0EN7cutlass10bfloat16_tE19Flash_kernel_traitsILi64ELi128ELi128ELi8ES3_EELb0ELb0ELb0ELb0ELb0ELb0ELb1EEEvNS_16Flash_bwd_paramsE --------------------------
	.section	.text._ZN5flash44flash_bwd_dq_dk_dv_loop_seqk_parallel_kernelI23Flash_bwd_kernel_traitsILi64ELi128ELi128ELi8ELi4ELi4ELi4ELb0ELb0EN7cutlass10bfloat16_tE19Flash_kernel_traitsILi64ELi128ELi128ELi8ES3_EELb0ELb0ELb0ELb0ELb0ELb0ELb1EEEvNS_16Flash_bwd_paramsE,"ax",@progbits
	.sectioninfo	@"SHI_REGISTERS=255"
	.align	128
        .global         _ZN5flash44flash_bwd_dq_dk_dv_loop_seqk_parallel_kernelI23Flash_bwd_kernel_traitsILi64ELi128ELi128ELi8ELi4ELi4ELi4ELb0ELb0EN7cutlass10bfloat16_tE19Flash_kernel_traitsILi64ELi128ELi128ELi8ES3_EELb0ELb0ELb0ELb0ELb0ELb0ELb1EEEvNS_16Flash_bwd_paramsE
        .type           _ZN5flash44flash_bwd_dq_dk_dv_loop_seqk_parallel_kernelI23Flash_bwd_kernel_traitsILi64ELi128ELi128ELi8ELi4ELi4ELi4ELb0ELb0EN7cutlass10bfloat16_tE19Flash_kernel_traitsILi64ELi128ELi128ELi8ES3_EELb0ELb0ELb0ELb0ELb0ELb0ELb1EEEvNS_16Flash_bwd_paramsE,@function
        .size           _ZN5flash44flash_bwd_dq_dk_dv_loop_seqk_parallel_kernelI23Flash_bwd_kernel_traitsILi64ELi128ELi128ELi8ELi4ELi4ELi4ELb0ELb0EN7cutlass10bfloat16_tE19Flash_kernel_traitsILi64ELi128ELi128ELi8ES3_EELb0ELb0ELb0ELb0ELb0ELb0ELb1EEEvNS_16Flash_bwd_paramsE,(.L_x_2486 - _ZN5flash44flash_bwd_dq_dk_dv_loop_seqk_parallel_kernelI23Flash_bwd_kernel_traitsILi64ELi128ELi128ELi8ELi4ELi4ELi4ELb0ELb0EN7cutlass10bfloat16_tE19Flash_kernel_traitsILi64ELi128ELi128ELi8ES3_EELb0ELb0ELb0ELb0ELb0ELb0ELb1EEEvNS_16Flash_bwd_paramsE)
        .other          _ZN5flash44flash_bwd_dq_dk_dv_loop_seqk_parallel_kernelI23Flash_bwd_kernel_traitsILi64ELi128ELi128ELi8ELi4ELi4ELi4ELb0ELb0EN7cutlass10bfloat16_tE19Flash_kernel_traitsILi64ELi128ELi128ELi8ES3_EELb0ELb0ELb0ELb0ELb0ELb0ELb1EEEvNS_16Flash_bwd_paramsE,@"STO_CUDA_ENTRY STV_DEFAULT"
_ZN5flash44flash_bwd_dq_dk_dv_loop_seqk_parallel_kernelI23Flash_bwd_kernel_traitsILi64ELi128ELi128ELi8ELi4ELi4ELi4ELb0ELb0EN7cutlass10bfloat16_tE19Flash_kernel_traitsILi64ELi128ELi128ELi8ES3_EELb0ELb0ELb0ELb0ELb0ELb0ELb1EEEvNS_16Flash_bwd_paramsE:
.text._ZN5flash44flash_bwd_dq_dk_dv_loop_seqk_parallel_kernelI23Flash_bwd_kernel_traitsILi64ELi128ELi128ELi8ELi4ELi4ELi4ELb0ELb0EN7cutlass10bfloat16_tE19Flash_kernel_traitsILi64ELi128ELi128ELi8ES3_EELb0ELb0ELb0ELb0ELb0ELb0ELb1EEEvNS_16Flash_bwd_paramsE:
        /* <DEDUP_REMOVED lines=57> */
[----:B------:R-:W-:-:S02]  /*0390*/  USHF.L.U32 UR48, UR49, 0x7, URZ ;  /* 0x0000000731307899 */ /* 0x000fc4000800063f */
[----:B------:R-:W-:Y:S01]  /*03a0*/  IMAD.IADD R0, R13, 0x1, -R0 ;  /* 0x000000010d007824 */ /* 0x000fe200078e0a00 */
[----:B------:R-:W-:Y:S01]  /*03b0*/  LEA.HI R2, R2, R5, RZ, 0x3 ;  /* 0x0000000502027211 */ /* 0x000fe200078f18ff */
[----:B------:R-:W-:Y:S02]  /*03c0*/  ULDC UR52, c[0x0][0x214] ;  /* 0x0000850000347ab9 */ /* 0x000fe40000000800 */
[----:B------:R-:W-:Y:S01]  /*03d0*/  ULDC UR59, c[0x0][0x1c8] ;  /* 0x00007200003b7ab9 */ /* 0x000fe20000000800 */
[----:B------:R-:W-:Y:S01]  /*03e0*/  LOP3.LUT R2, R2, 0xfffffff8, RZ, 0xc0, !PT ;  /* 0xfffffff802027812 */ /* 0x000fe200078ec0ff */
[----:B------:R-:W-:Y:S01]  /*03f0*/  ULDC.U8 UR10, c[0x0][0x3d0] ;  /* 0x0000f400000a7ab9 */ /* 0x000fe20000000000 */
[----:B------:R-:W-:Y:S01]  /*0400*/  SHF.R.S32.HI R3, RZ, 0x1f, R0 ;  /* 0x0000001fff037819 */ /* 0x000fe20000011400 */
[----:B------:R-:W-:Y:S02]  /*0410*/  ULDC UR53, c[0x0][0x224] ;  /* 0x0000890000357ab9 */ /* 0x000fe40000000800 */
[----:B------:R-:W-:Y:S01]  /*0420*/  IMAD.IADD R7, R5, 0x1, -R2 ;  /* 0x0000000105077824 */ /* 0x000fe200078e0a02 */
[----:B------:R-:W-:Y:S01]  /*0430*/  LEA.HI R8, R3, R0, RZ, 0x2 ;  /* 0x0000000003087211 */ /* 0x000fe200078f10ff */
[----:B------:R-:W-:Y:S01]  /*0440*/  ULDC UR61, c[0x0][0x374] ;  /* 0x0000dd00003d7ab9 */ /* 0x000fe20000000800 */
[----:B------:R-:W-:Y:S01]  /*0450*/  SHF.R.S32.HI R0, RZ, 0x3, R14 ;  /* 0x00000003ff007819 */ /* 0x000fe2000001140e */
[----:B------:R-:W-:Y:S01]  /*0460*/  ULDC UR60, c[0x0][0x194] ;  /* 0x00006500003c7ab9 */ /* 0x000fe20000000800 */
[----:B------:R-:W-:Y:S01]  /*0470*/  LOP3.LUT R2, R14, 0xfffffff8, RZ, 0xc0, !PT ;  /* 0xfffffff80e027812 */ /* 0x000fe200078ec0ff */
[----:B------:R-:W-:-:S02]  /*0480*/  @UP2 UIMAD UR57, UR34, UR52, URZ ;  /* 0x00000034223922a4 */ /* 0x000fc4000f8e023f */
[----:B------:R-:W-:Y:S01]  /*0490*/  IMAD.SHL.U32 R3, R0, 0x40, RZ ;  /* 0x0000004000037824 */ /* 0x000fe200078e00ff */
[----:B------:R-:W-:Y:S01]  /*04a0*/  ULDC.64 UR6, c[0x0][0x118] ;  /* 0x0000460000067ab9 */ /* 0x000fe20000000a00 */
[----:B------:R-:W-:Y:S01]  /*04b0*/  IMAD.IADD R0, R13, 0x1, -R2 ;  /* 0x000000010d007824 */ /* 0x000fe200078e0a02 */
[----:B------:R-:W-:Y:S01]  /*04c0*/  LOP3.LUT R2, R6, 0xfffffff0, RZ, 0xc0, !PT ;  /* 0xfffffff006027812 */ /* 0x000fe200078ec0ff */
[----:B------:R-:W-:Y:S01]  /*04d0*/  UMOV UR41, 0xffffc000 ;  /* 0xffffc00000297882 */ /* 0x000fe20000000000 */
[----:B------:R-:W-:Y:S01]  /*04e0*/  LOP3.LUT R3, R3, 0x1c0, RZ, 0xc0, !PT ;  /* 0x000001c003037812 */ /* 0x000fe200078ec0ff */
[C---:B------:R-:W-:Y:S01]  /*04f0*/  IMAD.SHL.U32 R204, R0.reuse, 0x8, RZ ;  /* 0x0000000800cc7824 */ /* 0x040fe200078e00ff */
[----:B------:R-:W-:Y:S01]  /*0500*/  LOP3.LUT P4, RZ, R0, 0x2, RZ, 0xc0, !PT ;  /* 0x0000000200ff7812 */ /* 0x000fe2000788c0ff */
[----:B------:R-:W-:Y:S01]  /*0510*/  IMAD.IADD R2, R13, 0x1, -R2 ;  /* 0x000000010d027824 */ /* 0x000fe200078e0a02 */
[----:B------:R-:W-:Y:S01]  /*0520*/  SHF.R.U32.HI R4, RZ, 0x3, R3 ;  /* 0x00000003ff047819 */ /* 0x000fe20000011603 */
[----:B------:R-:W-:Y:S01]  /*0530*/  ULOP3.LUT UR59, UR37, UR59, URZ, 0x3c, !UPT ;  /* 0x0000003b253b7292 */ /* 0x000fe2000f8e3c3f */
[----:B------:R-:W-:Y:S01]  /*0540*/  LOP3.LUT R3, R3, 0x38, R204, 0xf8, !PT ;  /* 0x0000003803037812 */ /* 0x000fe200078ef8cc */
[----:B------:R-:W-:Y:S01]  /*0550*/  UISETP.NE.AND UP3, UPT, UR10, URZ, UPT ;  /* 0x0000003f0a00728c */ /* 0x000fe2000bf65270 */
[----:B------:R-:W-:Y:S01]  /*0560*/  SHF.R.S32.HI R5, RZ, 0x1f, R2 ;  /* 0x0000001fff057819 */ /* 0x000fe20000011402 */
[----:B------:R-:W-:Y:S01]  /*0570*/  UIMAD UR61, UR61, 0xc0, URZ ;  /* 0x000000c03d3d78a4 */ /* 0x000fe2000f8e023f */
[----:B------:R-:W-:Y:S01]  /*0580*/  LOP3.LUT R4, R3, R4, RZ, 0x3c, !PT ;  /* 0x0000000403047212 */ /* 0x000fe200078e3cff */
[----:B------:R-:W-:Y:S01]  /*0590*/  UIMAD UR60, UR60, 0xc0, URZ ;  /* 0x000000c03c3c78a4 */ /* 0x000fe2000f8e023f */
[----:B------:R-:W-:Y:S01]  /*05a0*/  LEA.HI R10, R5, R2, RZ, 0x3 ;  /* 0x00000002050a7211 */ /* 0x000fe200078f18ff */
[----:B------:R-:W-:Y:S01]  /*05b0*/  UIMAD.WIDE.U32 UR42, UR38, UR46, URZ ;  /* 0x0000002e262a72a5 */ /* 0x000fe2000f8e003f */
[-C--:B------:R-:W-:Y:S01]  /*05c0*/  LEA.HI R5, R11, R13.reuse, RZ, 0x6 ;  /* 0x0000000d0b057211 */ /* 0x080fe200078f30ff */
[----:B------:R-:W-:Y:S01]  /*05d0*/  UIMAD UR54, UR39, UR46, URZ ;  /* 0x0000002e273672a4 */ /* 0x000fe2000f8e023f */
[----:B------:R-:W-:Y:S01]  /*05e0*/  LOP3.LUT R3, R10, 0xfffffff8, RZ, 0xc0, !PT ;  /* 0xfffffff80a037812 */ /* 0x000fe200078ec0ff */
[----:B------:R-:W-:Y:S01]  /*05f0*/  USHF.R.S32.HI UR56, URZ, 0x1f, UR50 ;  /* 0x0000001f3f387899 */ /* 0x000fe20008011432 */
[----:B------:R-:W-:Y:S01]  /*0600*/  LOP3.LUT P3, RZ, R0, 0x4, RZ, 0xc0, !PT ;  /* 0x0000000400ff7812 */ /* 0x000fe2000786c0ff */
[----:B------:R-:W-:Y:S01]  /*0610*/  IMAD.SHL.U32 R5, R5, 0x8, RZ ;  /* 0x0000000805057824 */ /* 0x000fe200078e00ff */
[----:B------:R-:W-:Y:S01]  /*0620*/  SEL R184, R197, 0xffffffe0, !P4 ;  /* 0xffffffe0c5b87807 */ /* 0x000fe20006000000 */
[----:B------:R-:W-:Y:S01]  /*0630*/  IMAD.IADD R12, R2, 0x1, -R3 ;  /* 0x00000001020c7824 */ /* 0x000fe200078e0a03 */
[----:B------:R-:W-:Y:S01]  /*0640*/  UIMAD UR53, UR4, UR53, URZ ;  /* 0x00000035043572a4 */ /* 0x000fe2000f8e023f */
[----:B------:R-:W-:Y:S01]  /*0650*/  IMAD.SHL.U32 R0, R0, 0x40, RZ ;  /* 0x0000004000007824 */ /* 0x000fe200078e00ff */
[----:B------:R-:W-:Y:S01]  /*0660*/  LOP3.LUT R2, R4, 0xfffffe00, R5, 0xf8, !PT ;  /* 0xfffffe0004027812 */ /* 0x000fe200078ef805 */
[----:B------:R-:W-:Y:S01]  /*0670*/  IMAD.U32 R3, RZ, RZ, UR15 ;  /* 0x0000000fff037e24 */ /* 0x000fe2000f8e00ff */
[----:B------:R-:W-:Y:S01]  /*0680*/  LEA.HI R4, R11, R13, RZ, 0x7 ;  /* 0x0000000d0b047211 */ /* 0x000fe200078f38ff */
[----:B------:R-:W-:Y:S01]  /*0690*/  IMAD.SHL.U32 R5, R191, 0x200, RZ ;  /* 0x00000200bf057824 */ /* 0x000fe200078e00ff */
[----:B------:R-:W-:Y:S01]  /*06a0*/  LOP3.LUT R0, R0, 0x1c0, RZ, 0xc0, !PT ;  /* 0x000001c000007812 */ /* 0x000fe200078ec0ff */
[----:B------:R1:W-:Y:S01]  /*06b0*/  STL [R1+0x44], R2 ;  /* 0x0000440201007387 */ /* 0x0003e20000100800 */
[----:B------:R-:W-:Y:S01]  /*06c0*/  SHF.R.S32.HI R4, RZ, 0x7, R4 ;  /* 0x00000007ff047819 */ /* 0x000fe20000011404 */
[----:B------:R-:W-:Y:S01]  /*06d0*/  @!UP2 UIMAD UR52, UR5, UR52, URZ ;  /* 0x000000340534a2a4 */ /* 0x000fe2000f8e023f */
[----:B------:R-:W-:Y:S01]  /*06e0*/  LOP3.LUT R182, R0, 0x8, R14, 0xf8, !PT ;  /* 0x0000000800b67812 */ /* 0x000fe200078ef80e */
[----:B------:R-:W-:Y:S01]  /*06f0*/  USHF.R.S32.HI UR51, URZ, 0x1f, UR48 ;  /* 0x0000001f3f337899 */ /* 0x000fe20008011430 */
[----:B------:R-:W-:Y:S01]  /*0700*/  SHF.R.U32.HI R3, RZ, 0x3, R0 ;  /* 0x00000003ff037819 */ /* 0x000fe20000011600 */
[----:B------:R-:W-:-:S03]  /*0710*/  ULDC.64 UR44, c[0x0][0x118] ;  /* 0x00004600002c7ab9 */ /* 0x000fc60000000a00 */
[----:B------:R-:W-:Y:S02]  /*0720*/  LOP3.LUT R182, R182, R3, RZ, 0x3c, !PT ;  /* 0x00000003b6b67212 */ /* 0x000fe400078e3cff */
[----:B-1----:R-:W-:-:S04]  /*0730*/  LOP3.LUT R2, R7, 0x1, RZ, 0xc0, !PT ;  /* 0x0000000107027812 */ /* 0x002fc800078ec0ff */
[----:B------:R-:W-:Y:S01]  /*0740*/  ISETP.NE.U32.AND P0, PT, R2, 0x1, PT ;  /* 0x000000010200780c */ /* 0x000fe20003f05070 */
[----:B------:R-:W-:-:S03]  /*0750*/  IMAD.SHL.U32 R2, R9, 0x10, RZ ;  /* 0x0000001009027824 */ /* 0x000fc600078e00ff */
[----:B------:R-:W-:Y:S02]  /*0760*/  R2P PR, R7, 0x6 ;  /* 0x0000000607007804 */ /* 0x000fe40000000000 */
        /* <DEDUP_REMOVED lines=10> */
[----:B------:R-:W-:Y:S01]  /*0810*/  SEL R197, R197, 0xffffffe0, !P1 ;  /* 0xffffffe0c5c57807 */ /* 0x000fe20004800000 */
[----:B------:R-:W-:Y:S01]  /*0820*/  IMAD.IADD R6, R13, 0x1, -R0 ;  /* 0x000000010d067824 */ /* 0x000fe200078e0a00 */
[----:B------:R-:W-:Y:S01]  /*0830*/  LOP3.LUT R8, R8, 0x6, RZ, 0xc0, !PT ;  /* 0x0000000608087812 */ /* 0x000fe200078ec0ff */
[----:B------:R-:W-:Y:S01]  /*0840*/  IMAD.SHL.U32 R0, R7, 0x40, RZ ;  /* 0x0000004007007824 */ /* 0x000fe200078e00ff */
[----:B------:R-:W-:Y:S01]  /*0850*/  LOP3.LUT R2, R2, 0x8, RZ, 0xc0, !PT ;  /* 0x0000000802027812 */ /* 0x000fe200078ec0ff */
[----:B------:R-:W-:Y:S01]  /*0860*/  IMAD.SHL.U32 R6, R6, 0x2, RZ ;  /* 0x0000000206067824 */ /* 0x000fe200078e00ff */
[----:B------:R-:W-:Y:S01]  /*0870*/  STL [R1+0x50], R16 ;  /* 0x0000501001007387 */ /* 0x000fe20000100800 */
[----:B------:R-:W-:Y:S01]  /*0880*/  IMAD.SHL.U32 R7, R191, 0x10, RZ ;  /* 0x00000010bf077824 */ /* 0x000fe200078e00ff */
[----:B------:R-:W-:Y:S01]  /*0890*/  LOP3.LUT R0, R0, 0x1c0, RZ, 0xc0, !PT ;  /* 0x000001c000007812 */ /* 0x000fe200078ec0ff */
[C---:B------:R-:W-:Y:S01]  /*08a0*/  IMAD R11, R4.reuse, 0x40, R8 ;  /* 0x00000040040b7824 */ /* 0x040fe200078e0208 */
[----:B------:R-:W-:Y:S01]  /*08b0*/  SEL R195, R195, 0x10, !P0 ;  /* 0x00000010c3c37807 */ /* 0x000fe20004000000 */
[----:B------:R-:W-:Y:S01]  /*08c0*/  IMAD R8, R4, 0x2000, R6 ;  /* 0x0000200004087824 */ /* 0x000fe200078e0206 */
[----:B------:R-:W-:Y:S01]  /*08d0*/  SHF.R.U32.HI R5, RZ, 0x3, R0 ;  /* 0x00000003ff057819 */ /* 0x000fe20000011600 */
[----:B------:R-:W-:Y:S01]  /*08e0*/  IMAD.SHL.U32 R191, R191, 0x8, RZ ;  /* 0x00000008bfbf7824 */ /* 0x000fe200078e00ff */
[----:B------:R-:W-:Y:S01]  /*08f0*/  LOP3.LUT R7, R2, 0x10, R7, 0xf8, !PT ;  /* 0x0000001002077812 */ /* 0x000fe200078ef807 */
[----:B------:R1:W-:Y:S01]  /*0900*/  STL [R1+0x4c], R11 ;  /* 0x00004c0b01007387 */ /* 0x0003e20000100800 */
[-C--:B------:R-:W-:Y:S01]  /*0910*/  LOP3.LUT R4, R5, R0.reuse, R2, 0x1e, !PT ;  /* 0x0000000005047212 */ /* 0x080fe200078e1e02 */
[----:B------:R-:W-:Y:S01]  /*0920*/  IMAD R2, R9, 0x400, R8 ;  /* 0x0000040009027824 */ /* 0x000fe200078e0208 */
[----:B------:R-:W-:Y:S01]  /*0930*/  LOP3.LUT R5, R5, R0, RZ, 0xfc, !PT ;  /* 0x0000000005057212 */ /* 0x000fe200078efcff */
[----:B------:R-:W-:-:S02]  /*0940*/  IMAD R0, R9, 0x400, R6 ;  /* 0x0000040009007824 */ /* 0x000fc400078e0206 */
[----:B------:R-:W-:Y:S02]  /*0950*/  IMAD.SHL.U32 R182, R182, 0x2, RZ ;  /* 0x00000002b6b67824 */ /* 0x000fe400078e00ff */
[----:B------:R-:W-:Y:S02]  /*0960*/  IMAD.IADD R193, R5, 0x1, R2 ;  /* 0x0000000105c17824 */ /* 0x000fe400078e0202 */
[----:B------:R-:W-:Y:S02]  /*0970*/  IMAD.U32 R2, RZ, RZ, UR8 ;  /* 0x00000008ff027e24 */ /* 0x000fe4000f8e00ff */
[----:B------:R-:W-:Y:S02]  /*0980*/  IMAD.SHL.U32 R2, R12, 0x40, RZ ;  /* 0x000000400c027824 */ /* 0x000fe400078e00ff */
[----:B------:R-:W-:Y:S02]  /*0990*/  IMAD.IADD R8, R0, 0x1, R4 ;  /* 0x0000000100087824 */ /* 0x000fe400078e0204 */
[----:B------:R-:W-:Y:S01]  /*09a0*/  IMAD.U32 R4, RZ, RZ, UR9 ;  /* 0x00000009ff047e24 */ /* 0x000fe2000f8e00ff */
[----:B------:R-:W-:Y:S01]  /*09b0*/  LOP3.LUT R2, R2, 0x1c0, RZ, 0xc0, !PT ;  /* 0x000001c002027812 */ /* 0x000fe200078ec0ff */
[----:B------:R-:W-:Y:S01]  /*09c0*/  IMAD.SHL.U32 R0, R10, 0x40, RZ ;  /* 0x000000400a007824 */ /* 0x000fe200078e00ff */
[----:B------:R-:W-:Y:S01]  /*09d0*/  IADD3 R4, R16, -0x80, RZ ;  /* 0xffffff8010047810 */ /* 0x000fe20007ffe0ff */
[----:B------:R-:W-:Y:S01]  /*09e0*/  IMAD.U32 R5, RZ, RZ, UR8 ;  /* 0x00000008ff057e24 */ /* 0x000fe2000f8e00ff */
[----:B------:R-:W-:Y:S01]  /*09f0*/  SHF.R.U32.HI R5, RZ, 0x3, R2 ;  /* 0x00000003ff057819 */ /* 0x000fe20000011602 */
[----:B------:R-:W-:Y:S01]  /*0a00*/  USHF.R.S32.HI UR8, URZ, 0x1f, UR37 ;  /* 0x0000001f3f087899 */ /* 0x000fe20008011425 */
[----:B------:R-:W-:Y:S01]  /*0a10*/  SHF.R.S32.HI R6, RZ, 0x1f, R4 ;  /* 0x0000001fff067819 */ /* 0x000fe20000011404 */
[----:B------:R-:W-:Y:S01]  /*0a20*/  IMAD.SHL.U32 R193, R193, 0x2, RZ ;  /* 0x00000002c1c17824 */ /* 0x000fe200078e00ff */
[----:B------:R-:W-:Y:S01]  /*0a30*/  LOP3.LUT R0, R0, 0xfffffe00, RZ, 0xc0, !PT ;  /* 0xfffffe0000007812 */ /* 0x000fe200078ec0ff */
[----:B------:R-:W-:Y:S01]  /*0a40*/  IMAD.IADD R185, R182, 0x1, R184 ;  /* 0x00000001b6b97824 */ /* 0x000fe200078e02b8 */
[----:B------:R-:W-:Y:S01]  /*0a50*/  LOP3.LUT R191, R2, 0x8, R191, 0xf8, !PT ;  /* 0x0000000802bf7812 */ /* 0x000fe200078ef8bf */
[----:B------:R-:W-:Y:S01]  /*0a60*/  IMAD.U32 R10, RZ, RZ, UR8 ;  /* 0x00000008ff0a7e24 */ /* 0x000fe2000f8e00ff */
[----:B------:R-:W-:Y:S01]  /*0a70*/  LOP3.LUT R2, R5, R7, R2, 0x1e, !PT ;  /* 0x0000000705027212 */ /* 0x000fe200078e1e02 */
[----:B------:R-:W-:Y:S01]  /*0a80*/  IMAD.IADD R196, R193, 0x1, R195 ;  /* 0x00000001c1c47824 */ /* 0x000fe200078e02c3 */
[----:B------:R-:W-:Y:S01]  /*0a90*/  SHF.L.U64.HI R6, R4, 0x2, R6 ;  /* 0x0000000204067819 */ /* 0x000fe20000010206 */
[----:B------:R-:W-:Y:S01]  /*0aa0*/  IMAD R4, R9, 0x400, R0 ;  /* 0x0000040009047824 */ /* 0x000fe200078e0200 */
[----:B------:R-:W-:Y:S01]  /*0ab0*/  LOP3.LUT R190, R2, R0, RZ, 0xfc, !PT ;  /* 0x0000000002be7212 */ /* 0x000fe200078efcff */
[----:B------:R-:W-:Y:S01]  /*0ac0*/  IMAD.MOV.U32 R0, RZ, RZ, 0x40 ;  /* 0x00000040ff007424 */ /* 0x000fe200078e00ff */
[----:B------:R-:W-:Y:S01]  /*0ad0*/  LEA R8, R8, 0xc000, 0x1 ;  /* 0x0000c00008087811 */ /* 0x000fe200078e08ff */
[----:B------:R-:W-:Y:S01]  /*0ae0*/  IMAD.MOV.U32 R2, RZ, RZ, 0x440 ;  /* 0x00000440ff027424 */ /* 0x000fe200078e00ff */
[----:B------:R-:W-:Y:S01]  /*0af0*/  LOP3.LUT R191, R191, R5, RZ, 0x3c, !PT ;  /* 0x00000005bfbf7212 */ /* 0x000fe200078e3cff */
[----:B------:R2:W-:Y:S01]  /*0b00*/  STL [R1+0x48], R6 ;  /* 0x0000480601007387 */ /* 0x0005e20000100800 */
[C---:B------:R-:W-:Y:S01]  /*0b10*/  SEL R183, R0.reuse, 0xffffffc0, !P3 ;  /* 0xffffffc000b77807 */ /* 0x040fe20005800000 */
[--C-:B------:R-:W-:Y:S01]  /*0b20*/  IMAD.IADD R5, R197, 0x1, R8.reuse ;  /* 0x00000001c5057824 */ /* 0x100fe200078e0208 */
[----:B------:R-:W-:Y:S01]  /*0b30*/  SEL R0, R0, 0xffffffc0, !P2 ;  /* 0xffffffc000007807 */ /* 0x000fe20005000000 */
[----:B------:R-:W-:Y:S01]  /*0b40*/  IMAD.IADD R191, R4, 0x1, R191 ;  /* 0x0000000104bf7824 */ /* 0x000fe200078e02bf */
[----:B------:R-:W-:Y:S01]  /*0b50*/  SEL R2, R2, 0x3c0, !P2 ;  /* 0x000003c002027807 */ /* 0x000fe20005000000 */
[----:B------:R-:W-:Y:S01]  /*0b60*/  STL [R1+0x54], R8 ;  /* 0x0000540801007387 */ /* 0x000fe20000100800 */
        /* <DEDUP_REMOVED lines=14> */
[----:B------:R-:W-:Y:S01]  /*0c50*/  STL [R1+0x64], R4 ;  /* 0x0000640401007387 */ /* 0x000fe20000100800 */
[----:B------:R-:W-:Y:S01]  /*0c60*/  IMAD.IADD R199, R196, 0x1, R197 ;  /* 0x00000001c4c77824 */ /* 0x000fe200078e02c5 */
[C---:B--2---:R-:W-:Y:S02]  /*0c70*/  IADD3 R6, R8.reuse, 0x2040, RZ ;  /* 0x0000204008067810 */ /* 0x044fe40007ffe0ff */
[----:B------:R-:W-:Y:S01]  /*0c80*/  STL [R1+0x70], R13 ;  /* 0x0000700d01007387 */ /* 0x000fe20000100800 */
[----:B------:R-:W-:Y:S01]  /*0c90*/  @P2 IADD3 R6, R8, 0x1fc0, RZ ;  /* 0x00001fc008062810 */ /* 0x000fe20007ffe0ff */
[----:B------:R-:W-:Y:S02]  /*0ca0*/  IMAD.IADD R198, R197, 0x1, R194 ;  /* 0x00000001c5c67824 */ /* 0x000fe400078e02c2 */
[----:B------:R-:W-:Y:S01]  /*0cb0*/  STL [R1+0x58], R10 ;  /* 0x0000580a01007387 */ /* 0x000fe20000100800 */
[----:B------:R-:W-:-:S02]  /*0cc0*/  IMAD.SHL.U32 R3, R3, 0x2, RZ ;  /* 0x0000000203037824 */ /* 0x000fc400078e00ff */
[----:B------:R-:W-:Y:S01]  /*0cd0*/  IMAD.IADD R184, R184, 0x1, R183 ;  /* 0x00000001b8b87824 */ /* 0x000fe200078e02b7 */
        /* <DEDUP_REMOVED lines=14> */
.L_x_1851:
        /* <DEDUP_REMOVED lines=54> */
.L_x_1775:
        /* <DEDUP_REMOVED lines=58> */
.L_x_1777:
        /* <DEDUP_REMOVED lines=18> */
.L_x_1778:
        /* <DEDUP_REMOVED lines=71> */
.L_x_1779:
[----:B------:R-:W-:Y:S02]  /*1a50*/  UMOV UR12, UR53 ;  /* 0x00000035000c7c82 */ /* 0x000fe40008000000 */
.L_x_1780:
        /* <DEDUP_REMOVED lines=101> */
.L_x_1783:
[----:B------:R-:W-:Y:S05]  /*20b0*/  BSYNC B0 ;  /* 0x0000000000007941 */ /* 0x000fea0003800000 */
.L_x_1782:
        /* <DEDUP_REMOVED lines=16> */
.L_x_1785:
[----:B------:R-:W-:Y:S05]  /*21c0*/  BSYNC B0 ;  /* 0x0000000000007941 */ /* 0x000fea0003800000 */
.L_x_1784:
        /* <DEDUP_REMOVED lines=16> */
.L_x_1787:
[----:B------:R-:W-:Y:S05]  /*22d0*/  BSYNC B0 ;  /* 0x0000000000007941 */ /* 0x000fea0003800000 */
.L_x_1786:
        /* <DEDUP_REMOVED lines=17> */
.L_x_1789:
[----:B------:R-:W-:Y:S05]  /*23f0*/  BSYNC B0 ;  /* 0x0000000000007941 */ /* 0x000fea0003800000 */
.L_x_1788:
        /* <DEDUP_REMOVED lines=22> */
.L_x_1791:
[----:B------:R-:W-:Y:S05]  /*2560*/  BSYNC B0 ;  /* 0x0000000000007941 */ /* 0x000fea0003800000 */
.L_x_1790:
        /* <DEDUP_REMOVED lines=20> */
.L_x_1793:
[----:B------:R-:W-:Y:S05]  /*26b0*/  BSYNC B0 ;  /* 0x0000000000007941 */ /* 0x000fea0003800000 */
.L_x_1792:
        /* <DEDUP_REMOVED lines=20> */
.L_x_1795:
[----:B------:R-:W-:Y:S05]  /*2800*/  BSYNC B0 ;  /* 0x0000000000007941 */ /* 0x000fea0003800000 */
.L_x_1794:
        /* <DEDUP_REMOVED lines=21> */
.L_x_1797:
[----:B------:R-:W-:Y:S05]  /*2960*/  BSYNC B0 ;  /* 0x0000000000007941 */ /* 0x000fea0003800000 */
.L_x_1796:
        /* <DEDUP_REMOVED lines=60> */
.L_x_1799:
[----:B------:R-:W-:Y:S05]  /*2d30*/  BSYNC B0 ;  /* 0x0000000000007941 */ /* 0x000fea0003800000 */
.L_x_1798:
        /* <DEDUP_REMOVED lines=21> */
.L_x_1801:
[----:B------:R-:W-:Y:S05]  /*2e90*/  BSYNC B0 ;  /* 0x0000000000007941 */ /* 0x000fea0003800000 */
.L_x_1800:
        /* <DEDUP_REMOVED lines=21> */
.L_x_1803:
[----:B------:R-:W-:Y:S05]  /*2ff0*/  BSYNC B0 ;  /* 0x0000000000007941 */ /* 0x000fea0003800000 */
.L_x_1802:
        /* <DEDUP_REMOVED lines=21> */
.L_x_1805:
[----:B------:R-:W-:Y:S05]  /*3150*/  BSYNC B0 ;  /* 0x0000000000007941 */ /* 0x000fea0003800000 */
.L_x_1804:
        /* <DEDUP_REMOVED lines=29> */
.L_x_1807:
[----:B------:R-:W-:Y:S05]  /*3330*/  BSYNC B0 ;  /* 0x0000000000007941 */ /* 0x000fea0003800000 */
.L_x_1806:
        /* <DEDUP_REMOVED lines=20> */
.L_x_1809:
[----:B------:R-:W-:Y:S05]  /*3480*/  BSYNC B0 ;  /* 0x0000000000007941 */ /* 0x000fea0003800000 */
.L_x_1808:
        /* <DEDUP_REMOVED lines=20> */
.L_x_1811:
[----:B------:R-:W-:Y:S05]  /*35d0*/  BSYNC B0 ;  /* 0x0000000000007941 */ /* 0x000fea0003800000 */
.L_x_1810:
        /* <DEDUP_REMOVED lines=19> */
.L_x_1813:
[----:B------:R-:W-:Y:S05]  /*3710*/  BSYNC B0 ;  /* 0x0000000000007941 */ /* 0x000fea0003800000 */
.L_x_1812:
[----:B-1234-:R-:W-:Y:S01]  /*3720*/  LEA.HI R0, R20, R19, RZ, 0x4 ;  /* 0x0000001314007211 */ /* 0x01efe200078f20ff */
[----:B------:R-:W0:Y:S01]  /*3730*/  LDGDEPBAR ;  /* 0x00000000000079af */ /* 0x000e220000000000 */
[----:B------:R-:W-:Y:S01]  /*3740*/  SHF.L.U64.HI R6, R21, 0x2, R14 ;  /* 0x0000000215067819 */ /* 0x000fe2000001020e */
[----:B------:R-:W-:Y:S01]  /*3750*/  IMAD.MOV.U32 R189, RZ, RZ, 0x20 ;  /* 0x00000020ffbd7424 */ /* 0x000fe200078e00ff */
[----:B------:R-:W-:Y:S01]  /*3760*/  LOP3.LUT R0, R0, 0xfffffff0, RZ, 0xc0, !PT ;  /* 0xfffffff000007812 */ /* 0x000fe200078ec0ff */
[----:B------:R-:W-:Y:S01]  /*3770*/  IMAD.SHL.U32 R186, R191, 0x2, RZ ;  /* 0x00000002bfba7824 */ /* 0x000fe200078e00ff */
[----:B------:R-:W-:Y:S01]  /*3780*/  MOV R181, 0x40 ;  /* 0x0000004000b57802 */ /* 0x000fe20000000f00 */
[----:B------:R-:W-:Y:S01]  /*3790*/  UIADD3 UR5, UR24, 0x80, URZ ;  /* 0x0000008018057890 */ /* 0x000fe2000fffe03f */
[----:B------:R-:W-:Y:S01]  /*37a0*/  IMAD.MOV.U32 R207, RZ, RZ, R192 ;  /* 0x000000ffffcf7224 */ /* 0x000fe200078e00c0 */
        /* <DEDUP_REMOVED lines=45> */
[----:B------:R-:W-:Y:S01]  /*3a80*/  IMAD.SHL.U32 R5, R21, 0x4, RZ ;  /* 0x0000000415057824 */ /* 0x000fe200078e00ff */
[----:B------:R-:W-:Y:S01]  /*3a90*/  CS2R R82, SRZ ;  /* 0x0000000000527805 */ /* 0x000fe2000001ff00 */
[----:B------:R-:W-:Y:S01]  /*3aa0*/  CS2R R80, SRZ ;  /* 0x0000000000507805 */ /* 0x000fe2000001ff00 */
[----:B------:R-:W-:Y:S01]  /*3ab0*/  CS2R R74, SRZ ;  /* 0x00000000004a7805 */ /* 0x000fe2000001ff00 */
[C---:B------:R-:W-:Y:S01]  /*3ac0*/  IMAD.IADD R0, R4.reuse, 0x1, R0 ;  /* 0x0000000104007824 */ /* 0x040fe200078e0200 */
[----:B------:R-:W-:Y:S01]  /*3ad0*/  CS2R R72, SRZ ;  /* 0x0000000000487805 */ /* 0x000fe2000001ff00 */
[----:B------:R-:W-:Y:S01]  /*3ae0*/  CS2R R70, SRZ ;  /* 0x0000000000467805 */ /* 0x000fe2000001ff00 */
[----:B------:R-:W-:Y:S01]  /*3af0*/  CS2R R68, SRZ ;  /* 0x0000000000447805 */ /* 0x000fe2000001ff00 */
[----:B------:R-:W-:Y:S01]  /*3b00*/  SEL R181, R181, 0xffffffc0, !P1 ;  /* 0xffffffc0b5b57807 */ /* 0x000fe20004800000 */
[----:B------:R-:W-:Y:S01]  /*3b10*/  IMAD.IADD R187, R189, 0x1, R186 ;  /* 0x00000001bdbb7824 */ /* 0x000fe200078e02ba */
[----:B------:R-:W-:Y:S01]  /*3b20*/  IADD3 R0, R4, R0, RZ ;  /* 0x0000000004007210 */ /* 0x000fe20007ffe0ff */
[----:B------:R-:W-:-:S04]  /*3b30*/  UISETP.GE.AND UP0, UPT, UR5, UR4, UPT ;  /* 0x000000040500728c */ /* 0x000fc8000bf06270 */
[----:B------:R-:W-:-:S04]  /*3b40*/  IMAD.IADD R0, R4, 0x1, R0 ;  /* 0x0000000104007824 */ /* 0x000fc800078e0200 */
[----:B------:R-:W-:-:S05]  /*3b50*/  IMAD.IADD R0, R4, 0x1, R0 ;  /* 0x0000000104007824 */ /* 0x000fca00078e0200 */
[----:B------:R1:W-:Y:S02]  /*3b60*/  STL [R1+0x30], R0 ;  /* 0x0000300001007387 */ /* 0x0003e40000100800 */
[----:B-1----:R-:W-:-:S05]  /*3b70*/  IMAD.IADD R0, R4, 0x1, R0 ;  /* 0x0000000104007824 */ /* 0x002fca00078e0200 */
[----:B------:R-:W-:Y:S01]  /*3b80*/  IADD3 R2, R4, R0, RZ ;  /* 0x0000000004027210 */ /* 0x000fe20007ffe0ff */
[----:B------:R1:W-:Y:S04]  /*3b90*/  STL [R1+0x2c], R0 ;  /* 0x00002c0001007387 */ /* 0x0003e80000100800 */
[----:B------:R-:W-:Y:S04]  /*3ba0*/  STL [R1+0x3c], R6 ;  /* 0x00003c0601007387 */ /* 0x000fe80000100800 */
[----:B------:R2:W-:Y:S04]  /*3bb0*/  STL [R1+0x28], R2 ;  /* 0x0000280201007387 */ /* 0x0005e80000100800 */
[----:B------:R3:W-:Y:S01]  /*3bc0*/  STL [R1+0x40], R5 ;  /* 0x0000400501007387 */ /* 0x0007e20000100800 */
[----:B-1----:R-:W-:-:S04]  /*3bd0*/  IADD3 R0, R21, -0x80, RZ ;  /* 0xffffff8015007810 */ /* 0x002fc80007ffe0ff */
[----:B------:R-:W-:Y:S01]  /*3be0*/  SHF.L.U32 R0, R0, 0x2, RZ ;  /* 0x0000000200007819 */ /* 0x000fe200000006ff */
[----:B--2---:R-:W-:-:S04]  /*3bf0*/  IMAD.IADD R2, R4, 0x1, R2 ;  /* 0x0000000104027824 */ /* 0x004fc800078e0202 */
[C---:B---3--:R-:W-:Y:S01]  /*3c00*/  IMAD.IADD R5, R4.reuse, 0x1, R2 ;  /* 0x0000000104057824 */ /* 0x048fe200078e0202 */
        /* <DEDUP_REMOVED lines=13> */
.L_x_1816:
        /* <DEDUP_REMOVED lines=72> */
[----:B------:R-:W4:Y:S08]  /*4160*/  LDSM.16.M88.4 R32, [R182+0xc800] ;  /* 0x00c80000b620783b */ /* 0x000f300000000200 */
[----:B------:R-:W4:Y:S08]  /*4170*/  LDSM.16.M88.4 R48, [R182+0xd000] ;  /* 0x00d00000b630783b */ /* 0x000f300000000200 */
[----:B------:R-:W4:Y:S01]  /*4180*/  LDSM.16.M88.4 R132, [R182+0xd800] ;  /* 0x00d80000b684783b */ /* 0x000f220000000200 */
[----:B---3--:R-:W-:Y:S01]  /*4190*/  FSETP.NEU.FTZ.AND P3, PT, R2, -INF , PT ;  /* 0xff8000000200780b */ /* 0x008fe20003f7d000 */
[-C--:B-1----:R-:W-:Y:S06]  /*41a0*/  HMMA.16816.F32.BF16 R4, R64, R16.reuse, RZ ;  /* 0x000000104004723c */ /* 0x082fec00000418ff */
[----:B------:R-:W-:Y:S02]  /*41b0*/  LDSM.16.M88.4 R136, [R0] ;  /* 0x000000000088783b */ /* 0x000fe40000000200 */
[C---:B--2---:R-:W-:Y:S06]  /*41c0*/  HMMA.16816.F32.BF16 R8, R60.reuse, R16, RZ ;  /* 0x000000103c08723c */ /* 0x044fec00000418ff */
[----:B------:R-:W1:Y:S02]  /*41d0*/  LDSM.16.M88.4 R140, [R185+0xc000] ;  /* 0x00c00000b98c783b */ /* 0x000e640000000200 */
[-C--:B------:R-:W-:Y:S06]  /*41e0*/  HMMA.16816.F32.BF16 R12, R60, R18.reuse, RZ ;  /* 0x000000123c0c723c */ /* 0x080fec00000418ff */
[----:B------:R2:W3:Y:S02]  /*41f0*/  LDSM.16.M88.4 R144, [R0+0x2000] ;  /* 0x002000000090783b */ /* 0x0004e40000000200 */
[C---:B------:R-:W-:Y:S06]  /*4200*/  HMMA.16816.F32.BF16 R16, R64.reuse, R18, RZ ;  /* 0x000000124010723c */ /* 0x040fec00000418ff */
[----:B------:R-:W1:Y:S02]  /*4210*/  LDSM.16.M88.4 R148, [R185+0xc800] ;  /* 0x00c80000b994783b */ /* 0x000e640000000200 */
[-C--:B----4-:R-:W-:Y:S06]  /*4220*/  HMMA.16816.F32.BF16 R20, R64, R32.reuse, RZ ;  /* 0x000000204014723c */ /* 0x090fec00000418ff */
        /* <DEDUP_REMOVED lines=8> */
[-C--:B------:R-:W-:Y:S06]  /*42b0*/  HMMA.16816.F32.BF16 R36, R64, R48.reuse, RZ ;  /* 0x000000304024723c */ /* 0x080fec00000418ff */
        /* <DEDUP_REMOVED lines=12> */
[C---:B---3--:R-:W-:Y:S08]  /*4380*/  HMMA.16816.F32.BF16 R8, R144.reuse, R140, R8 ;  /* 0x0000008c9008723c */ /* 0x048ff00000041808 */
[-C--:B------:R-:W-:Y:S08]  /*4390*/  HMMA.16816.F32.BF16 R12, R144, R142.reuse, R12 ;  /* 0x0000008e900c723c */ /* 0x080ff0000004180c */
[C---:B------:R-:W-:Y:S01]  /*43a0*/  HMMA.16816.F32.BF16 R16, R136.reuse, R142, R16 ;  /* 0x0000008e8810723c */ /* 0x040fe20000041810 */
[----:B------:R-:W1:Y:S07]  /*43b0*/  LDSM.16.M88.4 R140, [R183+0xc800] ;  /* 0x00c80000b78c783b */ /* 0x000e6e0000000200 */
[-C--:B------:R-:W-:Y:S08]  /*43c0*/  HMMA.16816.F32.BF16 R20, R136, R148.reuse, R20 ;  /* 0x000000948814723c */ /* 0x080ff00000041814 */
        /* <DEDUP_REMOVED lines=48> */
[----:B------:R-:W-:Y:S02]  /*46d0*/  FMUL.FTZ R19, R19, c[0x0][0x2ec] ;  /* 0x0000bb0013137a20 */ /* 0x000fe40000410000 */
[----:B------:R-:W-:Y:S02]  /*46e0*/  FMUL.FTZ R18, R18, c[0x0][0x2ec] ;  /* 0x0000bb0012127a20 */ /* 0x000fe40000410000 */
[----:B------:R-:W-:Y:S01]  /*46f0*/  FMUL.FTZ R15, R15, c[0x0][0x2ec] ;  /* 0x0000bb000f0f7a20 */ /* 0x000fe20000410000 */
[----:B------:R-:W4:Y:S01]  /*4700*/  MUFU.TANH R246, R6 ;  /* 0x0000000600f67308 */ /* 0x000f220000002400 */
[----:B------:R-:W-:Y:S09]  /*4710*/  FMUL.FTZ R12, R12, c[0x0][0x2ec] ;  /* 0x0000bb000c0c7a20 */ /* 0x000ff20000410000 */
[----:B------:R-:W-:Y:S10]  /*4720*/  MUFU.TANH R88, R14 ;  /* 0x0000000e00587308 */ /* 0x000ff40000002400 */
[----:B------:R4:W1:Y:S10]  /*4730*/  MUFU.TANH R244, R7 ;  /* 0x0000000700f47308 */ /* 0x0008740000002400 */
[----:B------:R-:W-:Y:S10]  /*4740*/  MUFU.TANH R87, R15 ;  /* 0x0000000f00577308 */ /* 0x000ff40000002400 */
[----:B------:R1:W-:Y:S01]  /*4750*/  MUFU.TANH R89, R11 ;  /* 0x0000000b00597308 */ /* 0x0003e20000002400 */
[----:B----4-:R-:W4:Y:S09]  /*4760*/  LDSM.16.M88.4 R4, [R184+0xc800] ;  /* 0x00c80000b804783b */ /* 0x010f320000000200 */
[----:B------:R2:W-:Y:S10]  /*4770*/  MUFU.TANH R90, R10 ;  /* 0x0000000a005a7308 */ /* 0x0005f40000002400 */
[----:B------:R4:W-:Y:S01]  /*4780*/  MUFU.TANH R109, R9 ;  /* 0x00000009006d7308 */ /* 0x0009e20000002400 */
[----:B-1----:R-:W3:Y:S09]  /*4790*/  LDL R11, [R1] ;  /* 0x00000000010b7983 */ /* 0x002ef20000100800 */
[----:B------:R1:W1:Y:S01]  /*47a0*/  MUFU.TANH R110, R8 ;  /* 0x00000008006e7308 */ /* 0x0002620000002400 */
[----:B--2---:R-:W-:Y:S04]  /*47b0*/  MOV R10, UR17 ;  /* 0x00000011000a7c02 */ /* 0x004fe80008000f00 */
[----:B------:R-:W-:Y:S05]  /*47c0*/  @P2 LEA R10, R10, R206, 0x7 ;  /* 0x000000ce0a0a2211 */ /* 0x000fea00078e38ff */
[----:B------:R-:W-:Y:S01]  /*47d0*/  MUFU.TANH R108, R12 ;  /* 0x0000000c006c7308 */ /* 0x000fe20000002400 */
[----:B------:R-:W-:Y:S02]  /*47e0*/  PLOP3.LUT P2, PT, PT, PT, UP0, 0x80, 0x0 ;  /* 0x000000000000781c */ /* 0x000fe40003f4f008 */
[C---:B------:R-:W-:Y:S01]  /*47f0*/  @P4 ISETP.GE.AND P4, PT, R10.reuse, UR4, PT ;  /* 0x000000040a004c0c */ /* 0x040fe2000bf86270 */
[-C--:B----4-:R-:W-:Y:S01]  /*4800*/  HMMA.16816.F32.BF16 R20, R148, R4.reuse, R20 ;  /* 0x000000049414723c */ /* 0x090fe20000041814 */
[----:B------:R-:W-:Y:S01]  /*4810*/  @P0 IADD3 R0, R10, 0x1, RZ ;  /* 0x000000010a000810 */ /* 0x000fe20007ffe0ff */
[----:B------:R-:W-:Y:S01]  /*4820*/  FMUL.FTZ R9, R2, 1.4426950216293334961 ;  /* 0x3fb8aa3b02097820 */ /* 0x000fe20000410000 */
[----:B------:R-:W-:Y:S02]  /*4830*/  PLOP3.LUT P0, PT, PT, PT, UP0, 0x80, 0x0 ;  /* 0x000000000000781c */ /* 0x000fe40003f0f008 */
[----:B------:R-:W-:Y:S01]  /*4840*/  @P5 ISETP.GE.AND P5, PT, R0, UR4, PT ;  /* 0x0000000400005c0c */ /* 0x000fe2000bfa6270 */
[----:B------:R-:W2:Y:S01]  /*4850*/  MUFU.TANH R217, R16 ;  /* 0x0000001000d97308 */ /* 0x000ea20000002400 */
[----:B------:R-:W-:Y:S01]  /*4860*/  MOV R0, R154 ;  /* 0x0000009a00007202 */ /* 0x000fe20000000f00 */
[C---:B------:R-:W-:Y:S01]  /*4870*/  HMMA.16816.F32.BF16 R24, R132.reuse, R4, R24 ;  /* 0x000000048418723c */ /* 0x040fe20000041818 */
[----:B------:R-:W4:Y:S03]  /*4880*/  LDL R5, [R1+0x4] ;  /* 0x0000040001057983 */ /* 0x000f260000100800 */
[----:B------:R-:W-:Y:S01]  /*4890*/  FSEL R9, R9, RZ, P3 ;  /* 0x000000ff09097208 */ /* 0x000fe20001800000 */
[C---:B-1----:R-:W-:Y:S01]  /*48a0*/  FMUL.FTZ R8, R203.reuse, 1.4426950216293334961 ;  /* 0x3fb8aa3bcb087820 */ /* 0x042fe20000410000 */
[----:B------:R-:W-:Y:S02]  /*48b0*/  @P2 FSEL R0, R154, -INF , !P4 ;  /* 0xff8000009a002808 */ /* 0x000fe40006000000 */
[----:B------:R-:W1:Y:S01]  /*48c0*/  MUFU.TANH R157, R17 ;  /* 0x00000011009d7308 */ /* 0x000e620000002400 */
[----:B------:R-:W-:Y:S01]  /*48d0*/  PLOP3.LUT P2, PT, PT, PT, UP0, 0x80, 0x0 ;  /* 0x000000000000781c */ /* 0x000fe20003f4f008 */
[-C--:B------:R-:W-:Y:S01]  /*48e0*/  HMMA.16816.F32.BF16 R28, R132, R6.reuse, R28 ;  /* 0x00000006841c723c */ /* 0x080fe2000004181c */
[----:B------:R-:W-:Y:S01]  /*48f0*/  FSETP.NEU.FTZ.AND P3, PT, R203, -INF , PT ;  /* 0xff800000cb00780b */ /* 0x000fe20003f7d000 */
[--C-:B------:R-:W-:Y:S01]  /*4900*/  FFMA.FTZ R2, R0, c[0x0][0x23c], -R9.reuse ;  /* 0x00008f0000027a23 */ /* 0x100fe20000010809 */
[----:B------:R-:W-:Y:S02]  /*4910*/  MOV R0, R158 ;  /* 0x0000009e00007202 */ /* 0x000fe40000000f00 */
[----:B------:R-:W-:Y:S01]  /*4920*/  FSEL R8, R8, RZ, P3 ;  /* 0x000000ff08087208 */ /* 0x000fe20001800000 */
[----:B------:R-:W-:Y:S01]  /*4930*/  FMUL.FTZ R20, R20, c[0x0][0x2ec] ;  /* 0x0000bb0014147a20 */ /* 0x000fe20000410000 */
[----:B------:R-:W-:Y:S01]  /*4940*/  @P0 FSEL R0, R158, -INF , !P5 ;  /* 0xff8000009e000808 */ /* 0x000fe20006800000 */
[----:B------:R1:W-:Y:S01]  /*4950*/  MUFU.EX2 R241, R2 ;  /* 0x0000000200f17308 */ /* 0x0003e20000000800 */
[----:B------:R-:W-:Y:S01]  /*4960*/  PLOP3.LUT P0, PT, PT, PT, UP0, 0x80, 0x0 ;  /* 0x000000000000781c */ /* 0x000fe20003f0f008 */
[C---:B------:R-:W-:Y:S02]  /*4970*/  HMMA.16816.F32.BF16 R32, R148.reuse, R6, R32 ;  /* 0x000000069420723c */ /* 0x040fe40000041820 */
[----:B------:R-:W-:Y:S02]  /*4980*/  FMUL.FTZ R21, R21, c[0x0][0x2ec] ;  /* 0x0000bb0015157a20 */ /* 0x000fe40000410000 */
[----:B------:R-:W-:Y:S02]  /*4990*/  FMUL.FTZ R24, R24, c[0x0][0x2ec] ;  /* 0x0000bb0018187a20 */ /* 0x000fe40000410000 */
[----:B------:R-:W-:Y:S02]  /*49a0*/  FMUL.FTZ R25, R25, c[0x0][0x2ec] ;  /* 0x0000bb0019197a20 */ /* 0x000fe40000410000 */
[----:B------:R-:W-:Y:S01]  /*49b0*/  MUFU.TANH R237, R19 ;  /* 0x0000001300ed7308 */ /* 0x000fe20000002400 */
[----:B------:R-:W-:Y:S03]  /*49c0*/  FMUL.FTZ R27, R27, c[0x0][0x2ec] ;  /* 0x0000bb001b1b7a20 */ /* 0x000fe60000410000 */
[----:B------:R-:W-:Y:S02]  /*49d0*/  FMUL.FTZ R26, R26, c[0x0][0x2ec] ;  /* 0x0000bb001a1a7a20 */ /* 0x000fe40000410000 */
[----:B------:R-:W-:Y:S02]  /*49e0*/  FMUL.FTZ R30, R30, c[0x0][0x2ec] ;  /* 0x0000bb001e1e7a20 */ /* 0x000fe40000410000 */
[----:B------:R-:W-:Y:S02]  /*49f0*/  FMUL.FTZ R31, R31, c[0x0][0x2ec] ;  /* 0x0000bb001f1f7a20 */ /* 0x000fe40000410000 */
        /* <DEDUP_REMOVED lines=9> */
[----:B------:R-:W-:Y:S01]  /*4a90*/  FMUL.FTZ R35, R35, c[0x0][0x2ec] ;  /* 0x0000bb0023237a20 */ /* 0x000fe20000410000 */
[----:B------:R-:W-:Y:S01]  /*4aa0*/  PLOP3.LUT P2, PT, PT, PT, UP0, 0x80, 0x0 ;  /* 0x000000000000781c */ /* 0x000fe20003f4f008 */
[----:B------:R-:W-:Y:S02]  /*4ab0*/  FMUL.FTZ R34, R34, c[0x0][0x2ec] ;  /* 0x0000bb0022227a20 */ /* 0x000fe40000410000 */
[----:B------:R-:W-:Y:S02]  /*4ac0*/  FMUL.FTZ R29, R29, c[0x0][0x2ec] ;  /* 0x0000bb001d1d7a20 */ /* 0x000fe40000410000 */
[----:B------:R-:W-:Y:S03]  /*4ad0*/  FMUL.FTZ R23, R23, c[0x0][0x2ec] ;  /* 0x0000bb0017177a20 */ /* 0x000fe60000410000 */
[----:B------:R1:W-:Y:S10]  /*4ae0*/  MUFU.EX2 R159, R2 ;  /* 0x00000002009f7308 */ /* 0x0003f40000000800 */
[----:B------:R-:W2:Y:S10]  /*4af0*/  MUFU.TANH R156, R20 ;  /* 0x00000014009c7308 */ /* 0x000eb40000002400 */
[----:B------:R-:W-:Y:S01]  /*4b00*/  MUFU.TANH R101, R25 ;  /* 0x0000001900657308 */ /* 0x000fe20000002400 */
[--C-:B-1----:R-:W-:Y:S01]  /*4b10*/  FFMA.FTZ R2, R0, c[0x0][0x23c], -R8.reuse ;  /* 0x00008f0000027a23 */ /* 0x102fe20000010808 */
[----:B------:R-:W-:Y:S02]  /*4b20*/  MOV R0, R244 ;  /* 0x000000f400007202 */ /* 0x000fe40000000f00 */
[----:B------:R-:W-:Y:S02]  /*4b30*/  @P0 FSEL R0, R244, -INF , !P5 ;  /* 0xff800000f4000808 */ /* 0x000fe40006800000 */
[----:B------:R-:W-:Y:S04]  /*4b40*/  PLOP3.LUT P0, PT, PT, PT, UP0, 0x80, 0x0 ;  /* 0x000000000000781c */ /* 0x000fe80003f0f008 */
[----:B------:R-:W-:Y:S01]  /*4b50*/  MUFU.EX2 R3, R2 ;  /* 0x0000000200037308 */ /* 0x000fe20000000800 */
[----:B------:R-:W-:Y:S09]  /*4b60*/  FFMA.FTZ R0, R0, c[0x0][0x23c], -R8 ;  /* 0x00008f0000007a23 */ /* 0x000ff20000010808 */
[----:B------:R-:W-:Y:S10]  /*4b70*/  MUFU.TANH R81, R27 ;  /* 0x0000001b00517308 */ /* 0x000ff40000002400 */
        /* <DEDUP_REMOVED lines=8> */
[----:B------:R-:W-:Y:S10]  /*4c00*/  MUFU.TANH R249, R29 ;  /* 0x0000001d00f97308 */ /* 0x000ff40000002400 */
[----:B------:R-:W-:Y:S10]  /*4c10*/  MUFU.TANH R234, R23 ;  /* 0x0000001700ea7308 */ /* 0x000ff40000002400 */
[----:B------:R-:W-:Y:S10]  /*4c20*/  MUFU.TANH R80, R30 ;  /* 0x0000001e00507308 */ /* 0x000ff40000002400 */
[----:B------:R-:W1:Y:S10]  /*4c30*/  MUFU.TANH R176, R32 ;  /* 0x0000002000b07308 */ /* 0x000e740000002400 */
[----:B------:R-:W-:Y:S10]  /*4c40*/  MUFU.TANH R79, R31 ;  /* 0x0000001f004f7308 */ /* 0x000ff40000002400 */
[----:B------:R-:W1:Y:S10]  /*4c50*/  MUFU.TANH R175, R33 ;  /* 0x0000002100af7308 */ /* 0x000e740000002400 */
[----:B------:R-:W-:Y:S10]  /*4c60*/  MUFU.TANH R220, R35 ;  /* 0x0000002300dc7308 */ /* 0x000ff40000002400 */
[----:B------:R-:W1:Y:S01]  /*4c70*/  MUFU.TANH R221, R34 ;  /* 0x0000002200dd7308 */ /* 0x000e620000002400 */
[C---:B---3--:R-:W-:Y:S01]  /*4c80*/  FMUL.FTZ R2, R11.reuse, 1.4426950216293334961 ;  /* 0x3fb8aa3b0b027820 */ /* 0x048fe20000410000 */
        /* <DEDUP_REMOVED lines=9> */
[C---:B----4-:R-:W-:Y:S01]  /*4d20*/  FSETP.NEU.FTZ.AND P3, PT, R5.reuse, -INF , PT ;  /* 0xff8000000500780b */ /* 0x050fe20003f7d000 */
[----:B------:R-:W-:Y:S05]  /*4d30*/  FMUL.FTZ R5, R5, 1.4426950216293334961 ;  /* 0x3fb8aa3b05057820 */ /* 0x000fea0000410000 */
[----:B------:R-:W-:Y:S02]  /*4d40*/  FSEL R0, R5, RZ, P3 ;  /* 0x000000ff05007208 */ /* 0x000fe40001800000 */
[----:B------:R-:W-:Y:S02]  /*4d50*/  PLOP3.LUT P3, PT, PT, PT, UP0, 0x80, 0x0 ;  /* 0x000000000000781c */ /* 0x000fe40003f6f008 */
[----:B---3--:R-:W-:Y:S02]  /*4d60*/  MOV R4, R90 ;  /* 0x0000005a00047202 */ /* 0x008fe40000000f00 */
        /* <DEDUP_REMOVED lines=74> */
[----:B-1----:R-:W-:Y:S03]  /*5210*/  MOV R4, R235 ;  /* 0x000000eb00047202 */ /* 0x002fe60000000f00 */
        /* <DEDUP_REMOVED lines=12> */
[----:B------:R-:W-:Y:S01]  /*52e0*/  MOV R11, R176 ;  /* 0x000000b0000b7202 */ /* 0x000fe20000000f00 */
        /* <DEDUP_REMOVED lines=68> */
[----:B------:R-:W2:Y:S10]  /*5730*/  MUFU.TANH R72, R46 ;  /* 0x0000002e00487308 */ /* 0x000eb40000002400 */
        /* <DEDUP_REMOVED lines=66> */
[----:B------:R-:W-:Y:S01]  /*5b60*/  PLOP3.LUT P0, PT, PT, PT, UP0, 0x80, 0x0 ;  /* 0x000000000000781c */ /* 0x000fe20003f0f008 */
[--C-:B------:R-:W-:Y:S01]  /*5b70*/  FFMA.FTZ R5, R11, c[0x0][0x23c], -R9.reuse ;  /* 0x00008f000b057a23 */ /* 0x100fe20000010809 */
[----:B------:R-:W1:Y:S01]  /*5b80*/  MUFU.TANH R162, R53 ;  /* 0x0000003500a27308 */ /* 0x000e620000002400 */
[----:B------:R-:W-:Y:S02]  /*5b90*/  FMUL.FTZ R60, R60, c[0x0][0x2ec] ;  /* 0x0000bb003c3c7a20 */ /* 0x000fe40000410000 */
[----:B------:R-:W-:Y:S01]  /*5ba0*/  FMUL.FTZ R61, R61, c[0x0][0x2ec] ;  /* 0x0000bb003d3d7a20 */ /* 0x000fe20000410000 */
[----:B------:R-:W-:Y:S01]  /*5bb0*/  @P2 FSEL R4, R218, -INF , !P3 ;  /* 0xff800000da042808 */ /* 0x000fe20005800000 */
[----:B------:R-:W-:Y:S01]  /*5bc0*/  FMUL.FTZ R62, R62, c[0x0][0x2ec] ;  /* 0x0000bb003e3e7a20 */ /* 0x000fe20000410000 */
[----:B------:R-:W-:Y:S01]  /*5bd0*/  PLOP3.LUT P2, PT, PT, PT, UP0, 0x80, 0x0 ;  /* 0x000000000000781c */ /* 0x000fe20003f4f008 */
[----:B------:R-:W-:Y:S02]  /*5be0*/  FMUL.FTZ R64, R64, c[0x0][0x2ec] ;  /* 0x0000bb0040407a20 */ /* 0x000fe40000410000 */
[----:B------:R-:W-:Y:S01]  /*5bf0*/  FMUL.FTZ R65, R65, c[0x0][0x2ec] ;  /* 0x0000bb0041417a20 */ /* 0x000fe20000410000 */
[----:B------:R1:W-:Y:S01]  /*5c00*/  MUFU.EX2 R213, R5 ;  /* 0x0000000500d57308 */ /* 0x0003e20000000800 */
[----:B------:R-:W-:Y:S02]  /*5c10*/  FMUL.FTZ R66, R66, c[0x0][0x2ec] ;  /* 0x0000bb0042427a20 */ /* 0x000fe40000410000 */
[----:B------:R-:W-:Y:S02]  /*5c20*/  FMUL.FTZ R67, R67, c[0x0][0x2ec] ;  /* 0x0000bb0043437a20 */ /* 0x000fe40000410000 */
[----:B------:R-:W-:Y:S05]  /*5c30*/  FMUL.FTZ R63, R63, c[0x0][0x2ec] ;  /* 0x0000bb003f3f7a20 */ /* 0x000fea0000410000 */
        /* <DEDUP_REMOVED lines=339> */
[----:B------:R-:W2:Y:S01]  /*7170*/  LDG.E R4, [R146.64+0x20] ;  /* 0x0000201292047981 */ /* 0x000ea2000c1e1900 */
        /* <DEDUP_REMOVED lines=66> */
[----:B------:R-:W-:Y:S02]  /*75a0*/  FADD.FTZ R33, -R144, R53 ;  /* 0x0000003590217221 */ /* 0x000fe40000010100 */
[----:B------:R-:W-:Y:S02]  /*75b0*/  FMUL.FTZ R16, R16, c[0x0][0x2ec] ;  /* 0x0000bb0010107a20 */ /* 0x000fe40000410000 */
[----:B------:R-:W-:Y:S02]  /*75c0*/  FADD.FTZ R21, -R144, R65 ;  /* 0x0000004190157221 */ /* 0x000fe40000010100 */
[----:B------:R-:W-:Y:S02]  /*75d0*/  FMUL.FTZ R148, R17, R5 ;  /* 0x0000000511947220 */ /* 0x000fe40000410000 */
[----:B------:R-:W-:Y:S01]  /*75e0*/  FFMA.FTZ R5, -R160, R160, 1 ;  /* 0x3f800000a0057423 */ /* 0x000fe200000101a0 */
[----:B------:R-:W-:Y:S01]  /*75f0*/  MOV R160, R202 ;  /* 0x000000ca00a07202 */ /* 0x000fe20000000f00 */
[----:B------:R-:W-:Y:S02]  /*7600*/  FMUL.FTZ R33, R149, R33 ;  /* 0x0000002195217220 */ /* 0x000fe40000410000 */
        /* <DEDUP_REMOVED lines=12> */
[----:B--2---:R-:W-:Y:S02]  /*76d0*/  FADD.FTZ R7, -R4, R7 ;  /* 0x0000000704077221 */ /* 0x004fe40000010100 */
[----:B------:R-:W-:Y:S02]  /*76e0*/  FMUL.FTZ R144, R32, R16 ;  /* 0x0000001020907220 */ /* 0x000fe40000410000 */
[----:B------:R-:W-:Y:S02]  /*76f0*/  FADD.FTZ R16, -R4, R6 ;  /* 0x0000000604107221 */ /* 0x000fe40000010100 */
[----:B------:R-:W-:Y:S02]  /*7700*/  FFMA.FTZ R6, -R246, R246, 1 ;  /* 0x3f800000f6067423 */ /* 0x000fe400000101f6 */
[----:B------:R-:W-:Y:S02]  /*7710*/  FMUL.FTZ R7, R121, R7 ;  /* 0x0000000779077220 */ /* 0x000fe40000410000 */
[----:B------:R-:W-:Y:S01]  /*7720*/  FMUL.FTZ R5, R5, c[0x0][0x2ec] ;  /* 0x0000bb0005057a20 */ /* 0x000fe20000410000 */
[----:B------:R1:W5:Y:S01]  /*7730*/  LDL.LU R121, [R1+0x160] ;  /* 0x0001600001797983 */ /* 0x0003620000300800 */
        /* <DEDUP_REMOVED lines=9> */
[----:B---3--:R-:W-:Y:S02]  /*77d0*/  FMUL.FTZ R146, R33, R17 ;  /* 0x0000001121927220 */ /* 0x008fe40000410000 */
        /* <DEDUP_REMOVED lines=33> */
[----:B------:R-:W-:Y:S01]  /*79f0*/  FMUL.FTZ R17, R243, R17 ;  /* 0x00000011f3117220 */ /* 0x000fe20000410000 */
[----:B------:R1:W5:Y:S01]  /*7a00*/  LDL.LU R116, [R1+0x14c] ;  /* 0x00014c0001747983 */ /* 0x0003620000300800 */
[----:B------:R-:W-:Y:S02]  /*7a10*/  FMUL.FTZ R6, R6, c[0x0][0x2ec] ;  /* 0x0000bb0006067a20 */ /* 0x000fe40000410000 */
[----:B------:R-:W-:Y:S01]  /*7a20*/  FFMA.FTZ R7, -R218, R218, 1 ;  /* 0x3f800000da077423 */ /* 0x000fe200000101da */
[----:B------:R1:W5:Y:S01]  /*7a30*/  LDL.LU R115, [R1+0x148] ;  /* 0x0001480001737983 */ /* 0x0003620000300800 */
[----:B------:R-:W-:Y:S02]  /*7a40*/  FMUL.FTZ R136, R19, R5 ;  /* 0x0000000513887220 */ /* 0x000fe40000410000 */
[----:B------:R-:W-:Y:S02]  /*7a50*/  FMUL.FTZ R5, R16, c[0x0][0x2ec] ;  /* 0x0000bb0010057a20 */ /* 0x000fe40000410000 */
[----:B------:R-:W-:Y:S02]  /*7a60*/  FADD.FTZ R18, -R4, R38 ;  /* 0x0000002604127221 */ /* 0x000fe40000010100 */
[----:B------:R-:W-:Y:S02]  /*7a70*/  FMUL.FTZ R137, R20, R6 ;  /* 0x0000000614897220 */ /* 0x000fe40000410000 */
[----:B------:R-:W-:Y:S02]  /*7a80*/  FMUL.FTZ R6, R7, c[0x0][0x2ec] ;  /* 0x0000bb0007067a20 */ /* 0x000fe40000410000 */
[C---:B------:R-:W-:Y:S02]  /*7a90*/  FADD.FTZ R7, -R4.reuse, R51 ;  /* 0x0000003304077221 */ /* 0x040fe40000010100 */
        /* <DEDUP_REMOVED lines=184> */
[----:B------:R-:W-:Y:S01]  /*8620*/  FMUL.FTZ R17, R9, R5 ;  /* 0x0000000509117220 */ /* 0x000fe20000410000 */
[----:B------:R1:W5:Y:S01]  /*8630*/  LDL.LU R79, [R1+0xb8] ;  /* 0x0000b800014f7983 */ /* 0x0003620000300800 */
        /* <DEDUP_REMOVED lines=64> */
[C---:B------:R-:W-:Y:S01]  /*8a40*/  @!P2 LEA R2, P3, R11.reuse, R4, 0x6 ;  /* 0x000000040b02a211 */ /* 0x040fe200078630ff */
        /* <DEDUP_REMOVED lines=56> */
.L_x_1814:
[----:B------:R-:W-:Y:S01]  /*8dd0*/  F2FP.BF16.PACK_AB R28, R158, R159 ;  /* 0x0000009f9e1c723e */ /* 0x000fe200000010ff */
[----:B------:R-:W3:Y:S01]  /*8de0*/  LDL R42, [R1+0x44] ;  /* 0x00004400012a7983 */ /* 0x000ee20000100800 */
        /* <DEDUP_REMOVED lines=21> */
[----:B--2---:R-:W-:Y:S02]  /*8f40*/  F2FP.BF16.PACK_AB R13, R37, R38 ;  /* 0x00000026250d723e */ /* 0x004fe400000010ff */
        /* <DEDUP_REMOVED lines=42> */
[----:B--2---:R-:W-:Y:S04]  /*91f0*/  IMAD.SHL.U32 R0, R190, 0x2, RZ ;  /* 0x00000002be007824 */ /* 0x004fe800078e00ff */
[----:B------:R-:W-:Y:S01]  /*9200*/  IMAD.IADD R2, R0, 0x1, R181 ;  /* 0x0000000100027824 */ /* 0x000fe200078e02b5 */
[----:B-----5:R-:W-:Y:S04]  /*9210*/  LDSM.16.MT88.4 R4, [R3+0x1c000] ;  /* 0x01c000000304783b */ /* 0x020fe80000004200 */
[----:B------:R-:W2:Y:S04]  /*9220*/  LDSM.16.MT88.4 R8, [R0+0x8000] ;  /* 0x008000000008783b */ /* 0x000ea80000004200 */
[----:B------:R-:W4:Y:S04]  /*9230*/  LDSM.16.MT88.4 R12, [R3+0x20000] ;  /* 0x02000000030c783b */ /* 0x000f280000004200 */
[----:B------:R-:W1:Y:S04]  /*9240*/  LDSM.16.MT88.4 R16, [R2+0x8000] ;  /* 0x008000000210783b */ /* 0x000e680000004200 */
[----:B------:R-:W-:Y:S04]  /*9250*/  LDSM.16.MT88.4 R20, [R3+0x1c800] ;  /* 0x01c800000314783b */ /* 0x000fe80000004200 */
[----:B------:R-:W1:Y:S04]  /*9260*/  LDSM.16.MT88.4 R24, [R0+0x8800] ;  /* 0x008800000018783b */ /* 0x000e680000004200 */
[----:B------:R-:W1:Y:S04]  /*9270*/  LDSM.16.MT88.4 R28, [R3+0x20800] ;  /* 0x02080000031c783b */ /* 0x000e680000004200 */
[----:B------:R-:W1:Y:S01]  /*9280*/  LDSM.16.MT88.4 R32, [R2+0x8800] ;  /* 0x008800000220783b */ /* 0x000e620000004200 */
[-C--:B--2---:R-:W-:Y:S08]  /*9290*/  HMMA.16816.F32.BF16 R68, R4, R8.reuse, R68 ;  /* 0x000000080444723c */ /* 0x084ff00000041844 */
[C---:B----4-:R-:W-:Y:S08]  /*92a0*/  HMMA.16816.F32.BF16 R72, R12.reuse, R8, R72 ;  /* 0x000000080c48723c */ /* 0x050ff00000041848 */
[-C--:B------:R-:W-:Y:S08]  /*92b0*/  HMMA.16816.F32.BF16 R76, R12, R10.reuse, R76 ;  /* 0x0000000a0c4c723c */ /* 0x080ff0000004184c */
[C---:B------:R-:W-:Y:S01]  /*92c0*/  HMMA.16816.F32.BF16 R80, R4.reuse, R10, R80 ;  /* 0x0000000a0450723c */ /* 0x040fe20000041850 */
[----:B------:R-:W-:Y:S07]  /*92d0*/  LDSM.16.MT88.4 R8, [R0+0x9000] ;  /* 0x009000000008783b */ /* 0x000fee0000004200 */
[-C--:B-1----:R-:W-:Y:S08]  /*92e0*/  HMMA.16816.F32.BF16 R84, R4, R16.reuse, R84 ;  /* 0x000000100454723c */ /* 0x082ff00000041854 */
[C---:B------:R-:W-:Y:S08]  /*92f0*/  HMMA.16816.F32.BF16 R88, R12.reuse, R16, R88 ;  /* 0x000000100c58723c */ /* 0x040ff00000041858 */
[-C--:B------:R-:W-:Y:S01]  /*9300*/  HMMA.16816.F32.BF16 R92, R12, R18.reuse, R92 ;  /* 0x000000120c5c723c */ /* 0x080fe2000004185c */
[----:B------:R-:W-:Y:S07]  /*9310*/  LDSM.16.MT88.4 R12, [R3+0x21000] ;  /* 0x02100000030c783b */ /* 0x000fee0000004200 */
[----:B------:R-:W-:Y:S01]  /*9320*/  HMMA.16816.F32.BF16 R96, R4, R18, R96 ;  /* 0x000000120460723c */ /* 0x000fe20000041860 */
[----:B------:R-:W1:Y:S04]  /*9330*/  LDSM.16.MT88.4 R4, [R3+0x1d000] ;  /* 0x01d000000304783b */ /* 0x000e680000004200 */
[----:B------:R-:W2:Y:S03]  /*9340*/  LDSM.16.MT88.4 R16, [R2+0x9000] ;  /* 0x009000000210783b */ /* 0x000ea60000004200 */
[-C--:B------:R-:W-:Y:S08]  /*9350*/  HMMA.16816.F32.BF16 R68, R20, R24.reuse, R68 ;  /* 0x000000181444723c */ /* 0x080ff00000041844 */
[C---:B------:R-:W-:Y:S08]  /*9360*/  HMMA.16816.F32.BF16 R72, R28.reuse, R24, R72 ;  /* 0x000000181c48723c */ /* 0x040ff00000041848 */
[-C--:B------:R-:W-:Y:S08]  /*9370*/  HMMA.16816.F32.BF16 R76, R28, R26.reuse, R76 ;  /* 0x0000001a1c4c723c */ /* 0x080ff0000004184c */
[C---:B------:R-:W-:Y:S01]  /*9380*/  HMMA.16816.F32.BF16 R80, R20.reuse, R26, R80 ;  /* 0x0000001a1450723c */ /* 0x040fe20000041850 */
[----:B------:R-:W-:Y:S07]  /*9390*/  LDSM.16.MT88.4 R24, [R0+0x9800] ;  /* 0x009800000018783b */ /* 0x000fee0000004200 */
[-C--:B------:R-:W-:Y:S04]  /*93a0*/  HMMA.16816.F32.BF16 R84, R20, R32.reuse, R84 ;  /* 0x000000201454723c */ /* 0x080fe80000041854 */
[----:B---3--:R-:W-:Y:S04]  /*93b0*/  IMAD.SHL.U32 R146, R42, 0x2, RZ ;  /* 0x000000022a927824 */ /* 0x008fe800078e00ff */
        /* <DEDUP_REMOVED lines=117> */
.L_x_1815:
        /* <DEDUP_REMOVED lines=519> */
.L_x_1817:
        /* <DEDUP_REMOVED lines=19> */
.L_x_1818:
        /* <DEDUP_REMOVED lines=47> */
.L_x_1820:
[----:B------:R-:W-:Y:S05]  /*bfa0*/  BSYNC B0 ;  /* 0x0000000000007941 */ /* 0x000fea0003800000 */
.L_x_1819:
        /* <DEDUP_REMOVED lines=15> */
.L_x_1822:
[----:B------:R-:W-:Y:S05]  /*c0a0*/  BSYNC B0 ;  /* 0x0000000000007941 */ /* 0x000fea0003800000 */
.L_x_1821:
        /* <DEDUP_REMOVED lines=15> */
.L_x_1824:
[----:B------:R-:W-:Y:S05]  /*c1a0*/  BSYNC B0 ;  /* 0x0000000000007941 */ /* 0x000fea0003800000 */
.L_x_1823:
        /* <DEDUP_REMOVED lines=14> */
.L_x_1826:
[----:B------:R-:W-:Y:S05]  /*c290*/  BSYNC B0 ;  /* 0x0000000000007941 */ /* 0x000fea0003800000 */
.L_x_1825:
        /* <DEDUP_REMOVED lines=25> */
.L_x_1828:
[----:B------:R-:W-:Y:S05]  /*c430*/  BSYNC B0 ;  /* 0x0000000000007941 */ /* 0x000fea0003800000 */
.L_x_1827:
        /* <DEDUP_REMOVED lines=13> */
.L_x_1830:
[----:B------:R-:W-:Y:S05]  /*c510*/  BSYNC B0 ;  /* 0x0000000000007941 */ /* 0x000fea0003800000 */
.L_x_1829:
        /* <DEDUP_REMOVED lines=13> */
.L_x_1832:
[----:B------:R-:W-:Y:S05]  /*c5f0*/  BSYNC B0 ;  /* 0x0000000000007941 */ /* 0x000fea0003800000 */
.L_x_1831:
        /* <DEDUP_REMOVED lines=12> */
.L_x_1781:
        /* <DEDUP_REMOVED lines=21> */
.L_x_1834:
        /* <DEDUP_REMOVED lines=19> */
.L_x_1835:
        /* <DEDUP_REMOVED lines=36> */
.L_x_1837:
[----:B------:R-:W-:Y:S05]  /*cb80*/  BSYNC B0 ;  /* 0x0000000000007941 */ /* 0x000fea0003800000 */
.L_x_1836:
        /* <DEDUP_REMOVED lines=15> */
.L_x_1839:
[----:B------:R-:W-:Y:S05]  /*cc80*/  BSYNC B0 ;  /* 0x0000000000007941 */ /* 0x000fea0003800000 */
.L_x_1838:
        /* <DEDUP_REMOVED lines=15> */
.L_x_1841:
[----:B------:R-:W-:Y:S05]  /*cd80*/  BSYNC B0 ;  /* 0x0000000000007941 */ /* 0x000fea0003800000 */
.L_x_1840:
        /* <DEDUP_REMOVED lines=14> */
.L_x_1843:
[----:B------:R-:W-:Y:S05]  /*ce70*/  BSYNC B0 ;  /* 0x0000000000007941 */ /* 0x000fea0003800000 */
.L_x_1842:
        /* <DEDUP_REMOVED lines=25> */
.L_x_1845:
[----:B------:R-:W-:Y:S05]  /*d010*/  BSYNC B0 ;  /* 0x0000000000007941 */ /* 0x000fea0003800000 */
.L_x_1844:
        /* <DEDUP_REMOVED lines=13> */
.L_x_1847:
[----:B------:R-:W-:Y:S05]  /*d0f0*/  BSYNC B0 ;  /* 0x0000000000007941 */ /* 0x000fea0003800000 */
.L_x_1846:
        /* <DEDUP_REMOVED lines=13> */
.L_x_1849:
[----:B------:R-:W-:Y:S05]  /*d1d0*/  BSYNC B0 ;  /* 0x0000000000007941 */ /* 0x000fea0003800000 */
.L_x_1848:
        /* <DEDUP_REMOVED lines=11> */
.L_x_1833:
[----:B------:R-:W-:Y:S05]  /*d290*/  BSYNC B1 ;  /* 0x0000000000017941 */ /* 0x000fea0003800000 */
.L_x_1776:
        /* <DEDUP_REMOVED lines=11> */
.L_x_1850:
[----:B------:R-:W-:Y:S05]  /*d350*/  EXIT ;  /* 0x000000000000794d */ /* 0x000fea0003800000 */
.L_x_1852:
        /* <DEDUP_REMOVED lines=10> */
.L_x_2486:


//--------------------- .text._ZN5flash44flash_bwd_dq_dk_dv_loop_seqk_parallel_kernelI23Flash_bwd_kernel_traitsILi64ELi128ELi128ELi8ELi4ELi4ELi4ELb0ELb0EN7cutlass10bfloat16_tE19Flash_kernel_traitsILi64ELi128ELi128ELi8ES3_EELb1ELb0ELb1ELb0ELb0ELb0ELb0EEEvNS_16Flash_bwd_paramsE --------------------------
	.section	.text._ZN5flash44flash_bwd_dq_dk_dv_loop_seqk_parallel_kernelI23Flash_bwd_kernel_traitsILi64ELi128ELi128ELi8ELi4ELi4ELi4ELb0ELb0EN7cutlass10bfloat16_tE19Flash_kernel_traitsILi64ELi128ELi128ELi8ES3_EELb1ELb0ELb1ELb0ELb0ELb0ELb0EEEvNS_16Flash_bwd_paramsE,"ax",@progbits
	.sectioninfo	@"SHI_REGISTERS=255"
	.align	128
        .global         _ZN5flash44flash_bwd_dq_dk_dv_loop_seqk_parallel_kernelI23Flash_bwd_kernel_traitsILi64ELi128ELi128ELi8ELi4ELi4ELi4ELb0ELb0EN7cutlass10bfloat16_tE19Flash_kernel_traitsILi64ELi128ELi128ELi8ES3_EELb1ELb0ELb1ELb0ELb0ELb0ELb0EEEvNS_16Flash_bwd_paramsE
        .type           _ZN5flash44flash_bwd_dq_dk_dv_loop_seqk_parallel_kernelI23Flash_bwd_kernel_traitsILi64ELi128ELi128ELi8ELi4ELi4ELi4ELb0ELb0EN7cutlass10bfloat16_tE19Flash_kernel_traitsILi64ELi128ELi128ELi8ES3_EELb1ELb0ELb1ELb0ELb0ELb0ELb0EEEvNS_16Flash_bwd_paramsE,@function
        .size           _ZN5flash44flash_bwd_dq_dk_dv_loop_seqk_parallel_kernelI23Flash_bwd_kernel_traitsILi64ELi128ELi128ELi8ELi4ELi4ELi4ELb0ELb0EN7cutlass10bfloat16_tE19Flash_kernel_traitsILi64ELi128ELi128ELi8ES3_EELb1ELb0ELb1ELb0ELb0ELb0ELb0EEEvNS_16Flash_bwd_paramsE,(.L_x_2487 - _ZN5flash44flash_bwd_dq_dk_dv_loop_seqk_parallel_kernelI23Flash_bwd_kernel_traitsILi64ELi128ELi128ELi8ELi4ELi4ELi4ELb0ELb0EN7cutlass10bfloat16_tE19Flash_kernel_traitsILi64ELi128ELi128ELi8ES3_EELb1ELb0ELb1ELb0ELb0ELb0ELb0EEEvNS_16Flash_bwd_paramsE)
        .other          _ZN5flash44flash_bwd_dq_dk_dv_loop_seqk_parallel_kernelI23Flash_bwd_kernel_traitsILi64ELi128ELi128ELi8ELi4ELi4ELi4ELb0ELb0EN7cutlass10bfloat16_tE19Flash_kernel_traitsILi64ELi128ELi128ELi8ES3_EELb1ELb0ELb1ELb0ELb0ELb0ELb0EEEvNS_16Flash_bwd_paramsE,@"STO_CUDA_ENTRY STV_DEFAULT"
_ZN5flash44flash_bwd_dq_dk_dv_loop_seqk_parallel_kernelI23Flash_bwd_kernel_traitsILi64ELi128ELi128ELi8ELi4ELi4ELi4ELb0ELb0EN7cutlass10bfloat16_tE19Flash_kernel_traitsILi64ELi128ELi128ELi8ES3_EELb1ELb0ELb1ELb0ELb0ELb0ELb0EEEvNS_16Flash_bwd_paramsE:
.text._ZN5flash44flash_bwd_dq_dk_dv_loop_seqk_parallel_kernelI23Flash_bwd_kernel_traitsILi64ELi128ELi128ELi8ELi4ELi4ELi4ELb0ELb0EN7cutlass10bfloat16_tE19Flash_kernel_traitsILi64ELi128ELi128ELi8ES3_EELb1ELb0ELb1ELb0ELb0ELb0ELb0EEEvNS_16Flash_bwd_paramsE:
        /* <DEDUP_REMOVED lines=13> */
[----:B------:R-:W-:Y:S01]  /*00d0*/  UMOV UR5, 0x80 ;  /* 0x0000008000057882 */ /* 0x000fe20000000000 */
[----:B------:R-:W-:Y:S01]  /*00e0*/  IMAD.MOV.U32 R233, RZ, RZ, 0x20 ;  /* 0x00000020ffe97424 */ /* 0x000fe200078e00ff */
[----:B------:R-:W-:Y:S01]  /*00f0*/  ULDC UR4, c[0x0][0x210] ;  /* 0x0000840000047ab9 */ /* 0x000fe20000000800 */
[----:B------:R-:W-:Y:S01]  /*0100*/  IMAD.MOV.U32 R231, RZ, RZ, -0x10 ;  /* 0xfffffff0ffe77424 */ /* 0x000fe200078e00ff */
[----:B------:R-:W-:Y:S02]  /*0110*/  ULDC UR59, c[0x0][0x234] ;  /* 0x00008d00003b7ab9 */ /* 0x000fe40000000800 */
[----:B------:R-:W-:Y:S01]  /*0120*/  ULDC UR11, c[0x0][0x374] ;  /* 0x0000dd00000b7ab9 */ /* 0x000fe20000000800 */
[----:B------:R-:W2:Y:S01]  /*0130*/  S2UR UR39, SR_CTAID.Z ;  /* 0x00000000002779c3 */ /* 0x000ea20000002700 */
[----:B------:R-:W-:-:S02]  /*0140*/  UIMAD UR59, UR5, UR4, UR59 ;  /* 0x00000004053b72a4 */ /* 0x000fc4000f8e023b */
[----:B------:R-:W-:Y:S02]  /*0150*/  UIMAD UR4, UR11, 0xc0, URZ ;  /* 0x000000c00b0478a4 */ /* 0x000fe4000f8e023f */
[----:B------:R-:W-:Y:S02]  /*0160*/  ULDC UR6, c[0x0][0x1c0] ;  /* 0x0000700000067ab9 */ /* 0x000fe40000000800 */
[----:B------:R-:W-:Y:S02]  /*0170*/  ULDC UR12, c[0x0][0x194] ;  /* 0x00006500000c7ab9 */ /* 0x000fe40000000800 */
[----:B------:R-:W-:Y:S02]  /*0180*/  ULDC.U8 UR9, c[0x0][0x3d0] ;  /* 0x0000f40000097ab9 */ /* 0x000fe40000000000 */
[----:B------:R-:W-:Y:S02]  /*0190*/  UISETP.NE.AND UP6, UPT, UR9, URZ, UPT ;  /* 0x0000003f0900728c */ /* 0x000fe4000bfc5270 */
[----:B------:R-:W-:Y:S01]  /*01a0*/  ULDC.U8 UR8, c[0x0][0x328] ;  /* 0x0000ca0000087ab9 */ /* 0x000fe20000000000 */
[----:B-1----:R-:W-:Y:S01]  /*01b0*/  SHF.R.S32.HI R5, RZ, 0x1f, R10 ;  /* 0x0000001fff057819 */ /* 0x002fe2000001140a */
[----:B------:R-:W-:-:S02]  /*01c0*/  UISETP.NE.AND UP5, UPT, UR8, URZ, UPT ;  /* 0x0000003f0800728c */ /* 0x000fc4000bfa5270 */
[----:B------:R-:W-:Y:S01]  /*01d0*/  ULDC UR50, c[0x0][0x22c] ;  /* 0x00008b0000327ab9 */ /* 0x000fe20000000800 */
[CC--:B------:R-:W-:Y:S01]  /*01e0*/  LEA.HI R0, R5.reuse, R10.reuse, RZ, 0x4 ;  /* 0x0000000a05007211 */ /* 0x0c0fe200078f20ff */
[----:B------:R-:W-:Y:S01]  /*01f0*/  ULDC UR40, c[0x0][0x1c0] ;  /* 0x0000700000287ab9 */ /* 0x000fe20000000800 */
[CC--:B------:R-:W-:Y:S01]  /*0200*/  LEA.HI R250, R5.reuse, R10.reuse, RZ, 0x7 ;  /* 0x0000000a05fa7211 */ /* 0x0c0fe200078f38ff */
[----:B------:R-:W-:Y:S01]  /*0210*/  ULDC UR10, c[0x0][0x1c0] ;  /* 0x00007000000a7ab9 */ /* 0x000fe20000000800 */
[CC--:B------:R-:W-:Y:S01]  /*0220*/  LEA.HI R2, R5.reuse, R10.reuse, RZ, 0x5 ;  /* 0x0000000a05027211 */ /* 0x0c0fe200078f28ff */
[----:B--2---:R-:W-:Y:S01]  /*0230*/  UIMAD UR5, UR38, UR6, UR39 ;  /* 0x00000006260572a4 */ /* 0x004fe2000f8e0227 */
[CC--:B------:R-:W-:Y:S01]  /*0240*/  LEA.HI R9, R5.reuse, R10.reuse, RZ, 0x3 ;  /* 0x0000000a05097211 */ /* 0x0c0fe200078f18ff */
[----:B------:R-:W-:Y:S01]  /*0250*/  UIMAD UR6, UR12, 0xc0, URZ ;  /* 0x000000c00c0678a4 */ /* 0x000fe2000f8e023f */
[CC--:B------:R-:W-:Y:S01]  /*0260*/  LEA.HI R13, R5.reuse, R10.reuse, RZ, 0x6 ;  /* 0x0000000a050d7211 */ /* 0x0c0fe200078f30ff */
[----:B------:R-:W-:Y:S01]  /*0270*/  USHF.R.S32.HI UR9, URZ, 0x1f, UR39 ;  /* 0x0000001f3f097899 */ /* 0x000fe20008011427 */
[----:B------:R-:W-:Y:S01]  /*0280*/  LEA.HI R5, R5, R10, RZ, 0x2 ;  /* 0x0000000a05057211 */ /* 0x000fe200078f10ff */
[----:B------:R-:W-:Y:S01]  /*0290*/  ULDC UR13, c[0x0][0x1c0] ;  /* 0x00007000000d7ab9 */ /* 0x000fe20000000800 */
[----:B------:R-:W-:Y:S01]  /*02a0*/  LOP3.LUT R3, R0, 0xfffffff0, RZ, 0xc0, !PT ;  /* 0xfffffff000037812 */ /* 0x000fe200078ec0ff */
[----:B------:R-:W-:Y:S01]  /*02b0*/  UIMAD.WIDE UR40, UR50, UR40, URZ ;  /* 0x00000028322872a5 */ /* 0x000fe2000f8e023f */
[----:B------:R-:W-:Y:S01]  /*02c0*/  LOP3.LUT R4, R5, 0x7ffffffc, RZ, 0xc0, !PT ;  /* 0x7ffffffc05047812 */ /* 0x000fe200078ec0ff */
[----:B------:R-:W-:Y:S01]  /*02d0*/  UIMAD UR51, UR39, UR50, URZ ;  /* 0x00000032273372a4 */ /* 0x000fe2000f8e023f */
[----:B------:R-:W-:Y:S01]  /*02e0*/  LOP3.LUT R6, R2, 0xffffffe0, RZ, 0xc0, !PT ;  /* 0xffffffe002067812 */ /* 0x000fe200078ec0ff */
[C---:B------:R-:W-:Y:S01]  /*02f0*/  IMAD.IADD R8, R10.reuse, 0x1, -R3 ;  /* 0x000000010a087824 */ /* 0x040fe200078e0a03 */
[----:B------:R-:W-:Y:S01]  /*0300*/  SHF.R.S32.HI R3, RZ, 0x4, R0 ;  /* 0x00000004ff037819 */ /* 0x000fe20000011400 */
[C---:B------:R-:W-:Y:S01]  /*0310*/  IMAD.IADD R14, R10.reuse, 0x1, -R4 ;  /* 0x000000010a0e7824 */ /* 0x040fe200078e0a04 */
[----:B------:R-:W-:Y:S01]  /*0320*/  SHF.R.S32.HI R4, RZ, 0x5, R2 ;  /* 0x00000005ff047819 */ /* 0x000fe20000011402 */
[----:B------:R-:W-:Y:S01]  /*0330*/  IMAD.IADD R6, R10, 0x1, -R6 ;  /* 0x000000010a067824 */ /* 0x000fe200078e0a06 */
[----:B------:R-:W-:Y:S01]  /*0340*/  LEA.HI R0, R0, R3, RZ, 0x1 ;  /* 0x0000000300007211 */ /* 0x000fe200078f08ff */
[----:B------:R-:W-:Y:S01]  /*0350*/  UIMAD UR50, UR50, UR10, URZ ;  /* 0x0000000a323272a4 */ /* 0x000fe2000f8e023f */
[----:B------:R-:W-:Y:S01]  /*0360*/  SHF.R.S32.HI R2, RZ, 0x1f, R2 ;  /* 0x0000001fff027819 */ /* 0x000fe20000011402 */
[----:B------:R-:W-:Y:S01]  /*0370*/  ULDC UR15, c[0x0][0x1c0] ;  /* 0x00007000000f7ab9 */ /* 0x000fe20000000800 */
[----:B------:R-:W-:Y:S01]  /*0380*/  LOP3.LUT R7, R9, 0xfffffff8, RZ, 0xc0, !PT ;  /* 0xfffffff809077812 */ /* 0x000fe200078ec0ff */
[----:B------:R-:W-:Y:S01]  /*0390*/  ULDC UR16, c[0x0][0x224] ;  /* 0x0000890000107ab9 */ /* 0x000fe20000000800 */
[----:B------:R-:W-:Y:S01]  /*03a0*/  LOP3.LUT R0, R0, 0xfffffffe, RZ, 0xc0, !PT ;  /* 0xfffffffe00007812 */ /* 0x000fe200078ec0ff */
[----:B------:R-:W-:Y:S01]  /*03b0*/  USHF.R.S32.HI UR8, URZ, 0x1f, UR16 ;  /* 0x0000001f3f087899 */ /* 0x000fe20008011410 */
[----:B------:R-:W-:Y:S01]  /*03c0*/  LEA.HI R2, R2, R4, RZ, 0x2 ;  /* 0x0000000402027211 */ /* 0x000fe200078f10ff */
[----:B------:R-:W-:Y:S01]  /*03d0*/  IMAD.IADD R7, R10, 0x1, -R7 ;  /* 0x000000010a077824 */ /* 0x000fe200078e0a07 */
[----:B------:R-:W-:Y:S01]  /*03e0*/  SHF.R.S32.HI R250, RZ, 0x7, R250 ;  /* 0x00000007fffa7819 */ /* 0x000fe200000114fa */
[----:B------:R-:W-:Y:S01]  /*03f0*/  IMAD.IADD R10, R3, 0x1, -R0 ;  /* 0x00000001030a7824 */ /* 0x000fe200078e0a00 */
[----:B------:R-:W-:Y:S01]  /*0400*/  LOP3.LUT R2, R2, 0xfffffffc, RZ, 0xc0, !PT ;  /* 0xfffffffc02027812 */ /* 0x000fe200078ec0ff */
[C---:B------:R-:W-:Y:S01]  /*0410*/  IMAD.SHL.U32 R238, R7.reuse, 0x8, RZ ;  /* 0x0000000807ee7824 */ /* 0x040fe200078e00ff */
[--C-:B------:R-:W-:Y:S01]  /*0420*/  SHF.R.S32.HI R3, RZ, 0x2, R5.reuse ;  /* 0x00000002ff037819 */ /* 0x100fe20000011405 */
[----:B------:R-:W-:Y:S01]  /*0430*/  UIMAD.WIDE.U32 UR46, UR38, UR16, URZ ;  /* 0x00000010262e72a5 */ /* 0x000fe2000f8e003f */
[----:B------:R-:W-:Y:S01]  /*0440*/  SHF.R.S32.HI R0, RZ, 0x1f, R5 ;  /* 0x0000001fff007819 */ /* 0x000fe20000011405 */
[----:B------:R-:W-:Y:S01]  /*0450*/  IMAD.IADD R15, R4, 0x1, -R2 ;  /* 0x00000001040f7824 */ /* 0x000fe200078e0a02 */
[----:B------:R-:W-:Y:S01]  /*0460*/  SHF.R.S32.HI R2, RZ, 0x1f, R6 ;  /* 0x0000001fff027819 */ /* 0x000fe20000011406 */
[----:B------:R-:W-:Y:S01]  /*0470*/  USHF.L.U32 UR49, UR50, 0x7, URZ ;  /* 0x0000000732317899 */ /* 0x000fe2000800063f */
        /* <DEDUP_REMOVED lines=11> */
[----:B------:R-:W-:Y:S01]  /*0530*/  ULDC UR61, c[0x0][0x1c8] ;  /* 0x00007200003d7ab9 */ /* 0x000fe20000000800 */
[----:B------:R-:W-:Y:S01]  /*0540*/  LOP3.LUT R0, R2, 0x1c0, RZ, 0xc0, !PT ;  /* 0x000001c002007812 */ /* 0x000fe200078ec0ff */
[----:B------:R-:W-:Y:S01]  /*0550*/  @UP5 UIMAD UR60, UR38, UR54, URZ ;  /* 0x00000036263c52a4 */ /* 0x000fe2000f8e023f */
[----:B------:R-:W-:Y:S01]  /*0560*/  LEA.HI R11, R3, R8, RZ, 0x3 ;  /* 0x00000008030b7211 */ /* 0x000fe200078f18ff */
[----:B------:R-:W-:Y:S01]  /*0570*/  UIMAD UR58, UR5, UR58, URZ ;  /* 0x0000003a053a72a4 */ /* 0x000fe2000f8e023f */
[----:B------:R-:W-:Y:S01]  /*0580*/  SHF.R.U32.HI R3, RZ, 0x3, R0 ;  /* 0x00000003ff037819 */ /* 0x000fe20000011600 */
[----:B------:R-:W-:Y:S01]  /*0590*/  ULDC UR43, c[0x0][0x2e8] ;  /* 0x0000ba00002b7ab9 */ /* 0x000fe20000000800 */
[----:B------:R-:W-:Y:S01]  /*05a0*/  LOP3.LUT R2, R0, 0x38, R238, 0xf8, !PT ;  /* 0x0000003800027812 */ /* 0x000fe200078ef8ee */
[----:B------:R-:W-:Y:S01]  /*05b0*/  ULDC UR42, c[0x0][0x2e8] ;  /* 0x0000ba00002a7ab9 */ /* 0x000fe20000000800 */
[----:B------:R-:W-:Y:S01]  /*05c0*/  LOP3.LUT R0, R11, 0xfffffff8, RZ, 0xc0, !PT ;  /* 0xfffffff80b007812 */ /* 0x000fe200078ec0ff */
[----:B------:R-:W-:Y:S01]  /*05d0*/  ULDC.U8 UR7, c[0x0][0x2d8] ;  /* 0x0000b60000077ab9 */ /* 0x000fe20000000000 */
[----:B------:R-:W-:Y:S01]  /*05e0*/  LOP3.LUT R3, R2, R3, RZ, 0x3c, !PT ;  /* 0x0000000302037212 */ /* 0x000fe200078e3cff */
[----:B------:R-:W-:Y:S01]  /*05f0*/  IMAD.SHL.U32 R2, R13, 0x8, RZ ;  /* 0x000000080d027824 */ /* 0x000fe200078e00ff */
[----:B------:R-:W-:Y:S01]  /*0600*/  LOP3.LUT R4, R6, 0x1, RZ, 0xc0, !PT ;  /* 0x0000000106047812 */ /* 0x000fe200078ec0ff */
[----:B------:R-:W-:Y:S01]  /*0610*/  IMAD.IADD R12, R8, 0x1, -R0 ;  /* 0x00000001080c7824 */ /* 0x000fe200078e0a00 */
[C---:B------:R-:W-:Y:S01]  /*0620*/  LOP3.LUT P3, RZ, R7.reuse, 0x4, RZ, 0xc0, !PT ;  /* 0x0000000407ff7812 */ /* 0x040fe2000786c0ff */
[----:B------:R-:W-:Y:S01]  /*0630*/  IMAD.SHL.U32 R0, R7, 0x40, RZ ;  /* 0x0000004007007824 */ /* 0x000fe200078e00ff */
[----:B------:R-:W-:Y:S01]  /*0640*/  LOP3.LUT R2, R3, 0xfffffe00, R2, 0xf8, !PT ;  /* 0xfffffe0003027812 */ /* 0x000fe200078ef802 */
[----:B------:R-:W-:Y:S01]  /*0650*/  IMAD.SHL.U32 R3, R10, 0x200, RZ ;  /* 0x000002000a037824 */ /* 0x000fe200078e00ff */
[----:B------:R-:W-:Y:S01]  /*0660*/  ISETP.NE.U32.AND P0, PT, R4, 0x1, PT ;  /* 0x000000010400780c */ /* 0x000fe20003f05070 */
[----:B------:R-:W-:Y:S01]  /*0670*/  IMAD.SHL.U32 R8, R10, 0x10, RZ ;  /* 0x000000100a087824 */ /* 0x000fe200078e00ff */
[----:B------:R-:W-:Y:S01]  /*0680*/  LOP3.LUT R0, R0, 0x1c0, RZ, 0xc0, !PT ;  /* 0x000001c000007812 */ /* 0x000fe200078ec0ff */
[----:B------:R1:W-:Y:S01]  /*0690*/  STL [R1], R2 ;  /* 0x0000000201007387 */ /* 0x0003e20000100800 */
[----:B------:R-:W-:Y:S01]  /*06a0*/  R2P PR, R6, 0x6 ;  /* 0x0000000606007804 */ /* 0x000fe20000000000 */
[----:B------:R-:W-:Y:S01]  /*06b0*/  ULOP3.LUT UR61, UR39, UR61, URZ, 0x3c, !UPT ;  /* 0x0000003d273d7292 */ /* 0x000fe2000f8e3c3f */
[----:B------:R-:W-:Y:S01]  /*06c0*/  LOP3.LUT R179, R0, 0x8, R9, 0xf8, !PT ;  /* 0x0000000800b37812 */ /* 0x000fe200078ef809 */
[----:B------:R-:W-:Y:S01]  /*06d0*/  UIMAD UR57, UR8, UR38, URZ ;  /* 0x00000026083972a4 */ /* 0x000fe2000f8e023f */
[C---:B------:R-:W-:Y:S01]  /*06e0*/  SEL R181, R233.reuse, 0xffffffe0, !P4 ;  /* 0xffffffe0e9b57807 */ /* 0x040fe20006000000 */
[----:B------:R-:W-:Y:S01]  /*06f0*/  UIMAD UR55, UR41, UR46, URZ ;  /* 0x0000002e293772a4 */ /* 0x000fe2000f8e023f */
[----:B------:R-:W-:Y:S01]  /*0700*/  SEL R233, R233, 0xffffffe0, !P1 ;  /* 0xffffffe0e9e97807 */ /* 0x000fe20004800000 */
[----:B------:R-:W-:Y:S01]  /*0710*/  USHF.R.S32.HI UR56, URZ, 0x1f, UR51 ;  /* 0x0000001f3f387899 */ /* 0x000fe20008011433 */
[----:B------:R-:W-:Y:S01]  /*0720*/  SEL R231, R231, 0x10, !P0 ;  /* 0x00000010e7e77807 */ /* 0x000fe20004000000 */
[----:B------:R-:W-:-:S02]  /*0730*/  UIMAD.WIDE.U32 UR44, UR40, UR46, URZ ;  /* 0x0000002e282c72a5 */ /* 0x000fc4000f8e003f */
[----:B------:R-:W-:Y:S01]  /*0740*/  USHF.R.S32.HI UR53, URZ, 0x1f, UR49 ;  /* 0x0000001f3f357899 */ /* 0x000fe20008011431 */
[----:B-1----:R-:W-:-:S05]  /*0750*/  IMAD.SHL.U32 R2, R15, 0x10, RZ ;  /* 0x000000100f027824 */ /* 0x002fca00078e00ff */
[----:B------:R-:W-:Y:S02]  /*0760*/  LOP3.LUT R5, R0, 0x30, R2, 0xf8, !PT ;  /* 0x0000003000057812 */ /* 0x000fe400078ef802 */
[----:B------:R-:W-:Y:S02]  /*0770*/  SHF.R.U32.HI R0, RZ, 0x3, R0 ;  /* 0x00000003ff007819 */ /* 0x000fe40000011600 */
[----:B------:R-:W-:Y:S01]  /*0780*/  LEA.HI.SX32 R243, R243, R2, 0x1e ;  /* 0x00000002f3f37211 */ /* 0x000fe200078ff2ff */
[----:B------:R-:W-:Y:S01]  /*0790*/  IMAD R2, R250, 0x1000, R3 ;  /* 0x00001000fa027824 */ /* 0x000fe200078e0203 */
[----:B------:R-:W-:Y:S02]  /*07a0*/  LOP3.LUT R179, R179, R0, RZ, 0x3c, !PT ;  /* 0x00000000b3b37212 */ /* 0x000fe400078e3cff */
[----:B------:R-:W-:-:S03]  /*07b0*/  LOP3.LUT R4, R5, 0x8, R9, 0xf8, !PT ;  /* 0x0000000805047812 */ /* 0x000fc600078ef809 */
[----:B------:R-:W-:Y:S01]  /*07c0*/  IMAD.IADD R179, R2, 0x1, R179 ;  /* 0x0000000102b37824 */ /* 0x000fe200078e02b3 */
[----:B------:R-:W-:Y:S01]  /*07d0*/  LOP3.LUT R3, R3, R4, R0, 0xf6, !PT ;  /* 0x0000000403037212 */ /* 0x000fe200078ef600 */
[----:B------:R-:W-:Y:S01]  /*07e0*/  IMAD.U32 R2, RZ, RZ, UR4 ;  /* 0x00000004ff027e24 */ /* 0x000fe2000f8e00ff */
[----:B------:R-:W-:Y:S01]  /*07f0*/  UIMAD UR4, UR38, UR13, UR39 ;  /* 0x0000000d260472a4 */ /* 0x000fe2000f8e0227 */
[----:B------:R-:W-:Y:S02]  /*0800*/  IMAD.SHL.U32 R0, R6, 0x40, RZ ;  /* 0x0000004006007824 */ /* 0x000fe400078e00ff */
[----:B------:R-:W-:Y:S01]  /*0810*/  IMAD.SHL.U32 R6, R14, 0x2, RZ ;  /* 0x000000020e067824 */ /* 0x000fe200078e00ff */
[----:B------:R1:W-:Y:S01]  /*0820*/  STL [R1+0x3c], R2 ;  /* 0x00003c0201007387 */ /* 0x0003e20000100800 */
[----:B------:R-:W-:Y:S01]  /*0830*/  IMAD.SHL.U32 R179, R179, 0x2, RZ ;  /* 0x00000002b3b37824 */ /* 0x000fe200078e00ff */
[----:B------:R-:W-:Y:S01]  /*0840*/  LOP3.LUT R0, R0, 0x1c0, RZ, 0xc0, !PT ;  /* 0x000001c000007812 */ /* 0x000fe200078ec0ff */
[--C-:B------:R-:W-:Y:S01]  /*0850*/  IMAD R5, R250, 0x2000, R6.reuse ;  /* 0x00002000fa057824 */ /* 0x100fe200078e0206 */
[----:B------:R-:W-:Y:S01]  /*0860*/  USHF.L.U32 UR48, UR4, 0x5, URZ ;  /* 0x0000000504307899 */ /* 0x000fe2000800063f */
[----:B------:R-:W-:-:S02]  /*0870*/  IMAD R6, R15, 0x400, R6 ;  /* 0x000004000f067824 */ /* 0x000fc400078e0206 */
[----:B------:R-:W-:Y:S01]  /*0880*/  IMAD R5, R15, 0x400, R5 ;  /* 0x000004000f057824 */ /* 0x000fe200078e0205 */
[----:B------:R-:W-:Y:S01]  /*0890*/  USHF.R.S32.HI UR52, URZ, 0x1f, UR48 ;  /* 0x0000001f3f347899 */ /* 0x000fe20008011430 */
[----:B------:R-:W-:Y:S01]  /*08a0*/  IMAD.IADD R182, R179, 0x1, R181 ;  /* 0x00000001b3b67824 */ /* 0x000fe200078e02b5 */
[----:B------:R-:W-:Y:S01]  /*08b0*/  ULDC.64 UR4, c[0x0][0x118] ;  /* 0x0000460000047ab9 */ /* 0x000fe20000000a00 */
[----:B------:R-:W-:Y:S02]  /*08c0*/  IMAD.SHL.U32 R3, R3, 0x2, RZ ;  /* 0x0000000203037824 */ /* 0x000fe400078e00ff */
[----:B-1----:R-:W-:Y:S01]  /*08d0*/  IMAD.U32 R2, RZ, RZ, UR6 ;  /* 0x00000006ff027e24 */ /* 0x002fe2000f8e00ff */
[----:B------:R-:W-:-:S04]  /*08e0*/  USHF.R.S32.HI UR6, URZ, 0x1f, UR39 ;  /* 0x0000001f3f067899 */ /* 0x000fc80008011427 */
[----:B------:R1:W-:Y:S02]  /*08f0*/  STL [R1+0x38], R2 ;  /* 0x0000380201007387 */ /* 0x0003e40000100800 */
[----:B------:R-:W-:Y:S01]  /*0900*/  IMAD.U32 R4, RZ, RZ, UR6 ;  /* 0x00000006ff047e24 */ /* 0x000fe2000f8e00ff */
[----:B------:R-:W-:Y:S01]  /*0910*/  SHF.R.U32.HI R4, RZ, 0x3, R0 ;  /* 0x00000003ff047819 */ /* 0x000fe20000011600 */
[----:B------:R-:W-:-:S03]  /*0920*/  USHF.L.U32 UR6, UR38, 0x7, URZ ;  /* 0x0000000726067899 */ /* 0x000fc6000800063f */
[----:B------:R-:W-:-:S03]  /*0930*/  LOP3.LUT R7, R4, R0, RZ, 0xfc, !PT ;  /* 0x0000000004077212 */ /* 0x000fc600078efcff */
[----:B------:R-:W-:Y:S01]  /*0940*/  IMAD.U32 R13, RZ, RZ, UR6 ;  /* 0x00000006ff0d7e24 */ /* 0x000fe2000f8e00ff */
[----:B------:R-:W-:Y:S01]  /*0950*/  USHF.R.S32.HI UR6, URZ, 0x1f, UR38 ;  /* 0x0000001f3f067899 */ /* 0x000fe20008011426 */
[----:B------:R-:W-:Y:S02]  /*0960*/  IMAD.IADD R7, R7, 0x1, R5 ;  /* 0x0000000107077824 */ /* 0x000fe400078e0205 */
[----:B------:R-:W-:Y:S02]  /*0970*/  IMAD.SHL.U32 R5, R10, 0x8, RZ ;  /* 0x000000080a057824 */ /* 0x000fe400078e00ff */
[----:B------:R-:W-:-:S04]  /*0980*/  IMAD.SHL.U32 R229, R7, 0x2, RZ ;  /* 0x0000000207e57824 */ /* 0x000fc800078e00ff */
[C---:B------:R-:W-:Y:S02]  /*0990*/  IMAD.IADD R232, R229.reuse, 0x1, R231 ;  /* 0x00000001e5e87824 */ /* 0x040fe400078e02e7 */
[--C-:B------:R-:W-:Y:S02]  /*09a0*/  IMAD.IADD R236, R229, 0x1, R233.reuse ;  /* 0x00000001e5ec7824 */ /* 0x100fe400078e02e9 */
[----:B------:R-:W-:Y:S02]  /*09b0*/  IMAD.IADD R235, R232, 0x1, R233 ;  /* 0x00000001e8eb7824 */ /* 0x000fe400078e02e9 */
[----:B-1----:R-:W-:-:S05]  /*09c0*/  IMAD.SHL.U32 R2, R250, 0x8, RZ ;  /* 0x00000008fa027824 */ /* 0x002fca00078e00ff */
[----:B------:R-:W-:-:S04]  /*09d0*/  LOP3.LUT R2, R2, 0x8, RZ, 0xc0, !PT ;  /* 0x0000000802027812 */ /* 0x000fc800078ec0ff */
[----:B------:R-:W-:Y:S02]  /*09e0*/  LOP3.LUT R9, R2, 0x10, R8, 0xf8, !PT ;  /* 0x0000001002097812 */ /* 0x000fe400078ef808 */
[----:B------:R-:W-:Y:S01]  /*09f0*/  LOP3.LUT R8, R4, R0, R2, 0x1e, !PT ;  /* 0x0000000004087212 */ /* 0x000fe200078e1e02 */
[----:B------:R-:W-:Y:S02]  /*0a00*/  IMAD.SHL.U32 R2, R12, 0x40, RZ ;  /* 0x000000400c027824 */ /* 0x000fe400078e00ff */
[----:B------:R-:W-:Y:S01]  /*0a10*/  IMAD.U32 R0, RZ, RZ, UR6 ;  /* 0x00000006ff007e24 */ /* 0x000fe2000f8e00ff */
[----:B------:R-:W-:Y:S01]  /*0a20*/  @!UP5 UIMAD UR6, UR38, UR15, UR39 ;  /* 0x0000000f2606d2a4 */ /* 0x000fe2000f8e0227 */
[----:B------:R-:W-:Y:S01]  /*0a30*/  IMAD.U32 R4, RZ, RZ, UR9 ;  /* 0x00000009ff047e24 */ /* 0x000fe2000f8e00ff */
[----:B------:R-:W-:Y:S01]  /*0a40*/  LOP3.LUT R2, R2, 0x1c0, RZ, 0xc0, !PT ;  /* 0x000001c002027812 */ /* 0x000fe200078ec0ff */
[----:B------:R-:W-:Y:S01]  /*0a50*/  IMAD.SHL.U32 R0, R11, 0x40, RZ ;  /* 0x000000400b007824 */ /* 0x000fe200078e00ff */
[----:B------:R-:W-:Y:S01]  /*0a60*/  @!UP5 UIMAD UR54, UR6, UR54, URZ ;  /* 0x000000360636d2a4 */ /* 0x000fe2000f8e023f */
[----:B------:R-:W-:Y:S01]  /*0a70*/  IMAD.IADD R6, R6, 0x1, R8 ;  /* 0x0000000106067824 */ /* 0x000fe200078e0208 */
[----:B------:R-:W-:-:S02]  /*0a80*/  LOP3.LUT R5, R2, 0x8, R5, 0xf8, !PT ;  /* 0x0000000802057812 */ /* 0x000fc400078ef805 */
[--C-:B------:R-:W-:Y:S02]  /*0a90*/  SHF.R.U32.HI R4, RZ, 0x3, R2.reuse ;  /* 0x00000003ff047819 */ /* 0x100fe40000011602 */
[----:B------:R-:W-:Y:S02]  /*0aa0*/  LOP3.LUT R0, R0, 0xfffffe00, RZ, 0xc0, !PT ;  /* 0xfffffe0000007812 */ /* 0x000fe400078ec0ff */
[----:B------:R-:W-:Y:S02]  /*0ab0*/  LOP3.LUT R5, R5, R4, RZ, 0x3c, !PT ;  /* 0x0000000405057212 */ /* 0x000fe400078e3cff */
[----:B------:R-:W-:Y:S01]  /*0ac0*/  LOP3.LUT R2, R4, R9, R2, 0x1e, !PT ;  /* 0x0000000904027212 */ /* 0x000fe200078e1e02 */
[----:B------:R-:W-:Y:S02]  /*0ad0*/  IMAD.MOV.U32 R4, RZ, RZ, 0x40 ;  /* 0x00000040ff047424 */ /* 0x000fe400078e00ff */
[----:B------:R-:W-:Y:S01]  /*0ae0*/  IMAD R187, R15, 0x400, R0 ;  /* 0x000004000fbb7824 */ /* 0x000fe200078e0200 */
[----:B------:R-:W-:Y:S01]  /*0af0*/  LOP3.LUT R186, R2, R0, RZ, 0xfc, !PT ;  /* 0x0000000002ba7212 */ /* 0x000fe200078efcff */
[----:B------:R-:W-:Y:S01]  /*0b00*/  IMAD.MOV.U32 R2, RZ, RZ, 0x440 ;  /* 0x00000440ff027424 */ /* 0x000fe200078e00ff */
[----:B------:R-:W-:Y:S01]  /*0b10*/  SEL R180, R4, 0xffffffc0, !P3 ;  /* 0xffffffc004b47807 */ /* 0x000fe20005800000 */
[----:B------:R-:W-:Y:S01]  /*0b20*/  IMAD.IADD R187, R187, 0x1, R5 ;  /* 0x00000001bbbb7824 */ /* 0x000fe200078e0205 */
[----:B------:R-:W-:-:S02]  /*0b30*/  LEA R0, R6, 0xc000, 0x1 ;  /* 0x0000c00006007811 */ /* 0x000fc400078e08ff */
        /* <DEDUP_REMOVED lines=38> */
.L_x_1931:
        /* <DEDUP_REMOVED lines=54> */
.L_x_1853:
        /* <DEDUP_REMOVED lines=32> */
[----:B-1----:R-:W-:-:S02]  /*1300*/  UISETP.NE.AND UP0, UPT, UR35, -0x1, UPT ;  /* 0xffffffff2300788c */ /* 0x002fc4000bf05270 */
        /* <DEDUP_REMOVED lines=34> */
.L_x_1855:
        /* <DEDUP_REMOVED lines=18> */
.L_x_1856:
        /* <DEDUP_REMOVED lines=11> */
[----:B------:R-:W-:-:S04]  /*1700*/  @!UP3 UIMAD UR10, UR33, UR8, URZ ;  /* 0x00000008210ab2a4 */ /* 0x000fc8000f8e023f */
[----:B------:R-:W-:Y:S01]  /*1710*/  @!UP3 UIMAD UR10, UR38, UR9, UR10 ;  /* 0x00000009260ab2a4 */ /* 0x000fe2000f8e020a */
[----:B-1----:R-:W1:Y:S01]  /*1720*/  MUFU.RCP R4, R4 ;  /* 0x0000000400047308 */ /* 0x002e620000001000 */
[----:B------:R-:W-:-:S04]  /*1730*/  @!UP3 UIMAD.WIDE.U32 UR8, UR38, UR8, URZ ;  /* 0x000000082608b2a5 */ /* 0x000fc8000f8e003f */
[----:B------:R-:W-:Y:S02]  /*1740*/  @!UP3 UIADD3 UR28, UR9, UR10, URZ ;  /* 0x0000000a091cb290 */ /* 0x000fe4000fffe03f */
[----:B------:R-:W-:Y:S02]  /*1750*/  UIMAD UR10, UR41, UR15, URZ ;  /* 0x0000000f290a72a4 */ /* 0x000fe4000f8e023f */
[----:B------:R-:W-:Y:S02]  /*1760*/  @!UP3 UMOV UR25, UR8 ;  /* 0x000000080019bc82 */ /* 0x000fe40008000000 */
[----:B------:R-:W-:Y:S01]  /*1770*/  UIMAD UR8, UR33, UR13, UR57 ;  /* 0x0000000d210872a4 */ /* 0x000fe2000f8e0239 */
[----:B------:R-:W2:Y:S03]  /*1780*/  S2UR UR13, SR_CTAID.X ;  /* 0x00000000000d79c3 */ /* 0x000ea60000002500 */
        /* <DEDUP_REMOVED lines=8> */
[----:B------:R-:W-:Y:S01]  /*1810*/  ULDC.64 UR10, c[0x0][0x3d8] ;  /* 0x0000f600000a7ab9 */ /* 0x000fe20000000a00 */
[----:B-1----:R-:W-:Y:S01]  /*1820*/  IMAD.MOV R0, RZ, RZ, -R5 ;  /* 0x000000ffff007224 */ /* 0x002fe200078e0a05 */
[----:B--2---:R-:W-:Y:S01]  /*1830*/  UIMAD.WIDE.U32 UR8, UR13, UR10, URZ ;  /* 0x0000000a0d0872a5 */ /* 0x004fe2000f8e003f */
[----:B------:R-:W-:Y:S02]  /*1840*/  IMAD.MOV.U32 R4, RZ, RZ, RZ ;  /* 0x000000ffff047224 */ /* 0x000fe400078e00ff */
[----:B------:R-:W-:Y:S01]  /*1850*/  IMAD R0, R0, R6, RZ ;  /* 0x0000000600007224 */ /* 0x000fe200078e02ff */
[----:B------:R-:W-:-:S02]  /*1860*/  USEL UR21, UR8, URZ, UP6 ;  /* 0x0000003f08157287 */ /* 0x000fc4000b000000 */
[----:B------:R-:W-:Y:S01]  /*1870*/  UIMAD UR11, UR13, UR11, UR9 ;  /* 0x0000000b0d0b72a4 */ /* 0x000fe2000f8e0209 */
[----:B------:R-:W-:Y:S01]  /*1880*/  IMAD.HI.U32 R0, R5, R0, R4 ;  /* 0x0000000005007227 */ /* 0x000fe200078e0004 */
[----:B------:R-:W-:Y:S02]  /*1890*/  USHF.L.U64.HI UR8, UR38, 0x7, UR33 ;  /* 0x0000000726087899 */ /* 0x000fe40008010221 */
[----:B------:R-:W-:Y:S02]  /*18a0*/  USHF.L.U32 UR13, UR38, 0x7, URZ ;  /* 0x00000007260d7899 */ /* 0x000fe4000800063f */
[----:B------:R-:W-:Y:S01]  /*18b0*/  USEL UR9, UR8, URZ, UP1 ;  /* 0x0000003f08097287 */ /* 0x000fe20008800000 */
[----:B------:R-:W-:Y:S01]  /*18c0*/  IMAD.HI.U32 R0, R0, R2, RZ ;  /* 0x0000000200007227 */ /* 0x000fe200078e00ff */
[----:B------:R-:W-:-:S03]  /*18d0*/  USEL UR8, UR13, URZ, UP1 ;  /* 0x0000003f0d087287 */ /* 0x000fc60008800000 */
[----:B------:R-:W-:Y:S01]  /*18e0*/  IMAD.MOV R4, RZ, RZ, -R0 ;  /* 0x000000ffff047224 */ /* 0x000fe200078e0a00 */
[----:B------:R-:W-:Y:S02]  /*18f0*/  UIADD3 UR8, UP1, UR18, UR8, URZ ;  /* 0x0000000812087290 */ /* 0x000fe4000ff3e03f */
[----:B------:R-:W-:Y:S01]  /*1900*/  ULDC UR13, c[0x0][0x234] ;  /* 0x00008d00000d7ab9 */ /* 0x000fe20000000800 */
[C---:B------:R-:W-:Y:S01]  /*1910*/  IMAD R2, R6.reuse, R4, R2 ;  /* 0x0000000406027224 */ /* 0x040fe200078e0202 */
[----:B------:R-:W-:Y:S02]  /*1920*/  UIADD3.X UR10, UR29, UR9, URZ, UP1, !UPT ;  /* 0x000000091d0a7290 */ /* 0x000fe40008ffe43f */
[----:B------:R-:W-:Y:S02]  /*1930*/  UIMAD UR9, UR41, UR8, URZ ;  /* 0x00000008290972a4 */ /* 0x000fe4000f8e023f */
[----:B------:R-:W-:Y:S02]  /*1940*/  ISETP.GT.U32.AND P1, PT, R6, R2, PT ;  /* 0x000000020600720c */ /* 0x000fe40003f24070 */
[----:B------:R-:W-:-:S02]  /*1950*/  UIMAD UR10, UR40, UR10, UR9 ;  /* 0x0000000a280a72a4 */ /* 0x000fc4000f8e0209 */
[----:B------:R-:W-:-:S04]  /*1960*/  @UP5 USEL UR9, UR60, UR15, !UP3 ;  /* 0x0000000f3c095287 */ /* 0x000fc8000d800000 */
[----:B------:R-:W-:Y:S02]  /*1970*/  @UP5 UIMAD UR16, UR39, UR13, UR9 ;  /* 0x0000000d271052a4 */ /* 0x000fe4000f8e0209 */
[----:B------:R-:W-:Y:S02]  /*1980*/  UIMAD.WIDE.U32 UR8, UR40, UR8, URZ ;  /* 0x00000008280872a5 */ /* 0x000fe4000f8e003f */
[----:B------:R-:W-:Y:S01]  /*1990*/  USEL UR13, UR11, URZ, UP6 ;  /* 0x0000003f0b0d7287 */ /* 0x000fe2000b000000 */
[----:B------:R-:W-:Y:S01]  /*19a0*/  @!P1 IMAD.IADD R2, R2, 0x1, -R6 ;  /* 0x0000000102029824 */ /* 0x000fe200078e0a06 */
[----:B------:R-:W-:Y:S01]  /*19b0*/  @!P1 IADD3 R0, R0, 0x1, RZ ;  /* 0x0000000100009810 */ /* 0x000fe20007ffe0ff */
[----:B------:R-:W-:Y:S01]  /*19c0*/  @!UP5 UMOV UR16, UR54 ;  /* 0x000000360010dc82 */ /* 0x000fe20008000000 */
[----:B------:R-:W-:Y:S01]  /*19d0*/  ISETP.LE.AND P1, PT, RZ, UR61, PT ;  /* 0x0000003dff007c0c */ /* 0x000fe2000bf23270 */
[----:B------:R-:W-:Y:S01]  /*19e0*/  UIADD3 UR11, UR9, UR10, URZ ;  /* 0x0000000a090b7290 */ /* 0x000fe2000fffe03f */
        /* <DEDUP_REMOVED lines=13> */
.L_x_1857:
[----:B------:R-:W-:Y:S02]  /*1ac0*/  UMOV UR10, UR58 ;  /* 0x0000003a000a7c82 */ /* 0x000fe40008000000 */
.L_x_1858:
[----:B------:R-:W1:Y:S01]  /*1ad0*/  S2R R19, SR_TID.X ;  /* 0x0000000000137919 */ /* 0x000e620000002100 */
[----:B------:R-:W-:Y:S01]  /*1ae0*/  UIADD3 UR8, UP4, UP3, UR8, UR49, UR51 ;  /* 0x0000003108087290 */ /* 0x000fe2000fb9e033 */
[----:B------:R-:W-:Y:S01]  /*1af0*/  IMAD.U32 R10, RZ, RZ, UR5 ;  /* 0x00000005ff0a7e24 */ /* 0x000fe2000f8e00ff */
[----:B------:R-:W-:Y:S01]  /*1b00*/  USHF.R.S32.HI UR5, URZ, 0x1f, UR39 ;  /* 0x0000001f3f057899 */ /* 0x000fe20008011427 */
[----:B------:R-:W-:Y:S01]  /*1b10*/  SHF.R.S32.HI R239, RZ, 0x1f, R238 ;  /* 0x0000001fffef7819 */ /* 0x000fe200000114ee */
[----:B------:R-:W-:Y:S01]  /*1b20*/  UIADD3 UR21, UP2, UP1, UR21, UR8, UR22 ;  /* 0x0000000815157290 */ /* 0x000fe2000f95e016 */
[----:B------:R-:W-:Y:S01]  /*1b30*/  IMAD.U32 R8, RZ, RZ, UR4 ;  /* 0x00000004ff087e24 */ /* 0x000fe2000f8e00ff */
[----:B------:R-:W-:Y:S01]  /*1b40*/  UIADD3.X UR8, UR11, UR53, UR56, UP4, UP3 ;  /* 0x000000350b087290 */ /* 0x000fe2000a7e6438 */
[----:B------:R-:W-:Y:S01]  /*1b50*/  IMAD.U32 R9, RZ, RZ, UR18 ;  /* 0x00000012ff097e24 */ /* 0x000fe2000f8e00ff */
[----:B------:R-:W-:Y:S01]  /*1b60*/  UMOV UR22, 0x4 ;  /* 0x0000000400167882 */ /* 0x000fe20000000000 */
[----:B------:R-:W-:Y:S01]  /*1b70*/  BSSY B1, `(.L_x_1854) ;  /* 0x0000b9d000017945 */ /* 0x000fe20003800000 */
[----:B------:R-:W-:-:S03]  /*1b80*/  UIADD3.X UR17, UR13, UR8, UR17, UP2, UP1 ;  /* 0x000000080d117290 */ /* 0x000fc600097e2411 */
[----:B------:R-:W-:Y:S02]  /*1b90*/  ULDC.64 UR8, c[0x0][0x1a8] ;  /* 0x00006a0000087ab9 */ /* 0x000fe40000000a00 */
[----:B------:R-:W-:-:S04]  /*1ba0*/  UIMAD UR8, UR5, UR8, URZ ;  /* 0x00000008050872a4 */ /* 0x000fc8000f8e023f */
[----:B------:R-:W-:-:S03]  /*1bb0*/  UIMAD UR15, UR39, UR9, UR8 ;  /* 0x00000009270f72a4 */ /* 0x000fc6000f8e0208 */
[----:B------:R-:W-:Y:S01]  /*1bc0*/  ULDC.64 UR8, c[0x0][0x378] ;  /* 0x0000de0000087ab9 */ /* 0x000fe20000000a00 */
[----:B-1----:R-:W-:Y:S01]  /*1bd0*/  SHF.R.S32.HI R20, RZ, 0x1f, R19 ;  /* 0x0000001fff147819 */ /* 0x002fe20000011413 */
[----:B------:R-:W-:-:S03]  /*1be0*/  UIMAD UR8, UR5, UR8, URZ ;  /* 0x00000008050872a4 */ /* 0x000fc6000f8e023f */
[----:B------:R-:W-:Y:S01]  /*1bf0*/  LEA.HI R0, R20, R19, RZ, 0x3 ;  /* 0x0000001314007211 */ /* 0x000fe200078f18ff */
[----:B------:R-:W-:Y:S02]  /*1c00*/  UIMAD UR13, UR39, UR9, UR8 ;  /* 0x00000009270d72a4 */ /* 0x000fe4000f8e0208 */
[----:B------:R-:W-:Y:S01]  /*1c10*/  ULDC.64 UR4, c[0x0][0x3c8] ;  /* 0x0000f20000047ab9 */ /* 0x000fe20000000a00 */
[----:B------:R-:W-:Y:S01]  /*1c20*/  SHF.R.S32.HI R0, RZ, 0x3, R0 ;  /* 0x00000003ff007819 */ /* 0x000fe20000011400 */
[----:B------:R-:W-:Y:S02]  /*1c30*/  ULDC.64 UR8, c[0x0][0x370] ;  /* 0x0000dc0000087ab9 */ /* 0x000fe40000000a00 */
[----:B------:R-:W-:Y:S01]  /*1c40*/  UIMAD UR8, UR29, UR8, URZ ;  /* 0x000000081d0872a4 */ /* 0x000fe2000f8e023f */
[----:B------:R-:W-:Y:S02]  /*1c50*/  SHF.R.S32.HI R18, RZ, 0x1f, R0 ;  /* 0x0000001fff127819 */ /* 0x000fe40000011400 */
[----:B------:R-:W-:Y:S01]  /*1c60*/  IADD3 R2, P1, R0, UR18, RZ ;  /* 0x0000001200027c10 */ /* 0x000fe2000ff3e0ff */
[----:B------:R-:W-:-:S02]  /*1c70*/  UIMAD UR11, UR18, UR9, UR8 ;  /* 0x00000009120b72a4 */ /* 0x000fc4000f8e0208 */
[----:B------:R-:W-:Y:S01]  /*1c80*/  UIADD3 UR8, UR18, UR10, URZ ;  /* 0x0000000a12087290 */ /* 0x000fe2000fffe03f */
[----:B------:R-:W-:Y:S01]  /*1c90*/  IADD3.X R7, R18, UR29, RZ, P1, !PT ;  /* 0x0000001d12077c10 */ /* 0x000fe20008ffe4ff */
[----:B------:R-:W-:Y:S01]  /*1ca0*/  IMAD.WIDE.U32 R4, R2, c[0x0][0x190], R238 ;  /* 0x0000640002047a25 */ /* 0x000fe200078e00ee */
[----:B------:R-:W-:Y:S02]  /*1cb0*/  UIADD3 UR10, UR18, UR16, URZ ;  /* 0x00000010120a7290 */ /* 0x000fe4000fffe03f */
[----:B------:R-:W-:Y:S01]  /*1cc0*/  UIMAD.WIDE UR8, UR8, UR22, UR4 ;  /* 0x00000016080872a5 */ /* 0x000fe2000f8e0204 */
[----:B------:R-:W-:Y:S01]  /*1cd0*/  IMAD R7, R7, c[0x0][0x190], RZ ;  /* 0x0000640007077a24 */ /* 0x000fe200078e02ff */
[----:B------:R-:W-:Y:S01]  /*1ce0*/  IADD3 R6, P1, R4, UR32, RZ ;  /* 0x0000002004067c10 */ /* 0x000fe2000ff3e0ff */
[----:B------:R1:W2:Y:S01]  /*1cf0*/  R2UR UR4, R8 ;  /* 0x00000000080473c2 */ /* 0x0002a200000e0000 */
[----:B------:R-:W-:Y:S01]  /*1d00*/  ULDC UR32, c[0x0][0x2e8] ;  /* 0x0000ba0000207ab9 */ /* 0x000fe20000000800 */
[----:B------:R-:W-:-:S02]  /*1d10*/  IMAD R2, R2, c[0x0][0x194], R7 ;  /* 0x0000650002027a24 */ /* 0x000fc400078e0207 */
[----:B------:R-:W-:-:S03]  /*1d20*/  UMOV UR29, UR9 ;  /* 0x00000009001d7c82 */ /* 0x000fc60008000000 */
[----:B------:R-:W-:Y:S01]  /*1d30*/  IADD3.X R7, R5, UR30, R2, P1, !PT ;  /* 0x0000001e05077c10 */ /* 0x000fe20008ffe402 */
[----:B------:R-:W-:Y:S01]  /*1d40*/  UMOV UR30, UR8 ;  /* 0x00000008001e7c82 */ /* 0x000fe20008000000 */
[----:B------:R-:W-:Y:S01]  /*1d50*/  IADD3 R4, P1, R238, UR25, RZ ;  /* 0x00000019ee047c10 */ /* 0x000fe2000ff3e0ff */
[----:B------:R-:W-:Y:S01]  /*1d60*/  UIADD3 UR8, -UR6, UR12, UR19 ;  /* 0x0000000c06087290 */ /* 0x000fe2000fffe113 */
[----:B------:R3:W4:Y:S02]  /*1d70*/  R2UR UR5, R10 ;  /* 0x000000000a0573c2 */ /* 0x00072400000e0000 */
[----:B------:R-:W-:Y:S01]  /*1d80*/  IADD3.X R5, R239, UR28, RZ, P1, !PT ;  /* 0x0000001cef057c10 */ /* 0x000fe20008ffe4ff */
[----:B------:R-:W-:-:S04]  /*1d90*/  UIADD3 UR8, UR8, -UR32, URZ ;  /* 0x8000002008087290 */ /* 0x000fc8000fffe03f */
[----:B------:R-:W-:Y:S01]  /*1da0*/  USHF.R.S32.HI UR32, URZ, 0x1f, UR8 ;  /* 0x0000001f3f207899 */ /* 0x000fe20008011408 */
[----:B------:R-:W-:-:S03]  /*1db0*/  IMAD.WIDE.U32 R4, R9, c[0x0][0x370], R4 ;  /* 0x0000dc0009047a25 */ /* 0x000fc600078e0004 */
[----:B------:R-:W-:Y:S01]  /*1dc0*/  ULEA.HI UR32, UR32, UR8, URZ, 0x7 ;  /* 0x0000000820207291 */ /* 0x000fe2000f8f383f */
[----:B-1----:R-:W-:Y:S01]  /*1dd0*/  LEA.HI R8, R20, R19, RZ, 0x5 ;  /* 0x0000001314087211 */ /* 0x002fe200078f28ff */
[----:B------:R-:W-:Y:S01]  /*1de0*/  UIADD3 UR8, UR31, -0x1, URZ ;  /* 0xffffffff1f087890 */ /* 0x000fe2000fffe03f */
[----:B------:R-:W-:Y:S01]  /*1df0*/  IADD3 R5, R5, UR11, RZ ;  /* 0x0000000b05057c10 */ /* 0x000fe2000fffe0ff */
[----:B------:R-:W-:Y:S01]  /*1e00*/  USHF.R.S32.HI UR32, URZ, 0x7, UR32 ;  /* 0x000000073f207899 */ /* 0x000fe20008011420 */
[----:B------:R-:W-:Y:S02]  /*1e10*/  LOP3.LUT R2, R8, 0xffffffe0, RZ, 0xc0, !PT ;  /* 0xffffffe008027812 */ /* 0x000fe400078ec0ff */
[----:B------:R-:W-:Y:S01]  /*1e20*/  SHF.R.S32.HI R8, RZ, 0x5, R8 ;  /* 0x00000005ff087819 */ /* 0x000fe20000011408 */
[----:B------:R-:W-:Y:S02]  /*1e30*/  UISETP.LT.AND UP1, UPT, URZ, UR32, UPT ;  /* 0x000000203f00728c */ /* 0x000fe4000bf21270 */
[----:B------:R-:W-:-:S02]  /*1e40*/  IMAD.IADD R14, R19, 0x1, -R2 ;  /* 0x00000001130e7824 */ /* 0x000fc400078e0a02 */
[----:B------:R-:W-:Y:S02]  /*1e50*/  USEL UR32, URZ, UR32, !UP1 ;  /* 0x000000203f207287 */ /* 0x000fe4000c800000 */
[----:B------:R-:W-:Y:S02]  /*1e60*/  IMAD R2, R8, UR50, R14 ;  /* 0x0000003208027c24 */ /* 0x000fe4000f8e020e */
[----:B------:R-:W-:-:S03]  /*1e70*/  UISETP.GT.AND UP1, UPT, UR31, UR32, UPT ;  /* 0x000000201f00728c */ /* 0x000fc6000bf24270 */
[----:B------:R-:W-:-:S04]  /*1e80*/  IADD3 R8, P1, R2, UR21, RZ ;  /* 0x0000001502087c10 */ /* 0x000fc8000ff3e0ff */
        /* <DEDUP_REMOVED lines=33> */
[----:B------:R-:W-:Y:S02]  /*20a0*/  UIMAD.WIDE.U32 UR8, UR38, UR10, UR8 ;  /* 0x0000000a260872a5 */ /* 0x000fe4000f8e0008 */
[----:B------:R-:W-:-:S04]  /*20b0*/  UIMAD UR10, UR33, UR10, URZ ;  /* 0x0000000a210a72a4 */ /* 0x000fc8000f8e023f */
[----:B------:R-:W-:Y:S02]  /*20c0*/  UIMAD UR10, UR38, UR11, UR10 ;  /* 0x0000000b260a72a4 */ /* 0x000fe4000f8e020a */
[----:B------:R-:W-:Y:S02]  /*20d0*/  UMOV UR15, UR8 ;  /* 0x00000008000f7c82 */ /* 0x000fe40008000000 */
[----:B------:R-:W-:Y:S02]  /*20e0*/  UIADD3 UR16, UR9, UR10, URZ ;  /* 0x0000000a09107290 */ /* 0x000fe4000fffe03f */
.L_x_1860:
        /* <DEDUP_REMOVED lines=9> */
[----:B------:R-:W-:Y:S02]  /*2180*/  UIMAD UR10, UR34, UR9, UR10 ;  /* 0x00000009220a72a4 */ /* 0x000fe4000f8e020a */
[----:B------:R-:W-:-:S04]  /*2190*/  UIMAD.WIDE.U32 UR8, UR34, UR8, URZ ;  /* 0x00000008220872a5 */ /* 0x000fc8000f8e003f */
[----:B------:R-:W-:-:S03]  /*21a0*/  UIADD3 UR9, UR9, UR10, URZ ;  /* 0x0000000a09097290 */ /* 0x000fc6000fffe03f */
[----:B------:R-:W-:Y:S02]  /*21b0*/  ULDC.64 UR10, c[0x0][0x390] ;  /* 0x0000e400000a7ab9 */ /* 0x000fe40000000a00 */
[----:B------:R-:W-:Y:S02]  /*21c0*/  UIMAD UR12, UR33, UR10, URZ ;  /* 0x0000000a210c72a4 */ /* 0x000fe4000f8e023f */
[----:B------:R-:W-:Y:S02]  /*21d0*/  UIMAD.WIDE.U32 UR8, UR38, UR10, UR8 ;  /* 0x0000000a260872a5 */ /* 0x000fe4000f8e0008 */
[----:B------:R-:W-:-:S04]  /*21e0*/  UIMAD UR11, UR38, UR11, UR12 ;  /* 0x0000000b260b72a4 */ /* 0x000fc8000f8e020c */
[----:B------:R-:W-:Y:S02]  /*21f0*/  UIADD3 UR11, UR9, UR11, URZ ;  /* 0x0000000b090b7290 */ /* 0x000fe4000fffe03f */
[----:B------:R-:W-:Y:S02]  /*2200*/  UMOV UR10, UR8 ;  /* 0x00000008000a7c82 */ /* 0x000fe40008000000 */
.L_x_1861:
        /* <DEDUP_REMOVED lines=9> */
[----:B------:R-:W-:Y:S02]  /*22a0*/  IADD3 R4, P0, R4, UR15, RZ ;  /* 0x0000000f04047c10 */ /* 0x000fe4000ff1e0ff */
[----:B------:R-:W-:Y:S01]  /*22b0*/  IMAD.U32 R2, RZ, RZ, UR8 ;  /* 0x00000008ff027e24 */ /* 0x000fe2000f8e00ff */
[----:B------:R-:W-:Y:S01]  /*22c0*/  ULDC.64 UR8, c[0x0][0x3b8] ;  /* 0x0000ee0000087ab9 */ /* 0x000fe20000000a00 */
[----:B------:R-:W-:Y:S01]  /*22d0*/  ISETP.GE.OR P3, PT, R0, UR6, P4 ;  /* 0x0000000600007c0c */ /* 0x000fe2000a766670 */
[----:B------:R-:W-:Y:S02]  /*22e0*/  UIMAD UR8, UR12, UR8, URZ ;  /* 0x000000080c0872a4 */ /* 0x000fe4000f8e023f */
        /* <DEDUP_REMOVED lines=15> */
.L_x_1863:
[----:B------:R-:W-:Y:S05]  /*23e0*/  BSYNC B0 ;  /* 0x0000000000007941 */ /* 0x000fea0003800000 */
.L_x_1862:
        /* <DEDUP_REMOVED lines=15> */
.L_x_1865:
[----:B------:R-:W-:Y:S05]  /*24e0*/  BSYNC B0 ;  /* 0x0000000000007941 */ /* 0x000fea0003800000 */
.L_x_1864:
        /* <DEDUP_REMOVED lines=15> */
.L_x_1867:
[----:B------:R-:W-:Y:S05]  /*25e0*/  BSYNC B0 ;  /* 0x0000000000007941 */ /* 0x000fea0003800000 */
.L_x_1866:
        /* <DEDUP_REMOVED lines=14> */
.L_x_1869:
[----:B------:R-:W-:Y:S05]  /*26d0*/  BSYNC B0 ;  /* 0x0000000000007941 */ /* 0x000fea0003800000 */
.L_x_1868:
[----:B------:R-:W-:Y:S01]  /*26e0*/  ULDC.64 UR8, c[0x0][0x3a8] ;  /* 0x0000ea0000087ab9 */ /* 0x000fe20000000a00 */
[----:B-1----:R-:W-:Y:S01]  /*26f0*/  IMAD.WIDE.U32 R4, R11, c[0x0][0x3a8], R238 ;  /* 0x0000ea000b047a25 */ /* 0x002fe200078e00ee */
[----:B------:R-:W-:Y:S01]  /*2700*/  UIMAD UR6, UR20, UR8, URZ ;  /* 0x00000008140672a4 */ /* 0x000fe2000f8e023f */
[----:B------:R-:W-:Y:S01]  /*2710*/  BSSY B0, `(.L_x_1870) ;  /* 0x0000016000007945 */ /* 0x000fe20003800000 */
[----:B------:R-:W-:Y:S02]  /*2720*/  USHF.R.S32.HI UR12, URZ, 0x1f, UR39 ;  /* 0x0000001f3f0c7899 */ /* 0x000fe40008011427 */
[----:B------:R-:W-:Y:S01]  /*2730*/  UIMAD UR6, UR19, UR9, UR6 ;  /* 0x00000009130672a4 */ /* 0x000fe2000f8e0206 */
[----:B------:R-:W-:Y:S02]  /*2740*/  IADD3 R4, P4, R4, UR10, RZ ;  /* 0x0000000a04047c10 */ /* 0x000fe4000ff9e0ff */
[----:B------:R-:W-:-:S03]  /*2750*/  ULDC.64 UR8, c[0x0][0x3c0] ;  /* 0x0000f00000087ab9 */ /* 0x000fc60000000a00 */
[----:B------:R-:W-:Y:S01]  /*2760*/  IMAD.U32 R2, RZ, RZ, UR6 ;  /* 0x00000006ff027e24 */ /* 0x000fe2000f8e00ff */
[----:B------:R-:W-:-:S04]  /*2770*/  UIMAD UR6, UR12, UR8, URZ ;  /* 0x000000080c0672a4 */ /* 0x000fc8000f8e023f */
[----:B------:R-:W-:Y:S01]  /*2780*/  IADD3.X R5, R5, UR11, R2, P4, !PT ;  /* 0x0000000b05057c10 */ /* 0x000fe2000a7fe402 */
[----:B------:R-:W-:Y:S01]  /*2790*/  UIMAD UR6, UR39, UR9, UR6 ;  /* 0x00000009270672a4 */ /* 0x000fe2000f8e0206 */
[----:B------:R-:W-:-:S05]  /*27a0*/  MOV R2, UR39 ;  /* 0x0000002700027c02 */ /* 0x000fca0008000f00 */
        /* <DEDUP_REMOVED lines=12> */
.L_x_1871:
[----:B------:R-:W-:Y:S05]  /*2870*/  BSYNC B0 ;  /* 0x0000000000007941 */ /* 0x000fea0003800000 */
.L_x_1870:
        /* <DEDUP_REMOVED lines=13> */
.L_x_1873:
[----:B------:R-:W-:Y:S05]  /*2950*/  BSYNC B0 ;  /* 0x0000000000007941 */ /* 0x000fea0003800000 */
.L_x_1872:
        /* <DEDUP_REMOVED lines=13> */
.L_x_1875:
[----:B------:R-:W-:Y:S05]  /*2a30*/  BSYNC B0 ;  /* 0x0000000000007941 */ /* 0x000fea0003800000 */
.L_x_1874:
        /* <DEDUP_REMOVED lines=12> */
.L_x_1859:
        /* <DEDUP_REMOVED lines=22> */
.L_x_1878:
[----:B------:R-:W-:Y:S05]  /*2c60*/  BSYNC B0 ;  /* 0x0000000000007941 */ /* 0x000fea0003800000 */
.L_x_1877:
        /* <DEDUP_REMOVED lines=16> */
.L_x_1880:
[----:B------:R-:W-:Y:S05]  /*2d70*/  BSYNC B0 ;  /* 0x0000000000007941 */ /* 0x000fea0003800000 */
.L_x_1879:
        /* <DEDUP_REMOVED lines=16> */
.L_x_1882:
[----:B------:R-:W-:Y:S05]  /*2e80*/  BSYNC B0 ;  /* 0x0000000000007941 */ /* 0x000fea0003800000 */
.L_x_1881:
        /* <DEDUP_REMOVED lines=19> */
.L_x_1884:
[----:B------:R-:W-:Y:S05]  /*2fc0*/  BSYNC B0 ;  /* 0x0000000000007941 */ /* 0x000fea0003800000 */
.L_x_1883:
        /* <DEDUP_REMOVED lines=22> */
.L_x_1886:
[----:B------:R-:W-:Y:S05]  /*3130*/  BSYNC B0 ;  /* 0x0000000000007941 */ /* 0x000fea0003800000 */
.L_x_1885:
        /* <DEDUP_REMOVED lines=20> */
.L_x_1888:
[----:B------:R-:W-:Y:S05]  /*3280*/  BSYNC B0 ;  /* 0x0000000000007941 */ /* 0x000fea0003800000 */
.L_x_1887:
        /* <DEDUP_REMOVED lines=20> */
.L_x_1890:
[----:B------:R-:W-:Y:S05]  /*33d0*/  BSYNC B0 ;  /* 0x0000000000007941 */ /* 0x000fea0003800000 */
.L_x_1889:
        /* <DEDUP_REMOVED lines=23> */
.L_x_1892:
[----:B------:R-:W-:Y:S05]  /*3550*/  BSYNC B0 ;  /* 0x0000000000007941 */ /* 0x000fea0003800000 */
.L_x_1891:
        /* <DEDUP_REMOVED lines=51> */
.L_x_1894:
[----:B-1----:R-:W-:Y:S05]  /*3890*/  BSYNC B0 ;  /* 0x0000000000007941 */ /* 0x002fea0003800000 */
.L_x_1893:
        /* <DEDUP_REMOVED lines=21> */
.L_x_1896:
[----:B------:R-:W-:Y:S05]  /*39f0*/  BSYNC B0 ;  /* 0x0000000000007941 */ /* 0x000fea0003800000 */
.L_x_1895:
        /* <DEDUP_REMOVED lines=21> */
.L_x_1898:
[----:B------:R-:W-:Y:S05]  /*3b50*/  BSYNC B0 ;  /* 0x0000000000007941 */ /* 0x000fea0003800000 */
.L_x_1897:
        /* <DEDUP_REMOVED lines=21> */
.L_x_1900:
[----:B------:R-:W-:Y:S05]  /*3cb0*/  BSYNC B0 ;  /* 0x0000000000007941 */ /* 0x000fea0003800000 */
.L_x_1899:
[----:B------:R-:W-:Y:S01]  /*3cc0*/  ULDC.64 UR16, c[0x0][0x1a0] ;  /* 0x0000680000107ab9 */ /* 0x000fe20000000a00 */
[----:B------:R1:W-:Y:S01]  /*3cd0*/  @P5 STS.128 [R2+0x10000], RZ ;  /* 0x010000ff02005388 */ /* 0x0003e20000000c00 */
[----:B------:R-:W-:Y:S01]  /*3ce0*/  UIMAD UR9, UR20, UR16, URZ ;  /* 0x00000010140972a4 */ /* 0x000fe2000f8e023f */
[----:B-1----:R-:W-:Y:S01]  /*3cf0*/  IMAD.WIDE.U32 R4, R13, c[0x0][0x1a0], R238 ;  /* 0x000068000d047a25 */ /* 0x002fe200078e00ee */
[----:B------:R-:W-:Y:S02]  /*3d00*/  BSSY B0, `(.L_x_1901) ;  /* 0x0000019000007945 */ /* 0x000fe40003800000 */
[----:B------:R-:W-:Y:S02]  /*3d10*/  UIMAD UR9, UR19, UR17, UR9 ;  /* 0x00000011130972a4 */ /* 0x000fe4000f8e0209 */
[----:B------:R-:W-:-:S04]  /*3d20*/  IADD3 R4, P0, R4, UR23, RZ ;  /* 0x0000001704047c10 */ /* 0x000fc8000ff1e0ff */
[----:B------:R-:W-:-:S04]  /*3d30*/  MOV R6, UR9 ;  /* 0x0000000900067c02 */ /* 0x000fc80008000f00 */
[----:B------:R-:W-:Y:S01]  /*3d40*/  IADD3.X R5, R5, UR24, R6, P0, !PT ;  /* 0x0000001805057c10 */ /* 0x000fe200087fe406 */
[----:B------:R-:W-:-:S04]  /*3d50*/  IMAD R6, R15, c[0x0][0x1b8], RZ ;  /* 0x00006e000f067a24 */ /* 0x000fc800078e02ff */
[C---:B------:R-:W-:Y:S02]  /*3d60*/  IMAD R6, R12.reuse, c[0x0][0x1bc], R6 ;  /* 0x00006f000c067a24 */ /* 0x040fe400078e0206 */
        /* <DEDUP_REMOVED lines=18> */
.L_x_1902:
[----:B------:R-:W-:Y:S05]  /*3e90*/  BSYNC B0 ;  /* 0x0000000000007941 */ /* 0x000fea0003800000 */
.L_x_1901:
        /* <DEDUP_REMOVED lines=20> */
.L_x_1904:
[----:B------:R-:W-:Y:S05]  /*3fe0*/  BSYNC B0 ;  /* 0x0000000000007941 */ /* 0x000fea0003800000 */
.L_x_1903:
        /* <DEDUP_REMOVED lines=20> */
.L_x_1906:
[----:B------:R-:W-:Y:S05]  /*4130*/  BSYNC B0 ;  /* 0x0000000000007941 */ /* 0x000fea0003800000 */
.L_x_1905:
        /* <DEDUP_REMOVED lines=19> */
.L_x_1908:
[----:B------:R-:W-:Y:S05]  /*4270*/  BSYNC B0 ;  /* 0x0000000000007941 */ /* 0x000fea0003800000 */
.L_x_1907:
[----:B------:R-:W-:Y:S02]  /*4280*/  IMAD.MOV.U32 R6, RZ, RZ, c[0x0][0x308] ;  /* 0x0000c200ff067624 */ /* 0x000fe400078e00ff */
[----:B------:R-:W-:Y:S01]  /*4290*/  IMAD.MOV.U32 R7, RZ, RZ, c[0x0][0x30c] ;  /* 0x0000c300ff077624 */ /* 0x000fe200078e00ff */
[----:B------:R-:W0:Y:S04]  /*42a0*/  LDGDEPBAR ;  /* 0x00000000000079af */ /* 0x000e280000000000 */
[----:B--23--:R2:W3:Y:S04]  /*42b0*/  LDG.E.64 R4, [R6.64+0x8] ;  /* 0x0000082406047981 */ /* 0x00c4e8000c1e1b00 */
[----:B--2---:R-:W2:Y:S01]  /*42c0*/  LDG.E.64 R6, [R6.64] ;  /* 0x0000002406067981 */ /* 0x004ea2000c1e1b00 */
[----:B------:R-:W-:Y:S01]  /*42d0*/  LEA.HI R0, R20, R19, RZ, 0x4 ;  /* 0x0000001314007211 */ /* 0x000fe200078f20ff */
[----:B------:R-:W-:Y:S01]  /*42e0*/  IMAD.MOV.U32 R185, RZ, RZ, 0x20 ;  /* 0x00000020ffb97424 */ /* 0x000fe200078e00ff */
[----:B------:R-:W-:Y:S01]  /*42f0*/  CS2R R126, SRZ ;  /* 0x00000000007e7805 */ /* 0x000fe2000001ff00 */
[----:B------:R-:W-:Y:S01]  /*4300*/  IMAD.MOV.U32 R177, RZ, RZ, 0x40 ;  /* 0x00000040ffb17424 */ /* 0x000fe200078e00ff */
[----:B------:R-:W-:Y:S01]  /*4310*/  LOP3.LUT R0, R0, 0xfffffff0, RZ, 0xc0, !PT ;  /* 0xfffffff000007812 */ /* 0x000fe200078ec0ff */
[----:B------:R-:W-:Y:S01]  /*4320*/  IMAD.MOV.U32 R252, RZ, RZ, 0x40 ;  /* 0x00000040fffc7424 */ /* 0x000fe200078e00ff */
[----:B------:R-:W-:Y:S01]  /*4330*/  CS2R R124, SRZ ;  /* 0x00000000007c7805 */ /* 0x000fe2000001ff00 */
[----:B------:R-:W-:Y:S01]  /*4340*/  IMAD.MOV.U32 R228, RZ, RZ, R227 ;  /* 0x000000ffffe47224 */ /* 0x000fe200078e00e3 */
[----:B------:R-:W-:Y:S01]  /*4350*/  CS2R R130, SRZ ;  /* 0x0000000000827805 */ /* 0x000fe2000001ff00 */
[----:B------:R-:W-:Y:S01]  /*4360*/  IMAD.IADD R0, R19, 0x1, -R0 ;  /* 0x0000000113007824 */ /* 0x000fe200078e0a00 */
[----:B------:R-:W-:Y:S01]  /*4370*/  CS2R R128, SRZ ;  /* 0x0000000000807805 */ /* 0x000fe2000001ff00 */
[----:B------:R-:W-:Y:S01]  /*4380*/  CS2R R122, SRZ ;  /* 0x00000000007a7805 */ /* 0x000fe2000001ff00 */
[----:B------:R-:W-:Y:S01]  /*4390*/  CS2R R120, SRZ ;  /* 0x0000000000787805 */ /* 0x000fe2000001ff00 */
[----:B------:R-:W-:Y:S01]  /*43a0*/  CS2R R118, SRZ ;  /* 0x0000000000767805 */ /* 0x000fe2000001ff00 */
        /* <DEDUP_REMOVED lines=14> */
[--C-:B------:R-:W-:Y:S01]  /*4490*/  SHF.R.S32.HI R2, RZ, 0x1f, R14.reuse ;  /* 0x0000001fff027819 */ /* 0x100fe2000001140e */
        /* <DEDUP_REMOVED lines=9> */
[----:B------:R-:W-:Y:S01]  /*4530*/  SEL R185, R185, 0xffffffe0, !P0 ;  /* 0xffffffe0b9b97807 */ /* 0x000fe20004000000 */
        /* <DEDUP_REMOVED lines=12> */
[----:B------:R-:W-:Y:S01]  /*4600*/  IMAD.IADD R184, R178, 0x1, R185 ;  /* 0x00000001b2b87824 */ /* 0x000fe200078e02b9 */
[----:B------:R-:W-:Y:S01]  /*4610*/  SEL R252, R252, 0xffffffc0, !P4 ;  /* 0xffffffc0fcfc7807 */ /* 0x000fe20006000000 */
[----:B------:R-:W-:Y:S01]  /*4620*/  ULDC UR26, c[0x0][0x2e4] ;  /* 0x0000b900001a7ab9 */ /* 0x000fe20000000800 */
[----:B---3--:R-:W-:-:S04]  /*4630*/  IADD3 R251, P3, P2, R4, UR48, R14 ;  /* 0x0000003004fb7c10 */ /* 0x008fc8000fa7e00e */
[----:B------:R-:W-:Y:S02]  /*4640*/  IADD3.X R4, R5, UR52, R2, P3, P2 ;  /* 0x0000003405047c10 */ /* 0x000fe40009fe4402 */
[----:B------:R-:W-:-:S04]  /*4650*/  IADD3 R2, R187, 0x2000, RZ ;  /* 0x00002000bb027810 */ /* 0x000fc80007ffe0ff */
[----:B------:R-:W-:-:S05]  /*4660*/  SEL R2, R2, R187, !P1 ;  /* 0x000000bb02027207 */ /* 0x000fca0004800000 */
[----:B------:R-:W-:Y:S01]  /*4670*/  IMAD.SHL.U32 R183, R2, 0x2, RZ ;  /* 0x0000000202b77824 */ /* 0x000fe200078e00ff */
[----:B--2---:R-:W1:Y:S08]  /*4680*/  R2UR UR16, R6 ;  /* 0x00000000061073c2 */ /* 0x004e7000000e0000 */
[----:B------:R-:W2:Y:S01]  /*4690*/  R2UR UR31, R7 ;  /* 0x00000000071f73c2 */ /* 0x000ea200000e0000 */
[----:B-1----:R-:W-:Y:S01]  /*46a0*/  LOP3.LUT R249, R4, UR16, RZ, 0x3c, !PT ;  /* 0x0000001004f97c12 */ /* 0x002fe2000f8e3cff */
[----:B------:R-:W-:-:S02]  /*46b0*/  UIADD3 UR25, UR16, -0x61c88647, URZ ;  /* 0x9e3779b910197890 */ /* 0x000fc4000fffe03f */
[----:B------:R-:W-:Y:S02]  /*46c0*/  UIADD3 UR24, UR16, 0x3c6ef372, URZ ;  /* 0x3c6ef37210187890 */ /* 0x000fe4000fffe03f */
[----:B------:R-:W-:Y:S02]  /*46d0*/  UIADD3 UR22, UR16, -0x255992d5, URZ ;  /* 0xdaa66d2b10167890 */ /* 0x000fe4000fffe03f */
[----:B------:R-:W-:Y:S02]  /*46e0*/  UIADD3 UR20, UR16, 0x78dde6e4, URZ ;  /* 0x78dde6e410147890 */ /* 0x000fe4000fffe03f */
[----:B------:R-:W-:Y:S02]  /*46f0*/  UIADD3 UR18, UR16, 0x1715609d, URZ ;  /* 0x1715609d10127890 */ /* 0x000fe4000fffe03f */
[----:B------:R-:W-:Y:S02]  /*4700*/  UIADD3 UR16, UR16, -0x4ab325aa, URZ ;  /* 0xb54cda5610107890 */ /* 0x000fe4000fffe03f */
[----:B--2---:R-:W-:-:S02]  /*4710*/  UIADD3 UR33, UR31, -0x4498517b, URZ ;  /* 0xbb67ae851f217890 */ /* 0x004fc4000fffe03f */
[----:B------:R-:W-:Y:S02]  /*4720*/  UIADD3 UR23, UR31, 0x76cf5d0a, URZ ;  /* 0x76cf5d0a1f177890 */ /* 0x000fe4000fffe03f */
[----:B------:R-:W-:Y:S02]  /*4730*/  UIADD3 UR21, UR31, 0x32370b8f, URZ ;  /* 0x32370b8f1f157890 */ /* 0x000fe4000fffe03f */
[----:B------:R-:W-:Y:S02]  /*4740*/  UIADD3 UR19, UR31, -0x126145ec, URZ ;  /* 0xed9eba141f137890 */ /* 0x000fe4000fffe03f */
[----:B------:R-:W-:Y:S02]  /*4750*/  UIADD3 UR17, UR31, -0x56f99767, URZ ;  /* 0xa90668991f117890 */ /* 0x000fe4000fffe03f */
[----:B------:R-:W-:Y:S02]  /*4760*/  UIADD3 UR15, UR31, 0x646e171e, URZ ;  /* 0x646e171e1f0f7890 */ /* 0x000fe4000fffe03f */
.L_x_1913:
[----:B------:R-:W0:Y:S01]  /*4770*/  LDGDEPBAR ;  /* 0x00000000000079af */ /* 0x000e220000000000 */
[----:B------:R-:W-:Y:S01]  /*4780*/  IMAD.U32 R4, RZ, RZ, UR30 ;  /* 0x0000001eff047e24 */ /* 0x000fe2000f8e00ff */
[----:B------:R-:W-:Y:S01]  /*4790*/  IADD3 R0, R183, R185, RZ ;  /* 0x000000b9b7007210 */ /* 0x000fe20007ffe0ff */
[----:B------:R-:W-:Y:S01]  /*47a0*/  IMAD.U32 R5, RZ, RZ, UR29 ;  /* 0x0000001dff057e24 */ /* 0x000fe2000f8e00ff */
[----:B------:R-:W-:Y:S02]  /*47b0*/  USHF.L.U32 UR28, UR14, 0x7, URZ ;  /* 0x000000070e1c7899 */ /* 0x000fe4000800063f */
[C---:B------:R-:W-:Y:S02]  /*47c0*/  LEA R20, P0, R243.reuse, R4, 0x2 ;  /* 0x00000004f3147211 */ /* 0x040fe400078010ff */
[----:B------:R-:W-:Y:S02]  /*47d0*/  UIADD3 UR27, UR28, UR12, URZ ;  /* 0x0000000c1c1b7290 */ /* 0x000fe4000fffe03f */
[----:B------:R-:W-:Y:S02]  /*47e0*/  LEA.HI.X.SX32 R21, R243, R5, 0x2, P0 ;  /* 0x00000005f3157211 */ /* 0x000fe400000f16ff */
        /* <DEDUP_REMOVED lines=11> */
[----:B------:R-:W3:Y:S08]  /*48a0*/  LDSM.16.M88.4 R32, [R179+0xc800] ;  /* 0x00c80000b320783b */ /* 0x000ef00000000200 */
[----:B------:R-:W4:Y:S08]  /*48b0*/  LDSM.16.M88.4 R48, [R179+0xd000] ;  /* 0x00d00000b330783b */ /* 0x000f300000000200 */
        /* <DEDUP_REMOVED lines=12> */
[-C--:B---3--:R-:W-:Y:S07]  /*4980*/  HMMA.16816.F32.BF16 R20, R64, R32.reuse, RZ ;  /* 0x000000204014723c */ /* 0x088fee00000418ff */
[----:B------:R-:W3:Y:S01]  /*4990*/  LDSM.16.M88.4 R148, [R182+0xc800] ;  /* 0x00c80000b694783b */ /* 0x000ee20000000200 */
[C---:B------:R-:W-:Y:S07]  /*49a0*/  HMMA.16816.F32.BF16 R24, R60.reuse, R32, RZ ;  /* 0x000000203c18723c */ /* 0x040fee00000418ff */
[----:B------:R-:W1:Y:S01]  /*49b0*/  LDSM.16.M88.4 R152, [R182+0xd000] ;  /* 0x00d00000b698783b */ /* 0x000e620000000200 */
[-C--:B------:R-:W-:Y:S07]  /*49c0*/  HMMA.16816.F32.BF16 R28, R60, R34.reuse, RZ ;  /* 0x000000223c1c723c */ /* 0x080fee00000418ff */
[----:B------:R-:W1:Y:S01]  /*49d0*/  LDSM.16.M88.4 R156, [R182+0xd800] ;  /* 0x00d80000b69c783b */ /* 0x000e620000000200 */
[C---:B------:R-:W-:Y:S07]  /*49e0*/  HMMA.16816.F32.BF16 R32, R64.reuse, R34, RZ ;  /* 0x000000224020723c */ /* 0x040fee00000418ff */
[----:B------:R-:W-:Y:S01]  /*49f0*/  LDSM.16.M88.4 R164, [R180+0xc000] ;  /* 0x00c00000b4a4783b */ /* 0x000fe20000000200 */
[-C--:B----4-:R-:W-:Y:S07]  /*4a00*/  HMMA.16816.F32.BF16 R36, R64, R48.reuse, RZ ;  /* 0x000000304024723c */ /* 0x090fee00000418ff */
[----:B------:R-:W-:Y:S01]  /*4a10*/  LDSM.16.M88.4 R168, [R181+0xc800] ;  /* 0x00c80000b5a8783b */ /* 0x000fe20000000200 */
[C---:B------:R-:W-:Y:S07]  /*4a20*/  HMMA.16816.F32.BF16 R40, R60.reuse, R48, RZ ;  /* 0x000000303c28723c */ /* 0x040fee00000418ff */
[----:B------:R-:W-:Y:S01]  /*4a30*/  LDSM.16.M88.4 R172, [R181+0xd000] ;  /* 0x00d00000b5ac783b */ /* 0x000fe20000000200 */
[-C--:B------:R-:W-:Y:S08]  /*4a40*/  HMMA.16816.F32.BF16 R44, R60, R50.reuse, RZ ;  /* 0x000000323c2c723c */ /* 0x080ff000000418ff */
[C---:B------:R-:W-:Y:S08]  /*4a50*/  HMMA.16816.F32.BF16 R48, R64.reuse, R50, RZ ;  /* 0x000000324030723c */ /* 0x040ff000000418ff */
[-C--:B------:R-:W-:Y:S08]  /*4a60*/  HMMA.16816.F32.BF16 R52, R64, R132.reuse, RZ ;  /* 0x000000844034723c */ /* 0x080ff000000418ff */
[C---:B------:R-:W-:Y:S07]  /*4a70*/  HMMA.16816.F32.BF16 R56, R60.reuse, R132, RZ ;  /* 0x000000843c38723c */ /* 0x040fee00000418ff */
[----:B------:R-:W-:Y:S01]  /*4a80*/  IMAD.IADD R132, R183, 0x1, R177 ;  /* 0x00000001b7847824 */ /* 0x000fe200078e02b1 */
[-C--:B------:R-:W-:Y:S04]  /*4a90*/  HMMA.16816.F32.BF16 R60, R60, R134.reuse, RZ ;  /* 0x000000863c3c723c */ /* 0x080fe800000418ff */
[----:B------:R-:W4:Y:S04]  /*4aa0*/  LDSM.16.M88.4 R160, [R132] ;  /* 0x0000000084a0783b */ /* 0x000f280000000200 */
[----:B------:R-:W-:Y:S04]  /*4ab0*/  HMMA.16816.F32.BF16 R64, R64, R134, RZ ;  /* 0x000000864040723c */ /* 0x000fe800000418ff */
[----:B------:R-:W4:Y:S04]  /*4ac0*/  LDSM.16.M88.4 R132, [R132+0x2000] ;  /* 0x002000008484783b */ /* 0x000f280000000200 */
        /* <DEDUP_REMOVED lines=16> */
[----:B------:R-:W-:Y:S01]  /*4bd0*/  IADD3 R156, R0, R177, RZ ;  /* 0x000000b1009c7210 */ /* 0x000fe20007ffe0ff */
[-C--:B------:R-:W-:Y:S01]  /*4be0*/  HMMA.16816.F32.BF16 R60, R144, R158.reuse, R60 ;  /* 0x0000009e903c723c */ /* 0x080fe2000004183c */
[----:B------:R-:W2:Y:S07]  /*4bf0*/  LDSM.16.M88.4 R144, [R180+0xd000] ;  /* 0x00d00000b490783b */ /* 0x000eae0000000200 */
[----:B------:R-:W-:Y:S01]  /*4c00*/  HMMA.16816.F32.BF16 R64, R136, R158, R64 ;  /* 0x0000009e8840723c */ /* 0x000fe20000041840 */
[----:B------:R-:W3:Y:S07]  /*4c10*/  LDSM.16.M88.4 R136, [R180+0xd800] ;  /* 0x00d80000b488783b */ /* 0x000eee0000000200 */
[-C--:B----4-:R-:W-:Y:S01]  /*4c20*/  HMMA.16816.F32.BF16 R4, R160, R164.reuse, R4 ;  /* 0x000000a4a004723c */ /* 0x090fe20000041804 */
[----:B------:R-:W4:Y:S07]  /*4c30*/  LDSM.16.M88.4 R148, [R156] ;  /* 0x000000009c94783b */ /* 0x000f2e0000000200 */
        /* <DEDUP_REMOVED lines=13> */
[-C--:B---3--:R-:W-:Y:S08]  /*4d10*/  HMMA.16816.F32.BF16 R52, R160, R136.reuse, R52 ;  /* 0x00000088a034723c */ /* 0x088ff00000041834 */
[C---:B------:R-:W-:Y:S08]  /*4d20*/  HMMA.16816.F32.BF16 R56, R132.reuse, R136, R56 ;  /* 0x000000888438723c */ /* 0x040ff00000041838 */
[-C--:B------:R-:W-:Y:S08]  /*4d30*/  HMMA.16816.F32.BF16 R60, R132, R138.reuse, R60 ;  /* 0x0000008a843c723c */ /* 0x080ff0000004183c */
[----:B------:R-:W-:Y:S08]  /*4d40*/  HMMA.16816.F32.BF16 R64, R160, R138, R64 ;  /* 0x0000008aa040723c */ /* 0x000ff00000041840 */
[-C--:B----4-:R-:W-:Y:S08]  /*4d50*/  HMMA.16816.F32.BF16 R4, R148, R152.reuse, R4 ;  /* 0x000000989404723c */ /* 0x090ff00000041804 */
        /* <DEDUP_REMOVED lines=26> */
.L_x_1909:
[----:B------:R-:W-:Y:S01]  /*4f00*/  IADD3 R0, R243, UR9, RZ ;  /* 0x00000009f3007c10 */ /* 0x000fe2000fffe0ff */
[----:B------:R-:W-:Y:S02]  /*4f10*/  UIADD3 UR9, -UR13, UR6, -UR12 ;  /* 0x000000060d097290 */ /* 0x000fe4000fffe90c */
[----:B------:R-:W-:Y:S01]  /*4f20*/  UMOV UR26, UR13 ;  /* 0x0000000d001a7c82 */ /* 0x000fe20008000000 */
[C---:B------:R-:W-:Y:S02]  /*4f30*/  IADD3 R133, R0.reuse, 0x8, RZ ;  /* 0x0000000800857810 */ /* 0x040fe40007ffe0ff */
[C---:B------:R-:W-:Y:S02]  /*4f40*/  IADD3 R132, R0.reuse, 0x40, RZ ;  /* 0x0000004000847810 */ /* 0x040fe40007ffe0ff */
[C---:B------:R-:W-:Y:S02]  /*4f50*/  IADD3 R2, R0.reuse, 0x48, RZ ;  /* 0x0000004800027810 */ /* 0x040fe40007ffe0ff */
[----:B------:R-:W-:Y:S02]  /*4f60*/  IADD3 R138, R0, UR9, RZ ;  /* 0x00000009008a7c10 */ /* 0x000fe4000fffe0ff */
[C---:B------:R-:W-:Y:S02]  /*4f70*/  IADD3 R136, R133.reuse, UR9, RZ ;  /* 0x0000000985887c10 */ /* 0x040fe4000fffe0ff */
[----:B------:R-:W-:Y:S02]  /*4f80*/  IADD3 R134, R132, UR9, RZ ;  /* 0x0000000984867c10 */ /* 0x000fe4000fffe0ff */
[C---:B------:R-:W-:Y:S01]  /*4f90*/  IADD3 R135, R2.reuse, UR9, RZ ;  /* 0x0000000902877c10 */ /* 0x040fe2000fffe0ff */
[----:B------:R-:W-:Y:S01]  /*4fa0*/  UIADD3 UR9, UR6, 0x1, -UR12 ;  /* 0x0000000106097890 */ /* 0x000fe2000fffe80c */
[----:B------:R-:W-:Y:S02]  /*4fb0*/  IMNMX R138, RZ, R138, !PT ;  /* 0x0000008aff8a7217 */ /* 0x000fe40007800200 */
[----:B------:R-:W-:Y:S01]  /*4fc0*/  IMNMX R136, RZ, R136, !PT ;  /* 0x00000088ff887217 */ /* 0x000fe20007800200 */
[----:B------:R-:W-:Y:S01]  /*4fd0*/  UIADD3 UR9, UR9, UR42, URZ ;  /* 0x0000002a09097290 */ /* 0x000fe2000fffe03f */
[----:B------:R-:W-:Y:S05]  /*4fe0*/  IMNMX R134, RZ, R134, !PT ;  /* 0x00000086ff867217 */ /* 0x000fea0007800200 */
[----:B------:R-:W-:Y:S02]  /*4ff0*/  IADD3 R139, R2, UR9, RZ ;  /* 0x00000009028b7c10 */ /* 0x000fe4000fffe0ff */
[----:B------:R-:W-:Y:S01]  /*5000*/  IADD3 R137, R0, UR9, RZ ;  /* 0x0000000900897c10 */ /* 0x000fe2000fffe0ff */
[----:B------:R-:W1:Y:S01]  /*5010*/  S2R R2, SR_TID.X ;  /* 0x0000000000027919 */ /* 0x000e620000002100 */
[----:B------:R-:W-:Y:S01]  /*5020*/  IADD3 R140, R133, UR9, RZ ;  /* 0x00000009858c7c10 */ /* 0x000fe2000fffe0ff */
[----:B------:R-:W-:Y:S01]  /*5030*/  IMAD.U32 R0, RZ, RZ, UR14 ;  /* 0x0000000eff007e24 */ /* 0x000fe2000f8e00ff */
[----:B------:R-:W-:Y:S02]  /*5040*/  IMNMX R137, R137, UR6, PT ;  /* 0x0000000689897c17 */ /* 0x000fe4000b800200 */
[----:B------:R-:W-:Y:S02]  /*5050*/  IADD3 R133, R132, UR9, RZ ;  /* 0x0000000984857c10 */ /* 0x000fe4000fffe0ff */
[----:B------:R-:W-:Y:S02]  /*5060*/  IMNMX R132, RZ, R135, !PT ;  /* 0x00000087ff847217 */ /* 0x000fe40007800200 */
[----:B------:R-:W-:Y:S02]  /*5070*/  IMNMX R135, R140, UR6, PT ;  /* 0x000000068c877c17 */ /* 0x000fe4000b800200 */
[----:B------:R-:W-:Y:S01]  /*5080*/  IMNMX R133, R133, UR6, PT ;  /* 0x0000000685857c17 */ /* 0x000fe2000b800200 */
[----:B-1----:R-:W-:Y:S05]  /*5090*/  IMAD.SHL.U32 R2, R2, 0x2, RZ ;  /* 0x0000000202027824 */ /* 0x002fea00078e00ff */
[----:B------:R-:W-:Y:S05]  /*50a0*/  LOP3.LUT R2, R2, 0x6, RZ, 0xc0, !PT ;  /* 0x0000000602027812 */ /* 0x000fea00078ec0ff */
[----:B------:R-:W-:Y:S04]  /*50b0*/  IMAD R2, R250, 0x40, R2 ;  /* 0x00000040fa027824 */ /* 0x000fe800078e0202 */
[----:B------:R-:W-:Y:S01]  /*50c0*/  IMAD R0, R0, 0x80, R2 ;  /* 0x0000008000007824 */ /* 0x000fe200078e0202 */
[----:B------:R-:W-:Y:S04]  /*50d0*/  IMNMX R2, R139, UR6, PT ;  /* 0x000000068b027c17 */ /* 0x000fe8000b800200 */
[C---:B------:R-:W-:Y:S02]  /*50e0*/  ISETP.GE.AND P0, PT, R0.reuse, R138, PT ;  /* 0x0000008a0000720c */ /* 0x040fe40003f06270 */
[C---:B------:R-:W-:Y:S02]  /*50f0*/  IADD3 R152, R0.reuse, 0x1, RZ ;  /* 0x0000000100987810 */ /* 0x040fe40007ffe0ff */
[C---:B------:R-:W-:Y:S02]  /*5100*/  IADD3 R151, R0.reuse, 0x8, RZ ;  /* 0x0000000800977810 */ /* 0x040fe40007ffe0ff */
[C---:B------:R-:W-:Y:S02]  /*5110*/  IADD3 R150, R0.reuse, 0x9, RZ ;  /* 0x0000000900967810 */ /* 0x040fe40007ffe0ff */
[C---:B------:R-:W-:Y:S02]  /*5120*/  IADD3 R149, R0.reuse, 0x10, RZ ;  /* 0x0000001000957810 */ /* 0x040fe40007ffe0ff */
[C---:B------:R-:W-:Y:S02]  /*5130*/  ISETP.GE.OR P0, PT, R0.reuse, R137, !P0 ;  /* 0x000000890000720c */ /* 0x040fe40004706670 */
[C---:B------:R-:W-:Y:S02]  /*5140*/  ISETP.GE.AND P6, PT, R0.reuse, R136, PT ;  /* 0x000000880000720c */ /* 0x040fe40003fc6270 */
[C---:B------:R-:W-:Y:S02]  /*5150*/  ISETP.GE.AND P5, PT, R0.reuse, R134, PT ;  /* 0x000000860000720c */ /* 0x040fe40003fa6270 */
[----:B------:R-:W-:Y:S02]  /*5160*/  ISETP.GE.AND P4, PT, R0, R132, PT ;  /* 0x000000840000720c */ /* 0x000fe40003f86270 */
[-C--:B------:R-:W-:Y:S02]  /*5170*/  ISETP.GE.AND P3, PT, R152, R138.reuse, PT ;  /* 0x0000008a9800720c */ /* 0x080fe40003f66270 */
[-C--:B------:R-:W-:Y:S02]  /*5180*/  ISETP.GE.AND P2, PT, R151, R138.reuse, PT ;  /* 0x0000008a9700720c */ /* 0x080fe40003f46270 */
        /* <DEDUP_REMOVED lines=8> */
[C---:B------:R-:W-:Y:S02]  /*5210*/  IADD3 R143, R0.reuse, 0x28, RZ ;  /* 0x00000028008f7810 */ /* 0x040fe40007ffe0ff */
[C---:B------:R-:W-:Y:S02]  /*5220*/  IADD3 R142, R0.reuse, 0x29, RZ ;  /* 0x00000029008e7810 */ /* 0x040fe40007ffe0ff */
[C---:B------:R-:W-:Y:S02]  /*5230*/  ISETP.GE.OR P6, PT, R0.reuse, R135, !P6 ;  /* 0x000000870000720c */ /* 0x040fe400077c6670 */
[C---:B------:R-:W-:Y:S02]  /*5240*/  ISETP.GE.OR P5, PT, R0.reuse, R133, !P5 ;  /* 0x000000850000720c */ /* 0x040fe40006fa6670 */
[----:B------:R-:W-:Y:S02]  /*5250*/  ISETP.GE.OR P4, PT, R0, R2, !P4 ;  /* 0x000000020000720c */ /* 0x000fe40006786670 */
        /* <DEDUP_REMOVED lines=183> */
.L_x_1910:
[C---:B------:R-:W-:Y:S01]  /*5dd0*/  FSETP.NEU.FTZ.AND P0, PT, R246.reuse, -INF , PT ;  /* 0xff800000f600780b */ /* 0x040fe20003f1d000 */
[----:B------:R-:W2:Y:S01]  /*5de0*/  LDL R133, [R1+0x4] ;  /* 0x0000040001857983 */ /* 0x000ea20000100800 */
[----:B------:R-:W-:Y:S01]  /*5df0*/  FMUL.FTZ R132, R246, 1.4426950216293334961 ;  /* 0x3fb8aa3bf6847820 */ /* 0x000fe20000410000 */
[----:B------:R-:W-:Y:S01]  /*5e00*/  UISETP.GT.AND UP2, UPT, UR8, UR32, UPT ;  /* 0x000000200800728c */ /* 0x000fe2000bf44270 */
[C---:B------:R-:W-:Y:S02]  /*5e10*/  IMAD.IADD R140, R178.reuse, 0x1, R185 ;  /* 0x00000001b28c7824 */ /* 0x040fe400078e02b9 */
[----:B------:R-:W-:Y:S01]  /*5e20*/  IMAD.IADD R144, R178, 0x1, R177 ;  /* 0x00000001b2907824 */ /* 0x000fe200078e02b1 */
[----:B------:R-:W-:Y:S01]  /*5e30*/  FSEL R132, R132, RZ, P0 ;  /* 0x000000ff84847208 */ /* 0x000fe20000000000 */
[C---:B------:R-:W-:Y:S01]  /*5e40*/  FMUL.FTZ R0, R247.reuse, 1.4426950216293334961 ;  /* 0x3fb8aa3bf7007820 */ /* 0x040fe20000410000 */
[----:B------:R-:W-:Y:S01]  /*5e50*/  FSETP.NEU.FTZ.AND P0, PT, R247, -INF , PT ;  /* 0xff800000f700780b */ /* 0x000fe20003f1d000 */
[----:B------:R-:W-:Y:S02]  /*5e60*/  FMUL.FTZ R2, R244, 1.4426950216293334961 ;  /* 0x3fb8aa3bf4027820 */ /* 0x000fe40000410000 */
        /* <DEDUP_REMOVED lines=14> */
[----:B------:R-:W-:Y:S01]  /*5f50*/  MUFU.EX2 R224, R64 ;  /* 0x0000004000e07308 */ /* 0x000fe20000000800 */
[----:B------:R-:W-:Y:S02]  /*5f60*/  FFMA.FTZ R52, R52, c[0x0][0x23c], -R132 ;  /* 0x00008f0034347a23 */ /* 0x000fe40000010884 */
[----:B------:R-:W-:Y:S01]  /*5f70*/  IMAD.MOV.U32 R248, RZ, RZ, c[0x0][0x22c] ;  /* 0x00008b00fff87624 */ /* 0x000fe200078e00ff */
[----:B-1----:R-:W-:Y:S01]  /*5f80*/  FSEL R16, R0, RZ, P0 ;  /* 0x000000ff00107208 */ /* 0x002fe20000000000 */
[----:B------:R-:W-:Y:S01]  /*5f90*/  FMUL.FTZ R0, R245, 1.4426950216293334961 ;  /* 0x3fb8aa3bf5007820 */ /* 0x000fe20000410000 */
[----:B------:R-:W-:Y:S01]  /*5fa0*/  FSETP.NEU.FTZ.AND P0, PT, R244, -INF , PT ;  /* 0xff800000f400780b */ /* 0x000fe20003f1d000 */
[----:B------:R-:W-:Y:S02]  /*5fb0*/  IMAD R248, R248, c[0x0][0x1c0], RZ ;  /* 0x00007000f8f87a24 */ /* 0x000fe400078e02ff */
[--C-:B------:R-:W-:Y:S01]  /*5fc0*/  FFMA.FTZ R19, R19, c[0x0][0x23c], -R16.reuse ;  /* 0x00008f0013137a23 */ /* 0x100fe20000010810 */
[----:B------:R-:W-:Y:S01]  /*5fd0*/  FSEL R2, R2, RZ, P0 ;  /* 0x000000ff02027208 */ /* 0x000fe20000000000 */
[----:B------:R1:W-:Y:S01]  /*5fe0*/  MUFU.EX2 R199, R4 ;  /* 0x0000000400c77308 */ /* 0x0003e20000000800 */
[----:B------:R-:W-:Y:S01]  /*5ff0*/  FSETP.NEU.FTZ.AND P0, PT, R245, -INF , PT ;  /* 0xff800000f500780b */ /* 0x000fe20003f1d000 */
[--C-:B------:R-:W-:Y:S02]  /*6000*/  FFMA.FTZ R51, R51, c[0x0][0x23c], -R16.reuse ;  /* 0x00008f0033337a23 */ /* 0x100fe40000010810 */
[--C-:B------:R-:W-:Y:S01]  /*6010*/  FFMA.FTZ R50, R50, c[0x0][0x23c], -R16.reuse ;  /* 0x00008f0032327a23 */ /* 0x100fe20000010810 */
[----:B------:R-:W-:Y:S01]  /*6020*/  FSEL R0, R0, RZ, P0 ;  /* 0x000000ff00007208 */ /* 0x000fe20000000000 */
[--C-:B------:R-:W-:Y:S02]  /*6030*/  FFMA.FTZ R23, R23, c[0x0][0x23c], -R16.reuse ;  /* 0x00008f0017177a23 */ /* 0x100fe40000010810 */
[----:B------:R-:W-:Y:S02]  /*6040*/  FFMA.FTZ R5, R6, c[0x0][0x23c], -R16 ;  /* 0x00008f0006057a23 */ /* 0x000fe40000010810 */
[----:B------:R3:W4:Y:S01]  /*6050*/  MUFU.EX2 R209, R19 ;  /* 0x0000001300d17308 */ /* 0x0007220000000800 */
[----:B------:R-:W-:Y:S02]  /*6060*/  FFMA.FTZ R15, R15, c[0x0][0x23c], -R0 ;  /* 0x00008f000f0f7a23 */ /* 0x000fe40000010800 */
[----:B------:R-:W-:Y:S02]  /*6070*/  FFMA.FTZ R18, R18, c[0x0][0x23c], -R16 ;  /* 0x00008f0012127a23 */ /* 0x000fe40000010810 */
[----:B------:R-:W-:Y:S02]  /*6080*/  FFMA.FTZ R12, R12, c[0x0][0x23c], -R2 ;  /* 0x00008f000c0c7a23 */ /* 0x000fe40000010802 */
[----:B------:R-:W-:Y:S02]  /*6090*/  FFMA.FTZ R7, R7, c[0x0][0x23c], -R16 ;  /* 0x00008f0007077a23 */ /* 0x000fe40000010810 */
[--C-:B------:R-:W-:Y:S01]  /*60a0*/  FFMA.FTZ R21, R8, c[0x0][0x23c], -R2.reuse ;  /* 0x00008f0008157a23 */ /* 0x100fe20000010802 */
[----:B------:R4:W-:Y:S01]  /*60b0*/  MUFU.EX2 R204, R23 ;  /* 0x0000001700cc7308 */ /* 0x0009e20000000800 */
[----:B------:R-:W-:Y:S02]  /*60c0*/  IMAD.U32 R6, RZ, RZ, UR14 ;  /* 0x0000000eff067e24 */ /* 0x000fe4000f8e00ff */
[----:B------:R-:W-:Y:S02]  /*60d0*/  FFMA.FTZ R28, R28, c[0x0][0x23c], -R2 ;  /* 0x00008f001c1c7a23 */ /* 0x000fe40000010802 */
[----:B-1----:R-:W-:Y:S02]  /*60e0*/  IMAD.U32 R4, RZ, RZ, UR8 ;  /* 0x00000008ff047e24 */ /* 0x002fe4000f8e00ff */
[----:B------:R-:W-:Y:S02]  /*60f0*/  FFMA.FTZ R30, R30, c[0x0][0x23c], -R0 ;  /* 0x00008f001e1e7a23 */ /* 0x000fe40000010800 */
[----:B------:R-:W-:Y:S01]  /*6100*/  IMAD R6, R6, 0x2, R250 ;  /* 0x0000000206067824 */ /* 0x000fe200078e02fa */
[----:B------:R-:W-:Y:S01]  /*6110*/  MUFU.EX2 R202, R15 ;  /* 0x0000000f00ca7308 */ /* 0x000fe20000000800 */
[----:B------:R-:W-:Y:S02]  /*6120*/  FFMA.FTZ R34, R34, c[0x0][0x23c], -R16 ;  /* 0x00008f0022227a23 */ /* 0x000fe40000010810 */
[----:B------:R-:W-:Y:S02]  /*6130*/  FFMA.FTZ R145, R9, c[0x0][0x23c], -R2 ;  /* 0x00008f0009917a23 */ /* 0x000fe40000010802 */
[----:B---3--:R-:W-:Y:S02]  /*6140*/  FFMA.FTZ R19, R17, c[0x0][0x23c], -R132 ;  /* 0x00008f0011137a23 */ /* 0x008fe40000010884 */
[----:B------:R-:W-:Y:S03]  /*6150*/  IMAD.WIDE.U32 R8, R251, -0x2daee0ad, RZ ;  /* 0xd2511f53fb087825 */ /* 0x000fe600078e00ff */
[----:B------:R-:W-:Y:S01]  /*6160*/  MUFU.EX2 R167, R5 ;  /* 0x0000000500a77308 */ /* 0x000fe20000000800 */
[----:B------:R-:W-:Y:S02]  /*6170*/  IMAD.SHL.U32 R6, R6, 0x2, RZ ;  /* 0x0000000206067824 */ /* 0x000fe400078e00ff */
[----:B------:R-:W-:Y:S02]  /*6180*/  FFMA.FTZ R35, R35, c[0x0][0x23c], -R16 ;  /* 0x00008f0023237a23 */ /* 0x000fe40000010810 */
[--C-:B----4-:R-:W-:Y:S02]  /*6190*/  FFMA.FTZ R23, R14, c[0x0][0x23c], -R0.reuse ;  /* 0x00008f000e177a23 */ /* 0x110fe40000010800 */
[--C-:B------:R-:W-:Y:S02]  /*61a0*/  FFMA.FTZ R31, R31, c[0x0][0x23c], -R0.reuse ;  /* 0x00008f001f1f7a23 */ /* 0x100fe40000010800 */
[----:B------:R-:W-:Y:S01]  /*61b0*/  FFMA.FTZ R147, R10, c[0x0][0x23c], -R0 ;  /* 0x00008f000a937a23 */ /* 0x000fe20000010800 */
[----:B------:R-:W-:Y:S01]  /*61c0*/  LOP3.LUT R10, R9, UR31, R6, 0x96, !PT ;  /* 0x0000001f090a7c12 */ /* 0x000fe2000f8e9606 */
[----:B------:R-:W-:Y:S01]  /*61d0*/  MUFU.EX2 R203, R18 ;  /* 0x0000001200cb7308 */ /* 0x000fe20000000800 */
[----:B------:R-:W-:Y:S02]  /*61e0*/  FFMA.FTZ R24, R24, c[0x0][0x23c], -R2 ;  /* 0x00008f0018187a23 */ /* 0x000fe40000010802 */
[----:B------:R-:W-:Y:S02]  /*61f0*/  FFMA.FTZ R27, R27, c[0x0][0x23c], -R0 ;  /* 0x00008f001b1b7a23 */ /* 0x000fe40000010800 */
[----:B------:R-:W-:Y:S02]  /*6200*/  FFMA.FTZ R148, R13, c[0x0][0x23c], -R2 ;  /* 0x00008f000d947a23 */ /* 0x000fe40000010802 */
[----:B------:R-:W-:Y:S02]  /*6210*/  FFMA.FTZ R17, R11, c[0x0][0x23c], -R0 ;  /* 0x00008f000b117a23 */ /* 0x000fe40000010800 */
[----:B------:R-:W-:Y:S01]  /*6220*/  IMAD.WIDE.U32 R10, R10, -0x326172a9, RZ ;  /* 0xcd9e8d570a0a7825 */ /* 0x000fe200078e00ff */
[----:B------:R-:W-:Y:S03]  /*6230*/  MUFU.EX2 R201, R12 ;  /* 0x0000000c00c97308 */ /* 0x000fe60000000800 */
[--C-:B------:R-:W-:Y:S02]  /*6240*/  FFMA.FTZ R166, R29, c[0x0][0x23c], -R2.reuse ;  /* 0x00008f001da67a23 */ /* 0x100fe40000010802 */
[----:B------:R-:W-:Y:S02]  /*6250*/  FFMA.FTZ R150, R25, c[0x0][0x23c], -R2 ;  /* 0x00008f0019967a23 */ /* 0x000fe40000010802 */
[--C-:B------:R-:W-:Y:S02]  /*6260*/  FFMA.FTZ R38, R38, c[0x0][0x23c], -R16.reuse ;  /* 0x00008f0026267a23 */ /* 0x100fe40000010810 */
[--C-:B------:R-:W-:Y:S01]  /*6270*/  FFMA.FTZ R39, R39, c[0x0][0x23c], -R16.reuse ;  /* 0x00008f0027277a23 */ /* 0x100fe20000010810 */
[----:B------:R1:W-:Y:S01]  /*6280*/  MUFU.EX2 R200, R7 ;  /* 0x0000000700c87308 */ /* 0x0003e20000000800 */
[----:B------:R-:W-:Y:S02]  /*6290*/  FFMA.FTZ R67, R67, c[0x0][0x23c], -R16 ;  /* 0x00008f0043437a23 */ /* 0x000fe40000010810 */
[----:B------:R-:W-:Y:S02]  /*62a0*/  FFMA.FTZ R60, R60, c[0x0][0x23c], -R2 ;  /* 0x00008f003c3c7a23 */ /* 0x000fe40000010802 */
[----:B------:R-:W-:Y:S02]  /*62b0*/  FFMA.FTZ R63, R63, c[0x0][0x23c], -R0 ;  /* 0x00008f003f3f7a23 */ /* 0x000fe40000010800 */
[----:B------:R-:W-:Y:S02]  /*62c0*/  FFMA.FTZ R44, R44, c[0x0][0x23c], -R2 ;  /* 0x00008f002c2c7a23 */ /* 0x000fe40000010802 */
[----:B------:R-:W-:Y:S01]  /*62d0*/  FFMA.FTZ R47, R47, c[0x0][0x23c], -R0 ;  /* 0x00008f002f2f7a23 */ /* 0x000fe20000010800 */
[----:B------:R-:W-:Y:S01]  /*62e0*/  MUFU.EX2 R198, R19 ;  /* 0x0000001300c67308 */ /* 0x000fe20000000800 */
[----:B------:R-:W-:Y:S02]  /*62f0*/  FFMA.FTZ R40, R40, c[0x0][0x23c], -R2 ;  /* 0x00008f0028287a23 */ /* 0x000fe40000010802 */
[--C-:B------:R-:W-:Y:S02]  /*6300*/  FFMA.FTZ R46, R46, c[0x0][0x23c], -R0.reuse ;  /* 0x00008f002e2e7a23 */ /* 0x100fe40000010800 */
[----:B------:R-:W-:Y:S02]  /*6310*/  FFMA.FTZ R43, R43, c[0x0][0x23c], -R0 ;  /* 0x00008f002b2b7a23 */ /* 0x000fe40000010800 */
[----:B------:R-:W-:Y:S02]  /*6320*/  FFMA.FTZ R55, R55, c[0x0][0x23c], -R16 ;  /* 0x00008f0037377a23 */ /* 0x000fe40000010810 */
[----:B------:R-:W-:Y:S01]  /*6330*/  FFMA.FTZ R45, R45, c[0x0][0x23c], -R2 ;  /* 0x00008f002d2d7a23 */ /* 0x000fe20000010802 */
[----:B------:R-:W-:Y:S01]  /*6340*/  MUFU.EX2 R205, R20 ;  /* 0x0000001400cd7308 */ /* 0x000fe20000000800 */
[----:B------:R-:W-:Y:S02]  /*6350*/  FFMA.FTZ R42, R42, c[0x0][0x23c], -R0 ;  /* 0x00008f002a2a7a23 */ /* 0x000fe40000010800 */
[----:B------:R-:W-:Y:S01]  /*6360*/  FFMA.FTZ R54, R54, c[0x0][0x23c], -R16 ;  /* 0x00008f0036367a23 */ /* 0x000fe20000010810 */
[----:B-1----:R-:W-:Y:S01]  /*6370*/  LOP3.LUT R7, R8, UR33, RZ, 0x3c, !PT ;  /* 0x0000002108077c12 */ /* 0x002fe2000f8e3cff */
[--C-:B------:R-:W-:Y:S01]  /*6380*/  FFMA.FTZ R41, R41, c[0x0][0x23c], -R2.reuse ;  /* 0x00008f0029297a23 */ /* 0x100fe20000010802 */
[----:B------:R-:W-:Y:S01]  /*6390*/  IADD3 R8, R6, 0x1, RZ ;  /* 0x0000000106087810 */ /* 0x000fe20007ffe0ff */
[--C-:B------:R-:W-:Y:S02]  /*63a0*/  FFMA.FTZ R56, R56, c[0x0][0x23c], -R2.reuse ;  /* 0x00008f0038387a23 */ /* 0x100fe40000010802 */
[----:B------:R-:W-:Y:S01]  /*63b0*/  FFMA.FTZ R57, R57, c[0x0][0x23c], -R2 ;  /* 0x00008f0039397a23 */ /* 0x000fe20000010802 */
[----:B------:R-:W-:Y:S01]  /*63c0*/  LOP3.LUT R8, R9, UR31, R8, 0x96, !PT ;  /* 0x0000001f09087c12 */ /* 0x000fe2000f8e9608 */
[----:B------:R-:W-:Y:S01]  /*63d0*/  MUFU.EX2 R173, R21 ;  /* 0x0000001500ad7308 */ /* 0x000fe20000000800 */
[----:B------:R-:W-:Y:S02]  /*63e0*/  FFMA.FTZ R2, R61, c[0x0][0x23c], -R2 ;  /* 0x00008f003d027a23 */ /* 0x000fe40000010802 */
[--C-:B------:R-:W-:Y:S02]  /*63f0*/  FFMA.FTZ R59, R59, c[0x0][0x23c], -R0.reuse ;  /* 0x00008f003b3b7a23 */ /* 0x100fe40000010800 */
[----:B------:R-:W-:Y:S04]  /*6400*/  IMAD.WIDE.U32 R8, R8, -0x326172a9, RZ ;  /* 0xcd9e8d5708087825 */ /* 0x000fe800078e00ff */
[----:B------:R-:W-:Y:S01]  /*6410*/  FFMA.FTZ R58, R58, c[0x0][0x23c], -R0 ;  /* 0x00008f003a3a7a23 */ /* 0x000fe20000010800 */
[----:B------:R-:W-:Y:S10]  /*6420*/  MUFU.EX2 R215, R28 ;  /* 0x0000001c00d77308 */ /* 0x000ff40000000800 */
[----:B------:R-:W-:Y:S10]  /*6430*/  MUFU.EX2 R210, R30 ;  /* 0x0000001e00d27308 */ /* 0x000ff40000000800 */
[----:B------:R1:W-:Y:S10]  /*6440*/  MUFU.EX2 R211, R34 ;  /* 0x0000002200d37308 */ /* 0x0003f40000000800 */
[----:B------:R-:W3:Y:S10]  /*6450*/  MUFU.EX2 R217, R32 ;  /* 0x0000002000d97308 */ /* 0x000ef40000000800 */
[----:B------:R4:W2:Y:S01]  /*6460*/  MUFU.EX2 R216, R35 ;  /* 0x0000002300d87308 */ /* 0x0008a20000000800 */
[--C-:B-1----:R-:W-:Y:S02]  /*6470*/  FFMA.FTZ R34, R22, c[0x0][0x23c], -R16.reuse ;  /* 0x00008f0016227a23 */ /* 0x102fe40000010810 */
[----:B------:R-:W-:Y:S07]  /*6480*/  FFMA.FTZ R16, R66, c[0x0][0x23c], -R16 ;  /* 0x00008f0042107a23 */ /* 0x000fee0000010810 */
[----:B------:R-:W1:Y:S10]  /*6490*/  MUFU.EX2 R212, R31 ;  /* 0x0000001f00d47308 */ /* 0x000e740000000800 */
[----:B------:R-:W-:Y:S01]  /*64a0*/  MUFU.EX2 R171, R23 ;  /* 0x0000001700ab7308 */ /* 0x000fe20000000800 */
[--C-:B----4-:R-:W-:Y:S02]  /*64b0*/  FFMA.FTZ R35, R26, c[0x0][0x23c], -R0.reuse ;  /* 0x00008f001a237a23 */ /* 0x110fe40000010800 */
[----:B------:R-:W-:Y:S07]  /*64c0*/  FFMA.FTZ R0, R62, c[0x0][0x23c], -R0 ;  /* 0x00008f003e007a23 */ /* 0x000fee0000010800 */
[----:B------:R-:W-:Y:S10]  /*64d0*/  MUFU.EX2 R208, R24 ;  /* 0x0000001800d07308 */ /* 0x000ff40000000800 */
[----:B------:R-:W-:Y:S10]  /*64e0*/  MUFU.EX2 R207, R27 ;  /* 0x0000001b00cf7308 */ /* 0x000ff40000000800 */
[----:B------:R4:W-:Y:S10]  /*64f0*/  MUFU.EX2 R213, R36 ;  /* 0x0000002400d57308 */ /* 0x0009f40000000800 */
[----:B------:R1:W-:Y:S10]  /*6500*/  MUFU.EX2 R169, R17 ;  /* 0x0000001100a97308 */ /* 0x0003f40000000800 */
[----:B------:R1:W-:Y:S01]  /*6510*/  MUFU.EX2 R175, R34 ;  /* 0x0000002200af7308 */ /* 0x0003e20000000800 */
[--C-:B----4-:R-:W-:Y:S02]  /*6520*/  FFMA.FTZ R36, R33, c[0x0][0x23c], -R132.reuse ;  /* 0x00008f0021247a23 */ /* 0x110fe40000010884 */
[----:B------:R-:W-:Y:S07]  /*6530*/  FFMA.FTZ R132, R53, c[0x0][0x23c], -R132 ;  /* 0x00008f0035847a23 */ /* 0x000fee0000010884 */
[----:B------:R4:W-:Y:S10]  /*6540*/  MUFU.EX2 R197, R36 ;  /* 0x0000002400c57308 */ /* 0x0009f40000000800 */
[----:B------:R1:W-:Y:S10]  /*6550*/  MUFU.EX2 R174, R38 ;  /* 0x0000002600ae7308 */ /* 0x0003f40000000800 */
[----:B------:R-:W1:Y:S10]  /*6560*/  MUFU.EX2 R226, R51 ;  /* 0x0000003300e27308 */ /* 0x000e740000000800 */
[----:B------:R1:W-:Y:S10]  /*6570*/  MUFU.EX2 R168, R35 ;  /* 0x0000002300a87308 */ /* 0x0003f40000000800 */
[----:B------:R-:W-:Y:S10]  /*6580*/  MUFU.EX2 R214, R39 ;  /* 0x0000002700d67308 */ /* 0x000ff40000000800 */
[----:B------:R-:W1:Y:S10]  /*6590*/  MUFU.EX2 R222, R50 ;  /* 0x0000003200de7308 */ /* 0x000e740000000800 */
        /* <DEDUP_REMOVED lines=8> */
[----:B------:R-:W-:Y:S10]  /*6620*/  MUFU.EX2 R165, R43 ;  /* 0x0000002b00a57308 */ /* 0x000ff40000000800 */
[----:B------:R-:W1:Y:S10]  /*6630*/  MUFU.EX2 R170, R46 ;  /* 0x0000002e00aa7308 */ /* 0x000e740000000800 */
[----:B------:R-:W1:Y:S10]  /*6640*/  MUFU.EX2 R195, R52 ;  /* 0x0000003400c37308 */ /* 0x000e740000000800 */
[----:B------:R-:W1:Y:S10]  /*6650*/  MUFU.EX2 R194, R55 ;  /* 0x0000003700c27308 */ /* 0x000e740000000800 */
        /* <DEDUP_REMOVED lines=19> */
[----:B------:R-:W1:Y:S01]  /*6790*/  MUFU.EX2 R153, R58 ;  /* 0x0000003a00997308 */ /* 0x000e620000000800 */
[----:B--2---:R-:W-:Y:S05]  /*67a0*/  IMAD R4, R4, 0x8, R133 ;  /* 0x0000000804047824 */ /* 0x004fea00078e0285 */
[C---:B------:R-:W-:Y:S01]  /*67b0*/  IADD3 R14, R4.reuse, 0x4, RZ ;  /* 0x00000004040e7810 */ /* 0x040fe20007ffe0ff */
[----:B------:R-:W-:Y:S04]  /*67c0*/  IMAD.WIDE.U32 R4, R4, -0x326172a9, RZ ;  /* 0xcd9e8d5704047825 */ /* 0x000fe800078e00ff */
[----:B------:R-:W-:Y:S01]  /*67d0*/  IMAD.WIDE.U32 R14, R14, -0x326172a9, RZ ;  /* 0xcd9e8d570e0e7825 */ /* 0x000fe200078e00ff */
[-C--:B------:R-:W-:Y:S02]  /*67e0*/  LOP3.LUT R18, R5, R249.reuse, RZ, 0x3c, !PT ;  /* 0x000000f905127212 */ /* 0x080fe400078e3cff */
[--C-:B------:R-:W-:Y:S02]  /*67f0*/  LOP3.LUT R20, R11, UR25, R4.reuse, 0x96, !PT ;  /* 0x000000190b147c12 */ /* 0x100fe4000f8e9604 */
[----:B------:R-:W-:Y:S01]  /*6800*/  LOP3.LUT R12, R15, R249, RZ, 0x3c, !PT ;  /* 0x000000f90f0c7212 */ /* 0x000fe200078e3cff */
[----:B------:R-:W-:Y:S01]  /*6810*/  IMAD.WIDE.U32 R18, R18, -0x2daee0ad, RZ ;  /* 0xd2511f5312127825 */ /* 0x000fe200078e00ff */
[----:B------:R-:W-:Y:S02]  /*6820*/  LOP3.LUT R15, R9, UR25, R4, 0x96, !PT ;  /* 0x00000019090f7c12 */ /* 0x000fe4000f8e9604 */
[--C-:B------:R-:W-:Y:S01]  /*6830*/  LOP3.LUT R11, R11, UR25, R14.reuse, 0x96, !PT ;  /* 0x000000190b0b7c12 */ /* 0x100fe2000f8e960e */
[----:B------:R-:W-:Y:S01]  /*6840*/  IMAD.WIDE.U32 R12, R12, -0x2daee0ad, RZ ;  /* 0xd2511f530c0c7825 */ /* 0x000fe200078e00ff */
[----:B------:R-:W-:Y:S02]  /*6850*/  LOP3.LUT R6, R7, R19, RZ, 0x3c, !PT ;  /* 0x0000001307067212 */ /* 0x000fe400078e3cff */
[----:B------:R-:W-:Y:S01]  /*6860*/  LOP3.LUT R9, R9, UR25, R14, 0x96, !PT ;  /* 0x0000001909097c12 */ /* 0x000fe2000f8e960e */
[----:B------:R-:W-:Y:S01]  /*6870*/  IMAD.WIDE.U32 R14, R15, -0x2daee0ad, RZ ;  /* 0xd2511f530f0e7825 */ /* 0x000fe200078e00ff */
[----:B------:R-:W-:Y:S03]  /*6880*/  LOP3.LUT R5, R7, R13, RZ, 0x3c, !PT ;  /* 0x0000000d07057212 */ /* 0x000fe600078e3cff */
[----:B------:R-:W-:Y:S04]  /*6890*/  IMAD.WIDE.U32 R6, R6, -0x326172a9, RZ ;  /* 0xcd9e8d5706067825 */ /* 0x000fe800078e00ff */
[----:B------:R-:W-:Y:S01]  /*68a0*/  IMAD.WIDE.U32 R4, R5, -0x326172a9, RZ ;  /* 0xcd9e8d5705047825 */ /* 0x000fe200078e00ff */
[C---:B------:R-:W-:Y:S02]  /*68b0*/  LOP3.LUT R30, R7.reuse, UR24, R10, 0x96, !PT ;  /* 0x00000018071e7c12 */ /* 0x040fe4000f8e960a */
[----:B------:R-:W-:Y:S01]  /*68c0*/  LOP3.LUT R32, R7, UR24, R8, 0x96, !PT ;  /* 0x0000001807207c12 */ /* 0x000fe2000f8e9608 */
[----:B------:R-:W-:Y:S01]  /*68d0*/  IMAD.WIDE.U32 R20, R20, -0x2daee0ad, RZ ;  /* 0xd2511f5314147825 */ /* 0x000fe200078e00ff */
[C---:B------:R-:W-:Y:S02]  /*68e0*/  LOP3.LUT R28, R5.reuse, UR24, R10, 0x96, !PT ;  /* 0x00000018051c7c12 */ /* 0x040fe4000f8e960a */
[----:B------:R-:W-:Y:S01]  /*68f0*/  LOP3.LUT R26, R5, UR24, R8, 0x96, !PT ;  /* 0x00000018051a7c12 */ /* 0x000fe2000f8e9608 */
[----:B------:R-:W-:Y:S01]  /*6900*/  IMAD.WIDE.U32 R10, R11, -0x2daee0ad, RZ ;  /* 0xd2511f530b0a7825 */ /* 0x000fe200078e00ff */
[--C-:B------:R-:W-:Y:S02]  /*6910*/  LOP3.LUT R22, R21, UR23, R18.reuse, 0x96, !PT ;  /* 0x0000001715167c12 */ /* 0x100fe4000f8e9612 */
[----:B------:R-:W-:Y:S01]  /*6920*/  LOP3.LUT R21, R15, UR23, R18, 0x96, !PT ;  /* 0x000000170f157c12 */ /* 0x000fe2000f8e9612 */
[----:B------:R-:W-:Y:S01]  /*6930*/  IMAD.WIDE.U32 R32, R32, -0x2daee0ad, RZ ;  /* 0xd2511f5320207825 */ /* 0x000fe200078e00ff */
[----:B------:R-:W-:Y:S03]  /*6940*/  LOP3.LUT R13, R11, UR23, R12, 0x96, !PT ;  /* 0x000000170b0d7c12 */ /* 0x000fe6000f8e960c */
        /* <DEDUP_REMOVED lines=10> */
[----:B------:R-:W-:Y:S04]  /*69f0*/  IMAD.WIDE.U32 R26, R26, -0x2daee0ad, RZ ;  /* 0xd2511f531a1a7825 */ /* 0x000fe800078e00ff */
[----:B------:R-:W-:Y:S01]  /*6a00*/  IMAD.WIDE.U32 R18, R18, -0x2daee0ad, RZ ;  /* 0xd2511f5312127825 */ /* 0x000fe200078e00ff */
[----:B------:R-:W-:Y:S02]  /*6a10*/  LOP3.LUT R5, R27, UR21, R8, 0x96, !PT ;  /* 0x000000151b057c12 */ /* 0x000fe4000f8e9608 */
[----:B------:R-:W-:Y:S01]  /*6a20*/  LOP3.LUT R8, R13, UR22, R4, 0x96, !PT ;  /* 0x000000160d087c12 */ /* 0x000fe2000f8e9604 */
[----:B------:R-:W-:Y:S04]  /*6a30*/  IMAD.WIDE.U32 R20, R21, -0x326172a9, RZ ;  /* 0xcd9e8d5715147825 */ /* 0x000fe800078e00ff */
[----:B------:R-:W-:Y:S01]  /*6a40*/  IMAD.WIDE.U32 R24, R24, -0x326172a9, RZ ;  /* 0xcd9e8d5718187825 */ /* 0x000fe200078e00ff */
[----:B-1----:R-:W-:Y:S03]  /*6a50*/  LOP3.LUT R17, R21, UR22, R6, 0x96, !PT ;  /* 0x0000001615117c12 */ /* 0x002fe6000f8e9606 */
[----:B------:R-:W-:Y:S01]  /*6a60*/  IMAD.WIDE.U32 R14, R15, -0x326172a9, RZ ;  /* 0xcd9e8d570f0e7825 */ /* 0x000fe200078e00ff */
[----:B------:R-:W-:Y:S03]  /*6a70*/  LOP3.LUT R4, R25, UR22, R4, 0x96, !PT ;  /* 0x0000001619047c12 */ /* 0x000fe6000f8e9604 */
[----:B------:R-:W-:Y:S01]  /*6a80*/  IMAD.WIDE.U32 R8, R8, -0x2daee0ad, RZ ;  /* 0xd2511f5308087825 */ /* 0x000fe200078e00ff */
[----:B------:R-:W-:Y:S02]  /*6a90*/  LOP3.LUT R29, R15, UR20, R22, 0x96, !PT ;  /* 0x000000140f1d7c12 */ /* 0x000fe4000f8e9616 */
        /* <DEDUP_REMOVED lines=28> */
[----:B------:R-:W-:Y:S02]  /*6c60*/  SHF.R.U32.HI R21, RZ, 0x18, R8 ;  /* 0x00000018ff157819 */ /* 0x000fe40000011608 */
[----:B------:R-:W-:Y:S01]  /*6c70*/  LOP3.LUT R15, R8, 0xff, RZ, 0xc0, !PT ;  /* 0x000000ff080f7812 */ /* 0x000fe200078ec0ff */
[----:B------:R-:W-:Y:S01]  /*6c80*/  IMAD.WIDE.U32 R4, R5, -0x2daee0ad, RZ ;  /* 0xd2511f5305047825 */ /* 0x000fe200078e00ff */
[----:B------:R-:W-:Y:S02]  /*6c90*/  LOP3.LUT R19, R11, UR15, R28, 0x96, !PT ;  /* 0x0000000f0b137c12 */ /* 0x000fe4000f8e961c */
[----:B------:R-:W-:Y:S01]  /*6ca0*/  SHF.R.U32.HI R28, RZ, 0x10, R8 ;  /* 0x00000010ff1c7819 */ /* 0x000fe20000011608 */
[----:B------:R-:W-:Y:S01]  /*6cb0*/  IMAD.WIDE.U32 R6, R6, -0x326172a9, RZ ;  /* 0xcd9e8d5706067825 */ /* 0x000fe200078e00ff */
[----:B------:R-:W-:Y:S02]  /*6cc0*/  LOP3.LUT R17, R5, UR15, R14, 0x96, !PT ;  /* 0x0000000f05117c12 */ /* 0x000fe4000f8e960e */
[----:B------:R-:W-:Y:S01]  /*6cd0*/  LOP3.LUT R34, R8, 0xffff, RZ, 0xc0, !PT ;  /* 0x0000ffff08227812 */ /* 0x000fe200078ec0ff */
[----:B------:R-:W-:Y:S01]  /*6ce0*/  IMAD.WIDE.U32 R12, R13, -0x326172a9, RZ ;  /* 0xcd9e8d570d0c7825 */ /* 0x000fe200078e00ff */
[----:B------:R-:W-:Y:S02]  /*6cf0*/  LOP3.LUT R14, R10, 0xff, RZ, 0xc0, !PT ;  /* 0x000000ff0a0e7812 */ /* 0x000fe400078ec0ff */
[----:B------:R-:W-:Y:S02]  /*6d00*/  SHF.R.U32.HI R8, RZ, 0x18, R4 ;  /* 0x00000018ff087819 */ /* 0x000fe40000011604 */
[----:B------:R-:W-:Y:S02]  /*6d10*/  LOP3.LUT R23, R13, UR18, R20, 0x96, !PT ;  /* 0x000000120d177c12 */ /* 0x000fe4000f8e9614 */
[----:B------:R-:W-:Y:S02]  /*6d20*/  LOP3.LUT R20, R9, UR16, R22, 0x96, !PT ;  /* 0x0000001009147c12 */ /* 0x000fe4000f8e9616 */
[C---:B------:R-:W-:Y:S02]  /*6d30*/  LOP3.LUT R9, R4.reuse, 0xff, RZ, 0xc0, !PT ;  /* 0x000000ff04097812 */ /* 0x040fe400078ec0ff */
[----:B------:R-:W-:Y:S02]  /*6d40*/  SHF.R.U32.HI R32, RZ, 0x10, R4 ;  /* 0x00000010ff207819 */ /* 0x000fe40000011604 */
[----:B----4-:R-:W-:Y:S02]  /*6d50*/  LOP3.LUT R36, R4, 0xffff, RZ, 0xc0, !PT ;  /* 0x0000ffff04247812 */ /* 0x010fe400078ec0ff */
[----:B------:R-:W-:Y:S02]  /*6d60*/  LOP3.LUT R4, R6, 0xff, RZ, 0xc0, !PT ;  /* 0x000000ff06047812 */ /* 0x000fe400078ec0ff */
[----:B------:R-:W-:Y:S02]  /*6d70*/  ISETP.LE.U32.AND P5, PT, R21, UR7, PT ;  /* 0x0000000715007c0c */ /* 0x000fe4000bfa3070 */
[----:B------:R-:W-:Y:S02]  /*6d80*/  SHF.R.U32.HI R13, RZ, 0x18, R10 ;  /* 0x00000018ff0d7819 */ /* 0x000fe4000001160a */
[----:B------:R-:W-:Y:S02]  /*6d90*/  ISETP.LE.U32.AND P6, PT, R15, UR7, PT ;  /* 0x000000070f007c0c */ /* 0x000fe4000bfc3070 */
[----:B------:R-:W-:Y:S02]  /*6da0*/  ISETP.LE.U32.AND P3, PT, R14, UR7, PT ;  /* 0x000000070e007c0c */ /* 0x000fe4000bf63070 */
[----:B------:R-:W-:Y:S02]  /*6db0*/  ISETP.LE.U32.AND P1, PT, R9, UR7, PT ;  /* 0x0000000709007c0c */ /* 0x000fe4000bf23070 */
[----:B------:R-:W-:Y:S01]  /*6dc0*/  ISETP.LE.U32.AND P4, PT, R8, UR7, PT ;  /* 0x0000000708007c0c */ /* 0x000fe2000bf83070 */
[----:B------:R-:W-:Y:S01]  /*6dd0*/  IMAD.WIDE.U32 R8, R27, -0x326172a9, RZ ;  /* 0xcd9e8d571b087825 */ /* 0x000fe200078e00ff */
[----:B------:R-:W-:Y:S02]  /*6de0*/  ISETP.LE.U32.AND P0, PT, R4, UR7, PT ;  /* 0x0000000704007c0c */ /* 0x000fe4000bf03070 */
[----:B------:R-:W-:Y:S01]  /*6df0*/  ISETP.LE.U32.AND P2, PT, R13, UR7, PT ;  /* 0x000000070d007c0c */ /* 0x000fe2000bf43070 */
[----:B------:R-:W-:Y:S01]  /*6e00*/  IMAD.WIDE.U32 R4, R25, -0x326172a9, RZ ;  /* 0xcd9e8d5719047825 */ /* 0x000fe200078e00ff */
[----:B------:R-:W-:Y:S02]  /*6e10*/  LOP3.LUT R14, R9, UR16, R24, 0x96, !PT ;  /* 0x00000010090e7c12 */ /* 0x000fe4000f8e9618 */
[----:B------:R-:W-:Y:S01]  /*6e20*/  SHF.R.U32.HI R15, RZ, 0x18, R6 ;  /* 0x00000018ff0f7819 */ /* 0x000fe20000011606 */
[----:B------:R-:W-:Y:S01]  /*6e30*/  @!P5 FADD.FTZ R209, -R209, -RZ ;  /* 0x800000ffd1d1d221 */ /* 0x000fe20000010100 */
[----:B------:R-:W-:Y:S01]  /*6e40*/  LOP3.LUT R25, R4, 0xff, RZ, 0xc0, !PT ;  /* 0x000000ff04197812 */ /* 0x000fe200078ec0ff */
[----:B------:R-:W-:Y:S01]  /*6e50*/  @!P6 FADD.FTZ R206, -R206, -RZ ;  /* 0x800000ffcecee221 */ /* 0x000fe20000010100 */
[--C-:B------:R-:W-:Y:S01]  /*6e60*/  SHF.R.U32.HI R24, RZ, 0x18, R4.reuse ;  /* 0x00000018ff187819 */ /* 0x100fe20000011604 */
[----:B---3--:R-:W-:Y:S01]  /*6e70*/  @!P3 FADD.FTZ R217, -R217, -RZ ;  /* 0x800000ffd9d9b221 */ /* 0x008fe20000010100 */
[----:B------:R-:W-:Y:S01]  /*6e80*/  SHF.R.U32.HI R27, RZ, 0x10, R4 ;  /* 0x00000010ff1b7819 */ /* 0x000fe20000011604 */
[----:B------:R-:W-:Y:S01]  /*6e90*/  @!P1 FADD.FTZ R215, -R215, -RZ ;  /* 0x800000ffd7d79221 */ /* 0x000fe20000010100 */
[----:B------:R-:W-:Y:S01]  /*6ea0*/  LOP3.LUT R38, R4, 0xffff, RZ, 0xc0, !PT ;  /* 0x0000ffff04267812 */ /* 0x000fe200078ec0ff */
[----:B------:R-:W-:Y:S01]  /*6eb0*/  @!P2 FADD.FTZ R216, -R216, -RZ ;  /* 0x800000ffd8d8a221 */ /* 0x000fe20000010100 */
[----:B------:R-:W-:Y:S01]  /*6ec0*/  SHF.R.U32.HI R4, RZ, 0x18, R20 ;  /* 0x00000018ff047819 */ /* 0x000fe20000011614 */
[----:B------:R-:W-:Y:S01]  /*6ed0*/  @!P0 FADD.FTZ R225, -R225, -RZ ;  /* 0x800000ffe1e18221 */ /* 0x000fe20000010100 */
[----:B------:R-:W-:Y:S01]  /*6ee0*/  LOP3.LUT R13, R5, UR16, R12, 0x96, !PT ;  /* 0x00000010050d7c12 */ /* 0x000fe2000f8e960c */
[----:B------:R-:W-:Y:S01]  /*6ef0*/  @!P4 FADD.FTZ R212, -R212, -RZ ;  /* 0x800000ffd4d4c221 */ /* 0x000fe20000010100 */
[----:B------:R-:W-:Y:S02]  /*6f00*/  ISETP.LE.U32.AND P5, PT, R4, UR7, PT ;  /* 0x0000000704007c0c */ /* 0x000fe4000bfa3070 */
[----:B------:R-:W-:Y:S02]  /*6f10*/  LOP3.LUT R5, R20, 0xff, RZ, 0xc0, !PT ;  /* 0x000000ff14057812 */ /* 0x000fe400078ec0ff */
[----:B------:R-:W-:Y:S02]  /*6f20*/  LOP3.LUT R4, R28, 0xff, RZ, 0xc0, !PT ;  /* 0x000000ff1c047812 */ /* 0x000fe400078ec0ff */
[----:B------:R-:W-:Y:S02]  /*6f30*/  ISETP.LE.U32.AND P6, PT, R15, UR7, PT ;  /* 0x000000070f007c0c */ /* 0x000fe4000bfc3070 */
[----:B------:R-:W-:Y:S02]  /*6f40*/  LOP3.LUT R22, R8, 0xff, RZ, 0xc0, !PT ;  /* 0x000000ff08167812 */ /* 0x000fe400078ec0ff */
[----:B------:R-:W-:Y:S02]  /*6f50*/  ISETP.LE.U32.AND P3, PT, R5, UR7, PT ;  /* 0x0000000705007c0c */ /* 0x000fe4000bf63070 */
[----:B------:R-:W-:Y:S01]  /*6f60*/  SHF.R.U32.HI R31, RZ, 0x10, R10 ;  /* 0x00000010ff1f7819 */ /* 0x000fe2000001160a */
[----:B------:R-:W-:Y:S01]  /*6f70*/  @!P5 FADD.FTZ R200, -R200, -RZ ;  /* 0x800000ffc8c8d221 */ /* 0x000fe20000010100 */
[----:B------:R-:W-:Y:S02]  /*6f80*/  ISETP.LE.U32.AND P2, PT, R4, UR7, PT ;  /* 0x0000000704007c0c */ /* 0x000fe4000bf43070 */
[----:B------:R-:W-:Y:S02]  /*6f90*/  LOP3.LUT R4, R19, 0xff, RZ, 0xc0, !PT ;  /* 0x000000ff13047812 */ /* 0x000fe400078ec0ff */
[----:B------:R-:W-:Y:S01]  /*6fa0*/  SHF.R.U32.HI R21, RZ, 0x18, R8 ;  /* 0x00000018ff157819 */ /* 0x000fe20000011608 */
[----:B------:R-:W-:Y:S01]  /*6fb0*/  @!P6 FADD.FTZ R226, -R226, -RZ ;  /* 0x800000ffe2e2e221 */ /* 0x000fe20000010100 */
[----:B------:R-:W-:Y:S02]  /*6fc0*/  ISETP.LE.U32.AND P1, PT, R22, UR7, PT ;  /* 0x0000000716007c0c */ /* 0x000fe4000bf23070 */
[----:B------:R-:W-:Y:S01]  /*6fd0*/  ISETP.LE.U32.AND P0, PT, R4, UR7, PT ;  /* 0x0000000704007c0c */ /* 0x000fe2000bf03070 */
        /* <DEDUP_REMOVED lines=8> */
[----:B------:R-:W-:Y:S01]  /*7060*/  ISETP.LE.U32.AND P6, PT, R5, UR7, PT ;  /* 0x0000000705007c0c */ /* 0x000fe2000bfc3070 */
[----:B------:R-:W-:Y:S01]  /*7070*/  @!P0 FADD.FTZ R205, -R205, -RZ ;  /* 0x800000ffcdcd8221 */ /* 0x000fe20000010100 */
[----:B------:R-:W-:Y:S02]  /*7080*/  LOP3.LUT R18, R7, UR16, R18, 0x96, !PT ;  /* 0x0000001007127c12 */ /* 0x000fe4000f8e9612 */
[----:B------:R-:W-:Y:S01]  /*7090*/  ISETP.LE.U32.AND P3, PT, R4, UR7, PT ;  /* 0x0000000704007c0c */ /* 0x000fe2000bf63070 */
[----:B------:R-:W-:Y:S01]  /*70a0*/  @!P4 FADD.FTZ R202, -R202, -RZ ;  /* 0x800000ffcacac221 */ /* 0x000fe20000010100 */
[----:B------:R-:W-:Y:S02]  /*70b0*/  LOP3.LUT R4, R32, 0xff, RZ, 0xc0, !PT ;  /* 0x000000ff20047812 */ /* 0x000fe400078ec0ff */
[----:B------:R-:W-:Y:S01]  /*70c0*/  SHF.R.U32.HI R5, RZ, 0x18, R17 ;  /* 0x00000018ff057819 */ /* 0x000fe20000011611 */
[----:B------:R-:W-:Y:S01]  /*70d0*/  @!P5 FADD.FTZ R211, -R211, -RZ ;  /* 0x800000ffd3d3d221 */ /* 0x000fe20000010100 */
[----:B------:R-:W-:Y:S02]  /*70e0*/  SHF.R.U32.HI R33, RZ, 0x10, R6 ;  /* 0x00000010ff217819 */ /* 0x000fe40000011606 */
[----:B------:R-:W-:Y:S01]  /*70f0*/  ISETP.LE.U32.AND P1, PT, R4, UR7, PT ;  /* 0x0000000704007c0c */ /* 0x000fe2000bf23070 */
[----:B------:R-:W-:Y:S01]  /*7100*/  @!P6 FADD.FTZ R204, -R204, -RZ ;  /* 0x800000ffcccce221 */ /* 0x000fe20000010100 */
[----:B------:R-:W-:Y:S02]  /*7110*/  LOP3.LUT R4, R18, 0xff, RZ, 0xc0, !PT ;  /* 0x000000ff12047812 */ /* 0x000fe400078ec0ff */
[----:B------:R-:W-:Y:S01]  /*7120*/  ISETP.LE.U32.AND P2, PT, R5, UR7, PT ;  /* 0x0000000705007c0c */ /* 0x000fe2000bf43070 */
[----:B------:R-:W-:Y:S01]  /*7130*/  @!P3 FADD.FTZ R208, -R208, -RZ ;  /* 0x800000ffd0d0b221 */ /* 0x000fe20000010100 */
[----:B------:R-:W-:Y:S02]  /*7140*/  ISETP.LE.U32.AND P4, PT, R4, UR7, PT ;  /* 0x0000000704007c0c */ /* 0x000fe4000bf83070 */
[----:B------:R-:W-:Y:S02]  /*7150*/  LOP3.LUT R4, R33, 0xff, RZ, 0xc0, !PT ;  /* 0x000000ff21047812 */ /* 0x000fe400078ec0ff */
[----:B------:R-:W-:Y:S01]  /*7160*/  LOP3.LUT R35, R10, 0xffff, RZ, 0xc0, !PT ;  /* 0x0000ffff0a237812 */ /* 0x000fe200078ec0ff */
[----:B------:R-:W-:Y:S01]  /*7170*/  IMAD.WIDE.U32 R10, R29, -0x2daee0ad, RZ ;  /* 0xd2511f531d0a7825 */ /* 0x000fe200078e00ff */
[----:B------:R-:W-:Y:S02]  /*7180*/  SHF.R.U32.HI R5, RZ, 0x18, R18 ;  /* 0x00000018ff057819 */ /* 0x000fe40000011612 */
[----:B------:R-:W-:Y:S01]  /*7190*/  ISETP.LE.U32.AND P6, PT, R4, UR7, PT ;  /* 0x0000000704007c0c */ /* 0x000fe2000bfc3070 */
[----:B------:R-:W-:Y:S01]  /*71a0*/  @!P1 FADD.FTZ R210, -R210, -RZ ;  /* 0x800000ffd2d29221 */ /* 0x000fe20000010100 */
[----:B------:R-:W-:Y:S01]  /*71b0*/  LOP3.LUT R37, R6, 0xffff, RZ, 0xc0, !PT ;  /* 0x0000ffff06257812 */ /* 0x000fe200078ec0ff */
[----:B------:R-:W-:Y:S01]  /*71c0*/  IMAD.WIDE.U32 R6, R23, -0x2daee0ad, RZ ;  /* 0xd2511f5317067825 */ /* 0x000fe200078e00ff */
[----:B------:R-:W-:Y:S02]  /*71d0*/  ISETP.LE.U32.AND P0, PT, R5, UR7, PT ;  /* 0x0000000705007c0c */ /* 0x000fe4000bf03070 */
[----:B------:R-:W-:Y:S01]  /*71e0*/  LOP3.LUT R23, R10, 0xff, RZ, 0xc0, !PT ;  /* 0x000000ff0a177812 */ /* 0x000fe200078ec0ff */
[----:B------:R-:W-:Y:S01]  /*71f0*/  @!P2 FADD.FTZ R207, -R207, -RZ ;  /* 0x800000ffcfcfa221 */ /* 0x000fe20000010100 */
[----:B------:R-:W-:Y:S01]  /*7200*/  ISETP.LE.U32.AND P5, PT, R25, UR7, PT ;  /* 0x0000000719007c0c */ /* 0x000fe2000bfa3070 */
[----:B------:R-:W-:Y:S01]  /*7210*/  @!P4 FADD.FTZ R213, -R213, -RZ ;  /* 0x800000ffd5d5c221 */ /* 0x000fe20000010100 */
[----:B------:R-:W-:Y:S02]  /*7220*/  ISETP.LE.U32.AND P3, PT, R24, UR7, PT ;  /* 0x0000000718007c0c */ /* 0x000fe4000bf63070 */
[----:B------:R-:W-:Y:S01]  /*7230*/  SHF.R.U32.HI R5, RZ, 0x10, R20 ;  /* 0x00000010ff057819 */ /* 0x000fe20000011614 */
[----:B------:R-:W-:Y:S01]  /*7240*/  @!P6 FADD.FTZ R222, -R222, -RZ ;  /* 0x800000ffdedee221 */ /* 0x000fe20000010100 */
[----:B------:R-:W-:Y:S02]  /*7250*/  LOP3.LUT R12, R7, UR15, R30, 0x96, !PT ;  /* 0x0000000f070c7c12 */ /* 0x000fe4000f8e961e */
[----:B------:R-:W-:Y:S01]  /*7260*/  LOP3.LUT R30, R8, 0xffff, RZ, 0xc0, !PT ;  /* 0x0000ffff081e7812 */ /* 0x000fe200078ec0ff */
[----:B------:R-:W-:Y:S01]  /*7270*/  @!P0 FADD.FTZ R214, -R214, -RZ ;  /* 0x800000ffd6d68221 */ /* 0x000fe20000010100 */
[----:B------:R-:W-:Y:S02]  /*7280*/  SHF.R.U32.HI R9, RZ, 0x18, R10 ;  /* 0x00000018ff097819 */ /* 0x000fe4000001160a */
[----:B------:R-:W-:Y:S01]  /*7290*/  LOP3.LUT R15, R11, UR15, R26, 0x96, !PT ;  /* 0x0000000f0b0f7c12 */ /* 0x000fe2000f8e961a */
[----:B------:R-:W-:Y:S01]  /*72a0*/  @!P5 FADD.FTZ R218, -R218, -RZ ;  /* 0x800000ffdadad221 */ /* 0x000fe20000010100 */
[----:B------:R-:W-:Y:S01]  /*72b0*/  SHF.R.U32.HI R26, RZ, 0x10, R8 ;  /* 0x00000010ff1a7819 */ /* 0x000fe20000011608 */
[----:B------:R-:W-:Y:S01]  /*72c0*/  @!P3 FADD.FTZ R219, -R219, -RZ ;  /* 0x800000ffdbdbb221 */ /* 0x000fe20000010100 */
[----:B------:R-:W-:Y:S02]  /*72d0*/  LOP3.LUT R8, R6, 0xff, RZ, 0xc0, !PT ;  /* 0x000000ff06087812 */ /* 0x000fe400078ec0ff */
[----:B------:R-:W-:Y:S02]  /*72e0*/  ISETP.LE.U32.AND P2, PT, R23, UR7, PT ;  /* 0x0000000717007c0c */ /* 0x000fe4000bf43070 */
[----:B------:R-:W-:Y:S02]  /*72f0*/  SHF.R.U32.HI R4, RZ, 0x8, R34 ;  /* 0x00000008ff047819 */ /* 0x000fe40000011622 */
[----:B------:R-:W-:Y:S02]  /*7300*/  LOP3.LUT R5, R5, 0xff, RZ, 0xc0, !PT ;  /* 0x000000ff05057812 */ /* 0x000fe400078ec0ff */
[----:B------:R-:W-:Y:S02]  /*7310*/  ISETP.LE.U32.AND P1, PT, R9, UR7, PT ;  /* 0x0000000709007c0c */ /* 0x000fe4000bf23070 */
[----:B------:R-:W-:Y:S02]  /*7320*/  SHF.R.U32.HI R29, RZ, 0x10, R10 ;  /* 0x00000010ff1d7819 */ /* 0x000fe4000001160a */
[----:B------:R-:W-:Y:S02]  /*7330*/  LOP3.LUT R39, R10, 0xffff, RZ, 0xc0, !PT ;  /* 0x0000ffff0a277812 */ /* 0x000fe400078ec0ff */
[----:B------:R-:W-:Y:S01]  /*7340*/  SHF.R.U32.HI R10, RZ, 0x18, R6 ;  /* 0x00000018ff0a7819 */ /* 0x000fe20000011606 */
[----:B------:R-:W-:Y:S01]  /*7350*/  @!P2 FADD.FTZ R224, -R224, -RZ ;  /* 0x800000ffe0e0a221 */ /* 0x000fe20000010100 */
[----:B------:R-:W-:Y:S02]  /*7360*/  ISETP.LE.U32.AND P4, PT, R8, UR7, PT ;  /* 0x0000000708007c0c */ /* 0x000fe4000bf83070 */
[----:B------:R-:W-:Y:S02]  /*7370*/  LOP3.LUT R4, R4, 0xffff, RZ, 0xc0, !PT ;  /* 0x0000ffff04047812 */ /* 0x000fe400078ec0ff */
[----:B------:R-:W-:Y:S01]  /*7380*/  ISETP.LE.U32.AND P6, PT, R5, UR7, PT ;  /* 0x0000000705007c0c */ /* 0x000fe2000bfc3070 */
[----:B------:R-:W-:Y:S01]  /*7390*/  @!P1 FADD.FTZ R223, -R223, -RZ ;  /* 0x800000ffdfdf9221 */ /* 0x000fe20000010100 */
[----:B------:R-:W-:Y:S02]  /*73a0*/  LOP3.LUT R5, R14, 0xff, RZ, 0xc0, !PT ;  /* 0x000000ff0e057812 */ /* 0x000fe400078ec0ff */
[----:B------:R-:W-:Y:S02]  /*73b0*/  ISETP.LE.U32.AND P0, PT, R10, UR7, PT ;  /* 0x000000070a007c0c */ /* 0x000fe4000bf03070 */
[----:B------:R-:W-:Y:S02]  /*73c0*/  ISETP.LE.U32.AND P5, PT, R4, UR7, PT ;  /* 0x0000000704007c0c */ /* 0x000fe4000bfa3070 */
[----:B------:R-:W-:Y:S01]  /*73d0*/  ISETP.LE.U32.AND P3, PT, R5, UR7, PT ;  /* 0x0000000705007c0c */ /* 0x000fe2000bf63070 */
[----:B------:R-:W-:Y:S01]  /*73e0*/  @!P4 FADD.FTZ R221, -R221, -RZ ;  /* 0x800000ffddddc221 */ /* 0x000fe20000010100 */
[----:B------:R-:W-:Y:S02]  /*73f0*/  SHF.R.U32.HI R4, RZ, 0x18, R14 ;  /* 0x00000018ff047819 */ /* 0x000fe4000001160e */
[----:B------:R-:W-:Y:S01]  /*7400*/  SHF.R.U32.HI R5, RZ, 0x10, R19 ;  /* 0x00000010ff057819 */ /* 0x000fe20000011613 */
        /* <DEDUP_REMOVED lines=8> */
[----:B------:R-:W-:Y:S02]  /*7490*/  SHF.R.U32.HI R4, RZ, 0x8, R35 ;  /* 0x00000008ff047819 */ /* 0x000fe40000011623 */
[----:B------:R-:W-:Y:S02]  /*74a0*/  LOP3.LUT R5, R5, 0xff, RZ, 0xc0, !PT ;  /* 0x000000ff05057812 */ /* 0x000fe400078ec0ff */
[----:B------:R-:W-:Y:S02]  /*74b0*/  ISETP.LE.U32.AND P1, PT, R6, UR7, PT ;  /* 0x0000000706007c0c */ /* 0x000fe4000bf23070 */
[----:B------:R-:W-:Y:S02]  /*74c0*/  SHF.R.U32.HI R6, RZ, 0x10, R17 ;  /* 0x00000010ff067819 */ /* 0x000fe40000011611 */
[----:B------:R-:W-:Y:S02]  /*74d0*/  ISETP.LE.U32.AND P4, PT, R5, UR7, PT ;  /* 0x0000000705007c0c */ /* 0x000fe4000bf83070 */
[----:B------:R-:W-:Y:S01]  /*74e0*/  SHF.R.U32.HI R5, RZ, 0x8, R36 ;  /* 0x00000008ff057819 */ /* 0x000fe20000011624 */
[----:B------:R-:W-:Y:S01]  /*74f0*/  @!P2 FADD.FTZ R169, -R169, -RZ ;  /* 0x800000ffa9a9a221 */ /* 0x000fe20000010100 */
[----:B------:R-:W-:Y:S02]  /*7500*/  LOP3.LUT R4, R4, 0xffff, RZ, 0xc0, !PT ;  /* 0x0000ffff04047812 */ /* 0x000fe400078ec0ff */
[----:B------:R-:W-:Y:S02]  /*7510*/  LOP3.LUT R6, R6, 0xff, RZ, 0xc0, !PT ;  /* 0x000000ff06067812 */ /* 0x000fe400078ec0ff */
[----:B------:R-:W-:Y:S01]  /*7520*/  ISETP.LE.U32.AND P0, PT, R4, UR7, PT ;  /* 0x0000000704007c0c */ /* 0x000fe2000bf03070 */
[----:B------:R-:W-:Y:S01]  /*7530*/  @!P1 FADD.FTZ R171, -R171, -RZ ;  /* 0x800000ffabab9221 */ /* 0x000fe20000010100 */
[----:B------:R-:W-:Y:S02]  /*7540*/  LOP3.LUT R4, R5, 0xffff, RZ, 0xc0, !PT ;  /* 0x0000ffff05047812 */ /* 0x000fe400078ec0ff */
[----:B------:R-:W-:Y:S01]  /*7550*/  SHF.R.U32.HI R5, RZ, 0x10, R18 ;  /* 0x00000010ff057819 */ /* 0x000fe20000011612 */
[----:B------:R-:W-:Y:S01]  /*7560*/  @!P4 FADD.FTZ R175, -R175, -RZ ;  /* 0x800000ffafafc221 */ /* 0x000fe20000010100 */
[----:B------:R-:W-:Y:S02]  /*7570*/  ISETP.LE.U32.AND P6, PT, R6, UR7, PT ;  /* 0x0000000706007c0c */ /* 0x000fe4000bfc3070 */
[----:B------:R-:W-:Y:S02]  /*7580*/  SHF.R.U32.HI R6, RZ, 0x8, R37 ;  /* 0x00000008ff067819 */ /* 0x000fe40000011625 */
[----:B------:R-:W-:Y:S02]  /*7590*/  ISETP.LE.U32.AND P5, PT, R4, UR7, PT ;  /* 0x0000000704007c0c */ /* 0x000fe4000bfa3070 */
[----:B------:R-:W-:Y:S01]  /*75a0*/  LOP3.LUT R4, R5, 0xff, RZ, 0xc0, !PT ;  /* 0x000000ff05047812 */ /* 0x000fe200078ec0ff */
[----:B------:R-:W-:Y:S01]  /*75b0*/  @!P0 FADD.FTZ R197, -R197, -RZ ;  /* 0x800000ffc5c58221 */ /* 0x000fe20000010100 */
[----:B------:R-:W-:Y:S02]  /*75c0*/  LOP3.LUT R5, R6, 0xffff, RZ, 0xc0, !PT ;  /* 0x0000ffff06057812 */ /* 0x000fe400078ec0ff */
[----:B------:R-:W-:Y:S02]  /*75d0*/  ISETP.LE.U32.AND P3, PT, R4, UR7, PT ;  /* 0x0000000704007c0c */ /* 0x000fe4000bf63070 */
[----:B------:R-:W-:Y:S01]  /*75e0*/  LOP3.LUT R4, R13, 0xff, RZ, 0xc0, !PT ;  /* 0x000000ff0d047812 */ /* 0x000fe200078ec0ff */
[----:B------:R-:W-:Y:S01]  /*75f0*/  @!P6 FADD.FTZ R168, -R168, -RZ ;  /* 0x800000ffa8a8e221 */ /* 0x000fe20000010100 */
[----:B------:R-:W-:Y:S02]  /*7600*/  ISETP.LE.U32.AND P2, PT, R5, UR7, PT ;  /* 0x0000000705007c0c */ /* 0x000fe4000bf43070 */
[----:B------:R-:W-:Y:S01]  /*7610*/  ISETP.LE.U32.AND P1, PT, R4, UR7, PT ;  /* 0x0000000704007c0c */ /* 0x000fe2000bf23070 */
[----:B------:R-:W-:Y:S01]  /*7620*/  @!P5 FADD.FTZ R166, -R166, -RZ ;  /* 0x800000ffa6a6d221 */ /* 0x000fe20000010100 */
[----:B------:R-:W-:Y:S02]  /*7630*/  LOP3.LUT R4, R27, 0xff, RZ, 0xc0, !PT ;  /* 0x000000ff1b047812 */ /* 0x000fe400078ec0ff */
[----:B------:R-:W-:Y:S02]  /*7640*/  SHF.R.U32.HI R5, RZ, 0x18, R13 ;  /* 0x00000018ff057819 */ /* 0x000fe4000001160d */
[----:B------:R-:W-:Y:S01]  /*7650*/  ISETP.LE.U32.AND P0, PT, R4, UR7, PT ;  /* 0x0000000704007c0c */ /* 0x000fe2000bf03070 */
[----:B------:R-:W-:Y:S01]  /*7660*/  @!P3 FADD.FTZ R174, -R174, -RZ ;  /* 0x800000ffaeaeb221 */ /* 0x000fe20000010100 */
[----:B------:R-:W-:Y:S02]  /*7670*/  ISETP.LE.U32.AND P4, PT, R5, UR7, PT ;  /* 0x0000000705007c0c */ /* 0x000fe4000bf83070 */
[----:B------:R-:W-:Y:S01]  /*7680*/  LOP3.LUT R5, R15, 0xff, RZ, 0xc0, !PT ;  /* 0x000000ff0f057812 */ /* 0x000fe200078ec0ff */
[----:B------:R-:W-:Y:S01]  /*7690*/  @!P2 FADD.FTZ R196, -R196, -RZ ;  /* 0x800000ffc4c4a221 */ /* 0x000fe20000010100 */
[----:B------:R-:W-:Y:S01]  /*76a0*/  SHF.R.U32.HI R4, RZ, 0x18, R15 ;  /* 0x00000018ff047819 */ /* 0x000fe2000001160f */
[----:B------:R-:W-:Y:S01]  /*76b0*/  @!P1 FADD.FTZ R172, -R172, -RZ ;  /* 0x800000ffacac9221 */ /* 0x000fe20000010100 */
[----:B------:R-:W-:Y:S02]  /*76c0*/  ISETP.LE.U32.AND P6, PT, R5, UR7, PT ;  /* 0x0000000705007c0c */ /* 0x000fe4000bfc3070 */
[----:B------:R-:W-:Y:S02]  /*76d0*/  ISETP.LE.U32.AND P5, PT, R4, UR7, PT ;  /* 0x0000000704007c0c */ /* 0x000fe4000bfa3070 */
[----:B------:R-:W-:Y:S01]  /*76e0*/  LOP3.LUT R5, R29, 0xff, RZ, 0xc0, !PT ;  /* 0x000000ff1d057812 */ /* 0x000fe200078ec0ff */
[----:B------:R-:W-:Y:S01]  /*76f0*/  @!P0 FADD.FTZ R170, -R170, -RZ ;  /* 0x800000ffaaaa8221 */ /* 0x000fe20000010100 */
[----:B------:R-:W-:Y:S01]  /*7700*/  LOP3.LUT R20, R20, 0xffff, RZ, 0xc0, !PT ;  /* 0x0000ffff14147812 */ /* 0x000fe200078ec0ff */
[----:B------:R-:W-:Y:S01]  /*7710*/  @!P4 FADD.FTZ R165, -R165, -RZ ;  /* 0x800000ffa5a5c221 */ /* 0x000fe20000010100 */
[----:B------:R-:W-:Y:S02]  /*7720*/  LOP3.LUT R4, R12, 0xff, RZ, 0xc0, !PT ;  /* 0x000000ff0c047812 */ /* 0x000fe400078ec0ff */
[----:B------:R-:W-:Y:S02]  /*7730*/  SHF.R.U32.HI R6, RZ, 0x10, R14 ;  /* 0x00000010ff067819 */ /* 0x000fe4000001160e */
[----:B------:R-:W-:Y:S01]  /*7740*/  ISETP.LE.U32.AND P3, PT, R5, UR7, PT ;  /* 0x0000000705007c0c */ /* 0x000fe2000bf63070 */
[----:B------:R-:W-:Y:S01]  /*7750*/  @!P6 FADD.FTZ R195, -R195, -RZ ;  /* 0x800000ffc3c3e221 */ /* 0x000fe20000010100 */
[----:B------:R-:W-:Y:S01]  /*7760*/  ISETP.LE.U32.AND P2, PT, R4, UR7, PT ;  /* 0x0000000704007c0c */ /* 0x000fe2000bf43070 */
[----:B------:R-:W-:Y:S01]  /*7770*/  @!P5 FADD.FTZ R194, -R194, -RZ ;  /* 0x800000ffc2c2d221 */ /* 0x000fe20000010100 */
[----:B------:R-:W-:Y:S02]  /*7780*/  SHF.R.U32.HI R4, RZ, 0x8, R20 ;  /* 0x00000008ff047819 */ /* 0x000fe40000011614 */
[----:B------:R-:W-:Y:S02]  /*7790*/  SHF.R.U32.HI R5, RZ, 0x18, R12 ;  /* 0x00000018ff057819 */ /* 0x000fe4000001160c */
[----:B------:R-:W-:Y:S02]  /*77a0*/  LOP3.LUT R4, R4, 0xffff, RZ, 0xc0, !PT ;  /* 0x0000ffff04047812 */ /* 0x000fe400078ec0ff */
[----:B------:R-:W-:Y:S02]  /*77b0*/  ISETP.LE.U32.AND P1, PT, R5, UR7, PT ;  /* 0x0000000705007c0c */ /* 0x000fe4000bf23070 */
[----:B------:R-:W-:Y:S01]  /*77c0*/  LOP3.LUT R5, R6, 0xff, RZ, 0xc0, !PT ;  /* 0x000000ff06057812 */ /* 0x000fe200078ec0ff */
[----:B------:R-:W-:Y:S01]  /*77d0*/  @!P3 FADD.FTZ R162, -R162, -RZ ;  /* 0x800000ffa2a2b221 */ /* 0x000fe20000010100 */
[----:B------:R-:W-:Y:S01]  /*77e0*/  ISETP.LE.U32.AND P4, PT, R4, UR7, PT ;  /* 0x0000000704007c0c */ /* 0x000fe2000bf83070 */
[----:B------:R-:W-:Y:S01]  /*77f0*/  @!P2 FADD.FTZ R157, -R157, -RZ ;  /* 0x800000ff9d9da221 */ /* 0x000fe20000010100 */
[----:B------:R-:W-:Y:S02]  /*7800*/  ISETP.LE.U32.AND P0, PT, R5, UR7, PT ;  /* 0x0000000705007c0c */ /* 0x000fe4000bf03070 */
[----:B------:R-:W-:Y:S02]  /*7810*/  LOP3.LUT R5, R19, 0xffff, RZ, 0xc0, !PT ;  /* 0x0000ffff13057812 */ /* 0x000fe400078ec0ff */
[----:B------:R-:W-:Y:S02]  /*7820*/  SHF.R.U32.HI R4, RZ, 0x8, R30 ;  /* 0x00000008ff047819 */ /* 0x000fe4000001161e */
[----:B------:R-:W-:Y:S01]  /*7830*/  LOP3.LUT R17, R17, 0xffff, RZ, 0xc0, !PT ;  /* 0x0000ffff11117812 */ /* 0x000fe200078ec0ff */
[----:B------:R-:W-:Y:S01]  /*7840*/  @!P1 FADD.FTZ R156, -R156, -RZ ;  /* 0x800000ff9c9c9221 */ /* 0x000fe20000010100 */
[----:B------:R-:W-:Y:S02]  /*7850*/  SHF.R.U32.HI R5, RZ, 0x8, R5 ;  /* 0x00000008ff057819 */ /* 0x000fe40000011605 */
[----:B------:R-:W-:Y:S01]  /*7860*/  LOP3.LUT R4, R4, 0xffff, RZ, 0xc0, !PT ;  /* 0x0000ffff04047812 */ /* 0x000fe200078ec0ff */
[----:B------:R-:W-:Y:S01]  /*7870*/  @!P4 FADD.FTZ R146, -R146, -RZ ;  /* 0x800000ff9292c221 */ /* 0x000fe20000010100 */
[----:B------:R-:W-:Y:S01]  /*7880*/  LOP3.LUT R6, R18, 0xffff, RZ, 0xc0, !PT ;  /* 0x0000ffff12067812 */ /* 0x000fe200078ec0ff */
[----:B------:R-:W-:Y:S01]  /*7890*/  @!P0 FADD.FTZ R147, -R147, -RZ ;  /* 0x800000ff93938221 */ /* 0x000fe20000010100 */
[----:B------:R-:W-:Y:S02]  /*78a0*/  ISETP.LE.U32.AND P6, PT, R4, UR7, PT ;  /* 0x0000000704007c0c */ /* 0x000fe4000bfc3070 */
[----:B------:R-:W-:Y:S02]  /*78b0*/  LOP3.LUT R4, R5, 0xffff, RZ, 0xc0, !PT ;  /* 0x0000ffff05047812 */ /* 0x000fe400078ec0ff */
[----:B------:R-:W-:Y:S02]  /*78c0*/  SHF.R.U32.HI R5, RZ, 0x8, R17 ;  /* 0x00000008ff057819 */ /* 0x000fe40000011611 */
[----:B------:R-:W-:Y:S02]  /*78d0*/  ISETP.LE.U32.AND P5, PT, R4, UR7, PT ;  /* 0x0000000704007c0c */ /* 0x000fe4000bfa3070 */
[----:B------:R-:W-:Y:S02]  /*78e0*/  LOP3.LUT R4, R5, 0xffff, RZ, 0xc0, !PT ;  /* 0x0000ffff05047812 */ /* 0x000fe400078ec0ff */
[----:B------:R-:W-:Y:S02]  /*78f0*/  SHF.R.U32.HI R6, RZ, 0x8, R6 ;  /* 0x00000008ff067819 */ /* 0x000fe40000011606 */
[----:B------:R-:W-:Y:S01]  /*7900*/  ISETP.LE.U32.AND P4, PT, R4, UR7, PT ;  /* 0x0000000704007c0c */ /* 0x000fe2000bf83070 */
[----:B------:R-:W-:Y:S01]  /*7910*/  @!P6 FADD.FTZ R148, -R148, -RZ ;  /* 0x800000ff9494e221 */ /* 0x000fe20000010100 */
[----:B------:R-:W-:Y:S02]  /*7920*/  LOP3.LUT R4, R11, 0xff, RZ, 0xc0, !PT ;  /* 0x000000ff0b047812 */ /* 0x000fe400078ec0ff */
[----:B------:R-:W-:Y:S02]  /*7930*/  LOP3.LUT R5, R6, 0xffff, RZ, 0xc0, !PT ;  /* 0x0000ffff06057812 */ /* 0x000fe400078ec0ff */
[----:B------:R-:W-:Y:S01]  /*7940*/  ISETP.LE.U32.AND P6, PT, R4, UR7, PT ;  /* 0x0000000704007c0c */ /* 0x000fe2000bfc3070 */
[----:B------:R-:W-:Y:S01]  /*7950*/  @!P5 FADD.FTZ R149, -R149, -RZ ;  /* 0x800000ff9595d221 */ /* 0x000fe20000010100 */
[----:B------:R-:W-:Y:S02]  /*7960*/  ISETP.LE.U32.AND P0, PT, R5, UR7, PT ;  /* 0x0000000705007c0c */ /* 0x000fe4000bf03070 */
[----:B------:R-:W-:Y:S02]  /*7970*/  SHF.R.U32.HI R4, RZ, 0x8, R38 ;  /* 0x00000008ff047819 */ /* 0x000fe40000011626 */
[----:B------:R-:W-:Y:S01]  /*7980*/  SHF.R.U32.HI R5, RZ, 0x10, R13 ;  /* 0x00000010ff057819 */ /* 0x000fe2000001160d */
[----:B------:R-:W-:Y:S01]  /*7990*/  @!P4 FADD.FTZ R150, -R150, -RZ ;  /* 0x800000ff9696c221 */ /* 0x000fe20000010100 */
[----:B------:R-:W-:Y:S02]  /*79a0*/  LOP3.LUT R4, R4, 0xffff, RZ, 0xc0, !PT ;  /* 0x0000ffff04047812 */ /* 0x000fe400078ec0ff */
[----:B------:R-:W-:Y:S02]  /*79b0*/  LOP3.LUT R5, R5, 0xff, RZ, 0xc0, !PT ;  /* 0x000000ff05057812 */ /* 0x000fe400078ec0ff */
[----:B------:R-:W-:Y:S01]  /*79c0*/  SHF.R.U32.HI R6, RZ, 0x10, R15 ;  /* 0x00000010ff067819 */ /* 0x000fe2000001160f */
[----:B------:R-:W-:Y:S01]  /*79d0*/  @!P6 FADD.FTZ R152, -R152, -RZ ;  /* 0x800000ff9898e221 */ /* 0x000fe20000010100 */
[----:B------:R-:W-:Y:S01]  /*79e0*/  ISETP.LE.U32.AND P4, PT, R4, UR7, PT ;  /* 0x0000000704007c0c */ /* 0x000fe2000bf83070 */
[----:B------:R-:W-:Y:S01]  /*79f0*/  @!P0 FADD.FTZ R158, -R158, -RZ ;  /* 0x800000ff9e9e8221 */ /* 0x000fe20000010100 */
[----:B------:R-:W-:Y:S02]  /*7a00*/  ISETP.LE.U32.AND P5, PT, R5, UR7, PT ;  /* 0x0000000705007c0c */ /* 0x000fe4000bfa3070 */
[----:B------:R-:W-:Y:S02]  /*7a10*/  LOP3.LUT R4, R14, 0xffff, RZ, 0xc0, !PT ;  /* 0x0000ffff0e047812 */ /* 0x000fe400078ec0ff */
[----:B------:R-:W-:Y:S02]  /*7a20*/  LOP3.LUT R5, R6, 0xff, RZ, 0xc0, !PT ;  /* 0x000000ff06057812 */ /* 0x000fe400078ec0ff */
[----:B------:R-:W-:Y:S02]  /*7a30*/  SHF.R.U32.HI R4, RZ, 0x8, R4 ;  /* 0x00000008ff047819 */ /* 0x000fe40000011604 */
[----:B------:R-:W-:Y:S02]  /*7a40*/  ISETP.LE.U32.AND P0, PT, R5, UR7, PT ;  /* 0x0000000705007c0c */ /* 0x000fe4000bf03070 */
[----:B------:R-:W-:Y:S01]  /*7a50*/  SHF.R.U32.HI R5, RZ, 0x8, R39 ;  /* 0x00000008ff057819 */ /* 0x000fe20000011627 */
[----:B------:R-:W-:Y:S01]  /*7a60*/  @!P4 FADD.FTZ R161, -R161, -RZ ;  /* 0x800000ffa1a1c221 */ /* 0x000fe20000010100 */
[----:B------:R-:W-:Y:S01]  /*7a70*/  LOP3.LUT R13, R13, 0xffff, RZ, 0xc0, !PT ;  /* 0x0000ffff0d0d7812 */ /* 0x000fe200078ec0ff */
[----:B------:R-:W-:Y:S01]  /*7a80*/  @!P5 FADD.FTZ R159, -R159, -RZ ;  /* 0x800000ff9f9fd221 */ /* 0x000fe20000010100 */
[----:B------:R-:W-:Y:S02]  /*7a90*/  LOP3.LUT R4, R4, 0xffff, RZ, 0xc0, !PT ;  /* 0x0000ffff04047812 */ /* 0x000fe400078ec0ff */
[----:B------:R-:W-:Y:S02]  /*7aa0*/  SHF.R.U32.HI R13, RZ, 0x8, R13 ;  /* 0x00000008ff0d7819 */ /* 0x000fe4000001160d */
[----:B------:R-:W-:Y:S02]  /*7ab0*/  LOP3.LUT R5, R5, 0xffff, RZ, 0xc0, !PT ;  /* 0x0000ffff05057812 */ /* 0x000fe400078ec0ff */
[----:B------:R-:W-:Y:S01]  /*7ac0*/  ISETP.LE.U32.AND P4, PT, R4, UR7, PT ;  /* 0x0000000704007c0c */ /* 0x000fe2000bf83070 */
[----:B------:R-:W-:Y:S01]  /*7ad0*/  @!P0 FADD.FTZ R163, -R163, -RZ ;  /* 0x800000ffa3a38221 */ /* 0x000fe20000010100 */
[----:B------:R-:W-:Y:S02]  /*7ae0*/  ISETP.LE.U32.AND P5, PT, R5, UR7, PT ;  /* 0x0000000705007c0c */ /* 0x000fe4000bfa3070 */
[----:B------:R-:W-:Y:S02]  /*7af0*/  LOP3.LUT R5, R13, 0xffff, RZ, 0xc0, !PT ;  /* 0x0000ffff0d057812 */ /* 0x000fe400078ec0ff */
[----:B------:R-:W-:Y:S02]  /*7b00*/  LOP3.LUT R15, R15, 0xffff, RZ, 0xc0, !PT ;  /* 0x0000ffff0f0f7812 */ /* 0x000fe400078ec0ff */
[----:B------:R-:W-:Y:S02]  /*7b10*/  ISETP.LE.U32.AND P0, PT, R5, UR7, PT ;  /* 0x0000000705007c0c */ /* 0x000fe4000bf03070 */
[----:B------:R-:W-:Y:S02]  /*7b20*/  SHF.R.U32.HI R5, RZ, 0x10, R12 ;  /* 0x00000010ff057819 */ /* 0x000fe4000001160c */
[----:B------:R-:W-:Y:S01]  /*7b30*/  SHF.R.U32.HI R4, RZ, 0x8, R15 ;  /* 0x00000008ff047819 */ /* 0x000fe2000001160f */
[----:B------:R-:W-:Y:S01]  /*7b40*/  @!P4 FADD.FTZ R145, -R145, -RZ ;  /* 0x800000ff9191c221 */ /* 0x000fe20000010100 */
[----:B------:R-:W-:Y:S01]  /*7b50*/  LOP3.LUT R5, R5, 0xff, RZ, 0xc0, !PT ;  /* 0x000000ff05057812 */ /* 0x000fe200078ec0ff */
[----:B------:R-:W-:Y:S01]  /*7b60*/  @!P5 FADD.FTZ R164, -R164, -RZ ;  /* 0x800000ffa4a4d221 */ /* 0x000fe20000010100 */
[----:B------:R-:W-:Y:S02]  /*7b70*/  LOP3.LUT R4, R4, 0xffff, RZ, 0xc0, !PT ;  /* 0x0000ffff04047812 */ /* 0x000fe400078ec0ff */
[----:B------:R-:W-:Y:S02]  /*7b80*/  ISETP.LE.U32.AND P4, PT, R5, UR7, PT ;  /* 0x0000000705007c0c */ /* 0x000fe4000bf83070 */
[----:B------:R-:W-:Y:S01]  /*7b90*/  F2FP.RELU.BF16.PACK_AB R5, R146, R199 ;  /* 0x000000c79205723e */ /* 0x000fe200000018ff */
[----:B------:R-:W-:Y:S01]  /*7ba0*/  @!P0 FADD.FTZ R151, -R151, -RZ ;  /* 0x800000ff97978221 */ /* 0x000fe20000010100 */
[----:B------:R-:W-:Y:S02]  /*7bb0*/  ISETP.LE.U32.AND P5, PT, R4, UR7, PT ;  /* 0x0000000704007c0c */ /* 0x000fe4000bfa3070 */
[----:B------:R-:W-:Y:S01]  /*7bc0*/  SHF.R.U32.HI R4, RZ, 0x8, R7 ;  /* 0x00000008ff047819 */ /* 0x000fe20000011607 */
[----:B------:R1:W-:Y:S01]  /*7bd0*/  STS [R229+0x1c000], R5 ;  /* 0x01c00005e5007388 */ /* 0x0003e20000000800 */
[----:B------:R-:W-:Y:S02]  /*7be0*/  LOP3.LUT R6, R12, 0xffff, RZ, 0xc0, !PT ;  /* 0x0000ffff0c067812 */ /* 0x000fe400078ec0ff */
[----:B------:R-:W-:Y:S02]  /*7bf0*/  LOP3.LUT R7, R4, 0xffff, RZ, 0xc0, !PT ;  /* 0x0000ffff04077812 */ /* 0x000fe400078ec0ff */
[----:B------:R-:W-:Y:S01]  /*7c00*/  F2FP.RELU.BF16.PACK_AB R4, R200, R167 ;  /* 0x000000a7c804723e */ /* 0x000fe200000018ff */
[----:B------:R-:W-:Y:S01]  /*7c10*/  @!P4 FADD.FTZ R153, -R153, -RZ ;  /* 0x800000ff9999c221 */ /* 0x000fe20000010100 */
[----:B------:R-:W-:Y:S02]  /*7c20*/  SHF.R.U32.HI R6, RZ, 0x8, R6 ;  /* 0x00000008ff067819 */ /* 0x000fe40000011606 */
[----:B------:R-:W-:Y:S01]  /*7c30*/  F2FP.RELU.BF16.PACK_AB R8, R145, R173 ;  /* 0x000000ad9108723e */ /* 0x000fe200000018ff */
[----:B------:R2:W-:Y:S01]  /*7c40*/  STS [R229+0x1c400], R4 ;  /* 0x01c40004e5007388 */ /* 0x0005e20000000800 */
[----:B------:R-:W-:Y:S01]  /*7c50*/  LOP3.LUT R6, R6, 0xffff, RZ, 0xc0, !PT ;  /* 0x0000ffff06067812 */ /* 0x000fe200078ec0ff */
[----:B------:R-:W-:Y:S01]  /*7c60*/  @!P5 FADD.FTZ R160, -R160, -RZ ;  /* 0x800000ffa0a0d221 */ /* 0x000fe20000010100 */
[----:B------:R-:W-:Y:S02]  /*7c70*/  ISETP.LE.U32.AND P0, PT, R7, UR7, PT ;  /* 0x0000000707007c0c */ /* 0x000fe4000bf03070 */
[----:B------:R-:W-:Y:S02]  /*7c80*/  ISETP.LE.U32.AND P5, PT, R6, UR7, PT ;  /* 0x0000000706007c0c */ /* 0x000fe4000bfa3070 */
[----:B------:R-:W-:Y:S02]  /*7c90*/  F2FP.RELU.BF16.PACK_AB R6, R198, R206 ;  /* 0x000000cec606723e */ /* 0x000fe400000018ff */
[----:B------:R-:W-:Y:S02]  /*7ca0*/  F2FP.RELU.BF16.PACK_AB R7, R169, R147 ;  /* 0x00000093a907723e */ /* 0x000fe400000018ff */
[----:B------:R-:W-:Y:S01]  /*7cb0*/  F2FP.RELU.BF16.PACK_AB R2, R158, R213 ;  /* 0x000000d59e02723e */ /* 0x000fe200000018ff */
[----:B------:R3:W-:Y:S01]  /*7cc0*/  STS [R232+0x1c000], R6 ;  /* 0x01c00006e8007388 */ /* 0x0007e20000000800 */
[----:B------:R-:W-:Y:S02]  /*7cd0*/  F2FP.RELU.BF16.PACK_AB R0, R226, R222 ;  /* 0x000000dee200723e */ /* 0x000fe400000018ff */
[----:B-1----:R-:W-:Y:S01]  /*7ce0*/  F2FP.RELU.BF16.PACK_AB R5, R209, R203 ;  /* 0x000000cbd105723e */ /* 0x002fe200000018ff */
[----:B------:R-:W-:Y:S01]  /*7cf0*/  @!P0 FADD.FTZ R155, -R155, -RZ ;  /* 0x800000ff9b9b8221 */ /* 0x000fe20000010100 */
[----:B------:R-:W-:Y:S01]  /*7d00*/  FSETP.GE.FTZ.AND P2, PT, R199, RZ, PT ;  /* 0x000000ffc700720b */ /* 0x000fe20003f56000 */
[----:B------:R-:W-:Y:S01]  /*7d10*/  @!P5 FADD.FTZ R154, -R154, -RZ ;  /* 0x800000ff9a9ad221 */ /* 0x000fe20000010100 */
[----:B------:R-:W-:Y:S01]  /*7d20*/  FSETP.GE.FTZ.AND P0, PT, R167, RZ, PT ;  /* 0x000000ffa700720b */ /* 0x000fe20003f16000 */
[----:B------:R1:W-:Y:S01]  /*7d30*/  STS [R232+0x1c400], R5 ;  /* 0x01c40005e8007388 */ /* 0x0003e20000000800 */
[----:B------:R-:W-:Y:S02]  /*7d40*/  FSETP.GE.FTZ.AND P1, PT, R146, RZ, PT ;  /* 0x000000ff9200720b */ /* 0x000fe40003f36000 */
[----:B------:R-:W-:Y:S01]  /*7d50*/  FSETP.GE.FTZ.AND P3, PT, R206, RZ, PT ;  /* 0x000000ffce00720b */ /* 0x000fe20003f76000 */
[----:B------:R4:W-:Y:S01]  /*7d60*/  STS [R229+0x1e000], R8 ;  /* 0x01e00008e5007388 */ /* 0x0009e20000000800 */
[----:B--2---:R-:W-:Y:S03]  /*7d70*/  F2FP.RELU.BF16.PACK_AB R4, R148, R201 ;  /* 0x000000c99404723e */ /* 0x004fe600000018ff */
[----:B------:R2:W-:Y:S04]  /*7d80*/  STS [R229+0x1e400], R7 ;  /* 0x01e40007e5007388 */ /* 0x0005e80000000800 */
[----:B------:R2:W-:Y:S01]  /*7d90*/  STS [R232+0x1e000], R4 ;  /* 0x01e00004e8007388 */ /* 0x0005e20000000800 */
[----:B---3--:R-:W-:Y:S02]  /*7da0*/  F2FP.RELU.BF16.PACK_AB R6, R204, R175 ;  /* 0x000000afcc06723e */ /* 0x008fe400000018ff */
[----:B-1----:R-:W-:Y:S02]  /*7db0*/  F2FP.RELU.BF16.PACK_AB R5, R197, R217 ;  /* 0x000000d9c505723e */ /* 0x002fe400000018ff */
[----:B----4-:R-:W-:Y:S02]  /*7dc0*/  F2FP.RELU.BF16.PACK_AB R8, R202, R171 ;  /* 0x000000abca08723e */ /* 0x010fe400000018ff */
[----:B--2---:R-:W-:Y:S03]  /*7dd0*/  F2FP.RELU.BF16.PACK_AB R7, R149, R205 ;  /* 0x000000cd9507723e */ /* 0x004fe600000018ff */
[----:B------:R-:W-:Y:S01]  /*7de0*/  STS [R232+0x1e400], R8 ;  /* 0x01e40008e8007388 */ /* 0x000fe20000000800 */
[----:B------:R-:W-:Y:S03]  /*7df0*/  F2FP.RELU.BF16.PACK_AB R4, R216, R211 ;  /* 0x000000d3d804723e */ /* 0x000fe600000018ff */
[----:B------:R1:W-:Y:S04]  /*7e00*/  STS [R236+0x1c000], R7 ;  /* 0x01c00007ec007388 */ /* 0x0003e80000000800 */
[----:B------:R2:W-:Y:S04]  /*7e10*/  STS [R236+0x1c400], R6 ;  /* 0x01c40006ec007388 */ /* 0x0005e80000000800 */
[----:B------:R3:W-:Y:S04]  /*7e20*/  STS [R235+0x1c000], R5 ;  /* 0x01c00005eb007388 */ /* 0x0007e80000000800 */
[----:B------:R4:W-:Y:S01]  /*7e30*/  STS [R235+0x1c400], R4 ;  /* 0x01c40004eb007388 */ /* 0x0009e20000000800 */
[----:B-1----:R-:W-:Y:S02]  /*7e40*/  F2FP.RELU.BF16.PACK_AB R7, R150, R208 ;  /* 0x000000d09607723e */ /* 0x002fe400000018ff */
[----:B--2---:R-:W-:Y:S03]  /*7e50*/  F2FP.RELU.BF16.PACK_AB R6, R207, R168 ;  /* 0x000000a8cf06723e */ /* 0x004fe600000018ff */
[----:B------:R-:W-:Y:S01]  /*7e60*/  STS [R236+0x1e000], R7 ;  /* 0x01e00007ec007388 */ /* 0x000fe20000000800 */
[----:B---3--:R-:W-:Y:S03]  /*7e70*/  F2FP.RELU.BF16.PACK_AB R5, R166, R215 ;  /* 0x000000d7a605723e */ /* 0x008fe600000018ff */
        /* <DEDUP_REMOVED lines=10> */
[----:B----4-:R-:W-:Y:S05]  /*7f20*/  F2FP.RELU.BF16.PACK_AB R2, R196, R225 ;  /* 0x000000e1c402723e */ /* 0x010fea00000018ff */
[----:B------:R3:W-:Y:S04]  /*7f30*/  STS [R231+0x1c000], R2 ;  /* 0x01c00002e7007388 */ /* 0x0007e80000000800 */
[----:B------:R4:W-:Y:S04]  /*7f40*/  STS [R230+0x1e000], R5 ;  /* 0x01e00005e6007388 */ /* 0x0009e80000000800 */
[----:B------:R4:W-:Y:S01]  /*7f50*/  STS [R230+0x1e400], R4 ;  /* 0x01e40004e6007388 */ /* 0x0009e20000000800 */
[----:B-1----:R-:W-:Y:S02]  /*7f60*/  F2FP.RELU.BF16.PACK_AB R6, R161, R218 ;  /* 0x000000daa106723e */ /* 0x002fe400000018ff */
[----:B--2---:R-:W-:Y:S03]  /*7f70*/  F2FP.RELU.BF16.PACK_AB R0, R164, R224 ;  /* 0x000000e0a400723e */ /* 0x004fe600000018ff */
[----:B------:R1:W-:Y:S01]  /*7f80*/  STS [R231+0x1e000], R6 ;  /* 0x01e00006e7007388 */ /* 0x0003e20000000800 */
[----:B---3--:R-:W-:Y:S02]  /*7f90*/  F2FP.RELU.BF16.PACK_AB R2, R194, R163 ;  /* 0x000000a3c202723e */ /* 0x008fe400000018ff */
[----:B----4-:R-:W-:Y:S02]  /*7fa0*/  F2FP.RELU.BF16.PACK_AB R5, R219, R170 ;  /* 0x000000aadb05723e */ /* 0x010fe400000018ff */
[----:B------:R-:W-:Y:S03]  /*7fb0*/  F2FP.RELU.BF16.PACK_AB R4, R160, R195 ;  /* 0x000000c3a004723e */ /* 0x000fe600000018ff */
[----:B------:R2:W-:Y:S04]  /*7fc0*/  STS [R231+0x1e400], R5 ;  /* 0x01e40005e7007388 */ /* 0x0005e80000000800 */
[----:B------:R3:W-:Y:S04]  /*7fd0*/  STS [R234+0x1c000], R4 ;  /* 0x01c00004ea007388 */ /* 0x0007e80000000800 */
[----:B------:R4:W-:Y:S01]  /*7fe0*/  STS [R234+0x1c400], R2 ;  /* 0x01c40002ea007388 */ /* 0x0009e20000000800 */
[----:B-1----:R-:W-:Y:S03]  /*7ff0*/  F2FP.RELU.BF16.PACK_AB R6, R154, R157 ;  /* 0x0000009d9a06723e */ /* 0x002fe600000018ff */
[----:B------:R1:W-:Y:S01]  /*8000*/  STS [R233+0x1c000], R0 ;  /* 0x01c00000e9007388 */ /* 0x0003e20000000800 */
[----:B--2---:R-:W-:Y:S02]  /*8010*/  F2FP.RELU.BF16.PACK_AB R5, R156, R153 ;  /* 0x000000999c05723e */ /* 0x004fe400000018ff */
[----:B---3--:R-:W-:Y:S02]  /*8020*/  F2FP.RELU.BF16.PACK_AB R4, R223, R162 ;  /* 0x000000a2df04723e */ /* 0x008fe400000018ff */
[----:B----4-:R-:W-:Y:S03]  /*8030*/  F2FP.RELU.BF16.PACK_AB R2, R155, R221 ;  /* 0x000000dd9b02723e */ /* 0x010fe600000018ff */
[----:B------:R-:W-:Y:S01]  /*8040*/  STS [R233+0x1c400], R4 ;  /* 0x01c40004e9007388 */ /* 0x000fe20000000800 */
[----:B-1----:R-:W-:Y:S03]  /*8050*/  F2FP.RELU.BF16.PACK_AB R0, R220, R152 ;  /* 0x00000098dc00723e */ /* 0x002fe600000018ff */
        /* <DEDUP_REMOVED lines=69> */
[----:B------:R-:W-:Y:S01]  /*84b0*/  IMAD.IADD R140, R185, 0x1, R144 ;  /* 0x00000001b98c7824 */ /* 0x000fe200078e0290 */
        /* <DEDUP_REMOVED lines=8> */
[C---:B------:R-:W-:Y:S03]  /*8540*/  HMMA.16816.F32.BF16 R16, R132.reuse, R138, R16 ;  /* 0x0000008a8410723c */ /* 0x040fe60000041810 */
[----:B------:R-:W-:Y:S01]  /*8550*/  FADD.FTZ R0, -R190, R6 ;  /* 0x00000006be007221 */ /* 0x000fe20000010100 */
[-C--:B------:R-:W-:Y:S01]  /*8560*/  FSEL R4, R4, R191.reuse, P2 ;  /* 0x000000bf04047208 */ /* 0x080fe20001000000 */
[----:B------:R-:W-:Y:S01]  /*8570*/  FADD.FTZ R2, -R191, R5 ;  /* 0x00000005bf027221 */ /* 0x000fe20000010100 */
        /* <DEDUP_REMOVED lines=8> */
[----:B------:R-:W-:Y:S02]  /*8600*/  FADD.FTZ R0, -R190, R7 ;  /* 0x00000007be007221 */ /* 0x000fe40000010100 */
[----:B------:R-:W-:Y:S01]  /*8610*/  FMUL.FTZ R146, R146, R2 ;  /* 0x0000000292927220 */ /* 0x000fe20000410000 */
[----:B------:R-:W1:Y:S01]  /*8620*/  LDSM.16.M88.4 R4, [R181+0x10800] ;  /* 0x01080000b504783b */ /* 0x000e620000000200 */
[----:B------:R-:W-:Y:S01]  /*8630*/  FADD.FTZ R2, -R188, R10 ;  /* 0x0000000abc027221 */ /* 0x000fe20000010100 */
[----:B------:R-:W-:Y:S01]  /*8640*/  FSEL R0, R0, R190, P0 ;  /* 0x000000be00007208 */ /* 0x000fe20000000000 */
[C---:B------:R-:W-:Y:S01]  /*8650*/  FADD.FTZ R14, -R188.reuse, R14 ;  /* 0x0000000ebc0e7221 */ /* 0x040fe20000010100 */
[----:B------:R-:W-:Y:S01]  /*8660*/  FSETP.GE.FTZ.AND P0, PT, R145, RZ, PT ;  /* 0x000000ff9100720b */ /* 0x000fe20003f16000 */
[----:B------:R-:W-:Y:S01]  /*8670*/  FADD.FTZ R15, -R188, R15 ;  /* 0x0000000fbc0f7221 */ /* 0x000fe20000010100 */
[----:B------:R-:W-:Y:S01]  /*8680*/  FSEL R2, R2, R188, P2 ;  /* 0x000000bc02027208 */ /* 0x000fe20001000000 */
[----:B------:R-:W-:Y:S01]  /*8690*/  FMUL.FTZ R200, R200, R0 ;  /* 0x00000000c8c87220 */ /* 0x000fe20000410000 */
[----:B------:R-:W-:Y:S01]  /*86a0*/  FSEL R9, R9, R189, P0 ;  /* 0x000000bd09097208 */ /* 0x000fe20000000000 */
[----:B------:R-:W-:Y:S01]  /*86b0*/  FADD.FTZ R0, -R189, R8 ;  /* 0x00000008bd007221 */ /* 0x000fe20000010100 */
[----:B------:R-:W-:Y:S01]  /*86c0*/  FSETP.GE.FTZ.AND P2, PT, R201, RZ, PT ;  /* 0x000000ffc900720b */ /* 0x000fe20003f56000 */
[----:B------:R-:W-:Y:S02]  /*86d0*/  IMAD.U32 R8, R248, -0x80, RZ ;  /* 0xffffff80f8087824 */ /* 0x000fe400078e00ff */
[----:B------:R-:W-:Y:S01]  /*86e0*/  FMUL.FTZ R145, R145, R9 ;  /* 0x0000000991917220 */ /* 0x000fe20000410000 */
[----:B------:R-:W-:Y:S01]  /*86f0*/  FSEL R0, R0, R189, P1 ;  /* 0x000000bd00007208 */ /* 0x000fe20000800000 */
[C---:B------:R-:W-:Y:S01]  /*8700*/  FADD.FTZ R16, -R191.reuse, R16 ;  /* 0x00000010bf107221 */ /* 0x040fe20000010100 */
[C---:B------:R-:W-:Y:S01]  /*8710*/  LEA R192, P0, R8.reuse, R192, 0x2 ;  /* 0x000000c008c07211 */ /* 0x040fe200078010ff */
[----:B------:R-:W-:Y:S01]  /*8720*/  FADD.FTZ R17, -R191, R17 ;  /* 0x00000011bf117221 */ /* 0x000fe20000010100 */
[----:B------:R-:W-:Y:S01]  /*8730*/  FSETP.GE.FTZ.AND P1, PT, R169, RZ, PT ;  /* 0x000000ffa900720b */ /* 0x000fe20003f36000 */
[----:B------:R-:W-:Y:S01]  /*8740*/  FMUL.FTZ R173, R173, R0 ;  /* 0x00000000adad7220 */ /* 0x000fe20000410000 */
[----:B------:R-:W-:Y:S01]  /*8750*/  LEA.HI.X.SX32 R193, R8, R193, 0x2, P0 ;  /* 0x000000c108c17211 */ /* 0x000fe200000f16ff */
[----:B------:R-:W-:Y:S01]  /*8760*/  FADD.FTZ R8, -R189, R12 ;  /* 0x0000000cbd087221 */ /* 0x000fe20000010100 */
[----:B------:R-:W-:Y:S01]  /*8770*/  FSETP.GE.FTZ.AND P0, PT, R171, RZ, PT ;  /* 0x000000ffab00720b */ /* 0x000fe20003f16000 */
[----:B------:R-:W-:Y:S02]  /*8780*/  FADD.FTZ R0, -R188, R11 ;  /* 0x0000000bbc007221 */ /* 0x000fe40000010100 */
[----:B------:R-:W-:Y:S01]  /*8790*/  FADD.FTZ R13, -R189, R13 ;  /* 0x0000000dbd0d7221 */ /* 0x000fe20000010100 */
[-C--:B------:R-:W-:Y:S01]  /*87a0*/  FSEL R8, R8, R189.reuse, P2 ;  /* 0x000000bd08087208 */ /* 0x080fe20001000000 */
[----:B------:R-:W-:Y:S01]  /*87b0*/  FADD.FTZ R19, -R190, R19 ;  /* 0x00000013be137221 */ /* 0x000fe20000010100 */
[----:B------:R-:W-:Y:S01]  /*87c0*/  FSETP.GE.FTZ.AND P2, PT, R198, RZ, PT ;  /* 0x000000ffc600720b */ /* 0x000fe20003f56000 */
[----:B------:R-:W-:Y:S01]  /*87d0*/  FMUL.FTZ R147, R147, R2 ;  /* 0x0000000293937220 */ /* 0x000fe20000410000 */
[----:B------:R-:W-:Y:S01]  /*87e0*/  FSEL R0, R0, R188, P1 ;  /* 0x000000bc00007208 */ /* 0x000fe20000800000 */
[----:B------:R-:W-:Y:S01]  /*87f0*/  FMUL.FTZ R201, R201, R8 ;  /* 0x00000008c9c97220 */ /* 0x000fe20000410000 */
[----:B------:R-:W-:Y:S01]  /*8800*/  FSETP.GE.FTZ.AND P1, PT, R148, RZ, PT ;  /* 0x000000ff9400720b */ /* 0x000fe20003f36000 */
[----:B------:R-:W-:Y:S01]  /*8810*/  FADD.FTZ R18, -R190, R18 ;  /* 0x00000012be127221 */ /* 0x000fe20000010100 */
[----:B------:R-:W2:Y:S01]  /*8820*/  LDSM.16.M88.4 R8, [R181+0x11000] ;  /* 0x01100000b508783b */ /* 0x000ea20000000200 */
[----:B------:R-:W-:Y:S01]  /*8830*/  FMUL.FTZ R169, R169, R0 ;  /* 0x00000000a9a97220 */ /* 0x000fe20000410000 */
[----:B------:R-:W-:Y:S02]  /*8840*/  FSEL R0, R14, R188, P0 ;  /* 0x000000bc0e007208 */ /* 0x000fe40000000000 */
[----:B------:R-:W-:Y:S02]  /*8850*/  FSEL R2, R13, R189, P1 ;  /* 0x000000bd0d027208 */ /* 0x000fe40000800000 */
[----:B------:R-:W-:Y:S01]  /*8860*/  FSETP.GE.FTZ.AND P1, PT, R203, RZ, PT ;  /* 0x000000ffcb00720b */ /* 0x000fe20003f36000 */
[----:B------:R-:W-:Y:S01]  /*8870*/  FMUL.FTZ R171, R171, R0 ;  /* 0x00000000abab7220 */ /* 0x000fe20000410000 */
[-C--:B-1----:R-:W-:Y:S01]  /*8880*/  HMMA.16816.F32.BF16 R20, R132, R4.reuse, R20 ;  /* 0x000000048414723c */ /* 0x082fe20000041814 */
[----:B------:R-:W-:Y:S01]  /*8890*/  FMUL.FTZ R148, R148, R2 ;  /* 0x0000000294947220 */ /* 0x000fe20000410000 */
[----:B------:R-:W-:Y:S02]  /*88a0*/  FSEL R2, R18, R190, P1 ;  /* 0x000000be12027208 */ /* 0x000fe40000800000 */
[----:B------:R-:W-:Y:S02]  /*88b0*/  FSETP.GE.FTZ.AND P1, PT, R175, RZ, PT ;  /* 0x000000ffaf00720b */ /* 0x000fe40003f36000 */
[C---:B------:R-:W-:Y:S01]  /*88c0*/  FSETP.GE.FTZ.AND P0, PT, R202.reuse, RZ, PT ;  /* 0x000000ffca00720b */ /* 0x040fe20003f16000 */
[----:B------:R-:W-:Y:S01]  /*88d0*/  FMUL.FTZ R203, R203, R2 ;  /* 0x00000002cbcb7220 */ /* 0x000fe20000410000 */
[C---:B------:R-:W-:Y:S04]  /*88e0*/  HMMA.16816.F32.BF16 R24, R140.reuse, R4, R24 ;  /* 0x000000048c18723c */ /* 0x040fe80000041818 */
[----:B------:R-:W-:Y:S02]  /*88f0*/  FSEL R0, R15, R188, P0 ;  /* 0x000000bc0f007208 */ /* 0x000fe40000000000 */
[----:B------:R-:W-:Y:S02]  /*8900*/  FSETP.GE.FTZ.AND P0, PT, R209, RZ, PT ;  /* 0x000000ffd100720b */ /* 0x000fe40003f16000 */
[-C--:B------:R-:W-:Y:S01]  /*8910*/  HMMA.16816.F32.BF16 R28, R140, R6.reuse, R28 ;  /* 0x000000068c1c723c */ /* 0x080fe2000004181c */
[----:B------:R-:W-:Y:S03]  /*8920*/  FMUL.FTZ R202, R202, R0 ;  /* 0x00000000caca7220 */ /* 0x000fe60000410000 */
[-C--:B------:R-:W-:Y:S02]  /*8930*/  FSEL R4, R16, R191.reuse, P3 ;  /* 0x000000bf10047208 */ /* 0x080fe40001800000 */
[----:B------:R-:W-:Y:S02]  /*8940*/  FSETP.GE.FTZ.AND P3, PT, R205, RZ, PT ;  /* 0x000000ffcd00720b */ /* 0x000fe40003f76000 */
[----:B------:R-:W-:Y:S01]  /*8950*/  FADD.FTZ R5, -R191, R20 ;  /* 0x00000014bf057221 */ /* 0x000fe20000010100 */
[C---:B------:R-:W-:Y:S03]  /*8960*/  HMMA.16816.F32.BF16 R32, R132.reuse, R6, R32 ;  /* 0x000000068420723c */ /* 0x040fe60000041820 */
[----:B------:R-:W-:Y:S01]  /*8970*/  FMUL.FTZ R206, R206, R4 ;  /* 0x00000004cece7220 */ /* 0x000fe20000410000 */
[-C--:B------:R-:W-:Y:S01]  /*8980*/  FSEL R4, R17, R191.reuse, P2 ;  /* 0x000000bf11047208 */ /* 0x080fe20001000000 */
[----:B------:R-:W-:Y:S01]  /*8990*/  FADD.FTZ R21, -R191, R21 ;  /* 0x00000015bf157221 */ /* 0x000fe20000010100 */
[----:B------:R-:W-:Y:S01]  /*89a0*/  FSETP.GE.FTZ.AND P2, PT, R149, RZ, PT ;  /* 0x000000ff9500720b */ /* 0x000fe20003f56000 */
[----:B------:R-:W-:Y:S01]  /*89b0*/  FADD.FTZ R23, -R190, R23 ;  /* 0x00000017be177221 */ /* 0x000fe20000010100 */
[-C--:B------:R-:W-:Y:S01]  /*89c0*/  FSEL R5, R5, R191.reuse, P3 ;  /* 0x000000bf05057208 */ /* 0x080fe20001800000 */
[----:B------:R-:W-:Y:S01]  /*89d0*/  FMUL.FTZ R198, R198, R4 ;  /* 0x00000004c6c67220 */ /* 0x000fe20000410000 */
[----:B------:R-:W-:Y:S01]  /*89e0*/  FSETP.GE.FTZ.AND P3, PT, R208, RZ, PT ;  /* 0x000000ffd000720b */ /* 0x000fe20003f76000 */
[-C--:B--2---:R-:W-:Y:S01]  /*89f0*/  HMMA.16816.F32.BF16 R36, R132, R8.reuse, R36 ;  /* 0x000000088424723c */ /* 0x084fe20000041824 */
[----:B------:R-:W-:Y:S01]  /*8a00*/  FADD.FTZ R27, -R188, R27 ;  /* 0x0000001bbc1b7221 */ /* 0x000fe20000010100 */
[----:B------:R-:W-:Y:S01]  /*8a10*/  FSEL R4, R21, R191, P2 ;  /* 0x000000bf15047208 */ /* 0x000fe20001000000 */
[----:B------:R-:W-:Y:S01]  /*8a20*/  FADD.FTZ R22, -R190, R22 ;  /* 0x00000016be167221 */ /* 0x000fe20000010100 */
[----:B------:R-:W-:Y:S01]  /*8a30*/  FSETP.GE.FTZ.AND P2, PT, R150, RZ, PT ;  /* 0x000000ff9600720b */ /* 0x000fe20003f56000 */
[----:B------:R-:W-:Y:S01]  /*8a40*/  FADD.FTZ R12, -R189, R24 ;  /* 0x00000018bd0c7221 */ /* 0x000fe20000010100 */
[-C--:B------:R-:W-:Y:S01]  /*8a50*/  FSEL R0, R19, R190.reuse, P0 ;  /* 0x000000be13007208 */ /* 0x080fe20000000000 */
[----:B------:R-:W-:Y:S01]  /*8a60*/  FADD.FTZ R25, -R189, R25 ;  /* 0x00000019bd197221 */ /* 0x000fe20000010100 */
[----:B------:R-:W-:Y:S01]  /*8a70*/  FSEL R2, R22, R190, P1 ;  /* 0x000000be16027208 */ /* 0x000fe20000800000 */
[----:B------:R-:W-:Y:S01]  /*8a80*/  FADD.FTZ R26, -R188, R26 ;  /* 0x0000001abc1a7221 */ /* 0x000fe20000010100 */
[----:B------:R-:W-:Y:S01]  /*8a90*/  FSETP.GE.FTZ.AND P1, PT, R168, RZ, PT ;  /* 0x000000ffa800720b */ /* 0x000fe20003f36000 */
[C---:B------:R-:W-:Y:S01]  /*8aa0*/  HMMA.16816.F32.BF16 R40, R140.reuse, R8, R40 ;  /* 0x000000088c28723c */ /* 0x040fe20000041828 */
[----:B------:R-:W-:Y:S01]  /*8ab0*/  FMUL.FTZ R209, R209, R0 ;  /* 0x00000000d1d17220 */ /* 0x000fe20000410000 */
[----:B------:R-:W-:Y:S01]  /*8ac0*/  FSEL R7, R25, R189, P2 ;  /* 0x000000bd19077208 */ /* 0x000fe20001000000 */
[----:B------:R-:W-:Y:S01]  /*8ad0*/  FMUL.FTZ R205, R205, R5 ;  /* 0x00000005cdcd7220 */ /* 0x000fe20000410000 */
[----:B------:R-:W-:Y:S01]  /*8ae0*/  FSEL R6, R26, R188, P1 ;  /* 0x000000bc1a067208 */ /* 0x000fe20000800000 */
[----:B------:R-:W-:Y:S01]  /*8af0*/  FMUL.FTZ R20, R149, R4 ;  /* 0x0000000495147220 */ /* 0x000fe20000410000 */
[----:B------:R-:W-:Y:S01]  /*8b00*/  FSETP.GE.FTZ.AND P2, PT, R166, RZ, PT ;  /* 0x000000ffa600720b */ /* 0x000fe20003f56000 */
[C---:B------:R-:W-:Y:S01]  /*8b10*/  FADD.FTZ R28, -R189.reuse, R28 ;  /* 0x0000001cbd1c7221 */ /* 0x040fe20000010100 */
[----:B------:R-:W-:Y:S01]  /*8b20*/  FSEL R12, R12, R189, P3 ;  /* 0x000000bd0c0c7208 */ /* 0x000fe20001800000 */
[----:B------:R-:W-:Y:S01]  /*8b30*/  FADD.FTZ R4, -R189, R29 ;  /* 0x0000001dbd047221 */ /* 0x000fe20000010100 */
[----:B------:R-:W-:Y:S01]  /*8b40*/  FSETP.GE.FTZ.AND P3, PT, R215, RZ, PT ;  /* 0x000000ffd700720b */ /* 0x000fe20003f76000 */
[-C--:B------:R-:W-:Y:S01]  /*8b50*/  HMMA.16816.F32.BF16 R44, R140, R10.reuse, R44 ;  /* 0x0000000a8c2c723c */ /* 0x080fe2000004182c */
[----:B------:R-:W-:Y:S01]  /*8b60*/  FMUL.FTZ R18, R150, R7 ;  /* 0x0000000796127220 */ /* 0x000fe20000410000 */
[----:B------:R-:W-:Y:S01]  /*8b70*/  FSETP.GE.FTZ.AND P0, PT, R204, RZ, PT ;  /* 0x000000ffcc00720b */ /* 0x000fe20003f16000 */
[----:B------:R-:W-:Y:S01]  /*8b80*/  FMUL.FTZ R168, R168, R6 ;  /* 0x00000006a8a87220 */ /* 0x000fe20000410000 */
[----:B------:R-:W-:Y:S01]  /*8b90*/  FSEL R4, R4, R189, P2 ;  /* 0x000000bd04047208 */ /* 0x000fe20001000000 */
[----:B------:R-:W-:Y:S01]  /*8ba0*/  FMUL.FTZ R175, R175, R2 ;  /* 0x00000002afaf7220 */ /* 0x000fe20000410000 */
[----:B------:R-:W-:Y:S01]  /*8bb0*/  FSEL R0, R23, R190, P0 ;  /* 0x000000be17007208 */ /* 0x000fe20000000000 */
[----:B------:R-:W-:Y:S01]  /*8bc0*/  FADD.FTZ R2, -R188, R30 ;  /* 0x0000001ebc027221 */ /* 0x000fe20000010100 */
[----:B------:R-:W-:Y:S01]  /*8bd0*/  FSETP.GE.FTZ.AND P0, PT, R207, RZ, PT ;  /* 0x000000ffcf00720b */ /* 0x000fe20003f16000 */
[----:B------:R-:W-:Y:S01]  /*8be0*/  FMUL.FTZ R166, R166, R4 ;  /* 0x00000004a6a67220 */ /* 0x000fe20000410000 */
[----:B------:R-:W-:Y:S01]  /*8bf0*/  FSETP.GE.FTZ.AND P1, PT, R210, RZ, PT ;  /* 0x000000ffd200720b */ /* 0x000fe20003f36000 */
[C---:B------:R-:W-:Y:S01]  /*8c00*/  HMMA.16816.F32.BF16 R48, R132.reuse, R10, R48 ;  /* 0x0000000a8430723c */ /* 0x040fe20000041830 */
[----:B------:R-:W-:Y:S01]  /*8c10*/  FMUL.FTZ R19, R204, R0 ;  /* 0x00000000cc137220 */ /* 0x000fe20000410000 */
[-C--:B------:R-:W-:Y:S01]  /*8c20*/  FSEL R5, R27, R188.reuse, P0 ;  /* 0x000000bc1b057208 */ /* 0x080fe20000000000 */
[----:B------:R-:W-:Y:S01]  /*8c30*/  FADD.FTZ R0, -R188, R31 ;  /* 0x0000001fbc007221 */ /* 0x000fe20000010100 */
[----:B------:R-:W-:Y:S01]  /*8c40*/  FSETP.GE.FTZ.AND P0, PT, R212, RZ, PT ;  /* 0x000000ffd400720b */ /* 0x000fe20003f16000 */
[----:B------:R-:W-:Y:S01]  /*8c50*/  FADD.FTZ R35, -R190, R35 ;  /* 0x00000023be237221 */ /* 0x000fe20000010100 */
[-C--:B------:R-:W-:Y:S01]  /*8c60*/  FSEL R2, R2, R188.reuse, P1 ;  /* 0x000000bc02027208 */ /* 0x080fe20000800000 */
[----:B------:R-:W-:Y:S01]  /*8c70*/  FMUL.FTZ R17, R207, R5 ;  /* 0x00000005cf117220 */ /* 0x000fe20000410000 */
[----:B------:R-:W-:Y:S01]  /*8c80*/  FSEL R5, R28, R189, P3 ;  /* 0x000000bd1c057208 */ /* 0x000fe20001800000 */
[----:B------:R-:W-:Y:S01]  /*8c90*/  FADD.FTZ R8, -R191, R33 ;  /* 0x00000021bf087221 */ /* 0x000fe20000010100 */
[----:B------:R-:W-:Y:S02]  /*8ca0*/  FSETP.GE.FTZ.AND P2, PT, R197, RZ, PT ;  /* 0x000000ffc500720b */ /* 0x000fe40003f56000 */
[----:B------:R-:W-:Y:S01]  /*8cb0*/  FADD.FTZ R34, -R190, R34 ;  /* 0x00000022be227221 */ /* 0x000fe20000010100 */
[----:B------:R-:W-:Y:S01]  /*8cc0*/  FSEL R0, R0, R188, P0 ;  /* 0x000000bc00007208 */ /* 0x000fe20000000000 */
[----:B------:R-:W-:Y:S01]  /*8cd0*/  FMUL.FTZ R215, R215, R5 ;  /* 0x00000005d7d77220 */ /* 0x000fe20000410000 */
[----:B------:R-:W-:Y:S01]  /*8ce0*/  FSETP.GE.FTZ.AND P0, PT, R216, RZ, PT ;  /* 0x000000ffd800720b */ /* 0x000fe20003f16000 */
[----:B------:R-:W-:Y:S01]  /*8cf0*/  FADD.FTZ R9, -R191, R32 ;  /* 0x00000020bf097221 */ /* 0x000fe20000010100 */
[----:B------:R-:W1:Y:S01]  /*8d00*/  LDSM.16.M88.4 R4, [R181+0x11800] ;  /* 0x01180000b504783b */ /* 0x000e620000000200 */
[----:B------:R-:W-:Y:S01]  /*8d10*/  FMUL.FTZ R212, R212, R0 ;  /* 0x00000000d4d47220 */ /* 0x000fe20000410000 */
[----:B------:R-:W-:Y:S01]  /*8d20*/  FSETP.GE.FTZ.AND P1, PT, R211, RZ, PT ;  /* 0x000000ffd300720b */ /* 0x000fe20003f36000 */
[----:B------:R-:W-:Y:S01]  /*8d30*/  FADD.FTZ R39, -R190, R39 ;  /* 0x00000027be277221 */ /* 0x000fe20000010100 */
[----:B------:R-:W-:Y:S01]  /*8d40*/  FSETP.GE.FTZ.AND P3, PT, R217, RZ, PT ;  /* 0x000000ffd900720b */ /* 0x000fe20003f76000 */
[----:B------:R-:W-:Y:S01]  /*8d50*/  FMUL.FTZ R210, R210, R2 ;  /* 0x00000002d2d27220 */ /* 0x000fe20000410000 */
[-C--:B------:R-:W-:Y:S01]  /*8d60*/  FSEL R0, R35, R190.reuse, P0 ;  /* 0x000000be23007208 */ /* 0x080fe20000000000 */
[C---:B------:R-:W-:Y:S01]  /*8d70*/  FADD.FTZ R37, -R191.reuse, R37 ;  /* 0x00000025bf257221 */ /* 0x040fe20000010100 */
[-C--:B------:R-:W-:Y:S01]  /*8d80*/  FSEL R8, R8, R191.reuse, P2 ;  /* 0x000000bf08087208 */ /* 0x080fe20001000000 */
[----:B------:R-:W-:Y:S01]  /*8d90*/  FADD.FTZ R38, -R190, R38 ;  /* 0x00000026be267221 */ /* 0x000fe20000010100 */
[----:B------:R-:W-:Y:S01]  /*8da0*/  FSEL R2, R34, R190, P1 ;  /* 0x000000be22027208 */ /* 0x000fe20000800000 */
        /* <DEDUP_REMOVED lines=9> */
[----:B------:R-:W-:Y:S01]  /*8e40*/  FSETP.GE.FTZ.AND P3, PT, R213, RZ, PT ;  /* 0x000000ffd500720b */ /* 0x000fe20003f76000 */
[----:B------:R-:W-:Y:S01]  /*8e50*/  FADD.FTZ R42, -R188, R42 ;  /* 0x0000002abc2a7221 */ /* 0x000fe20000010100 */
[-C--:B------:R-:W-:Y:S01]  /*8e60*/  FSEL R0, R39, R190.reuse, P0 ;  /* 0x000000be27007208 */ /* 0x080fe20000000000 */
[----:B------:R-:W-:Y:S01]  /*8e70*/  FMUL.FTZ R217, R217, R9 ;  /* 0x00000009d9d97220 */ /* 0x000fe20000410000 */
[-C--:B------:R-:W-:Y:S01]  /*8e80*/  FSEL R8, R37, R191.reuse, P2 ;  /* 0x000000bf25087208 */ /* 0x080fe20001000000 */
        /* <DEDUP_REMOVED lines=8> */
[----:B------:R-:W-:Y:S01]  /*8f10*/  FADD.FTZ R8, -R188, R47 ;  /* 0x0000002fbc087221 */ /* 0x000fe20000010100 */
[-C--:B------:R-:W-:Y:S01]  /*8f20*/  FSEL R0, R43, R188.reuse, P0 ;  /* 0x000000bc2b007208 */ /* 0x080fe20000000000 */
[----:B------:R-:W-:Y:S01]  /*8f30*/  FMUL.FTZ R137, R213, R9 ;  /* 0x00000009d5897220 */ /* 0x000fe20000410000 */
[----:B------:R-:W-:Y:S01]  /*8f40*/  FSEL R2, R42, R188, P1 ;  /* 0x000000bc2a027208 */ /* 0x000fe20000800000 */
[----:B------:R-:W-:Y:S01]  /*8f50*/  FADD.FTZ R9, -R188, R46 ;  /* 0x0000002ebc097221 */ /* 0x000fe20000010100 */
[----:B------:R-:W-:Y:S01]  /*8f60*/  FSETP.GE.FTZ.AND P0, PT, R219, RZ, PT ;  /* 0x000000ffdb00720b */ /* 0x000fe20003f16000 */
[----:B------:R-:W-:Y:S01]  /*8f70*/  FMUL.FTZ R208, R208, R12 ;  /* 0x0000000cd0d07220 */ /* 0x000fe20000410000 */
[-C--:B-1----:R-:W-:Y:S01]  /*8f80*/  HMMA.16816.F32.BF16 R52, R132, R4.reuse, R52 ;  /* 0x000000048434723c */ /* 0x082fe20000041834 */
[----:B------:R-:W-:Y:S01]  /*8f90*/  FADD.FTZ R12, -R189, R40 ;  /* 0x00000028bd0c7221 */ /* 0x000fe20000010100 */
[----:B------:R-:W-:Y:S01]  /*8fa0*/  FSETP.GE.FTZ.AND P1, PT, R170, RZ, PT ;  /* 0x000000ffaa00720b */ /* 0x000fe20003f36000 */
[----:B------:R-:W-:Y:S01]  /*8fb0*/  FMUL.FTZ R165, R165, R0 ;  /* 0x00000000a5a57220 */ /* 0x000fe20000410000 */
[----:B------:R-:W-:Y:S01]  /*8fc0*/  FSETP.GE.FTZ.AND P2, PT, R151, RZ, PT ;  /* 0x000000ff9700720b */ /* 0x000fe20003f56000 */
[----:B------:R-:W-:Y:S01]  /*8fd0*/  FADD.FTZ R0, -R190, R51 ;  /* 0x00000033be007221 */ /* 0x000fe20000010100 */
[----:B------:R-:W-:Y:S01]  /*8fe0*/  FSETP.GE.FTZ.AND P3, PT, R172, RZ, PT ;  /* 0x000000ffac00720b */ /* 0x000fe20003f76000 */
[----:B------:R-:W-:Y:S01]  /*8ff0*/  FMUL.FTZ R159, R159, R2 ;  /* 0x000000029f9f7220 */ /* 0x000fe20000410000 */
[C---:B------:R-:W-:Y:S01]  /*9000*/  HMMA.16816.F32.BF16 R56, R140.reuse, R4, R56 ;  /* 0x000000048c38723c */ /* 0x040fe20000041838 */
[----:B------:R-:W-:Y:S03]  /*9010*/  FADD.FTZ R2, -R190, R50 ;  /* 0x00000032be027221 */ /* 0x000fe60000010100 */
[C---:B------:R-:W-:Y:S01]  /*9020*/  FADD.FTZ R10, -R189.reuse, R45 ;  /* 0x0000002dbd0a7221 */ /* 0x040fe20000010100 */
[-C--:B------:R-:W-:Y:S01]  /*9030*/  FSEL R8, R8, R188.reuse, P0 ;  /* 0x000000bc08087208 */ /* 0x080fe20000000000 */
[----:B------:R-:W-:Y:S01]  /*9040*/  FADD.FTZ R44, -R189, R44 ;  /* 0x0000002cbd2c7221 */ /* 0x000fe20000010100 */
[----:B------:R-:W-:Y:S01]  /*9050*/  FSETP.GE.FTZ.AND P0, PT, R226, RZ, PT ;  /* 0x000000ffe200720b */ /* 0x000fe20003f16000 */
[----:B------:R-:W-:Y:S01]  /*9060*/  FADD.FTZ R4, -R191, R49 ;  /* 0x00000031bf047221 */ /* 0x000fe20000010100 */
[----:B------:R-:W-:Y:S01]  /*9070*/  FSEL R9, R9, R188, P1 ;  /* 0x000000bc09097208 */ /* 0x000fe20000800000 */
[-C--:B------:R-:W-:Y:S01]  /*9080*/  HMMA.16816.F32.BF16 R60, R140, R6.reuse, R60 ;  /* 0x000000068c3c723c */ /* 0x080fe2000004183c */
        /* <DEDUP_REMOVED lines=9> */
[----:B------:R-:W-:Y:S02]  /*9120*/  HMMA.16816.F32.BF16 R64, R132, R6, R64 ;  /* 0x000000068440723c */ /* 0x000fe40000041840 */
[----:B------:R-:W-:Y:S01]  /*9130*/  FMUL.FTZ R151, R151, R11 ;  /* 0x0000000b97977220 */ /* 0x000fe20000410000 */
[-C--:B------:R-:W-:Y:S01]  /*9140*/  FSEL R0, R0, R190.reuse, P0 ;  /* 0x000000be00007208 */ /* 0x080fe20000000000 */
[----:B------:R-:W-:Y:S01]  /*9150*/  FADD.FTZ R56, -R189, R56 ;  /* 0x00000038bd387221 */ /* 0x000fe20000010100 */
[----:B------:R-:W-:Y:S01]  /*9160*/  FSEL R2, R2, R190, P1 ;  /* 0x000000be02027208 */ /* 0x000fe20000800000 */
[C---:B------:R-:W-:Y:S01]  /*9170*/  FADD.FTZ R53, -R191.reuse, R53 ;  /* 0x00000035bf357221 */ /* 0x040fe20000010100 */
[----:B------:R-:W-:Y:S01]  /*9180*/  FSETP.GE.FTZ.AND P0, PT, R194, RZ, PT ;  /* 0x000000ffc200720b */ /* 0x000fe20003f16000 */
[----:B------:R-:W-:Y:S01]  /*9190*/  FMUL.FTZ R43, R226, R0 ;  /* 0x00000000e22b7220 */ /* 0x000fe20000410000 */
[-C--:B------:R-:W-:Y:S02]  /*91a0*/  FSEL R10, R10, R189.reuse, P2 ;  /* 0x000000bd0a0a7208 */ /* 0x080fe40001000000 */
[----:B------:R-:W-:Y:S01]  /*91b0*/  FSETP.GE.FTZ.AND P2, PT, R196, RZ, PT ;  /* 0x000000ffc400720b */ /* 0x000fe20003f56000 */
[----:B------:R-:W-:Y:S01]  /*91c0*/  FADD.FTZ R52, -R191, R52 ;  /* 0x00000034bf347221 */ /* 0x000fe20000010100 */
[----:B------:R-:W-:Y:S01]  /*91d0*/  FSETP.GE.FTZ.AND P1, PT, R163, RZ, PT ;  /* 0x000000ffa300720b */ /* 0x000fe20003f36000 */
[----:B------:R-:W-:Y:S01]  /*91e0*/  FADD.FTZ R58, -R188, R58 ;  /* 0x0000003abc3a7221 */ /* 0x000fe20000010100 */
[----:B------:R-:W-:Y:S01]  /*91f0*/  FSEL R11, R44, R189, P3 ;  /* 0x000000bd2c0b7208 */ /* 0x000fe20001800000 */
[----:B------:R-:W-:Y:S01]  /*9200*/  FMUL.FTZ R44, R222, R2 ;  /* 0x00000002de2c7220 */ /* 0x000fe20000410000 */
[----:B------:R-:W-:Y:S01]  /*9210*/  FSETP.GE.FTZ.AND P3, PT, R225, RZ, PT ;  /* 0x000000ffe100720b */ /* 0x000fe20003f76000 */
[----:B------:R-:W-:Y:S01]  /*9220*/  FADD.FTZ R59, -R188, R59 ;  /* 0x0000003bbc3b7221 */ /* 0x000fe20000010100 */
[-C--:B------:R-:W-:Y:S01]  /*9230*/  FSEL R0, R55, R190.reuse, P0 ;  /* 0x000000be37007208 */ /* 0x080fe20000000000 */
[C---:B------:R-:W-:Y:S01]  /*9240*/  FADD.FTZ R57, -R189.reuse, R57 ;  /* 0x00000039bd397221 */ /* 0x040fe20000010100 */
        /* <DEDUP_REMOVED lines=13> */
[----:B------:R-:W-:Y:S01]  /*9320*/  FMUL.FTZ R172, R172, R12 ;  /* 0x0000000cacac7220 */ /* 0x000fe20000410000 */
[----:B------:R-:W-:Y:S01]  /*9330*/  FSEL R0, R56, R189, P1 ;  /* 0x000000bd38007208 */ /* 0x000fe20000800000 */
        /* <DEDUP_REMOVED lines=12> */
[----:B------:R-:W-:Y:S01]  /*9400*/  FSETP.GE.FTZ.AND P2, PT, R155, RZ, PT ;  /* 0x000000ff9b00720b */ /* 0x000fe20003f56000 */
[----:B------:R-:W-:Y:S01]  /*9410*/  FMUL.FTZ R36, R153, R2 ;  /* 0x0000000299247220 */ /* 0x000fe20000410000 */
[----:B------:R-:W-:Y:S01]  /*9420*/  FSEL R0, R59, R188, P1 ;  /* 0x000000bc3b007208 */ /* 0x000fe20000800000 */
[----:B------:R-:W-:Y:S01]  /*9430*/  FADD.FTZ R2, -R191, R64 ;  /* 0x00000040bf027221 */ /* 0x000fe20000010100 */
[-C--:B------:R-:W-:Y:S02]  /*9440*/  FSEL R4, R57, R189.reuse, P3 ;  /* 0x000000bd39047208 */ /* 0x080fe40001800000 */
[C---:B------:R-:W-:Y:S01]  /*9450*/  FSETP.GE.FTZ.AND P3, PT, R221.reuse, RZ, PT ;  /* 0x000000ffdd00720b */ /* 0x040fe20003f76000 */
[----:B------:R-:W-:Y:S01]  /*9460*/  FMUL.FTZ R35, R156, R0 ;  /* 0x000000009c237220 */ /* 0x000fe20000410000 */
[----:B------:R-:W-:Y:S01]  /*9470*/  FSETP.GE.FTZ.AND P1, PT, R152, RZ, PT ;  /* 0x000000ff9800720b */ /* 0x000fe20003f36000 */
[----:B------:R-:W-:Y:S01]  /*9480*/  FMUL.FTZ R37, R154, R4 ;  /* 0x000000049a257220 */ /* 0x000fe20000410000 */
[----:B------:R-:W-:Y:S02]  /*9490*/  FSEL R0, R60, R189, P3 ;  /* 0x000000bd3c007208 */ /* 0x000fe40001800000 */
[----:B------:R-:W-:Y:S01]  /*94a0*/  FSEL R62, R62, R188, P1 ;  /* 0x000000bc3e3e7208 */ /* 0x000fe20000800000 */
[----:B------:R-:W-:Y:S01]  /*94b0*/  @P0 FADD.FTZ R188, -R188, R63 ;  /* 0x0000003fbcbc0221 */ /* 0x000fe20000010100 */
[----:B------:R-:W-:Y:S01]  /*94c0*/  FSETP.GE.FTZ.AND P0, PT, R162, RZ, PT ;  /* 0x000000ffa200720b */ /* 0x000fe20003f16000 */
[----:B------:R-:W-:Y:S01]  /*94d0*/  FMUL.FTZ R34, R221, R0 ;  /* 0x00000000dd227220 */ /* 0x000fe20000410000 */
[----:B------:R-:W-:Y:S01]  /*94e0*/  FSETP.GE.FTZ.AND P3, PT, R164, RZ, PT ;  /* 0x000000ffa400720b */ /* 0x000fe20003f76000 */
[----:B------:R-:W-:Y:S01]  /*94f0*/  FADD.FTZ R0, -R190, R66 ;  /* 0x00000042be007221 */ /* 0x000fe20000010100 */
[----:B------:R-:W-:Y:S01]  /*9500*/  FSETP.GE.FTZ.AND P1, PT, R224, RZ, PT ;  /* 0x000000ffe000720b */ /* 0x000fe20003f36000 */
[----:B------:R-:W-:Y:S01]  /*9510*/  @P2 FADD.FTZ R189, -R189, R61 ;  /* 0x0000003dbdbd2221 */ /* 0x000fe20000010100 */
[----:B------:R-:W-:Y:S01]  /*9520*/  FSETP.GE.FTZ.AND P2, PT, R223, RZ, PT ;  /* 0x000000ffdf00720b */ /* 0x000fe20003f56000 */
[----:B------:R-:W-:Y:S01]  /*9530*/  FMUL.FTZ R62, R152, R62 ;  /* 0x0000003e983e7220 */ /* 0x000fe20000410000 */
[----:B------:R-:W-:Y:S01]  /*9540*/  FSEL R0, R0, R190, P0 ;  /* 0x000000be00007208 */ /* 0x000fe20000000000 */
[----:B------:R-:W-:Y:S01]  /*9550*/  FMUL.FTZ R33, R155, R189 ;  /* 0x000000bd9b217220 */ /* 0x000fe20000410000 */
[----:B------:R-:W-:Y:S01]  /*9560*/  PLOP3.LUT P0, PT, PT, PT, UP2, 0x80, 0x0 ;  /* 0x000000000000781c */ /* 0x000fe20003f0f028 */
[----:B------:R-:W-:Y:S01]  /*9570*/  FMUL.FTZ R32, R220, R188 ;  /* 0x000000bcdc207220 */ /* 0x000fe20000410000 */
[----:B------:R-:W-:Y:S01]  /*9580*/  FSEL R2, R2, R191, P1 ;  /* 0x000000bf02027208 */ /* 0x000fe20000800000 */
[----:B------:R-:W-:Y:S02]  /*9590*/  FMUL.FTZ R30, R162, R0 ;  /* 0x00000000a21e7220 */ /* 0x000fe40000410000 */
[----:B------:R-:W-:Y:S02]  /*95a0*/  @P3 FADD.FTZ R191, -R191, R65 ;  /* 0x00000041bfbf3221 */ /* 0x000fe40000010100 */
[----:B------:R-:W-:Y:S02]  /*95b0*/  FMUL.FTZ R31, R224, R2 ;  /* 0x00000002e01f7220 */ /* 0x000fe40000410000 */
[----:B------:R-:W-:Y:S02]  /*95c0*/  @P2 FADD.FTZ R190, -R190, R67 ;  /* 0x00000043bebe2221 */ /* 0x000fe40000010100 */
        /* <DEDUP_REMOVED lines=106> */
.L_x_1911:
        /* <DEDUP_REMOVED lines=212> */
.L_x_1912:
[----:B------:R-:W-:Y:S01]  /*a9b0*/  LDSM.16.M88.4 R32, [R178+0x14000] ;  /* 0x01400000b220783b */ /* 0x000fe20000000200 */
[----:B-1----:R-:W-:Y:S01]  /*a9c0*/  @P0 IADD3 R4, R243, -0x80, RZ ;  /* 0xffffff80f3040810 */ /* 0x002fe20007ffe0ff */
[----:B------:R-:W-:Y:S01]  /*a9d0*/  IMAD.MOV.U32 R5, RZ, RZ, 0x4 ;  /* 0x00000004ff057424 */ /* 0x000fe200078e00ff */
[----:B------:R-:W-:Y:S01]  /*a9e0*/  @UP2 UIADD3 UR13, UP0, UR10, -0x200, URZ ;  /* 0xfffffe000a0d2890 */ /* 0x000fe2000ff1e03f */
[----:B------:R-:W-:Y:S01]  /*a9f0*/  IMAD.IADD R140, R177, 0x1, R184 ;  /* 0x00000001b18c7824 */ /* 0x000fe200078e02b8 */
[----:B------:R-:W1:Y:S01]  /*aa00*/  LDSM.16.MT88.4 R16, [R0+0xc000] ;  /* 0x00c000000010783b */ /* 0x000e620000004200 */
[----:B------:R-:W-:Y:S01]  /*aa10*/  @P0 IMAD.WIDE R142, R4, R5, UR10 ;  /* 0x0000000a048e0e25 */ /* 0x000fe2000f8e0205 */
[----:B------:R-:W-:Y:S02]  /*aa20*/  @UP2 UIADD3.X UR9, UR11, -0x1, URZ, UP0, !UPT ;  /* 0xffffffff0b092890 */ /* 0x000fe400087fe43f */
[----:B------:R-:W-:Y:S01]  /*aa30*/  UISETP.GT.AND UP1, UPT, UR8, UR32, UPT ;  /* 0x000000200800728c */ /* 0x000fe2000bf24270 */
[----:B------:R-:W2:Y:S01]  /*aa40*/  LDSM.16.M88.4 R28, [R178+0x16000] ;  /* 0x01600000b21c783b */ /* 0x000ea20000000200 */
[----:B------:R-:W-:Y:S01]  /*aa50*/  IMAD.MOV.U32 R177, RZ, RZ, R252 ;  /* 0x000000ffffb17224 */ /* 0x000fe200078e00fc */
[----:B------:R-:W-:Y:S02]  /*aa60*/  @UP2 UMOV UR10, UR13 ;  /* 0x0000000d000a2c82 */ /* 0x000fe40008000000 */
[----:B------:R-:W-:Y:S01]  /*aa70*/  @UP2 UMOV UR11, UR9 ;  /* 0x00000009000b2c82 */ /* 0x000fe20008000000 */
[----:B------:R-:W3:Y:S01]  /*aa80*/  LDSM.16.MT88.4 R36, [R2+0xc000] ;  /* 0x00c000000224783b */ /* 0x000ee20000004200 */
[----:B------:R-:W-:Y:S02]  /*aa90*/  ULOP3.LUT UR9, UR8, 0x1, URZ, 0xc0, !UPT ;  /* 0x0000000108097892 */ /* 0x000fe4000f8ec03f */
[----:B------:R-:W-:Y:S02]  /*aaa0*/  UIADD3 UR8, UR8, -0x1, URZ ;  /* 0xffffffff08087890 */ /* 0x000fe4000fffe03f */
[----:B------:R-:W-:Y:S01]  /*aab0*/  LDSM.16.M88.4 R40, [R184+0x14000] ;  /* 0x01400000b828783b */ /* 0x000fe20000000200 */
[----:B------:R-:W-:Y:S04]  /*aac0*/  UISETP.NE.U32.AND UP0, UPT, UR9, 0x1, UPT ;  /* 0x000000010900788c */ /* 0x000fe8000bf05070 */
[----:B------:R-:W4:Y:S05]  /*aad0*/  LDSM.16.MT88.4 R44, [R0+0xc800] ;  /* 0x00c80000002c783b */ /* 0x000f2a0000004200 */
[----:B------:R-:W3:Y:S05]  /*aae0*/  LDSM.16.M88.4 R48, [R184+0x16000] ;  /* 0x01600000b830783b */ /* 0x000eea0000000200 */
[----:B------:R-:W3:Y:S05]  /*aaf0*/  LDSM.16.MT88.4 R52, [R2+0xc800] ;  /* 0x00c800000234783b */ /* 0x000eea0000004200 */
[----:B------:R-:W-:Y:S01]  /*ab00*/  LDSM.16.M88.4 R56, [R144+0x14000] ;  /* 0x014000009038783b */ /* 0x000fe20000000200 */
[-C--:B-1----:R-:W-:Y:S04]  /*ab10*/  HMMA.16816.F32.BF16 R4, R32, R16.reuse, RZ ;  /* 0x000000102004723c */ /* 0x082fe800000418ff */
[----:B------:R-:W1:Y:S05]  /*ab20*/  LDSM.16.MT88.4 R60, [R0+0xd000] ;  /* 0x00d00000003c783b */ /* 0x000e6a0000004200 */
[----:B------:R-:W1:Y:S01]  /*ab30*/  LDSM.16.M88.4 R64, [R144+0x16000] ;  /* 0x016000009040783b */ /* 0x000e620000000200 */
[C---:B--2---:R-:W-:Y:S04]  /*ab40*/  HMMA.16816.F32.BF16 R8, R28.reuse, R16, RZ ;  /* 0x000000101c08723c */ /* 0x044fe800000418ff */
[----:B------:R-:W2:Y:S04]  /*ab50*/  LDSM.16.MT88.4 R132, [R2+0xd000] ;  /* 0x00d000000284783b */ /* 0x000ea80000004200 */
[-C--:B------:R-:W-:Y:S01]  /*ab60*/  HMMA.16816.F32.BF16 R12, R28, R18.reuse, RZ ;  /* 0x000000121c0c723c */ /* 0x080fe200000418ff */
[----:B------:R-:W-:Y:S05]  /*ab70*/  LDSM.16.MT88.4 R136, [R2+0xd800] ;  /* 0x00d800000288783b */ /* 0x000fea0000004200 */
[----:B------:R1:W5:Y:S02]  /*ab80*/  @P0 LDG.E R246, [R142.64] ;  /* 0x000000048ef60981 */ /* 0x000364000c1e1900 */
[C---:B------:R-:W-:Y:S03]  /*ab90*/  HMMA.16816.F32.BF16 R16, R32.reuse, R18, RZ ;  /* 0x000000122010723c */ /* 0x040fe600000418ff */
[----:B------:R1:W5:Y:S05]  /*aba0*/  @P0 LDG.E R247, [R142.64+0x20] ;  /* 0x000020048ef70981 */ /* 0x00036a000c1e1900 */
[-C--:B---3--:R-:W-:Y:S01]  /*abb0*/  HMMA.16816.F32.BF16 R20, R32, R36.reuse, RZ ;  /* 0x000000242014723c */ /* 0x088fe200000418ff */
[----:B------:R3:W5:Y:S05]  /*abc0*/  @P0 LDG.E R244, [R142.64+0x100] ;  /* 0x000100048ef40981 */ /* 0x00076a000c1e1900 */
        /* <DEDUP_REMOVED lines=13> */
[----:B------:R-:W2:Y:S07]  /*aca0*/  LDSM.16.M88.4 R48, [R140+0x16000] ;  /* 0x016000008c30783b */ /* 0x000eae0000000200 */
        /* <DEDUP_REMOVED lines=14> */
[----:B------:R-:W-:Y:S02]  /*ad90*/  LDSM.16.MT88.4 R132, [R2+0xe800] ;  /* 0x00e800000284783b */ /* 0x000fe40000004200 */
[-C--:B----4-:R-:W-:Y:S08]  /*ada0*/  HMMA.16816.F32.BF16 R4, R36, R44.reuse, R4 ;  /* 0x0000002c2404723c */ /* 0x090ff00000041804 */
[C---:B------:R-:W-:Y:S08]  /*adb0*/  HMMA.16816.F32.BF16 R8, R48.reuse, R44, R8 ;  /* 0x0000002c3008723c */ /* 0x040ff00000041808 */
[-C--:B------:R-:W-:Y:S08]  /*adc0*/  HMMA.16816.F32.BF16 R12, R48, R46.reuse, R12 ;  /* 0x0000002e300c723c */ /* 0x080ff0000004180c */
[C---:B------:R-:W-:Y:S01]  /*add0*/  HMMA.16816.F32.BF16 R16, R36.reuse, R46, R16 ;  /* 0x0000002e2410723c */ /* 0x040fe20000041810 */
[----:B------:R-:W-:Y:S07]  /*ade0*/  LDSM.16.M88.4 R44, [R184+0x18000] ;  /* 0x01800000b82c783b */ /* 0x000fee0000000200 */
[-C--:B------:R-:W-:Y:S08]  /*adf0*/  HMMA.16816.F32.BF16 R20, R36, R136.reuse, R20 ;  /* 0x000000882414723c */ /* 0x080ff00000041814 */
[C---:B------:R-:W-:Y:S08]  /*ae00*/  HMMA.16816.F32.BF16 R24, R48.reuse, R136, R24 ;  /* 0x000000883018723c */ /* 0x040ff00000041818 */
[-C--:B------:R-:W-:Y:S01]  /*ae10*/  HMMA.16816.F32.BF16 R28, R48, R138.reuse, R28 ;  /* 0x0000008a301c723c */ /* 0x080fe2000004181c */
[----:B------:R-:W4:Y:S07]  /*ae20*/  LDSM.16.MT88.4 R48, [R0+0xe800] ;  /* 0x00e800000030783b */ /* 0x000f2e0000004200 */
[----:B------:R-:W-:Y:S01]  /*ae30*/  HMMA.16816.F32.BF16 R32, R36, R138, R32 ;  /* 0x0000008a2420723c */ /* 0x000fe20000041820 */
[----:B------:R-:W-:Y:S07]  /*ae40*/  LDSM.16.M88.4 R36, [R144+0x18000] ;  /* 0x018000009024783b */ /* 0x000fee0000000200 */
[-C--:B---3--:R-:W-:Y:S08]  /*ae50*/  HMMA.16816.F32.BF16 R4, R40, R52.reuse, R4 ;  /* 0x000000342804723c */ /* 0x088ff00000041804 */
[C---:B-1----:R-:W-:Y:S08]  /*ae60*/  HMMA.16816.F32.BF16 R8, R60.reuse, R52, R8 ;  /* 0x000000343c08723c */ /* 0x042ff00000041808 */
[-C--:B------:R-:W-:Y:S08]  /*ae70*/  HMMA.16816.F32.BF16 R12, R60, R54.reuse, R12 ;  /* 0x000000363c0c723c */ /* 0x080ff0000004180c */
[C---:B------:R-:W-:Y:S01]  /*ae80*/  HMMA.16816.F32.BF16 R16, R40.reuse, R54, R16 ;  /* 0x000000362810723c */ /* 0x040fe20000041810 */
[----:B------:R-:W1:Y:S07]  /*ae90*/  LDSM.16.MT88.4 R52, [R0+0xf000] ;  /* 0x00f000000034783b */ /* 0x000e6e0000004200 */
[-C--:B--2---:R-:W-:Y:S08]  /*aea0*/  HMMA.16816.F32.BF16 R20, R40, R64.reuse, R20 ;  /* 0x000000402814723c */ /* 0x084ff00000041814 */
[C---:B------:R-:W-:Y:S08]  /*aeb0*/  HMMA.16816.F32.BF16 R24, R60.reuse, R64, R24 ;  /* 0x000000403c18723c */ /* 0x040ff00000041818 */
[-C--:B------:R-:W-:Y:S01]  /*aec0*/  HMMA.16816.F32.BF16 R28, R60, R66.reuse, R28 ;  /* 0x000000423c1c723c */ /* 0x080fe2000004181c */
[----:B------:R-:W2:Y:S07]  /*aed0*/  LDSM.16.M88.4 R60, [R144+0x1a000] ;  /* 0x01a00000903c783b */ /* 0x000eae0000000200 */
[----:B------:R-:W-:Y:S01]  /*aee0*/  HMMA.16816.F32.BF16 R32, R40, R66, R32 ;  /* 0x000000422820723c */ /* 0x000fe20000041820 */
[----:B------:R-:W3:Y:S05]  /*aef0*/  LDSM.16.MT88.4 R40, [R2+0xf000] ;  /* 0x00f000000228783b */ /* 0x000eea0000004200 */
[----:B------:R-:W-:Y:S02]  /*af00*/  LDSM.16.M88.4 R64, [R140+0x1a000] ;  /* 0x01a000008c40783b */ /* 0x000fe40000000200 */
        /* <DEDUP_REMOVED lines=8> */
[----:B------:R4:W3:Y:S07]  /*af90*/  LDSM.16.MT88.4 R56, [R0+0xf800] ;  /* 0x00f800000038783b */ /* 0x0008ee0000004200 */
[----:B------:R-:W-:Y:S01]  /*afa0*/  HMMA.16816.F32.BF16 R32, R44, R134, R32 ;  /* 0x000000862c20723c */ /* 0x000fe20000041820 */
[----:B------:R4:W3:Y:S07]  /*afb0*/  LDSM.16.MT88.4 R44, [R2+0xf800] ;  /* 0x00f80000022c783b */ /* 0x0008ee0000004200 */
[-C--:B-1----:R-:W-:Y:S08]  /*afc0*/  HMMA.16816.F32.BF16 R4, R36, R52.reuse, R4 ;  /* 0x000000342404723c */ /* 0x082ff00000041804 */
[C---:B--2---:R-:W-:Y:S04]  /*afd0*/  HMMA.16816.F32.BF16 R8, R60.reuse, R52, R8 ;  /* 0x000000343c08723c */ /* 0x044fe80000041808 */
[C---:B----4-:R-:W-:Y:S04]  /*afe0*/  IMAD.SHL.U32 R0, R248.reuse, 0x10, RZ ;  /* 0x00000010f8007824 */ /* 0x050fe800078e00ff */
[-C--:B------:R-:W-:Y:S04]  /*aff0*/  HMMA.16816.F32.BF16 R12, R60, R54.reuse, R12 ;  /* 0x000000363c0c723c */ /* 0x080fe8000004180c */
[C---:B------:R-:W-:Y:S04]  /*b000*/  IMAD R2, R248.reuse, 0x18, RZ ;  /* 0x00000018f8027824 */ /* 0x040fe800078e02ff */
[C---:B------:R-:W-:Y:S08]  /*b010*/  HMMA.16816.F32.BF16 R16, R36.reuse, R54, R16 ;  /* 0x000000362410723c */ /* 0x040ff00000041810 */
[-C--:B---3--:R-:W-:Y:S08]  /*b020*/  HMMA.16816.F32.BF16 R20, R36, R40.reuse, R20 ;  /* 0x000000282414723c */ /* 0x088ff00000041814 */
[C---:B------:R-:W-:Y:S07]  /*b030*/  HMMA.16816.F32.BF16 R24, R60.reuse, R40, R24 ;  /* 0x000000283c18723c */ /* 0x040fee0000041818 */
[----:B------:R-:W-:Y:S01]  /*b040*/  IMAD.SHL.U32 R41, R248, 0x20, RZ ;  /* 0x00000020f8297824 */ /* 0x000fe200078e00ff */
[-C--:B------:R-:W-:Y:S08]  /*b050*/  HMMA.16816.F32.BF16 R28, R60, R42.reuse, R28 ;  /* 0x0000002a3c1c723c */ /* 0x080ff0000004181c */
[----:B------:R-:W-:Y:S07]  /*b060*/  HMMA.16816.F32.BF16 R32, R36, R42, R32 ;  /* 0x0000002a2420723c */ /* 0x000fee0000041820 */
[CC--:B------:R-:W-:Y:S01]  /*b070*/  LEA R42, P1, R0.reuse, R192.reuse, 0x2 ;  /* 0x000000c0002a7211 */ /* 0x0c0fe200078210ff */
[-C--:B------:R-:W-:Y:S05]  /*b080*/  HMMA.16816.F32.BF16 R4, R48, R56.reuse, R4 ;  /* 0x000000383004723c */ /* 0x080fea0000041804 */
[CC--:B------:R-:W-:Y:S02]  /*b090*/  LEA.HI.X.SX32 R43, R0.reuse, R193.reuse, 0x2, P1 ;  /* 0x000000c1002b7211 */ /* 0x0c0fe400008f16ff */
[CC--:B------:R-:W-:Y:S01]  /*b0a0*/  LEA R40, P1, R41.reuse, R192.reuse, 0x2 ;  /* 0x000000c029287211 */ /* 0x0c0fe200078210ff */
[C---:B------:R-:W-:Y:S04]  /*b0b0*/  HMMA.16816.F32.BF16 R8, R64.reuse, R56, R8 ;  /* 0x000000384008723c */ /* 0x040fe80000041808 */
[-C--:B------:R-:W-:Y:S02]  /*b0c0*/  LEA.HI.X.SX32 R41, R41, R193.reuse, 0x2, P1 ;  /* 0x000000c129297211 */ /* 0x080fe400008f16ff */
[----:B------:R-:W-:Y:S02]  /*b0d0*/  IADD3 R0, R0, 0x20, RZ ;  /* 0x0000002000007810 */ /* 0x000fe40007ffe0ff */
[-C--:B------:R-:W-:Y:S07]  /*b0e0*/  HMMA.16816.F32.BF16 R12, R64, R58.reuse, R12 ;  /* 0x0000003a400c723c */ /* 0x080fee000004180c */
[----:B------:R-:W-:Y:S01]  /*b0f0*/  RED.E.ADD.F32.FTZ.RN.STRONG.GPU [R192.64], R4 ;  /* 0x00000004c000798e */ /* 0x000fe2000c10e784 */
[C---:B------:R-:W-:Y:S08]  /*b100*/  HMMA.16816.F32.BF16 R16, R48.reuse, R58, R16 ;  /* 0x0000003a3010723c */ /* 0x040ff00000041810 */
[-C--:B------:R-:W-:Y:S08]  /*b110*/  HMMA.16816.F32.BF16 R20, R48, R44.reuse, R20 ;  /* 0x0000002c3014723c */ /* 0x080ff00000041814 */
[C---:B------:R-:W-:Y:S07]  /*b120*/  HMMA.16816.F32.BF16 R24, R64.reuse, R44, R24 ;  /* 0x0000002c4018723c */ /* 0x040fee0000041818 */
[----:B------:R-:W-:Y:S01]  /*b130*/  IMAD.SHL.U32 R44, R248, 0x8, RZ ;  /* 0x00000008f82c7824 */ /* 0x000fe200078e00ff */
[-C--:B------:R-:W-:Y:S04]  /*b140*/  HMMA.16816.F32.BF16 R28, R64, R46.reuse, R28 ;  /* 0x0000002e401c723c */ /* 0x080fe8000004181c */
[CC--:B------:R-:W-:Y:S04]  /*b150*/  LEA R36, P0, R44.reuse, R192.reuse, 0x2 ;  /* 0x000000c02c247211 */ /* 0x0c0fe800078010ff */
[----:B------:R-:W-:Y:S04]  /*b160*/  HMMA.16816.F32.BF16 R32, R48, R46, R32 ;  /* 0x0000002e3020723c */ /* 0x000fe80000041820 */
[-C--:B------:R-:W-:Y:S02]  /*b170*/  LEA.HI.X.SX32 R37, R44, R193.reuse, 0x2, P0 ;  /* 0x000000c12c257211 */ /* 0x080fe400000f16ff */
[CC--:B------:R-:W-:Y:S03]  /*b180*/  LEA R38, P0, R2.reuse, R192.reuse, 0x2 ;  /* 0x000000c002267211 */ /* 0x0c0fe600078010ff */
[----:B------:R1:W-:Y:S03]  /*b190*/  RED.E.ADD.F32.FTZ.RN.STRONG.GPU [R36.64], R5 ;  /* 0x000000052400798e */ /* 0x0003e6000c10e784 */
[-C--:B------:R-:W-:Y:S01]  /*b1a0*/  LEA.HI.X.SX32 R39, R2, R193.reuse, 0x2, P0 ;  /* 0x000000c102277211 */ /* 0x080fe200000f16ff */
[C---:B------:R-:W-:Y:S01]  /*b1b0*/  IMAD R2, R248.reuse, 0x30, RZ ;  /* 0x00000030f8027824 */ /* 0x040fe200078e02ff */
[----:B------:R-:W-:Y:S05]  /*b1c0*/  RED.E.ADD.F32.FTZ.RN.STRONG.GPU [R42.64], R6 ;  /* 0x000000062a00798e */ /* 0x000fea000c10e784 */
[----:B------:R2:W-:Y:S05]  /*b1d0*/  RED.E.ADD.F32.FTZ.RN.STRONG.GPU [R38.64], R7 ;  /* 0x000000072600798e */ /* 0x0005ea000c10e784 */
[----:B------:R3:W-:Y:S01]  /*b1e0*/  RED.E.ADD.F32.FTZ.RN.STRONG.GPU [R40.64], R8 ;  /* 0x000000082800798e */ /* 0x0007e2000c10e784 */
[C---:B-1----:R-:W-:Y:S05]  /*b1f0*/  IMAD R5, R248.reuse, 0x28, RZ ;  /* 0x00000028f8057824 */ /* 0x042fea00078e02ff */
[CC--:B------:R-:W-:Y:S04]  /*b200*/  LEA R4, P0, R5.reuse, R192.reuse, 0x2 ;  /* 0x000000c005047211 */ /* 0x0c0fe800078010ff */
[-C--:B------:R-:W-:Y:S01]  /*b210*/  LEA.HI.X.SX32 R5, R5, R193.reuse, 0x2, P0 ;  /* 0x000000c105057211 */ /* 0x080fe200000f16ff */
[----:B--2---:R-:W-:Y:S01]  /*b220*/  IMAD R7, R248, 0x38, RZ ;  /* 0x00000038f8077824 */ /* 0x004fe200078e02ff */
[CC--:B------:R-:W-:Y:S03]  /*b230*/  LEA R38, P1, R2.reuse, R192.reuse, 0x2 ;  /* 0x000000c002267211 */ /* 0x0c0fe600078210ff */
[----:B------:R1:W-:Y:S01]  /*b240*/  RED.E.ADD.F32.FTZ.RN.STRONG.GPU [R4.64], R9 ;  /* 0x000000090400798e */ /* 0x0003e2000c10e784 */
[-C--:B------:R-:W-:Y:S01]  /*b250*/  LEA.HI.X.SX32 R39, R2, R193.reuse, 0x2, P1 ;  /* 0x000000c102277211 */ /* 0x080fe200008f16ff */
[C---:B---3--:R-:W-:Y:S01]  /*b260*/  IMAD.SHL.U32 R40, R248.reuse, 0x40, RZ ;  /* 0x00000040f8287824 */ /* 0x048fe200078e00ff */
[CC--:B------:R-:W-:Y:S01]  /*b270*/  LEA R6, P0, R7.reuse, R192.reuse, 0x2 ;  /* 0x000000c007067211 */ /* 0x0c0fe200078010ff */
[----:B------:R-:W-:Y:S02]  /*b280*/  IMAD R2, R248, 0x48, RZ ;  /* 0x00000048f8027824 */ /* 0x000fe400078e02ff */
[----:B------:R2:W-:Y:S01]  /*b290*/  RED.E.ADD.F32.FTZ.RN.STRONG.GPU [R38.64], R10 ;  /* 0x0000000a2600798e */ /* 0x0005e2000c10e784 */
[-C--:B------:R-:W-:Y:S02]  /*b2a0*/  LEA.HI.X.SX32 R7, R7, R193.reuse, 0x2, P0 ;  /* 0x000000c107077211 */ /* 0x080fe400000f16ff */
[-C--:B------:R-:W-:Y:S03]  /*b2b0*/  LEA R8, P0, R2, R192.reuse, 0x2 ;  /* 0x000000c002087211 */ /* 0x080fe600078010ff */
[----:B------:R3:W-:Y:S01]  /*b2c0*/  RED.E.ADD.F32.FTZ.RN.STRONG.GPU [R6.64], R11 ;  /* 0x0000000b0600798e */ /* 0x0007e2000c10e784 */
[-C--:B-1----:R-:W-:Y:S02]  /*b2d0*/  LEA R4, P1, R40, R192.reuse, 0x2 ;  /* 0x000000c028047211 */ /* 0x082fe400078210ff */
[-C--:B------:R-:W-:Y:S01]  /*b2e0*/  LEA.HI.X.SX32 R9, R2, R193.reuse, 0x2, P0 ;  /* 0x000000c102097211 */ /* 0x080fe200000f16ff */
[----:B------:R-:W-:Y:S01]  /*b2f0*/  IMAD R2, R248, 0x60, RZ ;  /* 0x00000060f8027824 */ /* 0x000fe200078e02ff */
[-C--:B------:R-:W-:Y:S01]  /*b300*/  LEA.HI.X.SX32 R5, R40, R193.reuse, 0x2, P1 ;  /* 0x000000c128057211 */ /* 0x080fe200008f16ff */
[C---:B--2---:R-:W-:Y:S02]  /*b310*/  IMAD R38, R248.reuse, 0x50, RZ ;  /* 0x00000050f8267824 */ /* 0x044fe400078e02ff */
[----:B------:R-:W-:Y:S02]  /*b320*/  IMAD R10, R248, 0x58, RZ ;  /* 0x00000058f80a7824 */ /* 0x000fe400078e02ff */
[----:B------:R1:W-:Y:S01]  /*b330*/  RED.E.ADD.F32.FTZ.RN.STRONG.GPU [R4.64], R16 ;  /* 0x000000100400798e */ /* 0x0003e2000c10e784 */
[-C--:B---3--:R-:W-:Y:S01]  /*b340*/  LEA R6, P1, R38, R192.reuse, 0x2 ;  /* 0x000000c026067211 */ /* 0x088fe200078210ff */
[----:B------:R-:W-:Y:S03]  /*b350*/  IMAD R11, R248, 0x68, RZ ;  /* 0x00000068f80b7824 */ /* 0x000fe600078e02ff */
[----:B------:R2:W-:Y:S01]  /*b360*/  RED.E.ADD.F32.FTZ.RN.STRONG.GPU [R8.64], R17 ;  /* 0x000000110800798e */ /* 0x0005e2000c10e784 */
        /* <DEDUP_REMOVED lines=8> */
[----:B------:R-:W-:Y:S01]  /*b3f0*/  IMAD R2, R248, 0x78, RZ ;  /* 0x00000078f8027824 */ /* 0x000fe200078e02ff */
[CC--:B---3--:R-:W-:Y:S03]  /*b400*/  LEA R6, P0, R11.reuse, R192.reuse, 0x2 ;  /* 0x000000c00b067211 */ /* 0x0c8fe600078010ff */
[----:B------:R2:W-:Y:S01]  /*b410*/  RED.E.ADD.F32.FTZ.RN.STRONG.GPU [R8.64], R12 ;  /* 0x0000000c0800798e */ /* 0x0005e2000c10e784 */
        /* <DEDUP_REMOVED lines=14> */
[----:B------:R-:W-:Y:S01]  /*b500*/  RED.E.ADD.F32.FTZ.RN.STRONG.GPU [R10.64], R22 ;  /* 0x000000160a00798e */ /* 0x000fe2000c10e784 */
        /* <DEDUP_REMOVED lines=9> */
[CC--:B------:R-:W-:Y:S03]  /*b5a0*/  LEA R12, P0, R0.reuse, R192.reuse, 0x2 ;  /* 0x000000c0000c7211 */ /* 0x0c0fe600078010ff */
        /* <DEDUP_REMOVED lines=8> */
[----:B------:R2:W-:Y:S01]  /*b630*/  RED.E.ADD.F32.FTZ.RN.STRONG.GPU [R12.64], R26 ;  /* 0x0000001a0c00798e */ /* 0x0005e2000c10e784 */
[-C--:B------:R-:W-:Y:S01]  /*b640*/  LEA.HI.X.SX32 R7, R2, R193.reuse, 0x2, P0 ;  /* 0x000000c102077211 */ /* 0x080fe200000f16ff */
[----:B------:R-:W-:Y:S01]  /*b650*/  IMAD.IADD R2, R44, 0x1, R4 ;  /* 0x000000012c027824 */ /* 0x000fe200078e0204 */
[CC--:B------:R-:W-:Y:S03]  /*b660*/  LEA R10, P0, R0.reuse, R192.reuse, 0x2 ;  /* 0x000000c0000a7211 */ /* 0x0c0fe600078010ff */
[----:B------:R3:W-:Y:S01]  /*b670*/  RED.E.ADD.F32.FTZ.RN.STRONG.GPU [R6.64], R27 ;  /* 0x0000001b0600798e */ /* 0x0007e2000c10e784 */
[-C--:B------:R-:W-:Y:S01]  /*b680*/  LEA.HI.X.SX32 R11, R0, R193.reuse, 0x2, P0 ;  /* 0x000000c1000b7211 */ /* 0x080fe200000f16ff */
[----:B------:R-:W-:Y:S03]  /*b690*/  IMAD.IADD R0, R44, 0x1, R2 ;  /* 0x000000012c007824 */ /* 0x000fe600078e0202 */
[----:B------:R-:W-:Y:S05]  /*b6a0*/  LDSM.16.MT88.4 R24, [R176+0x800] ;  /* 0x00080000b018783b */ /* 0x000fea0000004200 */
[----:B------:R4:W-:Y:S01]  /*b6b0*/  RED.E.ADD.F32.FTZ.RN.STRONG.GPU [R10.64], R32 ;  /* 0x000000200a00798e */ /* 0x0009e2000c10e784 */
[CC--:B-1----:R-:W-:Y:S04]  /*b6c0*/  LEA R8, P0, R2.reuse, R192.reuse, 0x2 ;  /* 0x000000c002087211 */ /* 0x0c2fe800078010ff */
[-C--:B------:R-:W-:Y:S02]  /*b6d0*/  LEA.HI.X.SX32 R9, R2, R193.reuse, 0x2, P0 ;  /* 0x000000c102097211 */ /* 0x080fe400000f16ff */
[CC--:B--2---:R-:W-:Y:S04]  /*b6e0*/  LEA R12, P0, R0.reuse, R192.reuse, 0x2 ;  /* 0x000000c0000c7211 */ /* 0x0c4fe800078010ff */
[-C--:B------:R-:W-:Y:S02]  /*b6f0*/  LEA.HI.X.SX32 R13, R0, R193.reuse, 0x2, P0 ;  /* 0x000000c1000d7211 */ /* 0x080fe400000f16ff */
[CC--:B---3--:R-:W-:Y:S04]  /*b700*/  LEA R6, P1, R4.reuse, R192.reuse, 0x2 ;  /* 0x000000c004067211 */ /* 0x0c8fe800078210ff */
[-C--:B------:R-:W-:Y:S01]  /*b710*/  LEA.HI.X.SX32 R7, R4, R193.reuse, 0x2, P1 ;  /* 0x000000c104077211 */ /* 0x080fe200008f16ff */
[----:B------:R-:W-:Y:S04]  /*b720*/  IMAD.IADD R4, R44, 0x1, R0 ;  /* 0x000000012c047824 */ /* 0x000fe800078e0200 */
[----:B------:R1:W-:Y:S01]  /*b730*/  RED.E.ADD.F32.FTZ.RN.STRONG.GPU [R6.64], R33 ;  /* 0x000000210600798e */ /* 0x0003e2000c10e784 */
[-C--:B----4-:R-:W-:Y:S01]  /*b740*/  LEA R10, P0, R4, R192.reuse, 0x2 ;  /* 0x000000c0040a7211 */ /* 0x090fe200078010ff */
[----:B------:R-:W-:Y:S03]  /*b750*/  IMAD.IADD R2, R44, 0x1, R4 ;  /* 0x000000012c027824 */ /* 0x000fe600078e0204 */
[----:B------:R2:W-:Y:S01]  /*b760*/  RED.E.ADD.F32.FTZ.RN.STRONG.GPU [R8.64], R34 ;  /* 0x000000220800798e */ /* 0x0005e2000c10e784 */
[-C--:B------:R-:W-:Y:S01]  /*b770*/  LEA.HI.X.SX32 R11, R4, R193.reuse, 0x2, P0 ;  /* 0x000000c1040b7211 */ /* 0x080fe200000f16ff */
[C---:B------:R-:W-:Y:S03]  /*b780*/  IMAD.IADD R0, R44.reuse, 0x1, R2 ;  /* 0x000000012c007824 */ /* 0x040fe600078e0202 */
[----:B------:R-:W-:Y:S01]  /*b790*/  RED.E.ADD.F32.FTZ.RN.STRONG.GPU [R12.64], R35 ;  /* 0x000000230c00798e */ /* 0x000fe2000c10e784 */
[----:B------:R-:W-:Y:S04]  /*b7a0*/  IMAD.IADD R5, R44, 0x1, R0 ;  /* 0x000000012c057824 */ /* 0x000fe800078e0200 */
[----:B------:R-:W-:Y:S05]  /*b7b0*/  RED.E.ADD.F32.FTZ.RN.STRONG.GPU [R10.64], R28 ;  /* 0x0000001c0a00798e */ /* 0x000fea000c10e784 */
[----:B------:R-:W-:Y:S05]  /*b7c0*/  LDSM.16.MT88.4 R12, [R3+0x18000] ;  /* 0x01800000030c783b */ /* 0x000fea0000004200 */
[----:B------:R-:W-:Y:S01]  /*b7d0*/  LDSM.16.MT88.4 R32, [R3+0x18800] ;  /* 0x018800000320783b */ /* 0x000fe20000004200 */
[CC--:B-1----:R-:W-:Y:S04]  /*b7e0*/  LEA R6, P1, R0.reuse, R192.reuse, 0x2 ;  /* 0x000000c000067211 */ /* 0x0c2fe800078210ff */
[-C--:B------:R-:W-:Y:S01]  /*b7f0*/  LEA.HI.X.SX32 R7, R0, R193.reuse, 0x2, P1 ;  /* 0x000000c100077211 */ /* 0x080fe200008f16ff */
[----:B------:R-:W-:Y:S01]  /*b800*/  IMAD.IADD R0, R177, 0x1, R176 ;  /* 0x00000001b1007824 */ /* 0x000fe200078e02b0 */
[CC--:B--2---:R-:W-:Y:S02]  /*b810*/  LEA R8, P0, R2.reuse, R192.reuse, 0x2 ;  /* 0x000000c002087211 */ /* 0x0c4fe400078010ff */
[----:B------:R-:W-:Y:S01]  /*b820*/  PLOP3.LUT P1, PT, PT, PT, UP0, 0x80, 0x0 ;  /* 0x000000000000781c */ /* 0x000fe20003f2f008 */
[----:B------:R-:W-:Y:S01]  /*b830*/  @UP2 UIADD3 UR30, UP0, UR30, -0x200, URZ ;  /* 0xfffffe001e1e2890 */ /* 0x000fe2000ff1e03f */
[-C--:B------:R-:W-:Y:S01]  /*b840*/  LEA.HI.X.SX32 R9, R2, R193.reuse, 0x2, P0 ;  /* 0x000000c102097211 */ /* 0x080fe200000f16ff */
[----:B------:R-:W-:Y:S01]  /*b850*/  LDSM.16.MT88.4 R16, [R0] ;  /* 0x000000000010783b */ /* 0x000fe20000004200 */
[C---:B------:R-:W-:Y:S01]  /*b860*/  LEA R4, P0, R5.reuse, R192, 0x2 ;  /* 0x000000c005047211 */ /* 0x040fe200078010ff */
[----:B------:R-:W-:Y:S03]  /*b870*/  @UP2 UIADD3.X UR29, UR29, -0x1, URZ, UP0, !UPT ;  /* 0xffffffff1d1d2890 */ /* 0x000fe600087fe43f */
[----:B------:R-:W-:Y:S01]  /*b880*/  RED.E.ADD.F32.FTZ.RN.STRONG.GPU [R8.64], R29 ;  /* 0x0000001d0800798e */ /* 0x000fe2000c10e784 */
[----:B------:R-:W-:Y:S02]  /*b890*/  LEA.HI.X.SX32 R5, R5, R193, 0x2, P0 ;  /* 0x000000c105057211 */ /* 0x000fe400000f16ff */
[----:B------:R-:W-:Y:S02]  /*b8a0*/  PLOP3.LUT P0, PT, PT, PT, UP1, 0x80, 0x0 ;  /* 0x000000000000781c */ /* 0x000fe40003f0f018 */
[----:B------:R-:W-:Y:S05]  /*b8b0*/  RED.E.ADD.F32.FTZ.RN.STRONG.GPU [R6.64], R30 ;  /* 0x0000001e0600798e */ /* 0x000fea000c10e784 */
[----:B------:R-:W-:Y:S05]  /*b8c0*/  LDSM.16.MT88.4 R8, [R176] ;  /* 0x00000000b008783b */ /* 0x000fea0000004200 */
[----:B------:R-:W-:Y:S05]  /*b8d0*/  RED.E.ADD.F32.FTZ.RN.STRONG.GPU [R4.64], R31 ;  /* 0x0000001f0400798e */ /* 0x000fea000c10e784 */
[----:B------:R-:W1:Y:S05]  /*b8e0*/  LDSM.16.MT88.4 R4, [R3+0x14000] ;  /* 0x014000000304783b */ /* 0x000e6a0000004200 */
[----:B------:R-:W2:Y:S01]  /*b8f0*/  LDSM.16.MT88.4 R28, [R0+0x800] ;  /* 0x00080000001c783b */ /* 0x000ea20000004200 */
        /* <DEDUP_REMOVED lines=10> */
[----:B------:R-:W1:Y:S05]  /*b9a0*/  LDSM.16.MT88.4 R4, [R3+0x15000] ;  /* 0x015000000304783b */ /* 0x000e6a0000004200 */
[----:B------:R-:W3:Y:S02]  /*b9b0*/  LDSM.16.MT88.4 R16, [R0+0x1000] ;  /* 0x001000000010783b */ /* 0x000ee40000004200 */
[-C--:B------:R-:W-:Y:S08]  /*b9c0*/  HMMA.16816.F32.BF16 R100, R20, R24.reuse, R100 ;  /* 0x000000181464723c */ /* 0x080ff00000041864 */
        /* <DEDUP_REMOVED lines=9> */
[----:B------:R-:W2:Y:S05]  /*ba60*/  LDSM.16.MT88.4 R20, [R3+0x15800] ;  /* 0x015800000314783b */ /* 0x000eaa0000004200 */
[----:B------:R-:W4:Y:S02]  /*ba70*/  LDSM.16.MT88.4 R28, [R3+0x19800] ;  /* 0x01980000031c783b */ /* 0x000f240000004200 */
        /* <DEDUP_REMOVED lines=10> */
[----:B------:R-:W1:Y:S05]  /*bb20*/  LDSM.16.MT88.4 R4, [R3+0x16000] ;  /* 0x016000000304783b */ /* 0x000e6a0000004200 */
[----:B------:R-:W3:Y:S02]  /*bb30*/  LDSM.16.MT88.4 R16, [R0+0x2000] ;  /* 0x002000000010783b */ /* 0x000ee40000004200 */
[-C--:B--2---:R-:W-:Y:S08]  /*bb40*/  HMMA.16816.F32.BF16 R100, R20, R24.reuse, R100 ;  /* 0x000000181464723c */ /* 0x084ff00000041864 */
        /* <DEDUP_REMOVED lines=33> */
[----:B------:R-:W2:Y:S05]  /*bd60*/  LDSM.16.MT88.4 R20, [R3+0x17800] ;  /* 0x017800000314783b */ /* 0x000eaa0000004200 */
[----:B------:R4:W2:Y:S02]  /*bd70*/  LDSM.16.MT88.4 R32, [R0+0x3800] ;  /* 0x003800000020783b */ /* 0x0008a40000004200 */
[-C--:B-1----:R-:W-:Y:S08]  /*bd80*/  HMMA.16816.F32.BF16 R100, R4, R8.reuse, R100 ;  /* 0x000000080464723c */ /* 0x082ff00000041864 */
[C---:B------:R-:W-:Y:S08]  /*bd90*/  HMMA.16816.F32.BF16 R104, R12.reuse, R8, R104 ;  /* 0x000000080c68723c */ /* 0x040ff00000041868 */
[-C--:B------:R-:W-:Y:S04]  /*bda0*/  HMMA.16816.F32.BF16 R108, R12, R10.reuse, R108 ;  /* 0x0000000a0c6c723c */ /* 0x080fe8000004186c */
[C---:B----4-:R-:W-:Y:S02]  /*bdb0*/  IADD3 R0, R176.reuse, -0x4000, RZ ;  /* 0xffffc000b0007810 */ /* 0x050fe40007ffe0ff */
[----:B------:R-:W-:Y:S02]  /*bdc0*/  @P1 IADD3 R0, R176, 0x4000, RZ ;  /* 0x00004000b0001810 */ /* 0x000fe40007ffe0ff */
[C---:B------:R-:W-:Y:S04]  /*bdd0*/  HMMA.16816.F32.BF16 R112, R4.reuse, R10, R112 ;  /* 0x0000000a0470723c */ /* 0x040fe80000041870 */
[----:B------:R-:W-:Y:S04]  /*bde0*/  IMAD.MOV.U32 R176, RZ, RZ, R0 ;  /* 0x000000ffffb07224 */ /* 0x000fe800078e0000 */
        /* <DEDUP_REMOVED lines=16> */
[----:B------:R-:W3:Y:S04]  /*bef0*/  LDL R154, [R1+0x8] ;  /* 0x00000800019a7983 */ /* 0x000ee80000100800 */
[----:B------:R-:W3:Y:S04]  /*bf00*/  LDL R153, [R1+0x1c] ;  /* 0x00001c0001997983 */ /* 0x000ee80000100800 */
[----:B------:R-:W3:Y:S04]  /*bf10*/  LDL R152, [R1+0x18] ;  /* 0x0000180001987983 */ /* 0x000ee80000100800 */
[----:B------:R-:W3:Y:S04]  /*bf20*/  LDL R151, [R1+0xc] ;  /* 0x00000c0001977983 */ /* 0x000ee80000100800 */
[----:B------:R-:W3:Y:S04]  /*bf30*/  LDL R150, [R1+0x30] ;  /* 0x0000300001967983 */ /* 0x000ee80000100800 */
[----:B------:R-:W3:Y:S04]  /*bf40*/  LDL R149, [R1+0x2c] ;  /* 0x00002c0001957983 */ /* 0x000ee80000100800 */
[----:B------:R-:W3:Y:S04]  /*bf50*/  LDL R148, [R1+0x14] ;  /* 0x0000140001947983 */ /* 0x000ee80000100800 */
[----:B------:R-:W3:Y:S04]  /*bf60*/  LDL R147, [R1+0x10] ;  /* 0x0000100001937983 */ /* 0x000ee80000100800 */
[----:B------:R-:W4:Y:S04]  /*bf70*/  LDL R146, [R1+0x28] ;  /* 0x0000280001927983 */ /* 0x000f280000100800 */
[----:B------:R-:W4:Y:S01]  /*bf80*/  LDL R145, [R1+0x24] ;  /* 0x0000240001917983 */ /* 0x000f220000100800 */
[----:B------:R-:W-:Y:S01]  /*bf90*/  FMUL.FTZ R100, R100, c[0x0][0x2e0] ;  /* 0x0000b80064647a20 */ /* 0x000fe20000410000 */
[----:B------:R-:W-:Y:S01]  /*bfa0*/  UISETP.NE.AND UP0, UPT, UR35, -0x1, UPT ;  /* 0xffffffff2300788c */ /* 0x000fe2000bf05270 */
[----:B------:R-:W-:Y:S01]  /*bfb0*/  FMUL.FTZ R27, R101, c[0x0][0x2e0] ;  /* 0x0000b800651b7a20 */ /* 0x000fe20000410000 */
[----:B------:R-:W1:Y:S01]  /*bfc0*/  S2R R48, SR_TID.X ;  /* 0x0000000000307919 */ /* 0x000e620000002100 */
[----:B------:R-:W-:Y:S01]  /*bfd0*/  FMUL.FTZ R102, R102, c[0x0][0x2e0] ;  /* 0x0000b80066667a20 */ /* 0x000fe20000410000 */
[----:B------:R-:W-:Y:S01]  /*bfe0*/  ULDC.64 UR12, c[0x0][0x3a0] ;  /* 0x0000e800000c7ab9 */ /* 0x000fe20000000a00 */
[----:B------:R-:W-:Y:S01]  /*bff0*/  FMUL.FTZ R26, R103, c[0x0][0x2e0] ;  /* 0x0000b800671a7a20 */ /* 0x000fe20000410000 */
[----:B------:R-:W-:Y:S01]  /*c000*/  F2FP.BF16.PACK_AB R27, R27, R100 ;  /* 0x000000641b1b723e */ /* 0x000fe200000010ff */
[----:B------:R-:W-:Y:S01]  /*c010*/  FMUL.FTZ R112, R112, c[0x0][0x2e0] ;  /* 0x0000b80070707a20 */ /* 0x000fe20000410000 */
[----:B------:R-:W-:Y:S01]  /*c020*/  PLOP3.LUT P0, PT, PT, PT, UP0, 0x80, 0x0 ;  /* 0x000000000000781c */ /* 0x000fe20003f0f008 */
[----:B------:R-:W-:Y:S01]  /*c030*/  FMUL.FTZ R23, R113, c[0x0][0x2e0] ;  /* 0x0000b80071177a20 */ /* 0x000fe20000410000 */
[----:B------:R-:W-:Y:S01]  /*c040*/  F2FP.BF16.PACK_AB R26, R26, R102 ;  /* 0x000000661a1a723e */ /* 0x000fe200000010ff */
[----:B------:R-:W-:Y:S01]  /*c050*/  FMUL.FTZ R114, R114, c[0x0][0x2e0] ;  /* 0x0000b80072727a20 */ /* 0x000fe20000410000 */
[----:B------:R-:W-:Y:S01]  /*c060*/  @UP0 UIADD3 UR10, UR34, UR35, URZ ;  /* 0x00000023220a0290 */ /* 0x000fe2000fffe03f */
[----:B------:R-:W-:Y:S01]  /*c070*/  FMUL.FTZ R22, R115, c[0x0][0x2e0] ;  /* 0x0000b80073167a20 */ /* 0x000fe20000410000 */
[----:B------:R-:W-:Y:S01]  /*c080*/  F2FP.BF16.PACK_AB R23, R23, R112 ;  /* 0x000000701717723e */ /* 0x000fe200000010ff */
[----:B------:R-:W-:Y:S01]  /*c090*/  FMUL.FTZ R104, R104, c[0x0][0x2e0] ;  /* 0x0000b80068687a20 */ /* 0x000fe20000410000 */
[----:B------:R-:W-:Y:S01]  /*c0a0*/  @UP0 UIMAD.WIDE.U32 UR8, UR10, UR12, URZ ;  /* 0x0000000c0a0802a5 */ /* 0x000fe2000f8e003f */
[----:B------:R-:W-:Y:S01]  /*c0b0*/  FMUL.FTZ R25, R105, c[0x0][0x2e0] ;  /* 0x0000b80069197a20 */ /* 0x000fe20000410000 */
[----:B------:R-:W-:Y:S01]  /*c0c0*/  F2FP.BF16.PACK_AB R22, R22, R114 ;  /* 0x000000721616723e */ /* 0x000fe200000010ff */
[----:B------:R-:W-:Y:S01]  /*c0d0*/  FMUL.FTZ R106, R106, c[0x0][0x2e0] ;  /* 0x0000b8006a6a7a20 */ /* 0x000fe20000410000 */
[----:B------:R-:W-:Y:S01]  /*c0e0*/  @UP0 UIMAD UR17, UR10, UR13, UR9 ;  /* 0x0000000d0a1102a4 */ /* 0x000fe2000f8e0209 */
[----:B------:R-:W-:Y:S01]  /*c0f0*/  FMUL.FTZ R24, R107, c[0x0][0x2e0] ;  /* 0x0000b8006b187a20 */ /* 0x000fe20000410000 */
[----:B------:R-:W-:Y:S01]  /*c100*/  F2FP.BF16.PACK_AB R25, R25, R104 ;  /* 0x000000681919723e */ /* 0x000fe200000010ff */
[----:B------:R-:W-:Y:S01]  /*c110*/  FMUL.FTZ R108, R108, c[0x0][0x2e0] ;  /* 0x0000b8006c6c7a20 */ /* 0x000fe20000410000 */
[----:B------:R-:W-:Y:S01]  /*c120*/  @UP0 UMOV UR16, UR8 ;  /* 0x0000000800100c82 */ /* 0x000fe20008000000 */
[----:B------:R-:W-:Y:S01]  /*c130*/  FMUL.FTZ R21, R109, c[0x0][0x2e0] ;  /* 0x0000b8006d157a20 */ /* 0x000fe20000410000 */
[----:B-1----:R-:W-:Y:S01]  /*c140*/  SHF.R.S32.HI R49, RZ, 0x1f, R48 ;  /* 0x0000001fff317819 */ /* 0x002fe20000011430 */
[----:B------:R-:W-:Y:S01]  /*c150*/  FMUL.FTZ R110, R110, c[0x0][0x2e0] ;  /* 0x0000b8006e6e7a20 */ /* 0x000fe20000410000 */
[----:B------:R-:W-:Y:S01]  /*c160*/  F2FP.BF16.PACK_AB R24, R24, R106 ;  /* 0x0000006a1818723e */ /* 0x000fe200000010ff */
[----:B------:R-:W-:Y:S01]  /*c170*/  FMUL.FTZ R20, R111, c[0x0][0x2e0] ;  /* 0x0000b8006f147a20 */ /* 0x000fe20000410000 */
[----:B------:R-:W-:Y:S01]  /*c180*/  LEA.HI R2, R49, R48, RZ, 0x2 ;  /* 0x0000003031027211 */ /* 0x000fe200078f10ff */
[----:B------:R-:W-:Y:S01]  /*c190*/  FMUL.FTZ R116, R116, c[0x0][0x2e0] ;  /* 0x0000b80074747a20 */ /* 0x000fe20000410000 */
[----:B------:R-:W-:Y:S01]  /*c1a0*/  F2FP.BF16.PACK_AB R21, R21, R108 ;  /* 0x0000006c1515723e */ /* 0x000fe200000010ff */
        /* <DEDUP_REMOVED lines=9> */
[----:B------:R-:W-:Y:S01]  /*c240*/  IADD3 R2, -R2, R48, RZ ;  /* 0x0000003002027210 */ /* 0x000fe20007ffe1ff */
[----:B------:R-:W-:Y:S01]  /*c250*/  FMUL.FTZ R130, R130, c[0x0][0x2e0] ;  /* 0x0000b80082827a20 */ /* 0x000fe20000410000 */
[----:B------:R-:W-:Y:S01]  /*c260*/  LOP3.LUT R0, R0, 0xfffffff8, RZ, 0xc0, !PT ;  /* 0xfffffff800007812 */ /* 0x000fe200078ec0ff */
[----:B------:R-:W-:Y:S01]  /*c270*/  FMUL.FTZ R131, R131, c[0x0][0x2e0] ;  /* 0x0000b80083837a20 */ /* 0x000fe20000410000 */
[----:B------:R-:W-:Y:S01]  /*c280*/  SHF.L.U32 R2, R2, 0x1, RZ ;  /* 0x0000000102027819 */ /* 0x000fe200000006ff */
[----:B------:R-:W-:Y:S01]  /*c290*/  FMUL.FTZ R120, R120, c[0x0][0x2e0] ;  /* 0x0000b80078787a20 */ /* 0x000fe20000410000 */
[----:B------:R-:W-:Y:S01]  /*c2a0*/  IADD3 R0, R4, -R0, RZ ;  /* 0x8000000004007210 */ /* 0x000fe20007ffe0ff */
[----:B------:R-:W-:Y:S01]  /*c2b0*/  FMUL.FTZ R121, R121, c[0x0][0x2e0] ;  /* 0x0000b80079797a20 */ /* 0x000fe20000410000 */
[----:B------:R-:W-:Y:S01]  /*c2c0*/  SHF.L.U32 R4, R250, 0x3, RZ ;  /* 0x00000003fa047819 */ /* 0x000fe200000006ff */
[----:B------:R-:W-:Y:S01]  /*c2d0*/  FMUL.FTZ R122, R122, c[0x0][0x2e0] ;  /* 0x0000b8007a7a7a20 */ /* 0x000fe20000410000 */
[----:B------:R-:W-:Y:S01]  /*c2e0*/  SHF.L.U32 R0, R0, 0x6, RZ ;  /* 0x0000000600007819 */ /* 0x000fe200000006ff */
[----:B------:R-:W-:Y:S01]  /*c2f0*/  FMUL.FTZ R123, R123, c[0x0][0x2e0] ;  /* 0x0000b8007b7b7a20 */ /* 0x000fe20000410000 */
[----:B------:R-:W-:Y:S01]  /*c300*/  LOP3.LUT R4, R4, 0x8, RZ, 0xc0, !PT ;  /* 0x0000000804047812 */ /* 0x000fe200078ec0ff */
[----:B------:R-:W-:Y:S01]  /*c310*/  FMUL.FTZ R124, R124, c[0x0][0x2e0] ;  /* 0x0000b8007c7c7a20 */ /* 0x000fe20000410000 */
[----:B------:R-:W-:Y:S01]  /*c320*/  LOP3.LUT R0, R0, 0x1c0, RZ, 0xc0, !PT ;  /* 0x000001c000007812 */ /* 0x000fe200078ec0ff */
[----:B------:R-:W-:Y:S01]  /*c330*/  FMUL.FTZ R125, R125, c[0x0][0x2e0] ;  /* 0x0000b8007d7d7a20 */ /* 0x000fe20000410000 */
[----:B------:R-:W-:Y:S01]  /*c340*/  F2FP.BF16.PACK_AB R20, R20, R110 ;  /* 0x0000006e1414723e */ /* 0x000fe200000010ff */
[----:B------:R-:W-:Y:S01]  /*c350*/  FMUL.FTZ R126, R126, c[0x0][0x2e0] ;  /* 0x0000b8007e7e7a20 */ /* 0x000fe20000410000 */
[----:B------:R-:W-:Y:S01]  /*c360*/  SHF.R.U32.HI R5, RZ, 0x3, R0 ;  /* 0x00000003ff057819 */ /* 0x000fe20000011600 */
[----:B------:R-:W-:Y:S01]  /*c370*/  FMUL.FTZ R127, R127, c[0x0][0x2e0] ;  /* 0x0000b8007f7f7a20 */ /* 0x000fe20000410000 */
[----:B------:R-:W-:Y:S01]  /*c380*/  F2FP.BF16.PACK_AB R19, R19, R116 ;  /* 0x000000741313723e */ /* 0x000fe200000010ff */
        /* <DEDUP_REMOVED lines=54> */
[----:B--2---:R-:W-:-:S04]  /*c6f0*/  LEA R0, R157, R2, 0xa ;  /* 0x000000029d007211 */ /* 0x004fc800078e50ff */
[----:B------:R-:W-:Y:S02]  /*c700*/  F2FP.BF16.PACK_AB R2, R95, R94 ;  /* 0x0000005e5f02723e */ /* 0x000fe400000010ff */
[----:B------:R-:W-:Y:S02]  /*c710*/  IADD3 R0, R0, R4, RZ ;  /* 0x0000000400007210 */ /* 0x000fe40007ffe0ff */
[----:B------:R-:W-:Y:S02]  /*c720*/  F2FP.BF16.PACK_AB R4, R93, R92 ;  /* 0x0000005c5d04723e */ /* 0x000fe400000010ff */
[----:B------:R-:W-:Y:S01]  /*c730*/  LEA R0, R0, 0xc000, 0x1 ;  /* 0x0000c00000007811 */ /* 0x000fe200078e08ff */
[----:B------:R-:W-:Y:S06]  /*c740*/  BAR.SYNC.DEFER_BLOCKING 0x0 ;  /* 0x0000000000007b1d */ /* 0x000fec0000010000 */
        /* <DEDUP_REMOVED lines=46> */
.L_x_1914:
        /* <DEDUP_REMOVED lines=19> */
.L_x_1915:
        /* <DEDUP_REMOVED lines=15> */
[----:B------:R-:W-:Y:S01]  /*cc50*/  IADD3 R4, P0, R4, UR16, RZ ;  /* 0x0000001004047c10 */ /* 0x000fe2000ff1e0ff */
[----:B------:R-:W-:Y:S01]  /*cc60*/  ULDC.64 UR10, c[0x0][0x3b8] ;  /* 0x0000ee00000a7ab9 */ /* 0x000fe20000000a00 */
[----:B------:R-:W-:Y:S01]  /*cc70*/  IMAD.U32 R0, RZ, RZ, UR9 ;  /* 0x00000009ff007e24 */ /* 0x000fe2000f8e00ff */
[----:B------:R-:W-:Y:S01]  /*cc80*/  UIMAD UR9, UR18, UR10, URZ ;  /* 0x0000000a120972a4 */ /* 0x000fe2000f8e023f */
[----:B------:R1:W2:Y:S03]  /*cc90*/  LDS.128 R20, [R141+0xd000] ;  /* 0x00d000008d147984 */ /* 0x0002a60000000c00 */
[----:B------:R-:W-:Y:S01]  /*cca0*/  IADD3.X R5, R5, UR17, R0, P0, !PT ;  /* 0x0000001105057c10 */ /* 0x000fe200087fe400 */
        /* <DEDUP_REMOVED lines=24> */
.L_x_1917:
[----:B------:R-:W-:Y:S05]  /*ce30*/  BSYNC B0 ;  /* 0x0000000000007941 */ /* 0x000fea0003800000 */
.L_x_1916:
        /* <DEDUP_REMOVED lines=15> */
.L_x_1919:
[----:B------:R-:W-:Y:S05]  /*cf30*/  BSYNC B0 ;  /* 0x0000000000007941 */ /* 0x000fea0003800000 */
.L_x_1918:
        /* <DEDUP_REMOVED lines=15> */
.L_x_1921:
[----:B------:R-:W-:Y:S05]  /*d030*/  BSYNC B0 ;  /* 0x0000000000007941 */ /* 0x000fea0003800000 */
.L_x_1920:
        /* <DEDUP_REMOVED lines=14> */
.L_x_1923:
[----:B------:R-:W-:Y:S05]  /*d120*/  BSYNC B0 ;  /* 0x0000000000007941 */ /* 0x000fea0003800000 */
.L_x_1922:
        /* <DEDUP_REMOVED lines=25> */
.L_x_1925:
[----:B------:R-:W-:Y:S05]  /*d2c0*/  BSYNC B0 ;  /* 0x0000000000007941 */ /* 0x000fea0003800000 */
.L_x_1924:
        /* <DEDUP_REMOVED lines=13> */
.L_x_1927:
[----:B------:R-:W-:Y:S05]  /*d3a0*/  BSYNC B0 ;  /* 0x0000000000007941 */ /* 0x000fea0003800000 */
.L_x_1926:
        /* <DEDUP_REMOVED lines=13> */
.L_x_1929:
[----:B------:R-:W-:Y:S05]  /*d480*/  BSYNC B0 ;  /* 0x0000000000007941 */ /* 0x000fea0003800000 */
.L_x_1928:
        /* <DEDUP_REMOVED lines=11> */
.L_x_1876:
[----:B------:R-:W-:Y:S05]  /*d540*/  BSYNC B1 ;  /* 0x0000000000017941 */ /* 0x000fea0003800000 */
.L_x_1854:
        /* <DEDUP_REMOVED lines=11> */
.L_x_1930:
[----:B------:R-:W-:Y:S05]  /*d600*/  EXIT ;  /* 0x000000000000794d */ /* 0x000fea0003800000 */
.L_x_1932:
        /* <DEDUP_REMOVED lines=15> */
.L_x_2487:


//--------------------- .text._ZN5flash44flash_bwd_dq_dk_dv_loop_seqk_parallel_kernelI23Flash_bwd_kernel_traitsILi64ELi128ELi128ELi8ELi4ELi4ELi4ELb0ELb0EN7cutlass10bfloat16_tE19Flash_kernel_traitsILi64ELi128ELi128ELi8ES3_EELb0ELb0ELb1ELb0ELb0ELb0ELb1EEEvNS_16Flash_bwd_paramsE --------------------------
	.section	.text._ZN5flash44flash_bwd_dq_dk_dv_loop_seqk_parallel_kernelI23Flash_bwd_kernel_traitsILi64ELi128ELi128ELi8ELi4ELi4ELi4ELb0ELb0EN7cutlass10bfloat16_tE19Flash_kernel_traitsILi64ELi128ELi128ELi8ES3_EELb0ELb0ELb1ELb0ELb0ELb0ELb1EEEvNS_16Flash_bwd_paramsE,"ax",@progbits
	.sectioninfo	@"SHI_REGISTERS=255"
	.align	128
        .global         _ZN5flash44flash_bwd_dq_dk_dv_loop_seqk_parallel_kernelI23Flash_bwd_kernel_traitsILi64ELi128ELi128ELi8ELi4ELi4ELi4ELb0ELb0EN7cutlass10bfloat16_tE19Flash_kernel_traitsILi64ELi128ELi128ELi8ES3_EELb0ELb0ELb1ELb0ELb0ELb0ELb1EEEvNS_16Flash_bwd_paramsE
        .type           _ZN5flash44flash_bwd_dq_dk_dv_loop_seqk_parallel_kernelI23Flash_bwd_kernel_traitsILi64ELi128ELi128ELi8ELi4ELi4ELi4ELb0ELb0EN7cutlass10bfloat16_tE19Flash_kernel_traitsILi64ELi128ELi128ELi8ES3_EELb0ELb0ELb1ELb0ELb0ELb0ELb1EEEvNS_16Flash_bwd_paramsE,@function
        .size           _ZN5flash44flash_bwd_dq_dk_dv_loop_seqk_parallel_kernelI23Flash_bwd_kernel_traitsILi64ELi128ELi128ELi8ELi4ELi4ELi4ELb0ELb0EN7cutlass10bfloat16_tE19Flash_kernel_traitsILi64ELi128ELi128ELi8ES3_EELb0ELb0ELb1ELb0ELb0ELb0ELb1EEEvNS_16Flash_bwd_paramsE,(.L_x_2488 - _ZN5flash44flash_bwd_dq_dk_dv_loop_seqk_parallel_kernelI23Flash_bwd_kernel_traitsILi64ELi128ELi128ELi8ELi4ELi4ELi4ELb0ELb0EN7cutlass10bfloat16_tE19Flash_kernel_traitsILi64ELi128ELi128ELi8ES3_EELb0ELb0ELb1ELb0ELb0ELb0ELb1EEEvNS_16Flash_bwd_paramsE)
        .other          _ZN5flash44flash_bwd_dq_dk_dv_loop_seqk_parallel_kernelI23Flash_bwd_kernel_traitsILi64ELi128ELi128ELi8ELi4ELi4ELi4ELb0ELb0EN7cutlass10bfloat16_tE19Flash_kernel_traitsILi64ELi128ELi128ELi8ES3_EELb0ELb0ELb1ELb0ELb0ELb0ELb1EEEvNS_16Flash_bwd_paramsE,@"STO_CUDA_ENTRY STV_DEFAULT"
_ZN5flash44flash_bwd_dq_dk_dv_loop_seqk_parallel_kernelI23Flash_bwd_kernel_traitsILi64ELi128ELi128ELi8ELi4ELi4ELi4ELb0ELb0EN7cutlass10bfloat16_tE19Flash_kernel_traitsILi64ELi128ELi128ELi8ES3_EELb0ELb0ELb1ELb0ELb0ELb0ELb1EEEvNS_16Flash_bwd_paramsE:
.text._ZN5flash44flash_bwd_dq_dk_dv_loop_seqk_parallel_kernelI23Flash_bwd_kernel_traitsILi64ELi128ELi128ELi8ELi4ELi4ELi4ELb0ELb0EN7cutlass10bfloat16_tE19Flash_kernel_traitsILi64ELi128ELi128ELi8ES3_EELb0ELb0ELb1ELb0ELb0ELb0ELb1EEEvNS_16Flash_bwd_paramsE:
        /* <DEDUP_REMOVED lines=32> */
[CC--:B------:R-:W-:Y:S01]  /*0200*/  LEA.HI R4, R13.reuse, R15.reuse, RZ, 0x5 ;  /* 0x0000000f0d047211 */ /* 0x0c0fe200078f28ff */
        /* <DEDUP_REMOVED lines=36> */
[----:B------:R-:W-:Y:S02]  /*0450*/  ULDC.64 UR4, c[0x0][0x118] ;  /* 0x0000460000047ab9 */ /* 0x000fe40000000a00 */
[----:B------:R-:W-:Y:S01]  /*0460*/  SHF.R.S32.HI R2, RZ, 0x1f, R0 ;  /* 0x0000001fff027819 */ /* 0x000fe20000011400 */
[----:B------:R-:W-:Y:S02]  /*0470*/  UISETP.NE.AND UP6, UPT, UR11, URZ, UPT ;  /* 0x0000003f0b00728c */ /* 0x000fe4000bfc5270 */
[----:B------:R-:W-:Y:S01]  /*0480*/  UIMAD.WIDE.U32 UR48, UR40, UR50, URZ ;  /* 0x00000032283072a5 */ /* 0x000fe2000f8e003f */
[----:B------:R-:W-:Y:S01]  /*0490*/  LEA.HI R11, R2, R0, RZ, 0x2 ;  /* 0x00000000020b7211 */ /* 0x000fe200078f10ff */
[----:B------:R-:W-:Y:S01]  /*04a0*/  IMAD.SHL.U32 R2, R3, 0x40, RZ ;  /* 0x0000004003027824 */ /* 0x000fe200078e00ff */
[----:B------:R-:W-:Y:S01]  /*04b0*/  LOP3.LUT R3, R8, 0xfffffff0, RZ, 0xc0, !PT ;  /* 0xfffffff008037812 */ /* 0x000fe200078ec0ff */
[C---:B------:R-:W-:Y:S01]  /*04c0*/  IMAD.IADD R0, R15.reuse, 0x1, -R4 ;  /* 0x000000010f007824 */ /* 0x040fe200078e0a04 */
[----:B------:R-:W-:Y:S01]  /*04d0*/  UIMAD UR57, UR41, UR50, URZ ;  /* 0x00000032293972a4 */ /* 0x000fe2000f8e023f */
[C---:B------:R-:W-:Y:S01]  /*04e0*/  IMAD.SHL.U32 R8, R15.reuse, 0x2, RZ ;  /* 0x000000020f087824 */ /* 0x040fe200078e00ff */
[----:B------:R-:W-:Y:S01]  /*04f0*/  LOP3.LUT R2, R2, 0x1c0, RZ, 0xc0, !PT ;  /* 0x000001c002027812 */ /* 0x000fe200078ec0ff */
[C---:B------:R-:W-:Y:S01]  /*0500*/  IMAD.SHL.U32 R18, R0.reuse, 0x8, RZ ;  /* 0x0000000800127824 */ /* 0x040fe200078e00ff */
[----:B------:R-:W-:Y:S01]  /*0510*/  LOP3.LUT P4, RZ, R0, 0x2, RZ, 0xc0, !PT ;  /* 0x0000000200ff7812 */ /* 0x000fe2000788c0ff */
[----:B------:R-:W-:Y:S01]  /*0520*/  USHF.R.S32.HI UR59, URZ, 0x1f, UR53 ;  /* 0x0000001f3f3b7899 */ /* 0x000fe20008011435 */
[----:B------:R-:W-:Y:S01]  /*0530*/  SHF.R.U32.HI R5, RZ, 0x3, R2 ;  /* 0x00000003ff057819 */ /* 0x000fe20000011602 */
[----:B------:R-:W-:Y:S01]  /*0540*/  USHF.R.S32.HI UR54, URZ, 0x1f, UR47 ;  /* 0x0000001f3f367899 */ /* 0x000fe2000801142f */
[----:B------:R-:W-:Y:S01]  /*0550*/  LOP3.LUT R4, R2, 0x38, R18, 0xf8, !PT ;  /* 0x0000003802047812 */ /* 0x000fe200078ef812 */
[----:B------:R-:W-:Y:S01]  /*0560*/  IMAD.IADD R2, R15, 0x1, -R3 ;  /* 0x000000010f027824 */ /* 0x000fe200078e0a03 */
[C---:B------:R-:W-:Y:S01]  /*0570*/  LOP3.LUT P3, RZ, R0.reuse, 0x4, RZ, 0xc0, !PT ;  /* 0x0000000400ff7812 */ /* 0x040fe2000786c0ff */
[----:B------:R-:W-:Y:S01]  /*0580*/  IMAD.SHL.U32 R0, R0, 0x40, RZ ;  /* 0x0000004000007824 */ /* 0x000fe200078e00ff */
[----:B------:R-:W-:Y:S01]  /*0590*/  LOP3.LUT R4, R4, R5, RZ, 0x3c, !PT ;  /* 0x0000000504047212 */ /* 0x000fe200078e3cff */
[----:B------:R-:W-:Y:S01]  /*05a0*/  STL [R1], R18 ;  /* 0x0000001201007387 */ /* 0x000fe20000100800 */
[----:B------:R-:W-:Y:S01]  /*05b0*/  SHF.R.S32.HI R3, RZ, 0x1f, R2 ;  /* 0x0000001fff037819 */ /* 0x000fe20000011402 */
[----:B------:R-:W-:Y:S01]  /*05c0*/  UMOV UR44, 0xffffc000 ;  /* 0xffffc000002c7882 */ /* 0x000fe20000000000 */
[----:B------:R-:W-:-:S02]  /*05d0*/  LEA.HI R5, R13, R15, RZ, 0x6 ;  /* 0x0000000f0d057211 */ /* 0x000fc400078f30ff */
[----:B------:R-:W-:Y:S02]  /*05e0*/  LEA.HI R10, R3, R2, RZ, 0x3 ;  /* 0x00000002030a7211 */ /* 0x000fe400078f18ff */
[----:B------:R-:W-:Y:S01]  /*05f0*/  LOP3.LUT R0, R0, 0x1c0, RZ, 0xc0, !PT ;  /* 0x000001c000007812 */ /* 0x000fe200078ec0ff */
[----:B------:R-:W-:Y:S01]  /*0600*/  IMAD.SHL.U32 R5, R5, 0x8, RZ ;  /* 0x0000000805057824 */ /* 0x000fe200078e00ff */
[----:B------:R-:W-:Y:S02]  /*0610*/  LOP3.LUT R3, R10, 0xfffffff8, RZ, 0xc0, !PT ;  /* 0xfffffff80a037812 */ /* 0x000fe400078ec0ff */
[----:B------:R-:W-:Y:S02]  /*0620*/  LOP3.LUT R166, R0, 0x8, R16, 0xf8, !PT ;  /* 0x0000000800a67812 */ /* 0x000fe400078ef810 */
[----:B------:R-:W-:Y:S01]  /*0630*/  LOP3.LUT R8, R8, 0x6, RZ, 0xc0, !PT ;  /* 0x0000000608087812 */ /* 0x000fe200078ec0ff */
[----:B------:R-:W-:Y:S01]  /*0640*/  IMAD.IADD R14, R2, 0x1, -R3 ;  /* 0x00000001020e7824 */ /* 0x000fe200078e0a03 */
[----:B------:R-:W-:Y:S01]  /*0650*/  LOP3.LUT R2, R4, 0xfffffe00, R5, 0xf8, !PT ;  /* 0xfffffe0004027812 */ /* 0x000fe200078ef805 */
[----:B------:R-:W-:Y:S01]  /*0660*/  IMAD.U32 R3, RZ, RZ, UR7 ;  /* 0x00000007ff037e24 */ /* 0x000fe2000f8e00ff */
[----:B------:R-:W-:Y:S01]  /*0670*/  SHF.R.U32.HI R5, RZ, 0x3, R0 ;  /* 0x00000003ff057819 */ /* 0x000fe20000011600 */
[----:B------:R-:W-:Y:S01]  /*0680*/  IMAD.SHL.U32 R4, R12, 0x200, RZ ;  /* 0x000002000c047824 */ /* 0x000fe200078e00ff */
[----:B------:R-:W-:Y:S01]  /*0690*/  SEL R168, R247, 0xffffffe0, !P4 ;  /* 0xffffffe0f7a87807 */ /* 0x000fe20006000000 */
[----:B------:R1:W-:Y:S01]  /*06a0*/  STL [R1+0x60], R2 ;  /* 0x0000600201007387 */ /* 0x0003e20000100800 */
[----:B------:R-:W-:Y:S01]  /*06b0*/  LOP3.LUT R166, R166, R5, RZ, 0x3c, !PT ;  /* 0x00000005a6a67212 */ /* 0x000fe200078e3cff */
[----:B------:R-:W-:-:S02]  /*06c0*/  USHF.R.S32.HI UR7, URZ, 0x1f, UR17 ;  /* 0x0000001f3f077899 */ /* 0x000fc40008011411 */
[----:B------:R2:W-:Y:S02]  /*06d0*/  STL [R1+0xa8], R3 ;  /* 0x0000a80301007387 */ /* 0x0005e40000100800 */
[----:B------:R-:W-:Y:S02]  /*06e0*/  UIMAD UR58, UR7, UR37, URZ ;  /* 0x00000025073a72a4 */ /* 0x000fe4000f8e023f */
[----:B------:R-:W-:-:S04]  /*06f0*/  @!UP5 UIMAD UR7, UR37, UR16, UR39 ;  /* 0x000000102507d2a4 */ /* 0x000fc8000f8e0227 */
[----:B------:R-:W-:Y:S01]  /*0700*/  @!UP5 UIMAD UR55, UR7, UR55, URZ ;  /* 0x000000370737d2a4 */ /* 0x000fe2000f8e023f */
[----:B-1----:R-:W-:Y:S01]  /*0710*/  LOP3.LUT R2, R7, 0x1, RZ, 0xc0, !PT ;  /* 0x0000000107027812 */ /* 0x002fe200078ec0ff */
[----:B--2---:R-:W-:Y:S01]  /*0720*/  IMAD.U32 R3, RZ, RZ, UR6 ;  /* 0x00000006ff037e24 */ /* 0x004fe2000f8e00ff */
[----:B------:R-:W-:Y:S01]  /*0730*/  LEA.HI R3, R13, R15, RZ, 0x7 ;  /* 0x0000000f0d037211 */ /* 0x000fe200078f38ff */
[----:B------:R-:W-:Y:S01]  /*0740*/  USHF.L.U32 UR6, UR37, 0x7, URZ ;  /* 0x0000000725067899 */ /* 0x000fe2000800063f */
[----:B------:R-:W-:Y:S01]  /*0750*/  ISETP.NE.U32.AND P0, PT, R2, 0x1, PT ;  /* 0x000000010200780c */ /* 0x000fe20003f05070 */
[----:B------:R-:W-:Y:S01]  /*0760*/  IMAD.SHL.U32 R2, R9, 0x10, RZ ;  /* 0x0000001009027824 */ /* 0x000fe200078e00ff */
[----:B------:R-:W-:Y:S02]  /*0770*/  SHF.R.S32.HI R3, RZ, 0x7, R3 ;  /* 0x00000007ff037819 */ /* 0x000fe40000011403 */
[----:B------:R-:W-:Y:S02]  /*0780*/  R2P PR, R7, 0x6 ;  /* 0x0000000607007804 */ /* 0x000fe40000000000 */
[----:B------:R-:W-:Y:S01]  /*0790*/  LOP3.LUT R6, R0, 0x30, R2, 0xf8, !PT ;  /* 0x0000003000067812 */ /* 0x000fe200078ef802 */
[----:B------:R-:W-:Y:S01]  /*07a0*/  IMAD R0, R3, 0x1000, R4 ;  /* 0x0000100003007824 */ /* 0x000fe200078e0204 */
[----:B------:R-:W-:Y:S01]  /*07b0*/  LEA.HI.SX32 R18, R11, R2, 0x1e ;  /* 0x000000020b127211 */ /* 0x000fe200078ff2ff */
[----:B------:R-:W-:Y:S01]  /*07c0*/  IMAD R13, R3, 0x40, R8 ;  /* 0x00000040030d7824 */ /* 0x000fe200078e0208 */
[----:B------:R-:W-:Y:S01]  /*07d0*/  LOP3.LUT R2, R6, 0x8, R16, 0xf8, !PT ;  /* 0x0000000806027812 */ /* 0x000fe200078ef810 */
[----:B------:R-:W-:Y:S01]  /*07e0*/  IMAD.IADD R166, R0, 0x1, R166 ;  /* 0x0000000100a67824 */ /* 0x000fe200078e02a6 */
[----:B------:R-:W-:Y:S01]  /*07f0*/  LOP3.LUT R0, R17, 0x7ffffffc, RZ, 0xc0, !PT ;  /* 0x7ffffffc11007812 */ /* 0x000fe200078ec0ff */
[----:B------:R-:W-:Y:S01]  /*0800*/  IMAD.U32 R6, RZ, RZ, UR6 ;  /* 0x00000006ff067e24 */ /* 0x000fe2000f8e00ff */
[----:B------:R-:W-:Y:S01]  /*0810*/  LOP3.LUT R5, R4, R2, R5, 0xf6, !PT ;  /* 0x0000000204057212 */ /* 0x000fe200078ef605 */
[----:B------:R-:W-:Y:S01]  /*0820*/  IMAD.SHL.U32 R2, R3, 0x8, RZ ;  /* 0x0000000803027824 */ /* 0x000fe200078e00ff */
[----:B------:R-:W-:Y:S01]  /*0830*/  STL [R1+0x50], R18 ;  /* 0x0000501201007387 */ /* 0x000fe20000100800 */
[----:B------:R-:W-:Y:S01]  /*0840*/  IMAD.IADD R6, R15, 0x1, -R0 ;  /* 0x000000010f067824 */ /* 0x000fe200078e0a00 */
[----:B------:R-:W-:Y:S01]  /*0850*/  SEL R247, R247, 0xffffffe0, !P1 ;  /* 0xffffffe0f7f77807 */ /* 0x000fe20004800000 */
[----:B------:R-:W-:Y:S01]  /*0860*/  IMAD.SHL.U32 R0, R7, 0x40, RZ ;  /* 0x0000004007007824 */ /* 0x000fe200078e00ff */
[----:B------:R-:W-:Y:S01]  /*0870*/  LOP3.LUT R2, R2, 0x8, RZ, 0xc0, !PT ;  /* 0x0000000802027812 */ /* 0x000fe200078ec0ff */
[----:B------:R-:W-:Y:S01]  /*0880*/  IMAD.SHL.U32 R6, R6, 0x2, RZ ;  /* 0x0000000206067824 */ /* 0x000fe200078e00ff */
[----:B------:R1:W-:Y:S01]  /*0890*/  STL [R1+0x68], R13 ;  /* 0x0000680d01007387 */ /* 0x0003e20000100800 */
[----:B------:R-:W-:Y:S01]  /*08a0*/  IMAD.SHL.U32 R7, R12, 0x10, RZ ;  /* 0x000000100c077824 */ /* 0x000fe200078e00ff */
[----:B------:R-:W-:Y:S01]  /*08b0*/  LOP3.LUT R0, R0, 0x1c0, RZ, 0xc0, !PT ;  /* 0x000001c000007812 */ /* 0x000fe200078ec0ff */
[----:B------:R-:W-:Y:S01]  /*08c0*/  IMAD R8, R3, 0x2000, R6 ;  /* 0x0000200003087824 */ /* 0x000fe200078e0206 */
[----:B------:R-:W-:Y:S01]  /*08d0*/  SEL R245, R245, 0x10, !P0 ;  /* 0x00000010f5f57807 */ /* 0x000fe20004000000 */
[----:B------:R-:W-:Y:S01]  /*08e0*/  IMAD.SHL.U32 R166, R166, 0x2, RZ ;  /* 0x00000002a6a67824 */ /* 0x000fe200078e00ff */
[----:B------:R-:W-:Y:S01]  /*08f0*/  SHF.R.U32.HI R4, RZ, 0x3, R0 ;  /* 0x00000003ff047819 */ /* 0x000fe20000011600 */
[----:B------:R-:W-:Y:S01]  /*0900*/  UIMAD UR6, UR37, UR12, UR39 ;  /* 0x0000000c250672a4 */ /* 0x000fe2000f8e0227 */
[----:B------:R-:W-:Y:S01]  /*0910*/  LOP3.LUT R11, R2, 0x10, R7, 0xf8, !PT ;  /* 0x00000010020b7812 */ /* 0x000fe200078ef807 */
[----:B------:R-:W-:Y:S01]  /*0920*/  IMAD.SHL.U32 R7, R12, 0x8, RZ ;  /* 0x000000080c077824 */ /* 0x000fe200078e00ff */
[CC--:B------:R-:W-:Y:S01]  /*0930*/  LOP3.LUT R3, R4.reuse, R0.reuse, R2, 0x1e, !PT ;  /* 0x0000000004037212 */ /* 0x0c0fe200078e1e02 */
[C---:B------:R-:W-:Y:S01]  /*0940*/  IMAD R2, R9.reuse, 0x400, R8 ;  /* 0x0000040009027824 */ /* 0x040fe200078e0208 */
[----:B------:R-:W-:Y:S01]  /*0950*/  LOP3.LUT R4, R4, R0, RZ, 0xfc, !PT ;  /* 0x0000000004047212 */ /* 0x000fe200078efcff */
[----:B------:R-:W-:Y:S01]  /*0960*/  IMAD R0, R9, 0x400, R6 ;  /* 0x0000040009007824 */ /* 0x000fe200078e0206 */
[----:B------:R-:W-:Y:S01]  /*0970*/  UIMAD UR56, UR6, UR56, URZ ;  /* 0x00000038063872a4 */ /* 0x000fe2000f8e023f */
[----:B------:R-:W-:-:S02]  /*0980*/  IMAD.IADD R169, R166, 0x1, R168 ;  /* 0x00000001a6a97824 */ /* 0x000fc400078e02a8 */
[----:B------:R-:W-:Y:S02]  /*0990*/  IMAD.IADD R243, R4, 0x1, R2 ;  /* 0x0000000104f37824 */ /* 0x000fe400078e0202 */
[----:B------:R-:W-:Y:S01]  /*09a0*/  IMAD.U32 R2, RZ, RZ, UR8 ;  /* 0x00000008ff027e24 */ /* 0x000fe2000f8e00ff */
[----:B------:R-:W-:Y:S01]  /*09b0*/  USHF.R.S32.HI UR8, URZ, 0x1f, UR37 ;  /* 0x0000001f3f087899 */ /* 0x000fe20008011425 */
[----:B------:R-:W-:Y:S02]  /*09c0*/  IMAD.IADD R8, R0, 0x1, R3 ;  /* 0x0000000100087824 */ /* 0x000fe400078e0203 */
[----:B------:R-:W-:Y:S01]  /*09d0*/  IMAD.U32 R3, RZ, RZ, UR9 ;  /* 0x00000009ff037e24 */ /* 0x000fe2000f8e00ff */
[----:B------:R2:W-:Y:S01]  /*09e0*/  STL [R1+0xa4], R2 ;  /* 0x0000a40201007387 */ /* 0x0005e20000100800 */
[----:B------:R-:W-:Y:S01]  /*09f0*/  IMAD.SHL.U32 R0, R10, 0x40, RZ ;  /* 0x000000400a007824 */ /* 0x000fe200078e00ff */
[----:B------:R-:W-:Y:S01]  /*0a00*/  LEA R8, R8, 0xc000, 0x1 ;  /* 0x0000c00008087811 */ /* 0x000fe200078e08ff */
[----:B------:R-:W-:Y:S01]  /*0a10*/  IMAD.U32 R4, RZ, RZ, UR8 ;  /* 0x00000008ff047e24 */ /* 0x000fe2000f8e00ff */
[----:B------:R3:W-:Y:S01]  /*0a20*/  STL [R1+0xa0], R3 ;  /* 0x0000a00301007387 */ /* 0x0007e20000100800 */
[----:B------:R-:W-:Y:S01]  /*0a30*/  USHF.R.S32.HI UR8, URZ, 0x1f, UR39 ;  /* 0x0000001f3f087899 */ /* 0x000fe20008011427 */
[----:B------:R-:W-:Y:S01]  /*0a40*/  LOP3.LUT R0, R0, 0xfffffe00, RZ, 0xc0, !PT ;  /* 0xfffffe0000007812 */ /* 0x000fe200078ec0ff */
[----:B------:R-:W-:Y:S01]  /*0a50*/  IMAD.SHL.U32 R243, R243, 0x2, RZ ;  /* 0x00000002f3f37824 */ /* 0x000fe200078e00ff */
[----:B-1----:R-:W-:-:S02]  /*0a60*/  IADD3 R13, R8, 0x2420, RZ ;  /* 0x00002420080d7810 */ /* 0x002fc40007ffe0ff */
[C---:B------:R-:W-:Y:S01]  /*0a70*/  @P1 IADD3 R13, R8.reuse, 0x23e0, RZ ;  /* 0x000023e0080d1810 */ /* 0x040fe20007ffe0ff */
[----:B------:R-:W-:Y:S01]  /*0a80*/  IMAD.U32 R10, RZ, RZ, UR8 ;  /* 0x00000008ff0a7e24 */ /* 0x000fe2000f8e00ff */
[C---:B------:R-:W-:Y:S01]  /*0a90*/  IADD3 R10, R8.reuse, 0x2020, RZ ;  /* 0x00002020080a7810 */ /* 0x040fe20007ffe0ff */
[C---:B------:R-:W-:Y:S01]  /*0aa0*/  IMAD.IADD R246, R243.reuse, 0x1, R245 ;  /* 0x00000001f3f67824 */ /* 0x040fe200078e02f5 */
[----:B------:R-:W-:Y:S01]  /*0ab0*/  @P1 IADD3 R10, R8, 0x1fe0, RZ ;  /* 0x00001fe0080a1810 */ /* 0x000fe20007ffe0ff */
[--C-:B------:R-:W-:Y:S02]  /*0ac0*/  IMAD.IADD R250, R243, 0x1, R247.reuse ;  /* 0x00000001f3fa7824 */ /* 0x100fe400078e02f7 */
[----:B------:R-:W-:Y:S02]  /*0ad0*/  IMAD.IADD R249, R246, 0x1, R247 ;  /* 0x00000001f6f97824 */ /* 0x000fe400078e02f7 */
[----:B--2---:R-:W-:Y:S01]  /*0ae0*/  IMAD.SHL.U32 R2, R14, 0x40, RZ ;  /* 0x000000400e027824 */ /* 0x004fe200078e00ff */
[----:B------:R-:W-:-:S02]  /*0af0*/  IADD3 R14, R8, 0x420, RZ ;  /* 0x00000420080e7810 */ /* 0x000fc40007ffe0ff */
[----:B------:R-:W-:Y:S02]  /*0b00*/  @P1 IADD3 R14, R8, 0x3e0, RZ ;  /* 0x000003e0080e1810 */ /* 0x000fe40007ffe0ff */
[----:B------:R-:W-:Y:S02]  /*0b10*/  LOP3.LUT R2, R2, 0x1c0, RZ, 0xc0, !PT ;  /* 0x000001c002027812 */ /* 0x000fe400078ec0ff */
[----:B---3--:R-:W-:Y:S02]  /*0b20*/  IADD3 R3, R18, -0x80, RZ ;  /* 0xffffff8012037810 */ /* 0x008fe40007ffe0ff */
[----:B------:R-:W-:Y:S02]  /*0b30*/  SHF.R.U32.HI R6, RZ, 0x3, R2 ;  /* 0x00000003ff067819 */ /* 0x000fe40000011602 */
[----:B------:R-:W-:Y:S02]  /*0b40*/  SHF.R.S32.HI R4, RZ, 0x1f, R3 ;  /* 0x0000001fff047819 */ /* 0x000fe40000011403 */
[----:B------:R-:W-:-:S02]  /*0b50*/  LOP3.LUT R7, R2, 0x8, R7, 0xf8, !PT ;  /* 0x0000000802077812 */ /* 0x000fc400078ef807 */
[----:B------:R-:W-:Y:S02]  /*0b60*/  LOP3.LUT R2, R6, R11, R2, 0x1e, !PT ;  /* 0x0000000b06027212 */ /* 0x000fe400078e1e02 */
[----:B------:R-:W-:Y:S01]  /*0b70*/  SHF.L.U64.HI R3, R3, 0x2, R4 ;  /* 0x0000000203037819 */ /* 0x000fe20000010204 */
[----:B------:R-:W-:Y:S01]  /*0b80*/  IMAD R4, R9, 0x400, R0 ;  /* 0x0000040009047824 */ /* 0x000fe200078e0200 */
[----:B------:R-:W-:Y:S01]  /*0b90*/  LOP3.LUT R172, R2, R0, RZ, 0xfc, !PT ;  /* 0x0000000002ac7212 */ /* 0x000fe200078efcff */
[----:B------:R-:W-:Y:S02]  /*0ba0*/  IMAD.MOV.U32 R0, RZ, RZ, 0x40 ;  /* 0x00000040ff007424 */ /* 0x000fe400078e00ff */
[----:B------:R1:W-:Y:S01]  /*0bb0*/  STL [R1+0x64], R3 ;  /* 0x0000640301007387 */ /* 0x0003e20000100800 */
[----:B------:R-:W-:Y:S02]  /*0bc0*/  IMAD.MOV.U32 R2, RZ, RZ, 0x440 ;  /* 0x00000440ff027424 */ /* 0x000fe400078e00ff */
[C---:B------:R-:W-:Y:S01]  /*0bd0*/  SEL R167, R0.reuse, 0xffffffc0, !P3 ;  /* 0xffffffc000a77807 */ /* 0x040fe20005800000 */
[----:B------:R-:W-:Y:S01]  /*0be0*/  STL [R1+0x6c], R8 ;  /* 0x00006c0801007387 */ /* 0x000fe20000100800 */
[----:B------:R-:W-:-:S02]  /*0bf0*/  SEL R0, R0, 0xffffffc0, !P2 ;  /* 0xffffffc000007807 */ /* 0x000fc40005000000 */
[----:B------:R-:W-:Y:S01]  /*0c00*/  SEL R2, R2, 0x3c0, !P2 ;  /* 0x000003c002027807 */ /* 0x000fe20005000000 */
[----:B------:R-:W-:Y:S02]  /*0c10*/  IMAD.IADD R167, R166, 0x1, R167 ;  /* 0x00000001a6a77824 */ /* 0x000fe400078e02a7 */
[----:B------:R-:W-:Y:S02]  /*0c20*/  IMAD.IADD R12, R0, 0x1, R8 ;  /* 0x00000001000c7824 */ /* 0x000fe400078e0208 */
[----:B------:R-:W-:Y:S02]  /*0c30*/  IMAD.IADD R244, R243, 0x1, R0 ;  /* 0x00000001f3f47824 */ /* 0x000fe400078e0200 */
[----:B------:R-:W-:Y:S01]  /*0c40*/  IMAD.IADD R168, R168, 0x1, R167 ;  /* 0x00000001a8a87824 */ /* 0x000fe200078e02a7 */
[----:B------:R-:W-:Y:S01]  /*0c50*/  STL [R1+0x80], R12 ;  /* 0x0000800c01007387 */ /* 0x000fe20000100800 */
[--C-:B------:R-:W-:Y:S02]  /*0c60*/  IMAD.IADD R245, R245, 0x1, R244.reuse ;  /* 0x00000001f5f57824 */ /* 0x100fe400078e02f4 */
[----:B------:R-:W-:Y:S01]  /*0c70*/  IMAD.IADD R248, R247, 0x1, R244 ;  /* 0x00000001f7f87824 */ /* 0x000fe200078e02f4 */
[----:B-1----:R-:W-:-:S02]  /*0c80*/  LOP3.LUT R3, R7, R6, RZ, 0x3c, !PT ;  /* 0x0000000607037212 */ /* 0x002fc400078e3cff */
[C---:B------:R-:W-:Y:S02]  /*0c90*/  IADD3 R6, R8.reuse, 0x2040, RZ ;  /* 0x0000204008067810 */ /* 0x040fe40007ffe0ff */
[----:B------:R-:W-:Y:S01]  /*0ca0*/  @P2 IADD3 R6, R8, 0x1fc0, RZ ;  /* 0x00001fc008062810 */ /* 0x000fe20007ffe0ff */
[----:B------:R-:W-:Y:S02]  /*0cb0*/  IMAD.IADD R173, R4, 0x1, R3 ;  /* 0x0000000104ad7824 */ /* 0x000fe400078e0203 */
[----:B------:R-:W-:Y:S02]  /*0cc0*/  IMAD.SHL.U32 R3, R5, 0x2, RZ ;  /* 0x0000000205037824 */ /* 0x000fe400078e00ff */
[----:B------:R-:W-:Y:S02]  /*0cd0*/  IMAD.IADD R5, R247, 0x1, R8 ;  /* 0x00000001f7057824 */ /* 0x000fe400078e0208 */
[----:B------:R-:W-:-:S03]  /*0ce0*/  IMAD.IADD R4, R8, 0x1, R2 ;  /* 0x0000000108047824 */ /* 0x000fc600078e0202 */
[----:B------:R1:W-:Y:S04]  /*0cf0*/  STL [R1+0x9c], R5 ;  /* 0x00009c0501007387 */ /* 0x0003e80000100800 */
        /* <DEDUP_REMOVED lines=17> */
.L_x_2011:
        /* <DEDUP_REMOVED lines=12> */
[----:B--23--:R-:W-:Y:S01]  /*0ed0*/  IMAD.U32 R4, RZ, RZ, UR12 ;  /* 0x0000000cff047e24 */ /* 0x00cfe2000f8e00ff */
        /* <DEDUP_REMOVED lines=41> */
.L_x_1933:
        /* <DEDUP_REMOVED lines=30> */
[----:B------:R-:W-:Y:S02]  /*1350*/  USEL UR42, UR10, UR8, !UP3 ;  /* 0x000000080a2a7287 */ /* 0x000fe4000d800000 */
[----:B------:R-:W-:Y:S02]  /*1360*/  @UP3 UIADD3 UR38, UR9, UR7, URZ ;  /* 0x0000000709263290 */ /* 0x000fe4000fffe03f */
[----:B------:R-:W-:-:S02]  /*1370*/  UIADD3 UR7, UR12, 0x80, UR21 ;  /* 0x000000800c077890 */ /* 0x000fc4000fffe015 */
[----:B------:R-:W-:Y:S02]  /*1380*/  ULDC UR13, c[0x0][0x2e4] ;  /* 0x0000b900000d7ab9 */ /* 0x000fe40000000800 */
[----:B------:R-:W-:Y:S02]  /*1390*/  UIADD3 UR8, UR12, 0x7f, URZ ;  /* 0x0000007f0c087890 */ /* 0x000fe4000fffe03f */
[----:B------:R-:W-:Y:S02]  /*13a0*/  UIADD3 UR7, UR7, UR13, -UR6 ;  /* 0x0000000d07077290 */ /* 0x000fe4000fffe806 */
[----:B-1----:R-:W-:Y:S02]  /*13b0*/  UISETP.NE.AND UP0, UPT, UR25, -0x1, UPT ;  /* 0xffffffff1900788c */ /* 0x002fe4000bf05270 */
[----:B------:R-:W-:Y:S02]  /*13c0*/  USHF.R.S32.HI UR9, URZ, 0x1f, UR8 ;  /* 0x0000001f3f097899 */ /* 0x000fe40008011408 */
[----:B------:R-:W-:-:S02]  /*13d0*/  UIADD3 UR7, UR7, 0x7f, URZ ;  /* 0x0000007f07077890 */ /* 0x000fc4000fffe03f */
[----:B------:R-:W-:Y:S01]  /*13e0*/  ULEA.HI UR14, UR9, UR8, URZ, 0x7 ;  /* 0x00000008090e7291 */ /* 0x000fe2000f8f383f */
[----:B------:R-:W-:Y:S01]  /*13f0*/  PLOP3.LUT P1, PT, PT, PT, UP0, 0x80, 0x0 ;  /* 0x000000000000781c */ /* 0x000fe20003f2f008 */
[----:B------:R-:W-:Y:S02]  /*1400*/  USHF.R.S32.HI UR8, URZ, 0x1f, UR7 ;  /* 0x0000001f3f087899 */ /* 0x000fe40008011407 */
[----:B------:R-:W-:Y:S02]  /*1410*/  ULDC.64 UR10, c[0x0][0x198] ;  /* 0x00006600000a7ab9 */ /* 0x000fe40000000a00 */
[----:B------:R-:W-:Y:S02]  /*1420*/  ULEA.HI UR13, UR8, UR7, URZ, 0x7 ;  /* 0x00000007080d7291 */ /* 0x000fe4000f8f383f */
[----:B------:R-:W-:-:S04]  /*1430*/  @UP0 UIADD3 UR7, UR20, UR25, URZ ;  /* 0x0000001914070290 */ /* 0x000fc8000fffe03f */
        /* <DEDUP_REMOVED lines=22> */
.L_x_1935:
        /* <DEDUP_REMOVED lines=18> */
.L_x_1936:
        /* <DEDUP_REMOVED lines=73> */
.L_x_1937:
[----:B------:R-:W-:Y:S02]  /*1b50*/  UMOV UR13, UR56 ;  /* 0x00000038000d7c82 */ /* 0x000fe40008000000 */
.L_x_1938:
[----:B------:R-:W2:Y:S04]  /*1b60*/  LDL.64 R4, [R1] ;  /* 0x0000000001047983 */ /* 0x000ea80000100a00 */
[----:B------:R1:W2:Y:S01]  /*1b70*/  LDL.64 R22, [R1] ;  /* 0x0000000001167983 */ /* 0x0002a20000100a00 */
        /* <DEDUP_REMOVED lines=81> */
[----:B------:R-:W-:Y:S02]  /*2090*/  IMAD.IADD R2, R5, 0x1, R2 ;  /* 0x0000000105027824 */ /* 0x000fe400078e0202 */
[----:B------:R2:W-:Y:S03]  /*20a0*/  STL [R1+0x14], R21 ;  /* 0x0000141501007387 */ /* 0x0005e60000100800 */
[----:B------:R-:W-:Y:S01]  /*20b0*/  LEA.HI.X R24, R4, c[0x0][0x334], R2, 0x1, P3 ;  /* 0x0000cd0004187a11 */ /* 0x000fe200018f0c02 */
[----:B------:R2:W-:Y:S04]  /*20c0*/  STL [R1+0xc], R13 ;  /* 0x00000c0d01007387 */ /* 0x0005e80000100800 */
[----:B------:R2:W-:Y:S04]  /*20d0*/  STL [R1+0x8], R15 ;  /* 0x0000080f01007387 */ /* 0x0005e80000100800 */
[----:B------:R2:W-:Y:S01]  /*20e0*/  STL [R1+0x10], R24 ;  /* 0x0000101801007387 */ /* 0x0005e20000100800 */
[----:B-1--4-:R-:W-:Y:S05]  /*20f0*/  @P0 BRA `(.L_x_1939) ;  /* 0x00000b3000000947 */ /* 0x012fea0003800000 */
[----:B------:R-:W-:Y:S02]  /*2100*/  @UP0 UIADD3 UR7, UR20, UR25, URZ ;  /* 0x0000001914070290 */ /* 0x000fe4000fffe03f */
[----:B------:R-:W-:-:S02]  /*2110*/  ULDC.64 UR10, c[0x0][0x3a0] ;  /* 0x0000e800000a7ab9 */ /* 0x000fc40000000a00 */
        /* <DEDUP_REMOVED lines=16> */
.L_x_1940:
        /* <DEDUP_REMOVED lines=18> */
.L_x_1941:
        /* <DEDUP_REMOVED lines=29> */
.L_x_1943:
[----:B------:R-:W-:Y:S05]  /*2510*/  BSYNC B0 ;  /* 0x0000000000007941 */ /* 0x000fea0003800000 */
.L_x_1942:
        /* <DEDUP_REMOVED lines=15> */
.L_x_1945:
[----:B------:R-:W-:Y:S05]  /*2610*/  BSYNC B0 ;  /* 0x0000000000007941 */ /* 0x000fea0003800000 */
.L_x_1944:
        /* <DEDUP_REMOVED lines=15> */
.L_x_1947:
[----:B------:R-:W-:Y:S05]  /*2710*/  BSYNC B0 ;  /* 0x0000000000007941 */ /* 0x000fea0003800000 */
.L_x_1946:
        /* <DEDUP_REMOVED lines=14> */
.L_x_1949:
[----:B------:R-:W-:Y:S05]  /*2800*/  BSYNC B0 ;  /* 0x0000000000007941 */ /* 0x000fea0003800000 */
.L_x_1948:
        /* <DEDUP_REMOVED lines=25> */
.L_x_1951:
[----:B------:R-:W-:Y:S05]  /*29a0*/  BSYNC B0 ;  /* 0x0000000000007941 */ /* 0x000fea0003800000 */
.L_x_1950:
        /* <DEDUP_REMOVED lines=13> */
.L_x_1953:
[----:B------:R-:W-:Y:S05]  /*2a80*/  BSYNC B0 ;  /* 0x0000000000007941 */ /* 0x000fea0003800000 */
.L_x_1952:
        /* <DEDUP_REMOVED lines=13> */
.L_x_1955:
[----:B------:R-:W-:Y:S05]  /*2b60*/  BSYNC B0 ;  /* 0x0000000000007941 */ /* 0x000fea0003800000 */
.L_x_1954:
        /* <DEDUP_REMOVED lines=12> */
.L_x_1939:
[----:B------:R-:W3:Y:S01]  /*2c30*/  LDL R7, [R1+0x60] ;  /* 0x0000600001077983 */ /* 0x000ee20000100800 */
        /* <DEDUP_REMOVED lines=9> */
[----:B---3--:R-:W-:-:S12]  /*2cd0*/  IMAD.SHL.U32 R2, R7, 0x2, RZ ;  /* 0x0000000207027824 */ /* 0x008fd800078e00ff */
        /* <DEDUP_REMOVED lines=11> */
.L_x_1958:
[----:B------:R-:W-:Y:S05]  /*2d90*/  BSYNC B0 ;  /* 0x0000000000007941 */ /* 0x000fea0003800000 */
.L_x_1957:
        /* <DEDUP_REMOVED lines=8> */
[----:B----4-:R-:W-:Y:S02]  /*2e20*/  IMAD.MOV.U32 R5, RZ, RZ, c[0x0][0x370] ;  /* 0x0000dc00ff057624 */ /* 0x010fe400078e00ff */
[----:B------:R-:W-:-:S03]  /*2e30*/  IMAD.MOV.U32 R6, RZ, RZ, c[0x0][0x374] ;  /* 0x0000dd00ff067624 */ /* 0x000fc600078e00ff */
[----:B------:R-:W-:-:S04]  /*2e40*/  LEA R4, P1, R5, R21, 0x6 ;  /* 0x0000001505047211 */ /* 0x000fc800078230ff */
[----:B------:R-:W-:-:S05]  /*2e50*/  LEA.HI.X R5, R5, R24, R6, 0x6, P1 ;  /* 0x0000001805057211 */ /* 0x000fca00008f3406 */
[----:B------:R-:W-:Y:S01]  /*2e60*/  @!PT LDS RZ, [RZ] ;  /* 0x00000000fffff984 */ /* 0x000fe20000000800 */
[----:B------:R-:W-:Y:S01]  /*2e70*/  @!PT LDS RZ, [RZ] ;  /* 0x00000000fffff984 */ /* 0x000fe20000000800 */
[----:B------:R-:W-:Y:S01]  /*2e80*/  @!PT LDS RZ, [RZ] ;  /* 0x00000000fffff984 */ /* 0x000fe20000000800 */
[----:B------:R4:W-:Y:S04]  /*2e90*/  LDGSTS.E.BYPASS.LTC128B.128 [R2+0x9000], [R4.64] ;  /* 0x0900000004027fae */ /* 0x0009e8000b901d56 */
.L_x_1960:
[----:B------:R-:W-:Y:S05]  /*2ea0*/  BSYNC B0 ;  /* 0x0000000000007941 */ /* 0x000fea0003800000 */
.L_x_1959:
        /* <DEDUP_REMOVED lines=16> */
.L_x_1962:
[----:B------:R-:W-:Y:S05]  /*2fb0*/  BSYNC B0 ;  /* 0x0000000000007941 */ /* 0x000fea0003800000 */
.L_x_1961:
        /* <DEDUP_REMOVED lines=8> */
[----:B----4-:R-:W4:Y:S01]  /*3040*/  LDL R4, [R1+0xa4] ;  /* 0x0000a40001047983 */ /* 0x010f220000100800 */
[----:B------:R-:W-:Y:S02]  /*3050*/  MOV R6, c[0x0][0x370] ;  /* 0x0000dc0000067a02 */ /* 0x000fe40000000f00 */
[----:B------:R-:W-:Y:S01]  /*3060*/  MOV R5, R24 ;  /* 0x0000001800057202 */ /* 0x000fe20000000f00 */
[----:B----4-:R4:W5:Y:S02]  /*3070*/  R2UR UR9, R4 ;  /* 0x00000000040973c2 */ /* 0x01096400000e0000 */
[----:B----4-:R-:W-:-:S05]  /*3080*/  MOV R4, R21 ;  /* 0x0000001500047202 */ /* 0x010fca0000000f00 */
[----:B------:R-:W-:-:S05]  /*3090*/  IMAD.WIDE.U32 R4, R6, 0xc0, R4 ;  /* 0x000000c006047825 */ /* 0x000fca00078e0004 */
[----:B-----5:R-:W-:-:S05]  /*30a0*/  IADD3 R5, R5, UR9, RZ ;  /* 0x0000000905057c10 */ /* 0x020fca000fffe0ff */
[----:B------:R-:W-:Y:S01]  /*30b0*/  @!PT LDS RZ, [RZ] ;  /* 0x00000000fffff984 */ /* 0x000fe20000000800 */
[----:B------:R-:W-:Y:S01]  /*30c0*/  @!PT LDS RZ, [RZ] ;  /* 0x00000000fffff984 */ /* 0x000fe20000000800 */
[----:B------:R-:W-:Y:S01]  /*30d0*/  @!PT LDS RZ, [RZ] ;  /* 0x00000000fffff984 */ /* 0x000fe20000000800 */
[----:B------:R4:W-:Y:S02]  /*30e0*/  LDGSTS.E.BYPASS.LTC128B.128 [R2+0xb000], [R4.64] ;  /* 0x0b00000004027fae */ /* 0x0009e4000b901d56 */
.L_x_1964:
[----:B------:R-:W-:Y:S05]  /*30f0*/  BSYNC B0 ;  /* 0x0000000000007941 */ /* 0x000fea0003800000 */
.L_x_1963:
[----:B------:R-:W-:Y:S01]  /*3100*/  PLOP3.LUT P2, PT, PT, PT, UP0, 0x80, 0x0 ;  /* 0x000000000000781c */ /* 0x000fe20003f4f008 */
[----:B------:R-:W-:Y:S01]  /*3110*/  BSSY B0, `(.L_x_1965) ;  /* 0x0000015000007945 */ /* 0x000fe20003800000 */
[----:B----4-:R-:W-:-:S04]  /*3120*/  IADD3 R4, R7, 0x2000, RZ ;  /* 0x0000200007047810 */ /* 0x010fc80007ffe0ff */
        /* <DEDUP_REMOVED lines=19> */
.L_x_1966:
[----:B------:R-:W-:Y:S05]  /*3260*/  BSYNC B0 ;  /* 0x0000000000007941 */ /* 0x000fea0003800000 */
.L_x_1965:
        /* <DEDUP_REMOVED lines=20> */
.L_x_1968:
[----:B------:R-:W-:Y:S05]  /*33b0*/  BSYNC B0 ;  /* 0x0000000000007941 */ /* 0x000fea0003800000 */
.L_x_1967:
        /* <DEDUP_REMOVED lines=20> */
.L_x_1970:
[----:B------:R-:W-:Y:S05]  /*3500*/  BSYNC B0 ;  /* 0x0000000000007941 */ /* 0x000fea0003800000 */
.L_x_1969:
        /* <DEDUP_REMOVED lines=23> */
.L_x_1972:
[----:B------:R-:W-:Y:S05]  /*3680*/  BSYNC B0 ;  /* 0x0000000000007941 */ /* 0x000fea0003800000 */
.L_x_1971:
        /* <DEDUP_REMOVED lines=27> */
[----:B------:R-:W2:Y:S03]  /*3840*/  @!P1 LDG.E R24, [R8.64] ;  /* 0x0000001608189981 */ /* 0x000ea6000c1e1900 */
[----:B------:R-:W-:-:S05]  /*3850*/  IADD3.X R5, R5, UR14, RZ, P0, !PT ;  /* 0x0000000e05057c10 */ /* 0x000fca00087fe4ff */
[----:B------:R1:W5:Y:S04]  /*3860*/  @!P3 LDG.E R25, [R4.64+0x100] ;  /* 0x000100160419b981 */ /* 0x000368000c1e1900 */
        /* <DEDUP_REMOVED lines=10> */
[----:B--2---:R1:W-:Y:S04]  /*3910*/  STL [R1+0x1c], R24 ;  /* 0x00001c1801007387 */ /* 0x0043e80000100800 */
[----:B-----5:R1:W-:Y:S04]  /*3920*/  STL [R1+0x18], R25 ;  /* 0x0000181901007387 */ /* 0x0203e80000100800 */
        /* <DEDUP_REMOVED lines=18> */
.L_x_1974:
[----:B------:R-:W-:Y:S05]  /*3a50*/  BSYNC B0 ;  /* 0x0000000000007941 */ /* 0x000fea0003800000 */
.L_x_1973:
        /* <DEDUP_REMOVED lines=21> */
.L_x_1976:
[----:B------:R-:W-:Y:S05]  /*3bb0*/  BSYNC B0 ;  /* 0x0000000000007941 */ /* 0x000fea0003800000 */
.L_x_1975:
        /* <DEDUP_REMOVED lines=21> */
.L_x_1978:
[----:B------:R-:W-:Y:S05]  /*3d10*/  BSYNC B0 ;  /* 0x0000000000007941 */ /* 0x000fea0003800000 */
.L_x_1977:
        /* <DEDUP_REMOVED lines=21> */
.L_x_1980:
[----:B------:R-:W-:Y:S05]  /*3e70*/  BSYNC B0 ;  /* 0x0000000000007941 */ /* 0x000fea0003800000 */
.L_x_1979:
        /* <DEDUP_REMOVED lines=29> */
.L_x_1982:
[----:B------:R-:W-:Y:S05]  /*4050*/  BSYNC B0 ;  /* 0x0000000000007941 */ /* 0x000fea0003800000 */
.L_x_1981:
        /* <DEDUP_REMOVED lines=20> */
.L_x_1984:
[----:B------:R-:W-:Y:S05]  /*41a0*/  BSYNC B0 ;  /* 0x0000000000007941 */ /* 0x000fea0003800000 */
.L_x_1983:
        /* <DEDUP_REMOVED lines=20> */
.L_x_1986:
[----:B------:R-:W-:Y:S05]  /*42f0*/  BSYNC B0 ;  /* 0x0000000000007941 */ /* 0x000fea0003800000 */
.L_x_1985:
        /* <DEDUP_REMOVED lines=19> */
.L_x_1988:
[----:B------:R-:W-:Y:S05]  /*4430*/  BSYNC B0 ;  /* 0x0000000000007941 */ /* 0x000fea0003800000 */
.L_x_1987:
[----:B------:R-:W-:Y:S01]  /*4440*/  LEA.HI R0, R20, R19, RZ, 0x4 ;  /* 0x0000001314007211 */ /* 0x000fe200078f20ff */
[----:B------:R-:W-:Y:S01]  /*4450*/  IMAD.SHL.U32 R6, R21, 0x4, RZ ;  /* 0x0000000415067824 */ /* 0x000fe200078e00ff */
[----:B------:R-:W0:Y:S01]  /*4460*/  LDGDEPBAR ;  /* 0x00000000000079af */ /* 0x000e220000000000 */
[----:B------:R-:W-:Y:S01]  /*4470*/  IMAD.MOV.U32 R171, RZ, RZ, 0x20 ;  /* 0x00000020ffab7424 */ /* 0x000fe200078e00ff */
[----:B------:R-:W-:Y:S01]  /*4480*/  LOP3.LUT R0, R0, 0xfffffff0, RZ, 0xc0, !PT ;  /* 0xfffffff000007812 */ /* 0x000fe200078ec0ff */
[----:B------:R-:W-:Y:S01]  /*4490*/  IMAD.MOV.U32 R165, RZ, RZ, 0x40 ;  /* 0x00000040ffa57424 */ /* 0x000fe200078e00ff */
[----:B------:R-:W-:Y:S01]  /*44a0*/  MOV R252, R174 ;  /* 0x000000ae00fc7202 */ /* 0x000fe20000000f00 */
[----:B------:R-:W-:Y:S01]  /*44b0*/  CS2R R126, SRZ ;  /* 0x00000000007e7805 */ /* 0x000fe2000001ff00 */
[----:B------:R-:W-:Y:S01]  /*44c0*/  CS2R R124, SRZ ;  /* 0x00000000007c7805 */ /* 0x000fe2000001ff00 */
[----:B------:R-:W-:Y:S01]  /*44d0*/  IMAD.IADD R0, R19, 0x1, -R0 ;  /* 0x0000000113007824 */ /* 0x000fe200078e0a00 */
[----:B------:R-:W-:Y:S01]  /*44e0*/  CS2R R130, SRZ ;  /* 0x0000000000827805 */ /* 0x000fe2000001ff00 */
[----:B------:R-:W-:Y:S01]  /*44f0*/  CS2R R128, SRZ ;  /* 0x0000000000807805 */ /* 0x000fe2000001ff00 */
[----:B------:R-:W-:Y:S01]  /*4500*/  CS2R R122, SRZ ;  /* 0x00000000007a7805 */ /* 0x000fe2000001ff00 */
[----:B------:R-:W-:Y:S01]  /*4510*/  CS2R R120, SRZ ;  /* 0x0000000000787805 */ /* 0x000fe2000001ff00 */
[----:B-1234-:R-:W-:Y:S01]  /*4520*/  SHF.R.S32.HI R2, RZ, 0x1f, R0 ;  /* 0x0000001fff027819 */ /* 0x01efe20000011400 */
        /* <DEDUP_REMOVED lines=23> */
[----:B------:R-:W-:Y:S01]  /*46a0*/  IADD3 R0, R172, 0x2000, RZ ;  /* 0x00002000ac007810 */ /* 0x000fe20007ffe0ff */
[----:B------:R-:W-:Y:S01]  /*46b0*/  IMAD.MOV.U32 R2, RZ, RZ, c[0x0][0x22c] ;  /* 0x00008b00ff027624 */ /* 0x000fe200078e00ff */
[----:B------:R-:W-:Y:S01]  /*46c0*/  CS2R R88, SRZ ;  /* 0x0000000000587805 */ /* 0x000fe2000001ff00 */
[----:B------:R-:W-:Y:S01]  /*46d0*/  CS2R R86, SRZ ;  /* 0x0000000000567805 */ /* 0x000fe2000001ff00 */
[----:B------:R-:W-:Y:S01]  /*46e0*/  SEL R0, R0, R172, !P2 ;  /* 0x000000ac00007207 */ /* 0x000fe20005000000 */
[----:B------:R-:W-:Y:S01]  /*46f0*/  IMAD R2, R2, c[0x0][0x1c0], RZ ;  /* 0x0000700002027a24 */ /* 0x000fe200078e02ff */
[----:B------:R-:W-:Y:S01]  /*4700*/  CS2R R84, SRZ ;  /* 0x0000000000547805 */ /* 0x000fe2000001ff00 */
[----:B------:R-:W-:Y:S01]  /*4710*/  CS2R R78, SRZ ;  /* 0x00000000004e7805 */ /* 0x000fe2000001ff00 */
[----:B------:R-:W-:Y:S01]  /*4720*/  CS2R R76, SRZ ;  /* 0x00000000004c7805 */ /* 0x000fe2000001ff00 */
[----:B------:R-:W-:Y:S01]  /*4730*/  IMAD.SHL.U32 R164, R0, 0x2, RZ ;  /* 0x0000000200a47824 */ /* 0x000fe200078e00ff */
[C---:B------:R-:W-:Y:S01]  /*4740*/  SHF.L.U32 R5, R2.reuse, 0x4, RZ ;  /* 0x0000000402057819 */ /* 0x040fe200000006ff */
[----:B------:R-:W-:Y:S01]  /*4750*/  IMAD.SHL.U32 R4, R2, 0x8, RZ ;  /* 0x0000000802047824 */ /* 0x000fe200078e00ff */
[----:B------:R-:W-:Y:S01]  /*4760*/  CS2R R82, SRZ ;  /* 0x0000000000527805 */ /* 0x000fe2000001ff00 */
[----:B------:R-:W-:Y:S01]  /*4770*/  CS2R R80, SRZ ;  /* 0x0000000000507805 */ /* 0x000fe2000001ff00 */
[----:B------:R-:W-:Y:S01]  /*4780*/  IADD3 R0, R5, 0x20, RZ ;  /* 0x0000002005007810 */ /* 0x000fe20007ffe0ff */
[----:B------:R-:W-:Y:S01]  /*4790*/  CS2R R74, SRZ ;  /* 0x00000000004a7805 */ /* 0x000fe2000001ff00 */
[----:B------:R-:W-:Y:S01]  /*47a0*/  SHF.L.U64.HI R5, R21, 0x2, R15 ;  /* 0x0000000215057819 */ /* 0x000fe2000001020f */
[----:B------:R-:W-:Y:S01]  /*47b0*/  CS2R R72, SRZ ;  /* 0x0000000000487805 */ /* 0x000fe2000001ff00 */
[----:B------:R-:W-:Y:S01]  /*47c0*/  CS2R R70, SRZ ;  /* 0x0000000000467805 */ /* 0x000fe2000001ff00 */
[C---:B------:R-:W-:Y:S01]  /*47d0*/  IMAD.IADD R0, R4.reuse, 0x1, R0 ;  /* 0x0000000104007824 */ /* 0x040fe200078e0200 */
[----:B------:R-:W-:Y:S01]  /*47e0*/  CS2R R68, SRZ ;  /* 0x0000000000447805 */ /* 0x000fe2000001ff00 */
[----:B------:R-:W-:Y:S01]  /*47f0*/  SEL R171, R171, 0xffffffe0, !P0 ;  /* 0xffffffe0abab7807 */ /* 0x000fe20004000000 */
[----:B------:R-:W-:Y:S01]  /*4800*/  ULDC UR13, c[0x0][0x2e4] ;  /* 0x0000b900000d7ab9 */ /* 0x000fe20000000800 */
[----:B------:R-:W-:Y:S01]  /*4810*/  IMAD.IADD R0, R4, 0x1, R0 ;  /* 0x0000000104007824 */ /* 0x000fe200078e0200 */
[----:B------:R-:W-:-:S04]  /*4820*/  SEL R165, R165, 0xffffffc0, !P1 ;  /* 0xffffffc0a5a57807 */ /* 0x000fc80004800000 */
[----:B------:R-:W-:-:S05]  /*4830*/  IADD3 R0, R4, R0, RZ ;  /* 0x0000000004007210 */ /* 0x000fca0007ffe0ff */
[----:B------:R-:W-:-:S05]  /*4840*/  IMAD.IADD R0, R4, 0x1, R0 ;  /* 0x0000000104007824 */ /* 0x000fca00078e0200 */
[----:B------:R1:W-:Y:S02]  /*4850*/  STL [R1+0x48], R0 ;  /* 0x0000480001007387 */ /* 0x0003e40000100800 */
[----:B-1----:R-:W-:-:S05]  /*4860*/  IMAD.IADD R0, R4, 0x1, R0 ;  /* 0x0000000104007824 */ /* 0x002fca00078e0200 */
[----:B------:R1:W-:Y:S02]  /*4870*/  STL [R1+0x44], R0 ;  /* 0x0000440001007387 */ /* 0x0003e40000100800 */
[----:B-1----:R-:W-:-:S05]  /*4880*/  IMAD.IADD R0, R4, 0x1, R0 ;  /* 0x0000000104007824 */ /* 0x002fca00078e0200 */
[C---:B------:R-:W-:Y:S01]  /*4890*/  IADD3 R2, R4.reuse, R0, RZ ;  /* 0x0000000004027210 */ /* 0x040fe20007ffe0ff */
[----:B------:R1:W-:Y:S04]  /*48a0*/  STL [R1+0x40], R0 ;  /* 0x0000400001007387 */ /* 0x0003e80000100800 */
[----:B------:R2:W-:Y:S04]  /*48b0*/  STL [R1+0x5c], R5 ;  /* 0x00005c0501007387 */ /* 0x0005e80000100800 */
[----:B------:R3:W-:Y:S04]  /*48c0*/  STL [R1+0x3c], R2 ;  /* 0x00003c0201007387 */ /* 0x0007e80000100800 */
[----:B------:R-:W-:Y:S01]  /*48d0*/  STL [R1+0x58], R6 ;  /* 0x0000580601007387 */ /* 0x000fe20000100800 */
[----:B-1----:R-:W-:Y:S01]  /*48e0*/  IADD3 R0, R21, -0x80, RZ ;  /* 0xffffff8015007810 */ /* 0x002fe20007ffe0ff */
[----:B--2---:R-:W-:-:S04]  /*48f0*/  IMAD.IADD R5, R4, 0x1, R2 ;  /* 0x0000000104057824 */ /* 0x004fc800078e0202 */
[----:B---3--:R-:W-:Y:S01]  /*4900*/  IMAD.SHL.U32 R2, R0, 0x4, RZ ;  /* 0x0000000400027824 */ /* 0x008fe200078e00ff */
[C---:B------:R-:W-:Y:S01]  /*4910*/  IADD3 R0, R4.reuse, R5, RZ ;  /* 0x0000000504007210 */ /* 0x040fe20007ffe0ff */
[----:B------:R-:W-:Y:S04]  /*4920*/  STL [R1+0x38], R5 ;  /* 0x0000380501007387 */ /* 0x000fe80000100800 */
[----:B------:R-:W-:Y:S04]  /*4930*/  STL [R1+0x54], R2 ;  /* 0x0000540201007387 */ /* 0x000fe80000100800 */
        /* <DEDUP_REMOVED lines=9> */
.L_x_1993:
[----:B------:R-:W0:Y:S01]  /*49d0*/  LDGDEPBAR ;  /* 0x00000000000079af */ /* 0x000e220000000000 */
[----:B-1----:R-:W-:Y:S01]  /*49e0*/  IADD3 R0, R170, R171, RZ ;  /* 0x000000abaa007210 */ /* 0x002fe20007ffe0ff */
[----:B------:R-:W-:Y:S01]  /*49f0*/  USHF.L.U32 UR11, UR19, 0x7, URZ ;  /* 0x00000007130b7899 */ /* 0x000fe2000800063f */
[----:B------:R-:W-:Y:S03]  /*4a00*/  MOV R199, R197 ;  /* 0x000000c500c77202 */ /* 0x000fe60000000f00 */
[----:B------:R-:W-:Y:S02]  /*4a10*/  UIADD3 UR10, UR11, UR12, URZ ;  /* 0x0000000c0b0a7290 */ /* 0x000fe4000fffe03f */
[----:B------:R-:W2:Y:S02]  /*4a20*/  LDL R181, [R1+0x58] ;  /* 0x0000580001b57983 */ /* 0x000ea40000100800 */
[----:B------:R-:W-:Y:S02]  /*4a30*/  UIADD3 UR8, -UR6, 0x80, UR10 ;  /* 0x0000008006087890 */ /* 0x000fe4000fffe10a */
[----:B------:R-:W3:Y:S02]  /*4a40*/  LDL R2, [R1+0x5c] ;  /* 0x00005c0001027983 */ /* 0x000ee40000100800 */
        /* <DEDUP_REMOVED lines=20> */
[-C--:B------:R-:W-:Y:S07]  /*4b90*/  HMMA.16816.F32.BF16 R20, R64, R32.reuse, RZ ;  /* 0x000000204014723c */ /* 0x080fee00000418ff */
[----:B------:R-:W1:Y:S01]  /*4ba0*/  LDSM.16.M88.4 R152, [R169+0xd000] ;  /* 0x00d00000a998783b */ /* 0x000e620000000200 */
[C---:B------:R-:W-:Y:S07]  /*4bb0*/  HMMA.16816.F32.BF16 R24, R60.reuse, R32, RZ ;  /* 0x000000203c18723c */ /* 0x040fee00000418ff */
[----:B------:R-:W1:Y:S01]  /*4bc0*/  LDSM.16.M88.4 R156, [R169+0xd800] ;  /* 0x00d80000a99c783b */ /* 0x000e620000000200 */
[-C--:B----4-:R-:W-:Y:S01]  /*4bd0*/  IADD3 R0, R0, R165.reuse, RZ ;  /* 0x000000a500007210 */ /* 0x090fe20007ffe0ff */
        /* <DEDUP_REMOVED lines=22> */
[----:B------:R-:W4:Y:S04]  /*4d40*/  LDSM.16.M88.4 R148, [R148+0x2000] ;  /* 0x002000009494783b */ /* 0x000f280000000200 */
[-C--:B------:R-:W-:Y:S08]  /*4d50*/  HMMA.16816.F32.BF16 R36, R136, R152.reuse, R36 ;  /* 0x000000988824723c */ /* 0x080ff00000041824 */
[C---:B------:R-:W-:Y:S08]  /*4d60*/  HMMA.16816.F32.BF16 R40, R144.reuse, R152, R40 ;  /* 0x000000989028723c */ /* 0x040ff00000041828 */
[-C--:B------:R-:W-:Y:S08]  /*4d70*/  HMMA.16816.F32.BF16 R44, R144, R154.reuse, R44 ;  /* 0x0000009a902c723c */ /* 0x080ff0000004182c */
[C---:B------:R-:W-:Y:S01]  /*4d80*/  HMMA.16816.F32.BF16 R48, R136.reuse, R154, R48 ;  /* 0x0000009a8830723c */ /* 0x040fe20000041830 */
[----:B------:R-:W2:Y:S07]  /*4d90*/  LDSM.16.M88.4 R152, [R167+0xc800] ;  /* 0x00c80000a798783b */ /* 0x000eae0000000200 */
[-C--:B------:R-:W-:Y:S08]  /*4da0*/  HMMA.16816.F32.BF16 R52, R136, R156.reuse, R52 ;  /* 0x0000009c8834723c */ /* 0x080ff00000041834 */
[C---:B------:R-:W-:Y:S08]  /*4db0*/  HMMA.16816.F32.BF16 R56, R144.reuse, R156, R56 ;  /* 0x0000009c9038723c */ /* 0x040ff00000041838 */
[-C--:B------:R-:W-:Y:S01]  /*4dc0*/  HMMA.16816.F32.BF16 R60, R144, R158.reuse, R60 ;  /* 0x0000009e903c723c */ /* 0x080fe2000004183c */
[----:B------:R-:W2:Y:S07]  /*4dd0*/  LDSM.16.M88.4 R144, [R167+0xd000] ;  /* 0x00d00000a790783b */ /* 0x000eae0000000200 */
[----:B------:R-:W-:Y:S01]  /*4de0*/  HMMA.16816.F32.BF16 R64, R136, R158, R64 ;  /* 0x0000009e8840723c */ /* 0x000fe20000041840 */
[----:B------:R-:W-:Y:S07]  /*4df0*/  LDSM.16.M88.4 R136, [R0] ;  /* 0x000000000088783b */ /* 0x000fee0000000200 */
[-C--:B-1----:R-:W-:Y:S01]  /*4e00*/  HMMA.16816.F32.BF16 R4, R132, R140.reuse, R4 ;  /* 0x0000008c8404723c */ /* 0x082fe20000041804 */
[----:B------:R-:W1:Y:S07]  /*4e10*/  LDSM.16.M88.4 R156, [R168+0xc000] ;  /* 0x00c00000a89c783b */ /* 0x000e6e0000000200 */
[C---:B----4-:R-:W-:Y:S08]  /*4e20*/  HMMA.16816.F32.BF16 R8, R148.reuse, R140, R8 ;  /* 0x0000008c9408723c */ /* 0x050ff00000041808 */
[-C--:B------:R-:W-:Y:S08]  /*4e30*/  HMMA.16816.F32.BF16 R12, R148, R142.reuse, R12 ;  /* 0x0000008e940c723c */ /* 0x080ff0000004180c */
[C---:B------:R-:W-:Y:S01]  /*4e40*/  HMMA.16816.F32.BF16 R16, R132.reuse, R142, R16 ;  /* 0x0000008e8410723c */ /* 0x040fe20000041810 */
[----:B------:R-:W4:Y:S07]  /*4e50*/  LDSM.16.M88.4 R140, [R0+0x2000] ;  /* 0x00200000008c783b */ /* 0x000f2e0000000200 */
[-C--:B--2---:R-:W-:Y:S08]  /*4e60*/  HMMA.16816.F32.BF16 R20, R132, R152.reuse, R20 ;  /* 0x000000988414723c */ /* 0x084ff00000041814 */
        /* <DEDUP_REMOVED lines=33> */
[----:B------:R-:W1:Y:S01]  /*5080*/  MUFU.TANH R155, R6 ;  /* 0x00000006009b7308 */ /* 0x000e620000002400 */
[----:B------:R-:W-:Y:S09]  /*5090*/  FMUL.FTZ R19, R19, c[0x0][0x2ec] ;  /* 0x0000bb0013137a20 */ /* 0x000ff20000410000 */
[----:B------:R3:W1:Y:S01]  /*50a0*/  MUFU.TANH R162, R9 ;  /* 0x0000000900a27308 */ /* 0x0006620000002400 */
[----:B----4-:R-:W-:Y:S09]  /*50b0*/  IADD3 R8, P0, R181, UR17, RZ ;  /* 0x00000011b5087c10 */ /* 0x010ff2000ff1e0ff */
[----:B------:R4:W1:Y:S10]  /*50c0*/  MUFU.TANH R154, R7 ;  /* 0x00000007009a7308 */ /* 0x0008740000002400 */
[----:B------:R-:W1:Y:S01]  /*50d0*/  MUFU.TANH R161, R10 ;  /* 0x0000000a00a17308 */ /* 0x000e620000002400 */
[----:B---3--:R-:W-:Y:S02]  /*50e0*/  IADD3.X R9, R2, UR16, RZ, P0, !PT ;  /* 0x0000001002097c10 */ /* 0x008fe400087fe4ff */
[----:B------:R-:W-:Y:S03]  /*50f0*/  PLOP3.LUT P0, PT, PT, PT, UP0, 0x80, 0x0 ;  /* 0x000000000000781c */ /* 0x000fe60003f0f008 */
[----:B------:R3:W5:Y:S04]  /*5100*/  LDG.E R150, [R8.64] ;  /* 0x0000001608967981 */ /* 0x000768000c1e1900 */
[----:B------:R3:W1:Y:S01]  /*5110*/  MUFU.TANH R160, R11 ;  /* 0x0000000b00a07308 */ /* 0x0006620000002400 */
[----:B------:R3:W5:Y:S04]  /*5120*/  LDG.E R149, [R8.64+0x20] ;  /* 0x0000201608957981 */ /* 0x000768000c1e1900 */
[----:B----4-:R-:W4:Y:S05]  /*5130*/  LDSM.16.M88.4 R4, [R168+0xc800] ;  /* 0x00c80000a804783b */ /* 0x010f2a0000000200 */
[----:B------:R1:W1:Y:S03]  /*5140*/  MUFU.TANH R180, R12 ;  /* 0x0000000c00b47308 */ /* 0x0002660000002400 */
[----:B------:R3:W5:Y:S04]  /*5150*/  LDG.E R148, [R8.64+0x100] ;  /* 0x0001001608947981 */ /* 0x000768000c1e1900 */
[----:B------:R3:W5:Y:S03]  /*5160*/  LDG.E R144, [R8.64+0x120] ;  /* 0x0001201608907981 */ /* 0x000766000c1e1900 */
[----:B------:R1:W1:Y:S10]  /*5170*/  MUFU.TANH R175, R13 ;  /* 0x0000000d00af7308 */ /* 0x0002740000002400 */
[----:B------:R1:W1:Y:S10]  /*5180*/  MUFU.TANH R159, R14 ;  /* 0x0000000e009f7308 */ /* 0x0002740000002400 */
[----:B------:R1:W1:Y:S01]  /*5190*/  MUFU.TANH R158, R15 ;  /* 0x0000000f009e7308 */ /* 0x0002620000002400 */
[----:B---3--:R-:W3:Y:S01]  /*51a0*/  LDSM.16.M88.4 R8, [R168+0xd000] ;  /* 0x00d00000a808783b */ /* 0x008ee20000000200 */
[-C--:B----4-:R-:W-:Y:S08]  /*51b0*/  HMMA.16816.F32.BF16 R20, R136, R4.reuse, R20 ;  /* 0x000000048814723c */ /* 0x090ff00000041814 */
[----:B------:R4:W1:Y:S01]  /*51c0*/  MUFU.TANH R177, R16 ;  /* 0x0000001000b17308 */ /* 0x0008620000002400 */
[C---:B------:R-:W-:Y:S09]  /*51d0*/  HMMA.16816.F32.BF16 R24, R140.reuse, R4, R24 ;  /* 0x000000048c18723c */ /* 0x040ff20000041818 */
[----:B------:R4:W1:Y:S01]  /*51e0*/  MUFU.TANH R176, R17 ;  /* 0x0000001100b07308 */ /* 0x0008620000002400 */
[-C--:B------:R-:W-:Y:S09]  /*51f0*/  HMMA.16816.F32.BF16 R28, R140, R6.reuse, R28 ;  /* 0x000000068c1c723c */ /* 0x080ff2000004181c */
[----:B------:R4:W1:Y:S01]  /*5200*/  MUFU.TANH R179, R18 ;  /* 0x0000001200b37308 */ /* 0x0008620000002400 */
[C---:B------:R-:W-:Y:S01]  /*5210*/  HMMA.16816.F32.BF16 R32, R136.reuse, R6, R32 ;  /* 0x000000068820723c */ /* 0x040fe20000041820 */
[----:B------:R-:W1:Y:S03]  /*5220*/  LDSM.16.M88.4 R4, [R168+0xd800] ;  /* 0x00d80000a804783b */ /* 0x000e660000000200 */
[----:B------:R-:W-:Y:S02]  /*5230*/  FMUL.FTZ R20, R20, c[0x0][0x2ec] ;  /* 0x0000bb0014147a20 */ /* 0x000fe40000410000 */
[----:B------:R-:W-:Y:S02]  /*5240*/  FMUL.FTZ R21, R21, c[0x0][0x2ec] ;  /* 0x0000bb0015157a20 */ /* 0x000fe40000410000 */
[----:B------:R-:W-:Y:S01]  /*5250*/  FMUL.FTZ R22, R22, c[0x0][0x2ec] ;  /* 0x0000bb0016167a20 */ /* 0x000fe20000410000 */
[----:B------:R4:W1:Y:S03]  /*5260*/  MUFU.TANH R178, R19 ;  /* 0x0000001300b27308 */ /* 0x0008660000002400 */
[----:B------:R-:W-:Y:S01]  /*5270*/  FMUL.FTZ R23, R23, c[0x0][0x2ec] ;  /* 0x0000bb0017177a20 */ /* 0x000fe20000410000 */
[-C--:B---3--:R-:W-:Y:S03]  /*5280*/  HMMA.16816.F32.BF16 R36, R136, R8.reuse, R36 ;  /* 0x000000088824723c */ /* 0x088fe60000041824 */
[----:B------:R-:W-:Y:S02]  /*5290*/  FMUL.FTZ R24, R24, c[0x0][0x2ec] ;  /* 0x0000bb0018187a20 */ /* 0x000fe40000410000 */
[----:B------:R-:W-:Y:S01]  /*52a0*/  FMUL.FTZ R25, R25, c[0x0][0x2ec] ;  /* 0x0000bb0019197a20 */ /* 0x000fe20000410000 */
[----:B------:R4:W3:Y:S01]  /*52b0*/  MUFU.TANH R187, R20 ;  /* 0x0000001400bb7308 */ /* 0x0008e20000002400 */
[----:B------:R-:W-:Y:S01]  /*52c0*/  FMUL.FTZ R26, R26, c[0x0][0x2ec] ;  /* 0x0000bb001a1a7a20 */ /* 0x000fe20000410000 */
[C---:B------:R-:W-:Y:S04]  /*52d0*/  HMMA.16816.F32.BF16 R40, R140.reuse, R8, R40 ;  /* 0x000000088c28723c */ /* 0x040fe80000041828 */
[----:B------:R-:W-:Y:S02]  /*52e0*/  FMUL.FTZ R27, R27, c[0x0][0x2ec] ;  /* 0x0000bb001b1b7a20 */ /* 0x000fe40000410000 */
[----:B------:R-:W-:Y:S02]  /*52f0*/  FMUL.FTZ R28, R28, c[0x0][0x2ec] ;  /* 0x0000bb001c1c7a20 */ /* 0x000fe40000410000 */
[----:B------:R4:W2:Y:S01]  /*5300*/  MUFU.TANH R183, R21 ;  /* 0x0000001500b77308 */ /* 0x0008a20000002400 */
[-C--:B------:R-:W-:Y:S03]  /*5310*/  HMMA.16816.F32.BF16 R44, R140, R10.reuse, R44 ;  /* 0x0000000a8c2c723c */ /* 0x080fe6000004182c */
[----:B------:R-:W-:Y:S02]  /*5320*/  FMUL.FTZ R29, R29, c[0x0][0x2ec] ;  /* 0x0000bb001d1d7a20 */ /* 0x000fe40000410000 */
[----:B------:R-:W-:Y:S02]  /*5330*/  FMUL.FTZ R30, R30, c[0x0][0x2ec] ;  /* 0x0000bb001e1e7a20 */ /* 0x000fe40000410000 */
[----:B------:R-:W-:Y:S01]  /*5340*/  FMUL.FTZ R31, R31, c[0x0][0x2ec] ;  /* 0x0000bb001f1f7a20 */ /* 0x000fe20000410000 */
[C---:B------:R-:W-:Y:S01]  /*5350*/  HMMA.16816.F32.BF16 R48, R136.reuse, R10, R48 ;  /* 0x0000000a8830723c */ /* 0x040fe20000041830 */
[----:B------:R4:W2:Y:S03]  /*5360*/  MUFU.TANH R182, R22 ;  /* 0x0000001600b67308 */ /* 0x0008a60000002400 */
[----:B------:R-:W-:Y:S02]  /*5370*/  FMUL.FTZ R32, R32, c[0x0][0x2ec] ;  /* 0x0000bb0020207a20 */ /* 0x000fe40000410000 */
[----:B------:R-:W-:Y:S02]  /*5380*/  FMUL.FTZ R33, R33, c[0x0][0x2ec] ;  /* 0x0000bb0021217a20 */ /* 0x000fe40000410000 */
[-C--:B-1----:R-:W-:Y:S03]  /*5390*/  HMMA.16816.F32.BF16 R52, R136, R4.reuse, R52 ;  /* 0x000000048834723c */ /* 0x082fe60000041834 */
[----:B------:R4:W1:Y:S01]  /*53a0*/  MUFU.TANH R181, R23 ;  /* 0x0000001700b57308 */ /* 0x0008620000002400 */
[----:B------:R-:W-:Y:S02]  /*53b0*/  FMUL.FTZ R34, R34, c[0x0][0x2ec] ;  /* 0x0000bb0022227a20 */ /* 0x000fe40000410000 */
[----:B------:R-:W-:Y:S02]  /*53c0*/  FMUL.FTZ R35, R35, c[0x0][0x2ec] ;  /* 0x0000bb0023237a20 */ /* 0x000fe40000410000 */
[C---:B------:R-:W-:Y:S04]  /*53d0*/  HMMA.16816.F32.BF16 R56, R140.reuse, R4, R56 ;  /* 0x000000048c38723c */ /* 0x040fe80000041838 */
[----:B------:R-:W-:Y:S01]  /*53e0*/  FMUL.FTZ R36, R36, c[0x0][0x2ec] ;  /* 0x0000bb0024247a20 */ /* 0x000fe20000410000 */
[----:B------:R4:W1:Y:S01]  /*53f0*/  MUFU.TANH R188, R24 ;  /* 0x0000001800bc7308 */ /* 0x0008620000002400 */
[----:B------:R-:W-:Y:S02]  /*5400*/  FMUL.FTZ R37, R37, c[0x0][0x2ec] ;  /* 0x0000bb0025257a20 */ /* 0x000fe40000410000 */
[-C--:B------:R-:W-:Y:S04]  /*5410*/  HMMA.16816.F32.BF16 R60, R140, R6.reuse, R60 ;  /* 0x000000068c3c723c */ /* 0x080fe8000004183c */
[----:B------:R-:W-:Y:S02]  /*5420*/  FMUL.FTZ R38, R38, c[0x0][0x2ec] ;  /* 0x0000bb0026267a20 */ /* 0x000fe40000410000 */
[----:B------:R-:W-:Y:S01]  /*5430*/  FMUL.FTZ R39, R39, c[0x0][0x2ec] ;  /* 0x0000bb0027277a20 */ /* 0x000fe20000410000 */
[----:B------:R4:W1:Y:S01]  /*5440*/  MUFU.TANH R186, R25 ;  /* 0x0000001900ba7308 */ /* 0x0008620000002400 */
[----:B------:R-:W-:Y:S04]  /*5450*/  HMMA.16816.F32.BF16 R64, R136, R6, R64 ;  /* 0x000000068840723c */ /* 0x000fe80000041840 */
[----:B------:R-:W-:Y:S02]  /*5460*/  FMUL.FTZ R40, R40, c[0x0][0x2ec] ;  /* 0x0000bb0028287a20 */ /* 0x000fe40000410000 */
[----:B------:R-:W-:Y:S02]  /*5470*/  FMUL.FTZ R41, R41, c[0x0][0x2ec] ;  /* 0x0000bb0029297a20 */ /* 0x000fe40000410000 */
[----:B------:R-:W-:Y:S01]  /*5480*/  FMUL.FTZ R42, R42, c[0x0][0x2ec] ;  /* 0x0000bb002a2a7a20 */ /* 0x000fe20000410000 */
[----:B------:R4:W1:Y:S03]  /*5490*/  MUFU.TANH R185, R26 ;  /* 0x0000001a00b97308 */ /* 0x0008660000002400 */
        /* <DEDUP_REMOVED lines=67> */
[----:B-1234-:R-:W-:Y:S01]  /*58d0*/  MOV R58, R218 ;  /* 0x000000da003a7202 */ /* 0x01efe20000000f00 */
[----:B------:R-:W-:Y:S01]  /*58e0*/  UIADD3 UR11, UR11, 0x80, URZ ;  /* 0x000000800b0b7890 */ /* 0x000fe2000fffe03f */
[----:B------:R-:W-:Y:S01]  /*58f0*/  MOV R65, R222 ;  /* 0x000000de00417202 */ /* 0x000fe20000000f00 */
[----:B------:R-:W-:Y:S01]  /*5900*/  IMAD.MOV.U32 R56, RZ, RZ, R220 ;  /* 0x000000ffff387224 */ /* 0x000fe200078e00dc */
[----:B------:R-:W-:Y:S01]  /*5910*/  MOV R67, R226 ;  /* 0x000000e200437202 */ /* 0x000fe20000000f00 */
[----:B------:R-:W-:Y:S01]  /*5920*/  IMAD.MOV.U32 R63, RZ, RZ, R224 ;  /* 0x000000ffff3f7224 */ /* 0x000fe200078e00e0 */
[----:B------:R-:W-:Y:S01]  /*5930*/  MOV R134, R229 ;  /* 0x000000e500867202 */ /* 0x000fe20000000f00 */
        /* <DEDUP_REMOVED lines=67> */
.L_x_1989:
[----:B--23--:R-:W2:Y:S01]  /*5d70*/  LDL R0, [R1+0x50] ;  /* 0x0000500001007983 */ /* 0x00cea20000100800 */
[----:B------:R-:W-:Y:S03]  /*5d80*/  UMOV UR13, UR9 ;  /* 0x00000009000d7c82 */ /* 0x000fe60008000000 */
[----:B------:R-:W3:Y:S01]  /*5d90*/  LDL R8, [R1+0x68] ;  /* 0x0000680001087983 */ /* 0x000ee20000100800 */
[----:B--2---:R-:W-:Y:S01]  /*5da0*/  IADD3 R2, R0, UR8, RZ ;  /* 0x0000000800027c10 */ /* 0x004fe2000fffe0ff */
[----:B------:R-:W-:Y:S01]  /*5db0*/  UIADD3 UR8, -UR9, UR6, -UR12 ;  /* 0x0000000609087290 */ /* 0x000fe2000fffe90c */
[----:B------:R-:W-:Y:S02]  /*5dc0*/  IMAD.U32 R0, RZ, RZ, UR19 ;  /* 0x00000013ff007e24 */ /* 0x000fe4000f8e00ff */
[C---:B------:R-:W-:Y:S02]  /*5dd0*/  IADD3 R4, R2.reuse, 0x8, RZ ;  /* 0x0000000802047810 */ /* 0x040fe40007ffe0ff */
[----:B----4-:R-:W-:Y:S01]  /*5de0*/  IADD3 R22, R2, 0x40, RZ ;  /* 0x0000004002167810 */ /* 0x010fe20007ffe0ff */
[----:B---3--:R-:W-:Y:S01]  /*5df0*/  IMAD R0, R0, 0x80, R8 ;  /* 0x0000008000007824 */ /* 0x008fe200078e0208 */
        /* <DEDUP_REMOVED lines=11> */
[----:B------:R-:W-:Y:S02]  /*5eb0*/  IADD3 R16, R0, 0x11, RZ ;  /* 0x0000001100107810 */ /* 0x000fe40007ffe0ff */
        /* <DEDUP_REMOVED lines=24> */
[----:B------:R-:W-:Y:S02]  /*6040*/  IADD3 R8, R0, 0x31, RZ ;  /* 0x0000003100087810 */ /* 0x000fe40007ffe0ff */
        /* <DEDUP_REMOVED lines=8> */
[C---:B------:R-:W-:Y:S02]  /*60d0*/  IADD3 R7, R0.reuse, 0x38, RZ ;  /* 0x0000003800077810 */ /* 0x040fe40007ffe0ff */
[----:B------:R-:W-:Y:S02]  /*60e0*/  IADD3 R6, R0, 0x39, RZ ;  /* 0x0000003900067810 */ /* 0x000fe40007ffe0ff */
[----:B------:R-:W-:Y:S02]  /*60f0*/  FSEL R40, R187, -INF , !P6 ;  /* 0xff800000bb287808 */ /* 0x000fe40007000000 */
[-C--:B------:R-:W-:Y:S02]  /*6100*/  ISETP.GE.AND P6, PT, R11, R2.reuse, PT ;  /* 0x000000020b00720c */ /* 0x080fe40003fc6270 */
[----:B------:R-:W-:Y:S02]  /*6110*/  FSEL R41, R183, -INF , !P5 ;  /* 0xff800000b7297808 */ /* 0x000fe40006800000 */
[-C--:B------:R-:W-:Y:S02]  /*6120*/  ISETP.GE.AND P5, PT, R10, R2.reuse, PT ;  /* 0x000000020a00720c */ /* 0x080fe40003fa6270 */
[----:B-1----:R-:W-:Y:S02]  /*6130*/  FSEL R42, R196, -INF , !P4 ;  /* 0xff800000c42a7808 */ /* 0x002fe40006000000 */
        /* <DEDUP_REMOVED lines=81> */
[----:B------:R-:W-:Y:S02]  /*6650*/  IADD3 R52, R21, UR8, RZ ;  /* 0x0000000815347c10 */ /* 0x000fe4000fffe0ff */
        /* <DEDUP_REMOVED lines=13> */
[-C--:B------:R-:W-:Y:S02]  /*6730*/  ISETP.GE.OR P3, PT, R16, R5.reuse, !P3 ;  /* 0x000000051000720c */ /* 0x080fe40005f66670 */
[----:B------:R-:W-:Y:S02]  /*6740*/  FSEL R25, R188, -INF , !P4 ;  /* 0xff800000bc197808 */ /* 0x000fe40006000000 */
[----:B------:R-:W-:Y:S02]  /*6750*/  ISETP.GE.AND P4, PT, R11, R2, PT ;  /* 0x000000020b00720c */ /* 0x000fe40003f86270 */
[-C--:B------:R-:W-:Y:S02]  /*6760*/  ISETP.GE.OR P2, PT, R15, R5.reuse, !P2 ;  /* 0x000000050f00720c */ /* 0x080fe40005746670 */
[-C--:B------:R-:W-:Y:S02]  /*6770*/  ISETP.GE.OR P0, PT, R14, R5.reuse, !P0 ;  /* 0x000000050e00720c */ /* 0x080fe40004706670 */
[----:B------:R-:W-:Y:S02]  /*6780*/  IMNMX R4, RZ, R26, !PT ;  /* 0x0000001aff047217 */ /* 0x000fe40007800200 */
        /* <DEDUP_REMOVED lines=12> */
[----:B------:R-:W-:Y:S02]  /*6850*/  ISETP.GE.AND P5, PT, R6, R2, PT ;  /* 0x000000020600720c */ /* 0x000fe40003fa6270 */
[----:B------:R-:W-:Y:S02]  /*6860*/  IMNMX R2, R52, UR6, PT ;  /* 0x0000000634027c17 */ /* 0x000fe4000b800200 */
[----:B------:R-:W-:Y:S02]  /*6870*/  FSEL R55, R211, -INF , !P4 ;  /* 0xff800000d3377808 */ /* 0x000fe40006000000 */
[----:B------:R-:W-:Y:S02]  /*6880*/  ISETP.GE.AND P4, PT, R0, R4, PT ;  /* 0x000000040000720c */ /* 0x000fe40003f86270 */
        /* <DEDUP_REMOVED lines=15> */
[----:B------:R-:W-:Y:S02]  /*6980*/  FSEL R63, R224, -INF , !P6 ;  /* 0xff800000e03f7808 */ /* 0x000fe40007000000 */
[-C--:B------:R-:W-:Y:S02]  /*6990*/  ISETP.GE.AND P6, PT, R17, R4.reuse, PT ;  /* 0x000000041100720c */ /* 0x080fe40003fc6270 */
[----:B------:R-:W-:Y:S02]  /*69a0*/  FSEL R65, R222, -INF , !P5 ;  /* 0xff800000de417808 */ /* 0x000fe40006800000 */
[CC--:B------:R-:W-:Y:S02]  /*69b0*/  ISETP.GE.AND P5, PT, R16.reuse, R4.reuse, PT ;  /* 0x000000041000720c */ /* 0x0c0fe40003fa6270 */
        /* <DEDUP_REMOVED lines=38> */
.L_x_1990:
[----:B------:R-:W2:Y:S01]  /*6c20*/  LDL R0, [R1+0x20] ;  /* 0x0000200001007983 */ /* 0x000ea20000100800 */
[----:B------:R-:W-:Y:S01]  /*6c30*/  SHF.L.U32 R145, R173, 0x1, RZ ;  /* 0x00000001ad917819 */ /* 0x000fe200000006ff */
[----:B------:R-:W-:Y:S02]  /*6c40*/  UISETP.GT.AND UP3, UPT, UR7, UR18, UPT ;  /* 0x000000120700728c */ /* 0x000fe4000bf64270 */
[----:B------:R-:W3:Y:S01]  /*6c50*/  LDL R2, [R1+0x24] ;  /* 0x0000240001027983 */ /* 0x000ee20000100800 */
[-C--:B------:R-:W-:Y:S02]  /*6c60*/  IADD3 R147, R171, R145.reuse, RZ ;  /* 0x00000091ab937210 */ /* 0x080fe40007ffe0ff */
[----:B------:R-:W-:Y:S01]  /*6c70*/  IADD3 R146, R165, R145, RZ ;  /* 0x00000091a5927210 */ /* 0x000fe20007ffe0ff */
[----:B------:R-:W4:Y:S04]  /*6c80*/  LDL R8, [R1+0x18] ;  /* 0x0000180001087983 */ /* 0x000f280000100800 */
        /* <DEDUP_REMOVED lines=26> */
[----:B------:R1:W-:Y:S04]  /*6e30*/  STL [R1+0x100], R88 ;  /* 0x0001005801007387 */ /* 0x0003e80000100800 */
[----:B------:R1:W-:Y:S04]  /*6e40*/  STL [R1+0xfc], R87 ;  /* 0x0000fc5701007387 */ /* 0x0003e80000100800 */
        /* <DEDUP_REMOVED lines=10> */
[----:B------:R-:W-:Y:S04]  /*6ef0*/  STL [R1+0xd0], R76 ;  /* 0x0000d04c01007387 */ /* 0x000fe80000100800 */
[----:B------:R-:W-:Y:S04]  /*6f00*/  STL [R1+0xcc], R75 ;  /* 0x0000cc4b01007387 */ /* 0x000fe80000100800 */
[----:B------:R1:W-:Y:S04]  /*6f10*/  STL [R1+0xc8], R74 ;  /* 0x0000c84a01007387 */ /* 0x0003e80000100800 */
[----:B------:R-:W-:Y:S04]  /*6f20*/  STL [R1+0xc4], R73 ;  /* 0x0000c44901007387 */ /* 0x000fe80000100800 */
[----:B------:R-:W-:Y:S04]  /*6f30*/  STL [R1+0xc0], R72 ;  /* 0x0000c04801007387 */ /* 0x000fe80000100800 */
[----:B------:R-:W-:Y:S04]  /*6f40*/  STL [R1+0xbc], R71 ;  /* 0x0000bc4701007387 */ /* 0x000fe80000100800 */
[----:B------:R1:W-:Y:S04]  /*6f50*/  STL [R1+0xb8], R70 ;  /* 0x0000b84601007387 */ /* 0x0003e80000100800 */
[----:B------:R-:W-:Y:S04]  /*6f60*/  STL [R1+0xb4], R69 ;  /* 0x0000b44501007387 */ /* 0x000fe80000100800 */
[----:B------:R-:W-:Y:S04]  /*6f70*/  STL [R1+0xb0], R68 ;  /* 0x0000b04401007387 */ /* 0x000fe80000100800 */
[----:B------:R-:W-:Y:S01]  /*6f80*/  STL [R1+0xac], R3 ;  /* 0x0000ac0301007387 */ /* 0x000fe20000100800 */
[C---:B--2---:R-:W-:Y:S01]  /*6f90*/  FMUL.FTZ R5, R0.reuse, 1.4426950216293334961 ;  /* 0x3fb8aa3b00057820 */ /* 0x044fe20000410000 */
[----:B------:R-:W-:Y:S01]  /*6fa0*/  FSETP.NEU.FTZ.AND P0, PT, R0, -INF , PT ;  /* 0xff8000000000780b */ /* 0x000fe20003f1d000 */
[C---:B---3--:R-:W-:Y:S03]  /*6fb0*/  FMUL.FTZ R4, R2.reuse, 1.4426950216293334961 ;  /* 0x3fb8aa3b02047820 */ /* 0x048fe60000410000 */
[----:B------:R-:W-:Y:S02]  /*6fc0*/  FSEL R5, R5, RZ, P0 ;  /* 0x000000ff05057208 */ /* 0x000fe40000000000 */
[----:B------:R-:W-:Y:S01]  /*6fd0*/  FSETP.NEU.FTZ.AND P0, PT, R2, -INF , PT ;  /* 0xff8000000200780b */ /* 0x000fe20003f1d000 */
[----:B----4-:R-:W-:Y:S02]  /*6fe0*/  FMUL.FTZ R2, R8, 1.4426950216293334961 ;  /* 0x3fb8aa3b08027820 */ /* 0x010fe40000410000 */
[--C-:B------:R-:W-:Y:S01]  /*6ff0*/  FFMA.FTZ R0, R32, c[0x0][0x23c], -R5.reuse ;  /* 0x00008f0020007a23 */ /* 0x100fe20000010805 */
[----:B------:R-:W-:Y:S02]  /*7000*/  FSEL R4, R4, RZ, P0 ;  /* 0x000000ff04047208 */ /* 0x000fe40000000000 */
[----:B------:R-:W-:Y:S01]  /*7010*/  FSETP.NEU.FTZ.AND P0, PT, R8, -INF , PT ;  /* 0xff8000000800780b */ /* 0x000fe20003f1d000 */
[C---:B------:R-:W-:Y:S01]  /*7020*/  FMUL.FTZ R8, R135.reuse, 1.4426950216293334961 ;  /* 0x3fb8aa3b87087820 */ /* 0x040fe20000410000 */
[----:B------:R2:W-:Y:S02]  /*7030*/  MUFU.EX2 R153, R0 ;  /* 0x0000000000997308 */ /* 0x0005e40000000800 */
[----:B------:R-:W-:Y:S02]  /*7040*/  FSEL R2, R2, RZ, P0 ;  /* 0x000000ff02027208 */ /* 0x000fe40000000000 */
[----:B------:R-:W-:Y:S01]  /*7050*/  FSETP.NEU.FTZ.AND P0, PT, R135, -INF , PT ;  /* 0xff8000008700780b */ /* 0x000fe20003f1d000 */
[--C-:B--2---:R-:W-:Y:S05]  /*7060*/  FFMA.FTZ R0, R33, c[0x0][0x23c], -R5.reuse ;  /* 0x00008f0021007a23 */ /* 0x104fea0000010805 */
[----:B------:R2:W-:Y:S02]  /*7070*/  MUFU.EX2 R152, R0 ;  /* 0x0000000000987308 */ /* 0x0005e40000000800 */
[--C-:B--2---:R-:W-:Y:S08]  /*7080*/  FFMA.FTZ R0, R28, c[0x0][0x23c], -R4.reuse ;  /* 0x00008f001c007a23 */ /* 0x104ff00000010804 */
        /* <DEDUP_REMOVED lines=9> */
[----:B--2---:R-:W-:Y:S08]  /*7120*/  FFMA.FTZ R0, R31, c[0x0][0x23c], -R4 ;  /* 0x00008f001f007a23 */ /* 0x004ff00000010804 */
[----:B------:R2:W-:Y:S02]  /*7130*/  MUFU.EX2 R242, R0 ;  /* 0x0000000000f27308 */ /* 0x0005e40000000800 */
[--C-:B--2---:R-:W-:Y:S08]  /*7140*/  FFMA.FTZ R0, R21, c[0x0][0x23c], -R2.reuse ;  /* 0x00008f0015007a23 */ /* 0x104ff00000010802 */
[----:B------:R2:W-:Y:S02]  /*7150*/  MUFU.EX2 R235, R0 ;  /* 0x0000000000eb7308 */ /* 0x0005e40000000800 */
[----:B--2---:R-:W-:Y:S08]  /*7160*/  FFMA.FTZ R0, R22, c[0x0][0x23c], -R2 ;  /* 0x00008f0016007a23 */ /* 0x004ff00000010802 */
[----:B------:R2:W-:Y:S02]  /*7170*/  MUFU.EX2 R234, R0 ;  /* 0x0000000000ea7308 */ /* 0x0005e40000000800 */
[----:B--2---:R-:W-:Y:S02]  /*7180*/  FSEL R0, R8, RZ, P0 ;  /* 0x000000ff08007208 */ /* 0x004fe40000000000 */
[----:B------:R-:W-:Y:S03]  /*7190*/  PLOP3.LUT P0, PT, PT, PT, UP3, 0x80, 0x0 ;  /* 0x000000000000781c */ /* 0x000fe60003f0f038 */
[--C-:B------:R-:W-:Y:S02]  /*71a0*/  FFMA.FTZ R8, R18, c[0x0][0x23c], -R0.reuse ;  /* 0x00008f0012087a23 */ /* 0x100fe40000010800 */
[--C-:B------:R-:W-:Y:S02]  /*71b0*/  FFMA.FTZ R6, R6, c[0x0][0x23c], -R0.reuse ;  /* 0x00008f0006067a23 */ /* 0x100fe40000010800 */
[----:B------:R2:W-:Y:S10]  /*71c0*/  MUFU.EX2 R232, R8 ;  /* 0x0000000800e87308 */ /* 0x0005f40000000800 */
[----:B-1----:R1:W-:Y:S01]  /*71d0*/  MUFU.EX2 R88, R6 ;  /* 0x0000000600587308 */ /* 0x0023e20000000800 */
[--C-:B--2---:R-:W-:Y:S09]  /*71e0*/  FFMA.FTZ R8, R15, c[0x0][0x23c], -R0.reuse ;  /* 0x00008f000f087a23 */ /* 0x104ff20000010800 */
[----:B------:R2:W3:Y:S01]  /*71f0*/  MUFU.EX2 R197, R8 ;  /* 0x0000000800c57308 */ /* 0x0004e20000000800 */
[----:B-1----:R-:W-:Y:S02]  /*7200*/  FFMA.FTZ R6, R7, c[0x0][0x23c], -R0 ;  /* 0x00008f0007067a23 */ /* 0x002fe40000010800 */
[--C-:B------:R-:W-:Y:S07]  /*7210*/  FFMA.FTZ R7, R66, c[0x0][0x23c], -R5.reuse ;  /* 0x00008f0042077a23 */ /* 0x100fee0000010805 */
[----:B------:R1:W-:Y:S10]  /*7220*/  MUFU.EX2 R87, R6 ;  /* 0x0000000600577308 */ /* 0x0003f40000000800 */
[----:B------:R4:W-:Y:S01]  /*7230*/  MUFU.EX2 R82, R7 ;  /* 0x0000000700527308 */ /* 0x0009e20000000800 */
[--C-:B--2---:R-:W-:Y:S09]  /*7240*/  FFMA.FTZ R8, R23, c[0x0][0x23c], -R2.reuse ;  /* 0x00008f0017087a23 */ /* 0x104ff20000010802 */
[----:B------:R2:W-:Y:S01]  /*7250*/  MUFU.EX2 R251, R8 ;  /* 0x0000000800fb7308 */ /* 0x0005e20000000800 */
[--C-:B-1----:R-:W-:Y:S09]  /*7260*/  FFMA.FTZ R6, R132, c[0x0][0x23c], -R5.reuse ;  /* 0x00008f0084067a23 */ /* 0x102ff20000010805 */
[----:B------:R1:W-:Y:S01]  /*7270*/  MUFU.EX2 R81, R6 ;  /* 0x0000000600517308 */ /* 0x0003e20000000800 */
[--C-:B----4-:R-:W-:Y:S09]  /*7280*/  FFMA.FTZ R7, R63, c[0x0][0x23c], -R2.reuse ;  /* 0x00008f003f077a23 */ /* 0x110ff20000010802 */
[----:B------:R3:W-:Y:S01]  /*7290*/  MUFU.EX2 R74, R7 ;  /* 0x00000007004a7308 */ /* 0x0007e20000000800 */
[----:B--2---:R-:W-:Y:S09]  /*72a0*/  FFMA.FTZ R8, R24, c[0x0][0x23c], -R2 ;  /* 0x00008f0018087a23 */ /* 0x004ff20000010802 */
[----:B------:R2:W4:Y:S01]  /*72b0*/  MUFU.EX2 R238, R8 ;  /* 0x0000000800ee7308 */ /* 0x0005220000000800 */
[----:B-1----:R-:W-:Y:S09]  /*72c0*/  FFMA.FTZ R6, R59, c[0x0][0x23c], -R4 ;  /* 0x00008f003b067a23 */ /* 0x002ff20000010804 */
[----:B------:R1:W-:Y:S01]  /*72d0*/  MUFU.EX2 R80, R6 ;  /* 0x0000000600507308 */ /* 0x0003e20000000800 */
[----:B---3--:R-:W-:Y:S01]  /*72e0*/  F2FP.BF16.PACK_AB R7, R197, R232 ;  /* 0x000000e8c507723e */ /* 0x008fe200000010ff */
[----:B--2---:R-:W-:Y:S08]  /*72f0*/  FFMA.FTZ R8, R16, c[0x0][0x23c], -R0 ;  /* 0x00008f0010087a23 */ /* 0x004ff00000010800 */
[----:B------:R2:W-:Y:S01]  /*7300*/  MUFU.EX2 R237, R8 ;  /* 0x0000000800ed7308 */ /* 0x0005e20000000800 */
[----:B-1----:R-:W-:Y:S09]  /*7310*/  FFMA.FTZ R6, R60, c[0x0][0x23c], -R4 ;  /* 0x00008f003c067a23 */ /* 0x002ff20000010804 */
[----:B------:R1:W-:Y:S01]  /*7320*/  MUFU.EX2 R79, R6 ;  /* 0x00000006004f7308 */ /* 0x0003e20000000800 */
[----:B--2---:R-:W-:Y:S09]  /*7330*/  FFMA.FTZ R8, R17, c[0x0][0x23c], -R0 ;  /* 0x00008f0011087a23 */ /* 0x004ff20000010800 */
[----:B------:R2:W-:Y:S01]  /*7340*/  MUFU.EX2 R236, R8 ;  /* 0x0000000800ec7308 */ /* 0x0005e20000000800 */
[--C-:B-1----:R-:W-:Y:S09]  /*7350*/  FFMA.FTZ R6, R133, c[0x0][0x23c], -R5.reuse ;  /* 0x00008f0085067a23 */ /* 0x102ff20000010805 */
[----:B------:R1:W-:Y:S01]  /*7360*/  MUFU.EX2 R70, R6 ;  /* 0x0000000600467308 */ /* 0x0003e20000000800 */
[--C-:B--2---:R-:W-:Y:S09]  /*7370*/  FFMA.FTZ R8, R40, c[0x0][0x23c], -R5.reuse ;  /* 0x00008f0028087a23 */ /* 0x104ff20000010805 */
[----:B------:R2:W-:Y:S01]  /*7380*/  MUFU.EX2 R21, R8 ;  /* 0x0000000800157308 */ /* 0x0005e20000000800 */
[----:B-1----:R-:W-:Y:S05]  /*7390*/  F2FP.BF16.PACK_AB R6, R152, R153 ;  /* 0x000000999806723e */ /* 0x002fea00000010ff */
[----:B------:R1:W-:Y:S01]  /*73a0*/  STS [R243+0x1c000], R6 ;  /* 0x01c00006f3007388 */ /* 0x0003e20000000800 */
[--C-:B--2---:R-:W-:Y:S04]  /*73b0*/  FFMA.FTZ R8, R41, c[0x0][0x23c], -R5.reuse ;  /* 0x00008f0029087a23 */ /* 0x104fe80000010805 */
[----:B------:R2:W-:Y:S01]  /*73c0*/  MUFU.EX2 R113, R8 ;  /* 0x0000000800717308 */ /* 0x0005e20000000800 */
[----:B-1----:R-:W-:Y:S01]  /*73d0*/  F2FP.BF16.PACK_AB R6, R242, R241 ;  /* 0x000000f1f206723e */ /* 0x002fe200000010ff */
[--C-:B--2---:R-:W-:Y:S08]  /*73e0*/  FFMA.FTZ R8, R34, c[0x0][0x23c], -R4.reuse ;  /* 0x00008f0022087a23 */ /* 0x104ff00000010804 */
[----:B------:R1:W-:Y:S02]  /*73f0*/  MUFU.EX2 R112, R8 ;  /* 0x0000000800707308 */ /* 0x0003e40000000800 */
[--C-:B-1----:R-:W-:Y:S08]  /*7400*/  FFMA.FTZ R8, R35, c[0x0][0x23c], -R4.reuse ;  /* 0x00008f0023087a23 */ /* 0x102ff00000010804 */
[----:B------:R1:W2:Y:S02]  /*7410*/  MUFU.EX2 R111, R8 ;  /* 0x00000008006f7308 */ /* 0x0002a40000000800 */
[--C-:B-1----:R-:W-:Y:S08]  /*7420*/  FFMA.FTZ R8, R42, c[0x0][0x23c], -R5.reuse ;  /* 0x00008f002a087a23 */ /* 0x102ff00000010805 */
[----:B------:R1:W-:Y:S02]  /*7430*/  MUFU.EX2 R102, R8 ;  /* 0x0000000800667308 */ /* 0x0003e40000000800 */
[--C-:B-1----:R-:W-:Y:S08]  /*7440*/  FFMA.FTZ R8, R43, c[0x0][0x23c], -R5.reuse ;  /* 0x00008f002b087a23 */ /* 0x102ff00000010805 */
[----:B------:R1:W-:Y:S02]  /*7450*/  MUFU.EX2 R101, R8 ;  /* 0x0000000800657308 */ /* 0x0003e40000000800 */
[--C-:B-1----:R-:W-:Y:S08]  /*7460*/  FFMA.FTZ R8, R36, c[0x0][0x23c], -R4.reuse ;  /* 0x00008f0024087a23 */ /* 0x102ff00000010804 */
[----:B------:R1:W-:Y:S02]  /*7470*/  MUFU.EX2 R100, R8 ;  /* 0x0000000800647308 */ /* 0x0003e40000000800 */
[----:B-1----:R-:W-:Y:S08]  /*7480*/  FFMA.FTZ R8, R37, c[0x0][0x23c], -R4 ;  /* 0x00008f0025087a23 */ /* 0x002ff00000010804 */
[----:B------:R1:W-:Y:S02]  /*7490*/  MUFU.EX2 R99, R8 ;  /* 0x0000000800637308 */ /* 0x0003e40000000800 */
[--C-:B-1----:R-:W-:Y:S08]  /*74a0*/  FFMA.FTZ R8, R25, c[0x0][0x23c], -R2.reuse ;  /* 0x00008f0019087a23 */ /* 0x102ff00000010802 */
[----:B------:R1:W-:Y:S02]  /*74b0*/  MUFU.EX2 R110, R8 ;  /* 0x00000008006e7308 */ /* 0x0003e40000000800 */
[----:B-1----:R-:W-:Y:S08]  /*74c0*/  FFMA.FTZ R8, R26, c[0x0][0x23c], -R2 ;  /* 0x00008f001a087a23 */ /* 0x002ff00000010802 */
[----:B------:R1:W-:Y:S02]  /*74d0*/  MUFU.EX2 R109, R8 ;  /* 0x00000008006d7308 */ /* 0x0003e40000000800 */
[--C-:B-1----:R-:W-:Y:S02]  /*74e0*/  FFMA.FTZ R8, R12, c[0x0][0x23c], -R0.reuse ;  /* 0x00008f000c087a23 */ /* 0x102fe40000010800 */
[--C-:B------:R-:W-:Y:S06]  /*74f0*/  FFMA.FTZ R12, R51, c[0x0][0x23c], -R5.reuse ;  /* 0x00008f00330c7a23 */ /* 0x100fec0000010805 */
[----:B------:R1:W-:Y:S10]  /*7500*/  MUFU.EX2 R108, R8 ;  /* 0x00000008006c7308 */ /* 0x0003f40000000800 */
[----:B------:R-:W-:Y:S01]  /*7510*/  MUFU.EX2 R86, R12 ;  /* 0x0000000c00567308 */ /* 0x000fe20000000800 */
[----:B-1----:R-:W-:Y:S09]  /*7520*/  FFMA.FTZ R8, R13, c[0x0][0x23c], -R0 ;  /* 0x00008f000d087a23 */ /* 0x002ff20000010800 */
[----:B------:R1:W-:Y:S02]  /*7530*/  MUFU.EX2 R107, R8 ;  /* 0x00000008006b7308 */ /* 0x0003e40000000800 */
[--C-:B-1----:R-:W-:Y:S08]  /*7540*/  FFMA.FTZ R8, R27, c[0x0][0x23c], -R2.reuse ;  /* 0x00008f001b087a23 */ /* 0x102ff00000010802 */
[----:B------:R1:W-:Y:S02]  /*7550*/  MUFU.EX2 R106, R8 ;  /* 0x00000008006a7308 */ /* 0x0003e40000000800 */
[----:B-1----:R-:W-:Y:S08]  /*7560*/  FFMA.FTZ R8, R44, c[0x0][0x23c], -R2 ;  /* 0x00008f002c087a23 */ /* 0x002ff00000010802 */
[----:B------:R1:W-:Y:S02]  /*7570*/  MUFU.EX2 R105, R8 ;  /* 0x0000000800697308 */ /* 0x0003e40000000800 */
[--C-:B-1----:R-:W-:Y:S08]  /*7580*/  FFMA.FTZ R8, R14, c[0x0][0x23c], -R0.reuse ;  /* 0x00008f000e087a23 */ /* 0x102ff00000010800 */
[----:B------:R1:W-:Y:S02]  /*7590*/  MUFU.EX2 R104, R8 ;  /* 0x0000000800687308 */ /* 0x0003e40000000800 */
[--C-:B-1----:R-:W-:Y:S02]  /*75a0*/  FFMA.FTZ R8, R9, c[0x0][0x23c], -R0.reuse ;  /* 0x00008f0009087a23 */ /* 0x102fe40000010800 */
[--C-:B------:R-:W-:Y:S06]  /*75b0*/  FFMA.FTZ R9, R54, c[0x0][0x23c], -R5.reuse ;  /* 0x00008f0036097a23 */ /* 0x100fec0000010805 */
[----:B------:R1:W-:Y:S10]  /*75c0*/  MUFU.EX2 R103, R8 ;  /* 0x0000000800677308 */ /* 0x0003f40000000800 */
[----:B------:R3:W-:Y:S01]  /*75d0*/  MUFU.EX2 R85, R9 ;  /* 0x0000000900557308 */ /* 0x0007e20000000800 */
[--C-:B-1----:R-:W-:Y:S09]  /*75e0*/  FFMA.FTZ R8, R53, c[0x0][0x23c], -R5.reuse ;  /* 0x00008f0035087a23 */ /* 0x102ff20000010805 */
[----:B------:R1:W-:Y:S01]  /*75f0*/  MUFU.EX2 R98, R8 ;  /* 0x0000000800627308 */ /* 0x0003e20000000800 */
[----:B---3--:R-:W-:Y:S09]  /*7600*/  FFMA.FTZ R9, R56, c[0x0][0x23c], -R0 ;  /* 0x00008f0038097a23 */ /* 0x008ff20000010800 */
[----:B------:R-:W-:Y:S01]  /*7610*/  MUFU.EX2 R72, R9 ;  /* 0x0000000900487308 */ /* 0x000fe20000000800 */
[--C-:B-1----:R-:W-:Y:S02]  /*7620*/  FFMA.FTZ R8, R57, c[0x0][0x23c], -R5.reuse ;  /* 0x00008f0039087a23 */ /* 0x102fe40000010805 */
[----:B------:R-:W-:Y:S07]  /*7630*/  FFMA.FTZ R5, R134, c[0x0][0x23c], -R5 ;  /* 0x00008f0086057a23 */ /* 0x000fee0000010805 */
[----:B------:R1:W-:Y:S10]  /*7640*/  MUFU.EX2 R97, R8 ;  /* 0x0000000800617308 */ /* 0x0003f40000000800 */
[----:B------:R3:W-:Y:S01]  /*7650*/  MUFU.EX2 R69, R5 ;  /* 0x0000000500457308 */ /* 0x0007e20000000800 */
[--C-:B-1----:R-:W-:Y:S09]  /*7660*/  FFMA.FTZ R8, R46, c[0x0][0x23c], -R4.reuse ;  /* 0x00008f002e087a23 */ /* 0x102ff20000010804 */
[----:B------:R1:W-:Y:S01]  /*7670*/  MUFU.EX2 R96, R8 ;  /* 0x0000000800607308 */ /* 0x0003e20000000800 */
[--C-:B---3--:R-:W-:Y:S09]  /*7680*/  FFMA.FTZ R5, R64, c[0x0][0x23c], -R4.reuse ;  /* 0x00008f0040057a23 */ /* 0x108ff20000010804 */
[----:B------:R3:W-:Y:S01]  /*7690*/  MUFU.EX2 R68, R5 ;  /* 0x0000000500447308 */ /* 0x0007e20000000800 */
[--C-:B-1----:R-:W-:Y:S09]  /*76a0*/  FFMA.FTZ R8, R48, c[0x0][0x23c], -R4.reuse ;  /* 0x00008f0030087a23 */ /* 0x102ff20000010804 */
[----:B------:R1:W-:Y:S01]  /*76b0*/  MUFU.EX2 R95, R8 ;  /* 0x00000008005f7308 */ /* 0x0003e20000000800 */
[----:B---3--:R-:W-:Y:S05]  /*76c0*/  F2FP.BF16.PACK_AB R5, R233, R151 ;  /* 0x00000097e905723e */ /* 0x008fea00000010ff */
[----:B------:R4:W-:Y:S04]  /*76d0*/  STS [R243+0x1c400], R5 ;  /* 0x01c40005f3007388 */ /* 0x0009e80000000800 */
[----:B------:R2:W-:Y:S01]  /*76e0*/  STS [R246+0x1c400], R6 ;  /* 0x01c40006f6007388 */ /* 0x0005e20000000800 */
[--C-:B-1----:R-:W-:Y:S04]  /*76f0*/  FFMA.FTZ R8, R45, c[0x0][0x23c], -R4.reuse ;  /* 0x00008f002d087a23 */ /* 0x102fe80000010804 */
[----:B------:R1:W-:Y:S01]  /*7700*/  MUFU.EX2 R84, R8 ;  /* 0x0000000800547308 */ /* 0x0003e20000000800 */
[----:B----4-:R-:W-:Y:S02]  /*7710*/  F2FP.BF16.PACK_AB R5, R238, R251 ;  /* 0x000000fbee05723e */ /* 0x010fe400000010ff */
[----:B--2---:R-:W-:Y:S01]  /*7720*/  F2FP.BF16.PACK_AB R6, R111, R112 ;  /* 0x000000706f06723e */ /* 0x004fe200000010ff */
[--C-:B-1----:R-:W-:Y:S02]  /*7730*/  FFMA.FTZ R8, R47, c[0x0][0x23c], -R4.reuse ;  /* 0x00008f002f087a23 */ /* 0x102fe40000010804 */
[----:B------:R-:W-:Y:S04]  /*7740*/  FFMA.FTZ R4, R67, c[0x0][0x23c], -R4 ;  /* 0x00008f0043047a23 */ /* 0x000fe80000010804 */
[----:B------:R1:W-:Y:S10]  /*7750*/  MUFU.EX2 R83, R8 ;  /* 0x0000000800537308 */ /* 0x0003f40000000800 */
[----:B------:R2:W-:Y:S01]  /*7760*/  MUFU.EX2 R3, R4 ;  /* 0x0000000400037308 */ /* 0x0005e20000000800 */
[--C-:B-1----:R-:W-:Y:S09]  /*7770*/  FFMA.FTZ R8, R49, c[0x0][0x23c], -R2.reuse ;  /* 0x00008f0031087a23 */ /* 0x102ff20000010802 */
[----:B------:R1:W-:Y:S01]  /*7780*/  MUFU.EX2 R94, R8 ;  /* 0x00000008005e7308 */ /* 0x0003e20000000800 */
[--C-:B--2---:R-:W-:Y:S09]  /*7790*/  FFMA.FTZ R4, R61, c[0x0][0x23c], -R2.reuse ;  /* 0x00008f003d047a23 */ /* 0x104ff20000010802 */
[----:B------:R2:W-:Y:S01]  /*77a0*/  MUFU.EX2 R78, R4 ;  /* 0x00000004004e7308 */ /* 0x0005e20000000800 */
[--C-:B-1----:R-:W-:Y:S09]  /*77b0*/  FFMA.FTZ R8, R50, c[0x0][0x23c], -R2.reuse ;  /* 0x00008f0032087a23 */ /* 0x102ff20000010802 */
[----:B------:R1:W-:Y:S01]  /*77c0*/  MUFU.EX2 R93, R8 ;  /* 0x00000008005d7308 */ /* 0x0003e20000000800 */
[----:B--2---:R-:W-:Y:S09]  /*77d0*/  FFMA.FTZ R4, R62, c[0x0][0x23c], -R2 ;  /* 0x00008f003e047a23 */ /* 0x004ff20000010802 */
[----:B------:R2:W-:Y:S01]  /*77e0*/  MUFU.EX2 R77, R4 ;  /* 0x00000004004d7308 */ /* 0x0005e20000000800 */
[--C-:B-1----:R-:W-:Y:S09]  /*77f0*/  FFMA.FTZ R8, R10, c[0x0][0x23c], -R0.reuse ;  /* 0x00008f000a087a23 */ /* 0x102ff20000010800 */
[----:B------:R1:W-:Y:S01]  /*7800*/  MUFU.EX2 R92, R8 ;  /* 0x00000008005c7308 */ /* 0x0003e20000000800 */
[--C-:B--2---:R-:W-:Y:S09]  /*7810*/  FFMA.FTZ R4, R19, c[0x0][0x23c], -R0.reuse ;  /* 0x00008f0013047a23 */ /* 0x104ff20000010800 */
[----:B------:R2:W-:Y:S01]  /*7820*/  MUFU.EX2 R76, R4 ;  /* 0x00000004004c7308 */ /* 0x0005e20000000800 */
[--C-:B-1----:R-:W-:Y:S09]  /*7830*/  FFMA.FTZ R8, R11, c[0x0][0x23c], -R0.reuse ;  /* 0x00008f000b087a23 */ /* 0x102ff20000010800 */
[----:B------:R1:W-:Y:S01]  /*7840*/  MUFU.EX2 R91, R8 ;  /* 0x00000008005b7308 */ /* 0x0003e20000000800 */
[--C-:B--2---:R-:W-:Y:S02]  /*7850*/  FFMA.FTZ R4, R20, c[0x0][0x23c], -R0.reuse ;  /* 0x00008f0014047a23 */ /* 0x104fe40000010800 */
[----:B------:R-:W-:Y:S07]  /*7860*/  FFMA.FTZ R0, R58, c[0x0][0x23c], -R0 ;  /* 0x00008f003a007a23 */ /* 0x000fee0000010800 */
[----:B------:R2:W-:Y:S10]  /*7870*/  MUFU.EX2 R75, R4 ;  /* 0x00000004004b7308 */ /* 0x0005f40000000800 */
[----:B------:R-:W-:Y:S01]  /*7880*/  MUFU.EX2 R71, R0 ;  /* 0x0000000000477308 */ /* 0x000fe20000000800 */
[--C-:B-1----:R-:W-:Y:S09]  /*7890*/  FFMA.FTZ R8, R55, c[0x0][0x23c], -R2.reuse ;  /* 0x00008f0037087a23 */ /* 0x102ff20000010802 */
[----:B------:R1:W-:Y:S01]  /*78a0*/  MUFU.EX2 R90, R8 ;  /* 0x00000008005a7308 */ /* 0x0003e20000000800 */
[----:B--2---:R-:W-:Y:S05]  /*78b0*/  F2FP.BF16.PACK_AB R4, R240, R239 ;  /* 0x000000eff004723e */ /* 0x004fea00000010ff */
[----:B------:R2:W-:Y:S04]  /*78c0*/  STS [R246+0x1c000], R4 ;  /* 0x01c00004f6007388 */ /* 0x0005e80000000800 */
[----:B------:R3:W-:Y:S01]  /*78d0*/  STS [R243+0x1e400], R7 ;  /* 0x01e40007f3007388 */ /* 0x0007e20000000800 */
[--C-:B-1----:R-:W-:Y:S02]  /*78e0*/  FFMA.FTZ R8, R52, c[0x0][0x23c], -R2.reuse ;  /* 0x00008f0034087a23 */ /* 0x102fe40000010802 */
[----:B------:R-:W-:Y:S02]  /*78f0*/  FFMA.FTZ R2, R65, c[0x0][0x23c], -R2 ;  /* 0x00008f0041027a23 */ /* 0x000fe40000010802 */
[----:B------:R1:W4:Y:S01]  /*7900*/  MUFU.EX2 R89, R8 ;  /* 0x0000000800597308 */ /* 0x0003220000000800 */
[----:B--2---:R-:W-:Y:S09]  /*7910*/  F2FP.BF16.PACK_AB R4, R236, R237 ;  /* 0x000000edec04723e */ /* 0x004ff200000010ff */
[----:B------:R2:W2:Y:S01]  /*7920*/  MUFU.EX2 R73, R2 ;  /* 0x0000000200497308 */ /* 0x0004a20000000800 */
[----:B---3--:R-:W-:Y:S02]  /*7930*/  F2FP.BF16.PACK_AB R7, R113, R21 ;  /* 0x000000157107723e */ /* 0x008fe400000010ff */
[----:B-1----:R-:W-:Y:S02]  /*7940*/  F2FP.BF16.PACK_AB R8, R234, R235 ;  /* 0x000000ebea08723e */ /* 0x002fe400000010ff */
[----:B----4-:R-:W-:Y:S03]  /*7950*/  F2FP.BF16.PACK_AB R0, R89, R90 ;  /* 0x0000005a5900723e */ /* 0x010fe600000010ff */
[----:B------:R-:W-:Y:S04]  /*7960*/  STS [R243+0x1e000], R8 ;  /* 0x01e00008f3007388 */ /* 0x000fe80000000800 */
[----:B------:R1:W-:Y:S01]  /*7970*/  STS [R246+0x1e400], R4 ;  /* 0x01e40004f6007388 */ /* 0x0003e20000000800 */
[----:B--2---:R-:W-:Y:S03]  /*7980*/  F2FP.BF16.PACK_AB R2, R99, R100 ;  /* 0x000000646302723e */ /* 0x004fe600000010ff */
[----:B------:R2:W-:Y:S04]  /*7990*/  STS [R246+0x1e000], R5 ;  /* 0x01e00005f6007388 */ /* 0x0005e80000000800 */
[----:B------:R3:W-:Y:S04]  /*79a0*/  STS [R250+0x1c000], R7 ;  /* 0x01c00007fa007388 */ /* 0x0007e80000000800 */
[----:B------:R4:W-:Y:S04]  /*79b0*/  STS [R250+0x1c400], R6 ;  /* 0x01c40006fa007388 */ /* 0x0009e80000000800 */
[----:B------:R4:W-:Y:S01]  /*79c0*/  STS [R249+0x1c400], R2 ;  /* 0x01c40002f9007388 */ /* 0x0009e20000000800 */
[----:B-1----:R-:W-:Y:S02]  /*79d0*/  F2FP.BF16.PACK_AB R4, R101, R102 ;  /* 0x000000666504723e */ /* 0x002fe400000010ff */
[----:B--2---:R-:W-:Y:S03]  /*79e0*/  F2FP.BF16.PACK_AB R5, R109, R110 ;  /* 0x0000006e6d05723e */ /* 0x004fe600000010ff */
[----:B------:R1:W-:Y:S01]  /*79f0*/  STS [R249+0x1c000], R4 ;  /* 0x01c00004f9007388 */ /* 0x0003e20000000800 */
[----:B---3--:R-:W-:Y:S03]  /*7a00*/  F2FP.BF16.PACK_AB R7, R107, R108 ;  /* 0x0000006c6b07723e */ /* 0x008fe600000010ff */
[----:B------:R2:W-:Y:S01]  /*7a10*/  STS [R250+0x1e000], R5 ;  /* 0x01e00005fa007388 */ /* 0x0005e20000000800 */
[----:B----4-:R-:W-:Y:S03]  /*7a20*/  F2FP.BF16.PACK_AB R6, R105, R106 ;  /* 0x0000006a6906723e */ /* 0x010fe600000010ff */
[----:B------:R-:W-:Y:S01]  /*7a30*/  STS [R250+0x1e400], R7 ;  /* 0x01e40007fa007388 */ /* 0x000fe20000000800 */
[----:B------:R-:W-:Y:S03]  /*7a40*/  F2FP.BF16.PACK_AB R2, R95, R96 ;  /* 0x000000605f02723e */ /* 0x000fe600000010ff */
[----:B------:R3:W-:Y:S01]  /*7a50*/  STS [R249+0x1e000], R6 ;  /* 0x01e00006f9007388 */ /* 0x0007e20000000800 */
[----:B-1----:R-:W-:Y:S02]  /*7a60*/  F2FP.BF16.PACK_AB R4, R97, R98 ;  /* 0x000000626104723e */ /* 0x002fe400000010ff */
[----:B--2---:R-:W-:Y:S05]  /*7a70*/  F2FP.BF16.PACK_AB R5, R103, R104 ;  /* 0x000000686705723e */ /* 0x004fea00000010ff */
[----:B------:R1:W-:Y:S01]  /*7a80*/  STS [R249+0x1e400], R5 ;  /* 0x01e40005f9007388 */ /* 0x0003e20000000800 */
[----:B---3--:R-:W-:Y:S03]  /*7a90*/  F2FP.BF16.PACK_AB R6, R93, R94 ;  /* 0x0000005e5d06723e */ /* 0x008fe600000010ff */
[----:B------:R2:W-:Y:S04]  /*7aa0*/  STS [R244+0x1c000], R4 ;  /* 0x01c00004f4007388 */ /* 0x0005e80000000800 */
[----:B------:R3:W-:Y:S01]  /*7ab0*/  STS [R244+0x1c400], R2 ;  /* 0x01c40002f4007388 */ /* 0x0007e20000000800 */
[----:B-1----:R-:W-:Y:S02]  /*7ac0*/  F2FP.BF16.PACK_AB R5, R91, R92 ;  /* 0x0000005c5b05723e */ /* 0x002fe400000010ff */
[----:B--2---:R-:W-:Y:S02]  /*7ad0*/  F2FP.BF16.PACK_AB R4, R85, R86 ;  /* 0x000000565504723e */ /* 0x004fe400000010ff */
[----:B---3--:R-:W-:Y:S03]  /*7ae0*/  F2FP.BF16.PACK_AB R2, R83, R84 ;  /* 0x000000545302723e */ /* 0x008fe600000010ff */
        /* <DEDUP_REMOVED lines=21> */
[----:B------:R1:W-:Y:S04]  /*7c40*/  STS [R247+0x1e000], R2 ;  /* 0x01e00002f7007388 */ /* 0x0003e80000000800 */
[----:B------:R2:W-:Y:S04]  /*7c50*/  STS [R247+0x1e400], R0 ;  /* 0x01e40000f7007388 */ /* 0x0005e80000000800 */
[----:B------:R-:W-:Y:S08]  /*7c60*/  LDSM.16.M88.4 R64, [R145+0x8000] ;  /* 0x008000009140783b */ /* 0x000ff00000000200 */
[----:B------:R-:W3:Y:S08]  /*7c70*/  LDSM.16.M88.4 R16, [R166+0x10000] ;  /* 0x01000000a610783b */ /* 0x000ef00000000200 */
[----:B------:R-:W4:Y:S01]  /*7c80*/  LDSM.16.M88.4 R60, [R145+0xa000] ;  /* 0x00a00000913c783b */ /* 0x000f220000000200 */
[----:B-1----:R-:W-:Y:S01]  /*7c90*/  MOV R2, R21 ;  /* 0x0000001500027202 */ /* 0x002fe20000000f00 */
[----:B--2---:R-:W-:Y:S06]  /*7ca0*/  FFMA.FTZ R0, -R154, R154, 1 ;  /* 0x3f8000009a007423 */ /* 0x004fec000001019a */
[----:B------:R-:W1:Y:S01]  /*7cb0*/  LDSM.16.M88.4 R32, [R166+0x10800] ;  /* 0x01080000a620783b */ /* 0x000e620000000200 */
[----:B------:R-:W-:Y:S07]  /*7cc0*/  FMUL.FTZ R0, R0, c[0x0][0x2ec] ;  /* 0x0000bb0000007a20 */ /* 0x000fee0000410000 */
[----:B------:R-:W2:Y:S08]  /*7cd0*/  LDSM.16.M88.4 R48, [R166+0x11000] ;  /* 0x01100000a630783b */ /* 0x000eb00000000200 */
[----:B------:R-:W1:Y:S01]  /*7ce0*/  LDSM.16.M88.4 R132, [R166+0x11800] ;  /* 0x01180000a684783b */ /* 0x000e620000000200 */
[-C--:B---3--:R-:W-:Y:S07]  /*7cf0*/  HMMA.16816.F32.BF16 R4, R64, R16.reuse, RZ ;  /* 0x000000104004723c */ /* 0x088fee00000418ff */
[----:B------:R-:W-:Y:S01]  /*7d00*/  LDSM.16.M88.4 R136, [R147+0x8000] ;  /* 0x008000009388783b */ /* 0x000fe20000000200 */
[C---:B----4-:R-:W-:Y:S07]  /*7d10*/  HMMA.16816.F32.BF16 R8, R60.reuse, R16, RZ ;  /* 0x000000103c08723c */ /* 0x050fee00000418ff */
[----:B------:R-:W3:Y:S01]  /*7d20*/  LDSM.16.M88.4 R140, [R169+0x10000] ;  /* 0x01000000a98c783b */ /* 0x000ee20000000200 */
[-C--:B------:R-:W-:Y:S08]  /*7d30*/  HMMA.16816.F32.BF16 R12, R60, R18.reuse, RZ ;  /* 0x000000123c0c723c */ /* 0x080ff000000418ff */
[C---:B------:R-:W-:Y:S08]  /*7d40*/  HMMA.16816.F32.BF16 R16, R64.reuse, R18, RZ ;  /* 0x000000124010723c */ /* 0x040ff000000418ff */
[-C--:B-1----:R-:W-:Y:S08]  /*7d50*/  HMMA.16816.F32.BF16 R20, R64, R32.reuse, RZ ;  /* 0x000000204014723c */ /* 0x082ff000000418ff */
[C---:B------:R-:W-:Y:S08]  /*7d60*/  HMMA.16816.F32.BF16 R24, R60.reuse, R32, RZ ;  /* 0x000000203c18723c */ /* 0x040ff000000418ff */
[-C--:B------:R-:W-:Y:S08]  /*7d70*/  HMMA.16816.F32.BF16 R28, R60, R34.reuse, RZ ;  /* 0x000000223c1c723c */ /* 0x080ff000000418ff */
[C---:B------:R-:W-:Y:S08]  /*7d80*/  HMMA.16816.F32.BF16 R32, R64.reuse, R34, RZ ;  /* 0x000000224020723c */ /* 0x040ff000000418ff */
[-C--:B--2---:R-:W-:Y:S08]  /*7d90*/  HMMA.16816.F32.BF16 R36, R64, R48.reuse, RZ ;  /* 0x000000304024723c */ /* 0x084ff000000418ff */
        /* <DEDUP_REMOVED lines=8> */
[-C--:B---3--:R-:W-:Y:S08]  /*7e20*/  HMMA.16816.F32.BF16 R4, R136, R140.reuse, R4 ;  /* 0x0000008c8804723c */ /* 0x088ff00000041804 */
[C---:B-1----:R-:W-:Y:S08]  /*7e30*/  HMMA.16816.F32.BF16 R8, R132.reuse, R140, R8 ;  /* 0x0000008c8408723c */ /* 0x042ff00000041808 */
        /* <DEDUP_REMOVED lines=48> */
[----:B------:R-:W-:Y:S02]  /*8140*/  FADD.FTZ R5, -R150, R5 ;  /* 0x0000000596057221 */ /* 0x000fe40000010100 */
[C---:B------:R-:W-:Y:S02]  /*8150*/  FADD.FTZ R6, -R149.reuse, R6 ;  /* 0x0000000695067221 */ /* 0x040fe40000010100 */
[----:B------:R-:W-:Y:S01]  /*8160*/  FADD.FTZ R7, -R149, R7 ;  /* 0x0000000795077221 */ /* 0x000fe20000010100 */
[----:B------:R-:W-:Y:S01]  /*8170*/  MOV R139, R2 ;  /* 0x00000002008b7202 */ /* 0x000fe20000000f00 */
[----:B------:R-:W-:Y:S03]  /*8180*/  FMUL.FTZ R153, R153, R4 ;  /* 0x0000000499997220 */ /* 0x000fe60000410000 */
[----:B------:R-:W-:Y:S02]  /*8190*/  FMUL.FTZ R152, R152, R5 ;  /* 0x0000000598987220 */ /* 0x000fe40000410000 */
[----:B------:R-:W-:Y:S02]  /*81a0*/  FMUL.FTZ R151, R151, R6 ;  /* 0x0000000697977220 */ /* 0x000fe40000410000 */
[----:B------:R-:W-:Y:S01]  /*81b0*/  FMUL.FTZ R137, R233, R7 ;  /* 0x00000007e9897220 */ /* 0x000fe20000410000 */
[----:B------:R-:W-:Y:S01]  /*81c0*/  MOV R233, R242 ;  /* 0x000000f200e97202 */ /* 0x000fe20000000f00 */
[C---:B------:R-:W-:Y:S01]  /*81d0*/  FADD.FTZ R8, -R148.reuse, R8 ;  /* 0x0000000894087221 */ /* 0x040fe20000010100 */
[----:B------:R-:W1:Y:S01]  /*81e0*/  LDSM.16.M88.4 R4, [R168+0x10800] ;  /* 0x01080000a804783b */ /* 0x000e620000000200 */
[----:B------:R-:W-:Y:S02]  /*81f0*/  FADD.FTZ R9, -R148, R9 ;  /* 0x0000000994097221 */ /* 0x000fe40000010100 */
[----:B------:R-:W-:Y:S02]  /*8200*/  FADD.FTZ R11, -R144, R11 ;  /* 0x0000000b900b7221 */ /* 0x000fe40000010100 */
[----:B------:R-:W-:Y:S02]  /*8210*/  FMUL.FTZ R136, R235, R8 ;  /* 0x00000008eb887220 */ /* 0x000fe40000410000 */
[----:B------:R-:W-:Y:S01]  /*8220*/  FMUL.FTZ R138, R234, R9 ;  /* 0x00000009ea8a7220 */ /* 0x000fe20000410000 */
[----:B------:R-:W-:Y:S01]  /*8230*/  MOV R234, R241 ;  /* 0x000000f100ea7202 */ /* 0x000fe20000000f00 */
[----:B------:R-:W-:Y:S02]  /*8240*/  FFMA.FTZ R9, -R157, R157, 1 ;  /* 0x3f8000009d097423 */ /* 0x000fe4000001019d */
[----:B------:R-:W-:Y:S02]  /*8250*/  FFMA.FTZ R8, -R156, R156, 1 ;  /* 0x3f8000009c087423 */ /* 0x000fe4000001019c */
[----:B------:R-:W-:Y:S02]  /*8260*/  FFMA.FTZ R2, -R155, R155, 1 ;  /* 0x3f8000009b027423 */ /* 0x000fe4000001019b */
[----:B------:R-:W-:Y:S02]  /*8270*/  FADD.FTZ R10, -R144, R10 ;  /* 0x0000000a900a7221 */ /* 0x000fe40000010100 */
[----:B------:R-:W-:Y:S01]  /*8280*/  FMUL.FTZ R11, R197, R11 ;  /* 0x0000000bc50b7220 */ /* 0x000fe20000410000 */
[----:B------:R-:W-:Y:S01]  /*8290*/  MOV R197, R239 ;  /* 0x000000ef00c57202 */ /* 0x000fe20000000f00 */
[----:B------:R-:W-:Y:S02]  /*82a0*/  FMUL.FTZ R9, R9, c[0x0][0x2ec] ;  /* 0x0000bb0009097a20 */ /* 0x000fe40000410000 */
[----:B------:R-:W-:Y:S02]  /*82b0*/  FMUL.FTZ R8, R8, c[0x0][0x2ec] ;  /* 0x0000bb0008087a20 */ /* 0x000fe40000410000 */
[----:B------:R-:W-:Y:S02]  /*82c0*/  FMUL.FTZ R2, R2, c[0x0][0x2ec] ;  /* 0x0000bb0002027a20 */ /* 0x000fe40000410000 */
[----:B------:R-:W-:Y:S02]  /*82d0*/  FMUL.FTZ R239, R137, R0 ;  /* 0x0000000089ef7220 */ /* 0x000fe40000410000 */
[----:B------:R-:W-:Y:S02]  /*82e0*/  FFMA.FTZ R0, -R163, R163, 1 ;  /* 0x3f800000a3007423 */ /* 0x000fe400000101a3 */
[----:B------:R-:W-:Y:S01]  /*82f0*/  FMUL.FTZ R10, R232, R10 ;  /* 0x0000000ae80a7220 */ /* 0x000fe20000410000 */
[----:B------:R-:W-:Y:S01]  /*8300*/  MOV R232, R240 ;  /* 0x000000f000e87202 */ /* 0x000fe20000000f00 */
[----:B------:R-:W-:Y:S02]  /*8310*/  FMUL.FTZ R242, R153, R9 ;  /* 0x0000000999f27220 */ /* 0x000fe40000410000 */
[----:B------:R-:W-:Y:S02]  /*8320*/  FMUL.FTZ R241, R152, R8 ;  /* 0x0000000898f17220 */ /* 0x000fe40000410000 */
[----:B------:R-:W-:Y:S02]  /*8330*/  FMUL.FTZ R240, R151, R2 ;  /* 0x0000000297f07220 */ /* 0x000fe40000410000 */
[----:B------:R-:W-:Y:S02]  /*8340*/  FMUL.FTZ R9, R0, c[0x0][0x2ec] ;  /* 0x0000bb0000097a20 */ /* 0x000fe40000410000 */
[----:B------:R-:W-:Y:S01]  /*8350*/  FFMA.FTZ R8, -R162, R162, 1 ;  /* 0x3f800000a2087423 */ /* 0x000fe200000101a2 */
[-C--:B-1----:R-:W-:Y:S01]  /*8360*/  HMMA.16816.F32.BF16 R20, R132, R4.reuse, R20 ;  /* 0x000000048414723c */ /* 0x082fe20000041814 */
[----:B------:R-:W-:Y:S02]  /*8370*/  FFMA.FTZ R2, -R161, R161, 1 ;  /* 0x3f800000a1027423 */ /* 0x000fe400000101a1 */
[----:B------:R-:W-:Y:S02]  /*8380*/  FFMA.FTZ R0, -R160, R160, 1 ;  /* 0x3f800000a0007423 */ /* 0x000fe400000101a0 */
[----:B------:R-:W-:Y:S02]  /*8390*/  FADD.FTZ R13, -R148, R13 ;  /* 0x0000000d940d7221 */ /* 0x000fe40000010100 */
[C---:B------:R-:W-:Y:S01]  /*83a0*/  FADD.FTZ R14, -R144.reuse, R14 ;  /* 0x0000000e900e7221 */ /* 0x040fe20000010100 */
[C---:B------:R-:W-:Y:S01]  /*83b0*/  HMMA.16816.F32.BF16 R24, R140.reuse, R4, R24 ;  /* 0x000000048c18723c */ /* 0x040fe20000041818 */
[----:B------:R-:W-:Y:S03]  /*83c0*/  FADD.FTZ R15, -R144, R15 ;  /* 0x0000000f900f7221 */ /* 0x000fe60000010100 */
[----:B------:R-:W-:Y:S02]  /*83d0*/  FMUL.FTZ R8, R8, c[0x0][0x2ec] ;  /* 0x0000bb0008087a20 */ /* 0x000fe40000410000 */
[----:B------:R-:W-:Y:S02]  /*83e0*/  FMUL.FTZ R2, R2, c[0x0][0x2ec] ;  /* 0x0000bb0002027a20 */ /* 0x000fe40000410000 */
[----:B------:R-:W-:Y:S01]  /*83f0*/  FMUL.FTZ R0, R0, c[0x0][0x2ec] ;  /* 0x0000bb0000007a20 */ /* 0x000fe20000410000 */
[-C--:B------:R-:W-:Y:S03]  /*8400*/  HMMA.16816.F32.BF16 R28, R140, R6.reuse, R28 ;  /* 0x000000068c1c723c */ /* 0x080fe6000004181c */
[----:B------:R-:W-:Y:S02]  /*8410*/  FMUL.FTZ R13, R238, R13 ;  /* 0x0000000dee0d7220 */ /* 0x000fe40000410000 */
[----:B------:R-:W-:Y:S02]  /*8420*/  FMUL.FTZ R14, R237, R14 ;  /* 0x0000000eed0e7220 */ /* 0x000fe40000410000 */
[----:B------:R-:W-:Y:S01]  /*8430*/  FMUL.FTZ R15, R236, R15 ;  /* 0x0000000fec0f7220 */ /* 0x000fe20000410000 */
[C---:B------:R-:W-:Y:S01]  /*8440*/  HMMA.16816.F32.BF16 R32, R132.reuse, R6, R32 ;  /* 0x000000068420723c */ /* 0x040fe20000041820 */
[----:B------:R-:W-:Y:S03]  /*8450*/  FMUL.FTZ R238, R136, R9 ;  /* 0x0000000988ee7220 */ /* 0x000fe60000410000 */
[----:B------:R-:W-:Y:S02]  /*8460*/  FMUL.FTZ R237, R138, R8 ;  /* 0x000000088aed7220 */ /* 0x000fe40000410000 */
[----:B------:R-:W-:Y:S02]  /*8470*/  FMUL.FTZ R236, R10, R2 ;  /* 0x000000020aec7220 */ /* 0x000fe40000410000 */
[----:B------:R-:W-:Y:S02]  /*8480*/  FMUL.FTZ R235, R11, R0 ;  /* 0x000000000beb7220 */ /* 0x000fe40000410000 */
[----:B------:R-:W1:Y:S02]  /*8490*/  LDSM.16.M88.4 R8, [R168+0x11000] ;  /* 0x01100000a808783b */ /* 0x000e640000000200 */
[----:B------:R-:W-:Y:S02]  /*84a0*/  FADD.FTZ R21, -R150, R21 ;  /* 0x0000001596157221 */ /* 0x000fe40000010100 */
[----:B------:R-:W-:Y:S02]  /*84b0*/  FFMA.FTZ R0, -R158, R158, 1 ;  /* 0x3f8000009e007423 */ /* 0x000fe4000001019e */
[----:B------:R-:W-:Y:S02]  /*84c0*/  FADD.FTZ R22, -R149, R22 ;  /* 0x0000001695167221 */ /* 0x000fe40000010100 */
[----:B------:R-:W-:Y:S02]  /*84d0*/  FMUL.FTZ R21, R113, R21 ;  /* 0x0000001571157220 */ /* 0x000fe40000410000 */
[----:B------:R-:W-:Y:S01]  /*84e0*/  FADD.FTZ R16, -R150, R16 ;  /* 0x0000001096107221 */ /* 0x000fe20000010100 */
[----:B------:R2:W5:Y:S01]  /*84f0*/  LDL.LU R113, [R1+0x164] ;  /* 0x0001640001717983 */ /* 0x0005620000300800 */
[----:B------:R-:W-:Y:S02]  /*8500*/  FFMA.FTZ R4, -R175, R175, 1 ;  /* 0x3f800000af047423 */ /* 0x000fe400000101af */
[----:B------:R-:W-:Y:S02]  /*8510*/  FFMA.FTZ R2, -R159, R159, 1 ;  /* 0x3f8000009f027423 */ /* 0x000fe4000001019f */
[----:B------:R-:W-:Y:S02]  /*8520*/  FMUL.FTZ R0, R0, c[0x0][0x2ec] ;  /* 0x0000bb0000007a20 */ /* 0x000fe40000410000 */
[C---:B------:R-:W-:Y:S02]  /*8530*/  FADD.FTZ R23, -R149.reuse, R23 ;  /* 0x0000001795177221 */ /* 0x040fe40000010100 */
[----:B------:R-:W-:Y:S02]  /*8540*/  FMUL.FTZ R22, R112, R22 ;  /* 0x0000001670167220 */ /* 0x000fe40000410000 */
[----:B------:R-:W-:Y:S01]  /*8550*/  FADD.FTZ R12, -R148, R12 ;  /* 0x0000000c940c7221 */ /* 0x000fe20000010100 */
[----:B------:R2:W5:Y:S01]  /*8560*/  LDL.LU R112, [R1+0x160] ;  /* 0x0001600001707983 */ /* 0x0005620000300800 */
[----:B------:R-:W-:Y:S02]  /*8570*/  FADD.FTZ R17, -R150, R17 ;  /* 0x0000001196117221 */ /* 0x000fe40000010100 */
[----:B------:R-:W-:Y:S02]  /*8580*/  FADD.FTZ R19, -R149, R19 ;  /* 0x0000001395137221 */ /* 0x000fe40000010100 */
[----:B------:R-:W-:Y:S02]  /*8590*/  FMUL.FTZ R16, R197, R16 ;  /* 0x00000010c5107220 */ /* 0x000fe40000410000 */
[----:B------:R-:W-:Y:S02]  /*85a0*/  FFMA.FTZ R5, -R180, R180, 1 ;  /* 0x3f800000b4057423 */ /* 0x000fe400000101b4 */
[----:B------:R-:W-:Y:S02]  /*85b0*/  FMUL.FTZ R4, R4, c[0x0][0x2ec] ;  /* 0x0000bb0004047a20 */ /* 0x000fe40000410000 */
[----:B------:R-:W-:Y:S02]  /*85c0*/  FMUL.FTZ R2, R2, c[0x0][0x2ec] ;  /* 0x0000bb0002027a20 */ /* 0x000fe40000410000 */
[----:B------:R-:W-:Y:S02]  /*85d0*/  FMUL.FTZ R197, R15, R0 ;  /* 0x000000000fc57220 */ /* 0x000fe40000410000 */
[----:B------:R-:W-:Y:S02]  /*85e0*/  FFMA.FTZ R0, -R176, R176, 1 ;  /* 0x3f800000b0007423 */ /* 0x000fe400000101b0 */
[----:B------:R-:W-:Y:S01]  /*85f0*/  FMUL.FTZ R23, R111, R23 ;  /* 0x000000176f177220 */ /* 0x000fe20000410000 */
[-C--:B-1----:R-:W-:Y:S01]  /*8600*/  HMMA.16816.F32.BF16 R36, R132, R8.reuse, R36 ;  /* 0x000000088424723c */ /* 0x082fe20000041824 */
[----:B------:R-:W-:Y:S01]  /*8610*/  FADD.FTZ R24, -R148, R24 ;  /* 0x0000001894187221 */ /* 0x000fe20000010100 */
[----:B------:R2:W5:Y:S01]  /*8620*/  LDL.LU R111, [R1+0x15c] ;  /* 0x00015c00016f7983 */ /* 0x0005620000300800 */
[----:B------:R-:W-:Y:S02]  /*8630*/  FMUL.FTZ R12, R251, R12 ;  /* 0x0000000cfb0c7220 */ /* 0x000fe40000410000 */
[----:B------:R-:W-:Y:S02]  /*8640*/  FADD.FTZ R18, -R149, R18 ;  /* 0x0000001295127221 */ /* 0x000fe40000010100 */
[----:B------:R-:W-:Y:S01]  /*8650*/  FMUL.FTZ R17, R232, R17 ;  /* 0x00000011e8117220 */ /* 0x000fe20000410000 */
[C---:B------:R-:W-:Y:S01]  /*8660*/  HMMA.16816.F32.BF16 R40, R140.reuse, R8, R40 ;  /* 0x000000088c28723c */ /* 0x040fe20000041828 */
[----:B------:R-:W-:Y:S03]  /*8670*/  FMUL.FTZ R19, R233, R19 ;  /* 0x00000013e9137220 */ /* 0x000fe60000410000 */
[----:B------:R-:W-:Y:S02]  /*8680*/  FMUL.FTZ R5, R5, c[0x0][0x2ec] ;  /* 0x0000bb0005057a20 */ /* 0x000fe40000410000 */
[----:B------:R-:W-:Y:S02]  /*8690*/  FMUL.FTZ R233, R13, R4 ;  /* 0x000000040de97220 */ /* 0x000fe40000410000 */
[----:B------:R-:W-:Y:S01]  /*86a0*/  FMUL.FTZ R232, R14, R2 ;  /* 0x000000020ee87220 */ /* 0x000fe20000410000 */
[-C--:B------:R-:W-:Y:S03]  /*86b0*/  HMMA.16816.F32.BF16 R44, R140, R10.reuse, R44 ;  /* 0x0000000a8c2c723c */ /* 0x080fe6000004182c */
[----:B------:R-:W-:Y:S02]  /*86c0*/  FFMA.FTZ R2, -R177, R177, 1 ;  /* 0x3f800000b1027423 */ /* 0x000fe400000101b1 */
[----:B------:R-:W-:Y:S02]  /*86d0*/  FMUL.FTZ R4, R0, c[0x0][0x2ec] ;  /* 0x0000bb0000047a20 */ /* 0x000fe40000410000 */
[----:B------:R-:W-:Y:S01]  /*86e0*/  FFMA.FTZ R0, -R178, R178, 1 ;  /* 0x3f800000b2007423 */ /* 0x000fe200000101b2 */
[C---:B------:R-:W-:Y:S01]  /*86f0*/  HMMA.16816.F32.BF16 R48, R132.reuse, R10, R48 ;  /* 0x0000000a8430723c */ /* 0x040fe20000041830 */
[----:B------:R-:W-:Y:S03]  /*8700*/  FADD.FTZ R25, -R148, R25 ;  /* 0x0000001994197221 */ /* 0x000fe60000010100 */
[----:B------:R-:W-:Y:S02]  /*8710*/  FMUL.FTZ R24, R110, R24 ;  /* 0x000000186e187220 */ /* 0x000fe40000410000 */
[----:B------:R-:W-:Y:S01]  /*8720*/  FMUL.FTZ R18, R234, R18 ;  /* 0x00000012ea127220 */ /* 0x000fe20000410000 */
[----:B------:R2:W5:Y:S01]  /*8730*/  LDL.LU R110, [R1+0x158] ;  /* 0x00015800016e7983 */ /* 0x0005620000300800 */
[----:B------:R-:W-:Y:S04]  /*8740*/  FMUL.FTZ R234, R12, R5 ;  /* 0x000000050cea7220 */ /* 0x000fe80000410000 */
[----:B------:R-:W-:Y:S02]  /*8750*/  FMUL.FTZ R5, R2, c[0x0][0x2ec] ;  /* 0x0000bb0002057a20 */ /* 0x000fe40000410000 */
[----:B------:R-:W-:Y:S02]  /*8760*/  FFMA.FTZ R2, -R179, R179, 1 ;  /* 0x3f800000b3027423 */ /* 0x000fe400000101b3 */
[----:B------:R-:W-:Y:S02]  /*8770*/  FMUL.FTZ R0, R0, c[0x0][0x2ec] ;  /* 0x0000bb0000007a20 */ /* 0x000fe40000410000 */
[----:B------:R-:W-:Y:S02]  /*8780*/  FADD.FTZ R26, -R144, R26 ;  /* 0x0000001a901a7221 */ /* 0x000fe40000010100 */
[----:B------:R-:W-:Y:S02]  /*8790*/  FMUL.FTZ R25, R109, R25 ;  /* 0x000000196d197220 */ /* 0x000fe40000410000 */
[----:B------:R-:W-:Y:S01]  /*87a0*/  FMUL.FTZ R2, R2, c[0x0][0x2ec] ;  /* 0x0000bb0002027a20 */ /* 0x000fe20000410000 */
[----:B------:R2:W5:Y:S01]  /*87b0*/  LDL.LU R109, [R1+0x154] ;  /* 0x00015400016d7983 */ /* 0x0005620000300800 */
[----:B------:R-:W-:Y:S02]  /*87c0*/  FMUL.FTZ R177, R19, R0 ;  /* 0x0000000013b17220 */ /* 0x000fe40000410000 */
[----:B------:R-:W-:Y:S02]  /*87d0*/  FFMA.FTZ R0, -R181, R181, 1 ;  /* 0x3f800000b5007423 */ /* 0x000fe400000101b5 */
[----:B------:R-:W-:Y:S02]  /*87e0*/  FADD.FTZ R27, -R144, R27 ;  /* 0x0000001b901b7221 */ /* 0x000fe40000010100 */
[----:B------:R-:W-:Y:S02]  /*87f0*/  FMUL.FTZ R26, R108, R26 ;  /* 0x0000001a6c1a7220 */ /* 0x000fe40000410000 */
[----:B------:R-:W-:Y:S01]  /*8800*/  FADD.FTZ R20, -R150, R20 ;  /* 0x0000001496147221 */ /* 0x000fe20000010100 */
[----:B------:R2:W5:Y:S01]  /*8810*/  LDL.LU R108, [R1+0x150] ;  /* 0x00015000016c7983 */ /* 0x0005620000300800 */
[----:B------:R-:W-:Y:S02]  /*8820*/  FMUL.FTZ R180, R16, R5 ;  /* 0x0000000510b47220 */ /* 0x000fe40000410000 */
[----:B------:R-:W-:Y:S02]  /*8830*/  FMUL.FTZ R178, R18, R2 ;  /* 0x0000000212b27220 */ /* 0x000fe40000410000 */
[----:B------:R-:W-:Y:S02]  /*8840*/  FFMA.FTZ R5, -R187, R187, 1 ;  /* 0x3f800000bb057423 */ /* 0x000fe400000101bb */
[----:B------:R-:W-:Y:S02]  /*8850*/  FFMA.FTZ R2, -R182, R182, 1 ;  /* 0x3f800000b6027423 */ /* 0x000fe400000101b6 */
[----:B------:R-:W-:Y:S02]  /*8860*/  FMUL.FTZ R0, R0, c[0x0][0x2ec] ;  /* 0x0000bb0000007a20 */ /* 0x000fe40000410000 */
[----:B------:R-:W-:Y:S02]  /*8870*/  FMUL.FTZ R27, R107, R27 ;  /* 0x0000001b6b1b7220 */ /* 0x000fe40000410000 */
[----:B------:R-:W-:Y:S01]  /*8880*/  FADD.FTZ R28, -R148, R28 ;  /* 0x0000001c941c7221 */ /* 0x000fe20000010100 */
[----:B------:R2:W5:Y:S01]  /*8890*/  LDL.LU R107, [R1+0x14c] ;  /* 0x00014c00016b7983 */ /* 0x0005620000300800 */
[----:B------:R-:W-:Y:S02]  /*88a0*/  FMUL.FTZ R20, R139, R20 ;  /* 0x000000148b147220 */ /* 0x000fe40000410000 */
[----:B------:R-:W-:Y:S02]  /*88b0*/  FMUL.FTZ R179, R17, R4 ;  /* 0x0000000411b37220 */ /* 0x000fe40000410000 */
[----:B------:R-:W-:Y:S02]  /*88c0*/  FFMA.FTZ R4, -R183, R183, 1 ;  /* 0x3f800000b7047423 */ /* 0x000fe400000101b7 */
[----:B------:R-:W-:Y:S02]  /*88d0*/  FMUL.FTZ R5, R5, c[0x0][0x2ec] ;  /* 0x0000bb0005057a20 */ /* 0x000fe40000410000 */
[----:B------:R-:W-:Y:S02]  /*88e0*/  FMUL.FTZ R2, R2, c[0x0][0x2ec] ;  /* 0x0000bb0002027a20 */ /* 0x000fe40000410000 */
[----:B------:R-:W-:Y:S02]  /*88f0*/  FMUL.FTZ R19, R23, R0 ;  /* 0x0000000017137220 */ /* 0x000fe40000410000 */
[----:B------:R-:W-:Y:S02]  /*8900*/  FFMA.FTZ R0, -R188, R188, 1 ;  /* 0x3f800000bc007423 */ /* 0x000fe400000101bc */
[----:B------:R-:W-:Y:S02]  /*8910*/  FADD.FTZ R29, -R148, R29 ;  /* 0x0000001d941d7221 */ /* 0x000fe40000010100 */
[----:B------:R-:W-:Y:S02]  /*8920*/  FMUL.FTZ R28, R106, R28 ;  /* 0x0000001c6a1c7220 */ /* 0x000fe40000410000 */
[----:B------:R-:W-:Y:S01]  /*8930*/  FMUL.FTZ R4, R4, c[0x0][0x2ec] ;  /* 0x0000bb0004047a20 */ /* 0x000fe20000410000 */
[----:B------:R2:W5:Y:S01]  /*8940*/  LDL.LU R106, [R1+0x148] ;  /* 0x00014800016a7983 */ /* 0x0005620000300800 */
[----:B------:R-:W-:Y:S02]  /*8950*/  FMUL.FTZ R176, R20, R5 ;  /* 0x0000000514b07220 */ /* 0x000fe40000410000 */
[----:B------:R-:W-:Y:S02]  /*8960*/  FMUL.FTZ R175, R22, R2 ;  /* 0x0000000216af7220 */ /* 0x000fe40000410000 */
[----:B------:R-:W-:Y:S02]  /*8970*/  FMUL.FTZ R5, R0, c[0x0][0x2ec] ;  /* 0x0000bb0000057a20 */ /* 0x000fe40000410000 */
[----:B------:R-:W-:Y:S02]  /*8980*/  FFMA.FTZ R2, -R185, R185, 1 ;  /* 0x3f800000b9027423 */ /* 0x000fe400000101b9 */
[----:B------:R-:W-:Y:S02]  /*8990*/  FFMA.FTZ R0, -R184, R184, 1 ;  /* 0x3f800000b8007423 */ /* 0x000fe400000101b8 */
[----:B------:R-:W-:Y:S02]  /*89a0*/  FADD.FTZ R30, -R144, R30 ;  /* 0x0000001e901e7221 */ /* 0x000fe40000010100 */
[----:B------:R-:W-:Y:S02]  /*89b0*/  FMUL.FTZ R29, R105, R29 ;  /* 0x0000001d691d7220 */ /* 0x000fe40000410000 */
[----:B------:R-:W-:Y:S01]  /*89c0*/  FMUL.FTZ R20, R21, R4 ;  /* 0x0000000415147220 */ /* 0x000fe20000410000 */
[----:B------:R2:W5:Y:S01]  /*89d0*/  LDL.LU R105, [R1+0x144] ;  /* 0x0001440001697983 */ /* 0x0005620000300800 */
[----:B------:R-:W-:Y:S02]  /*89e0*/  FFMA.FTZ R4, -R186, R186, 1 ;  /* 0x3f800000ba047423 */ /* 0x000fe400000101ba */
[----:B------:R-:W-:Y:S02]  /*89f0*/  FMUL.FTZ R2, R2, c[0x0][0x2ec] ;  /* 0x0000bb0002027a20 */ /* 0x000fe40000410000 */
[----:B------:R-:W-:Y:S02]  /*8a00*/  FMUL.FTZ R0, R0, c[0x0][0x2ec] ;  /* 0x0000bb0000007a20 */ /* 0x000fe40000410000 */
[----:B------:R-:W-:Y:S02]  /*8a10*/  FADD.FTZ R31, -R144, R31 ;  /* 0x0000001f901f7221 */ /* 0x000fe40000010100 */
[----:B------:R-:W-:Y:S02]  /*8a20*/  FMUL.FTZ R30, R104, R30 ;  /* 0x0000001e681e7220 */ /* 0x000fe40000410000 */
[----:B------:R-:W-:Y:S01]  /*8a30*/  FMUL.FTZ R4, R4, c[0x0][0x2ec] ;  /* 0x0000bb0004047a20 */ /* 0x000fe20000410000 */
[----:B------:R2:W5:Y:S01]  /*8a40*/  LDL.LU R104, [R1+0x140] ;  /* 0x0001400001687983 */ /* 0x0005620000300800 */
[----:B------:R-:W-:Y:S02]  /*8a50*/  FMUL.FTZ R161, R26, R2 ;  /* 0x000000021aa17220 */ /* 0x000fe40000410000 */
[----:B------:R-:W-:Y:S02]  /*8a60*/  FMUL.FTZ R160, R27, R0 ;  /* 0x000000001ba07220 */ /* 0x000fe40000410000 */
[----:B------:R-:W-:Y:S02]  /*8a70*/  FFMA.FTZ R2, -R190, R190, 1 ;  /* 0x3f800000be027423 */ /* 0x000fe400000101be */
[----:B------:R-:W-:Y:S02]  /*8a80*/  FFMA.FTZ R0, -R189, R189, 1 ;  /* 0x3f800000bd007423 */ /* 0x000fe400000101bd */
        /* <DEDUP_REMOVED lines=8> */
[----:B------:R-:W-:Y:S02]  /*8b10*/  FMUL.FTZ R0, R0, c[0x0][0x2ec] ;  /* 0x0000bb0000007a20 */ /* 0x000fe40000410000 */
[----:B------:R-:W-:Y:S02]  /*8b20*/  FADD.FTZ R33, -R150, R33 ;  /* 0x0000002196217221 */ /* 0x000fe40000010100 */
[----:B------:R-:W-:Y:S02]  /*8b30*/  FMUL.FTZ R32, R102, R32 ;  /* 0x0000002066207220 */ /* 0x000fe40000410000 */
[----:B------:R-:W-:Y:S01]  /*8b40*/  FMUL.FTZ R5, R5, c[0x0][0x2ec] ;  /* 0x0000bb0005057a20 */ /* 0x000fe20000410000 */
[----:B------:R2:W5:Y:S01]  /*8b50*/  LDL.LU R102, [R1+0x138] ;  /* 0x0001380001667983 */ /* 0x0005620000300800 */
[----:B------:R-:W-:Y:S02]  /*8b60*/  FMUL.FTZ R4, R4, c[0x0][0x2ec] ;  /* 0x0000bb0004047a20 */ /* 0x000fe40000410000 */
[----:B------:R-:W-:Y:S02]  /*8b70*/  FMUL.FTZ R157, R30, R2 ;  /* 0x000000021e9d7220 */ /* 0x000fe40000410000 */
[----:B------:R-:W-:Y:S02]  /*8b80*/  FMUL.FTZ R156, R31, R0 ;  /* 0x000000001f9c7220 */ /* 0x000fe40000410000 */
[----:B------:R-:W-:Y:S02]  /*8b90*/  FFMA.FTZ R2, -R196, R196, 1 ;  /* 0x3f800000c4027423 */ /* 0x000fe400000101c4 */
[----:B------:R-:W-:Y:S02]  /*8ba0*/  FFMA.FTZ R0, -R193, R193, 1 ;  /* 0x3f800000c1007423 */ /* 0x000fe400000101c1 */
[----:B------:R-:W-:Y:S02]  /*8bb0*/  FMUL.FTZ R33, R101, R33 ;  /* 0x0000002165217220 */ /* 0x000fe40000410000 */
[----:B------:R-:W-:Y:S01]  /*8bc0*/  FMUL.FTZ R159, R28, R5 ;  /* 0x000000051c9f7220 */ /* 0x000fe20000410000 */
[----:B------:R2:W5:Y:S01]  /*8bd0*/  LDL.LU R101, [R1+0x134] ;  /* 0x0001340001657983 */ /* 0x0005620000300800 */
[----:B------:R-:W-:Y:S02]  /*8be0*/  FMUL.FTZ R158, R29, R4 ;  /* 0x000000041d9e7220 */ /* 0x000fe40000410000 */
[----:B------:R-:W-:Y:S02]  /*8bf0*/  FMUL.FTZ R5, R2, c[0x0][0x2ec] ;  /* 0x0000bb0002057a20 */ /* 0x000fe40000410000 */
[----:B------:R-:W-:Y:S02]  /*8c00*/  FMUL.FTZ R4, R0, c[0x0][0x2ec] ;  /* 0x0000bb0000047a20 */ /* 0x000fe40000410000 */
[----:B------:R-:W-:Y:S02]  /*8c10*/  FMUL.FTZ R18, R32, R5 ;  /* 0x0000000520127220 */ /* 0x000fe40000410000 */
[----:B------:R-:W-:Y:S02]  /*8c20*/  FMUL.FTZ R16, R33, R4 ;  /* 0x0000000421107220 */ /* 0x000fe40000410000 */
[C---:B------:R-:W-:Y:S01]  /*8c30*/  FADD.FTZ R34, -R149.reuse, R34 ;  /* 0x0000002295227221 */ /* 0x040fe20000010100 */
[----:B------:R-:W1:Y:S01]  /*8c40*/  LDSM.16.M88.4 R4, [R168+0x11800] ;  /* 0x01180000a804783b */ /* 0x000e620000000200 */
[----:B------:R-:W-:Y:S02]  /*8c50*/  FADD.FTZ R35, -R149, R35 ;  /* 0x0000002395237221 */ /* 0x000fe40000010100 */
[----:B------:R-:W-:Y:S02]  /*8c60*/  FMUL.FTZ R34, R100, R34 ;  /* 0x0000002264227220 */ /* 0x000fe40000410000 */
[----:B------:R-:W-:Y:S02]  /*8c70*/  FMUL.FTZ R35, R99, R35 ;  /* 0x0000002363237220 */ /* 0x000fe40000410000 */
[C---:B------:R-:W-:Y:S01]  /*8c80*/  FADD.FTZ R36, -R150.reuse, R36 ;  /* 0x0000002496247221 */ /* 0x040fe20000010100 */
[----:B------:R2:W5:Y:S01]  /*8c90*/  LDL.LU R100, [R1+0x130] ;  /* 0x0001300001647983 */ /* 0x0005620000300800 */
[----:B------:R-:W-:Y:S02]  /*8ca0*/  FADD.FTZ R37, -R150, R37 ;  /* 0x0000002596257221 */ /* 0x000fe40000010100 */
[----:B------:R-:W-:Y:S01]  /*8cb0*/  FMUL.FTZ R36, R98, R36 ;  /* 0x0000002462247220 */ /* 0x000fe20000410000 */
[----:B------:R2:W5:Y:S01]  /*8cc0*/  LDL.LU R99, [R1+0x12c] ;  /* 0x00012c0001637983 */ /* 0x0005620000300800 */
[----:B------:R-:W-:Y:S02]  /*8cd0*/  FADD.FTZ R38, -R149, R38 ;  /* 0x0000002695267221 */ /* 0x000fe40000010100 */
[----:B------:R-:W-:Y:S01]  /*8ce0*/  FMUL.FTZ R37, R97, R37 ;  /* 0x0000002561257220 */ /* 0x000fe20000410000 */
[----:B------:R2:W5:Y:S01]  /*8cf0*/  LDL.LU R98, [R1+0x128] ;  /* 0x0001280001627983 */ /* 0x0005620000300800 */
[----:B------:R-:W-:Y:S02]  /*8d00*/  FADD.FTZ R39, -R149, R39 ;  /* 0x0000002795277221 */ /* 0x000fe40000010100 */
[----:B------:R-:W-:Y:S01]  /*8d10*/  FMUL.FTZ R38, R96, R38 ;  /* 0x0000002660267220 */ /* 0x000fe20000410000 */
[----:B------:R2:W5:Y:S01]  /*8d20*/  LDL.LU R97, [R1+0x124] ;  /* 0x0001240001617983 */ /* 0x0005620000300800 */
[----:B------:R-:W-:Y:S02]  /*8d30*/  FMUL.FTZ R39, R95, R39 ;  /* 0x000000275f277220 */ /* 0x000fe40000410000 */
[C---:B------:R-:W-:Y:S01]  /*8d40*/  FADD.FTZ R40, -R148.reuse, R40 ;  /* 0x0000002894287221 */ /* 0x040fe20000010100 */
[----:B------:R2:W5:Y:S01]  /*8d50*/  LDL.LU R96, [R1+0x120] ;  /* 0x0001200001607983 */ /* 0x0005620000300800 */
[----:B------:R-:W-:Y:S02]  /*8d60*/  FADD.FTZ R41, -R148, R41 ;  /* 0x0000002994297221 */ /* 0x000fe40000010100 */
[----:B------:R-:W-:Y:S01]  /*8d70*/  FMUL.FTZ R40, R94, R40 ;  /* 0x000000285e287220 */ /* 0x000fe20000410000 */
[----:B------:R2:W5:Y:S01]  /*8d80*/  LDL.LU R95, [R1+0x11c] ;  /* 0x00011c00015f7983 */ /* 0x0005620000300800 */
[C---:B------:R-:W-:Y:S02]  /*8d90*/  FADD.FTZ R42, -R144.reuse, R42 ;  /* 0x0000002a902a7221 */ /* 0x040fe40000010100 */
        /* <DEDUP_REMOVED lines=8> */
[----:B------:R-:W-:Y:S01]  /*8e20*/  FADD.FTZ R45, -R148, R45 ;  /* 0x0000002d942d7221 */ /* 0x000fe20000010100 */
[-C--:B-1----:R-:W-:Y:S01]  /*8e30*/  HMMA.16816.F32.BF16 R52, R132, R4.reuse, R52 ;  /* 0x000000048434723c */ /* 0x082fe20000041834 */
[----:B------:R-:W-:Y:S01]  /*8e40*/  FMUL.FTZ R44, R90, R44 ;  /* 0x0000002c5a2c7220 */ /* 0x000fe20000410000 */
[----:B------:R2:W5:Y:S01]  /*8e50*/  LDL.LU R91, [R1+0x10c] ;  /* 0x00010c00015b7983 */ /* 0x0005620000300800 */
[----:B------:R-:W-:Y:S02]  /*8e60*/  FADD.FTZ R46, -R144, R46 ;  /* 0x0000002e902e7221 */ /* 0x000fe40000010100 */
[----:B------:R-:W-:Y:S01]  /*8e70*/  FMUL.FTZ R45, R89, R45 ;  /* 0x0000002d592d7220 */ /* 0x000fe20000410000 */
[----:B------:R2:W5:Y:S01]  /*8e80*/  LDL.LU R90, [R1+0x108] ;  /* 0x00010800015a7983 */ /* 0x0005620000300800 */
[----:B------:R-:W-:Y:S01]  /*8e90*/  FFMA.FTZ R0, -R194, R194, 1 ;  /* 0x3f800000c2007423 */ /* 0x000fe200000101c2 */
[C---:B------:R-:W-:Y:S01]  /*8ea0*/  HMMA.16816.F32.BF16 R56, R140.reuse, R4, R56 ;  /* 0x000000048c38723c */ /* 0x040fe20000041838 */
[----:B------:R-:W-:Y:S01]  /*8eb0*/  FADD.FTZ R47, -R144, R47 ;  /* 0x0000002f902f7221 */ /* 0x000fe20000010100 */
[----:B------:R2:W5:Y:S02]  /*8ec0*/  LDL.LU R89, [R1+0x104] ;  /* 0x0001040001597983 */ /* 0x0005640000300800 */
[----:B------:R-:W-:Y:S02]  /*8ed0*/  FMUL.FTZ R46, R88, R46 ;  /* 0x0000002e582e7220 */ /* 0x000fe40000410000 */
[----:B------:R-:W-:Y:S01]  /*8ee0*/  FMUL.FTZ R0, R0, c[0x0][0x2ec] ;  /* 0x0000bb0000007a20 */ /* 0x000fe20000410000 */
[----:B------:R2:W5:Y:S01]  /*8ef0*/  LDL.LU R88, [R1+0x100] ;  /* 0x0001000001587983 */ /* 0x0005620000300800 */
[----:B------:R-:W-:Y:S01]  /*8f00*/  FMUL.FTZ R47, R87, R47 ;  /* 0x0000002f572f7220 */ /* 0x000fe20000410000 */
[-C--:B------:R-:W-:Y:S02]  /*8f10*/  HMMA.16816.F32.BF16 R60, R140, R6.reuse, R60 ;  /* 0x000000068c3c723c */ /* 0x080fe4000004183c */
[----:B------:R2:W5:Y:S01]  /*8f20*/  LDL.LU R87, [R1+0xfc] ;  /* 0x0000fc0001577983 */ /* 0x0005620000300800 */
[----:B------:R-:W-:Y:S02]  /*8f30*/  FADD.FTZ R48, -R150, R48 ;  /* 0x0000003096307221 */ /* 0x000fe40000010100 */
[----:B------:R-:W-:Y:S02]  /*8f40*/  FFMA.FTZ R2, -R195, R195, 1 ;  /* 0x3f800000c3027423 */ /* 0x000fe400000101c3 */
[----:B------:R-:W-:Y:S01]  /*8f50*/  FMUL.FTZ R15, R35, R0 ;  /* 0x00000000230f7220 */ /* 0x000fe20000410000 */
[----:B------:R-:W-:Y:S01]  /*8f60*/  HMMA.16816.F32.BF16 R64, R132, R6, R64 ;  /* 0x000000068440723c */ /* 0x000fe20000041840 */
[----:B------:R-:W-:Y:S03]  /*8f70*/  FFMA.FTZ R0, -R200, R200, 1 ;  /* 0x3f800000c8007423 */ /* 0x000fe600000101c8 */
[----:B------:R-:W-:Y:S02]  /*8f80*/  FADD.FTZ R49, -R150, R49 ;  /* 0x0000003196317221 */ /* 0x000fe40000010100 */
[----:B------:R-:W-:Y:S02]  /*8f90*/  FMUL.FTZ R48, R86, R48 ;  /* 0x0000003056307220 */ /* 0x000fe40000410000 */
[----:B------:R-:W-:Y:S01]  /*8fa0*/  FMUL.FTZ R2, R2, c[0x0][0x2ec] ;  /* 0x0000bb0002027a20 */ /* 0x000fe20000410000 */
[----:B------:R2:W5:Y:S03]  /*8fb0*/  LDL.LU R86, [R1+0xf8] ;  /* 0x0000f80001567983 */ /* 0x0005660000300800 */
[----:B------:R-:W-:Y:S02]  /*8fc0*/  FFMA.FTZ R9, -R203, R203, 1 ;  /* 0x3f800000cb097423 */ /* 0x000fe400000101cb */
[----:B------:R-:W-:Y:S02]  /*8fd0*/  FMUL.FTZ R0, R0, c[0x0][0x2ec] ;  /* 0x0000bb0000007a20 */ /* 0x000fe40000410000 */
[----:B------:R-:W-:Y:S02]  /*8fe0*/  FADD.FTZ R50, -R149, R50 ;  /* 0x0000003295327221 */ /* 0x000fe40000010100 */
[----:B------:R-:W-:Y:S02]  /*8ff0*/  FMUL.FTZ R49, R85, R49 ;  /* 0x0000003155317220 */ /* 0x000fe40000410000 */
[----:B------:R-:W-:Y:S01]  /*9000*/  FMUL.FTZ R17, R34, R2 ;  /* 0x0000000222117220 */ /* 0x000fe20000410000 */
[----:B------:R2:W5:Y:S01]  /*9010*/  LDL.LU R85, [R1+0xf4] ;  /* 0x0000f40001557983 */ /* 0x0005620000300800 */
[----:B------:R-:W-:Y:S02]  /*9020*/  FFMA.FTZ R2, -R201, R201, 1 ;  /* 0x3f800000c9027423 */ /* 0x000fe400000101c9 */
[----:B------:R-:W-:Y:S02]  /*9030*/  FMUL.FTZ R9, R9, c[0x0][0x2ec] ;  /* 0x0000bb0009097a20 */ /* 0x000fe40000410000 */
[----:B------:R-:W-:Y:S02]  /*9040*/  FMUL.FTZ R152, R39, R0 ;  /* 0x0000000027987220 */ /* 0x000fe40000410000 */
[----:B------:R-:W-:Y:S02]  /*9050*/  FFMA.FTZ R0, -R207, R207, 1 ;  /* 0x3f800000cf007423 */ /* 0x000fe400000101cf */
[----:B------:R-:W-:Y:S02]  /*9060*/  FADD.FTZ R51, -R149, R51 ;  /* 0x0000003395337221 */ /* 0x000fe40000010100 */
[----:B------:R-:W-:Y:S02]  /*9070*/  FMUL.FTZ R50, R84, R50 ;  /* 0x0000003254327220 */ /* 0x000fe40000410000 */
[----:B------:R-:W-:Y:S01]  /*9080*/  FFMA.FTZ R5, -R211, R211, 1 ;  /* 0x3f800000d3057423 */ /* 0x000fe200000101d3 */
[----:B------:R2:W5:Y:S01]  /*9090*/  LDL.LU R84, [R1+0xf0] ;  /* 0x0000f00001547983 */ /* 0x0005620000300800 */
[----:B------:R-:W-:Y:S02]  /*90a0*/  FFMA.FTZ R8, -R202, R202, 1 ;  /* 0x3f800000ca087423 */ /* 0x000fe400000101ca */
[----:B------:R-:W-:Y:S02]  /*90b0*/  FMUL.FTZ R2, R2, c[0x0][0x2ec] ;  /* 0x0000bb0002027a20 */ /* 0x000fe40000410000 */
[----:B------:R-:W-:Y:S02]  /*90c0*/  FMUL.FTZ R155, R36, R9 ;  /* 0x00000009249b7220 */ /* 0x000fe40000410000 */
[----:B------:R-:W-:Y:S02]  /*90d0*/  FMUL.FTZ R9, R0, c[0x0][0x2ec] ;  /* 0x0000bb0000097a20 */ /* 0x000fe40000410000 */
[----:B------:R-:W-:Y:S02]  /*90e0*/  FFMA.FTZ R0, -R204, R204, 1 ;  /* 0x3f800000cc007423 */ /* 0x000fe400000101cc */
[----:B------:R-:W-:Y:S02]  /*90f0*/  FMUL.FTZ R51, R83, R51 ;  /* 0x0000003353337220 */ /* 0x000fe40000410000 */
[----:B------:R-:W-:Y:S01]  /*9100*/  FMUL.FTZ R5, R5, c[0x0][0x2ec] ;  /* 0x0000bb0005057a20 */ /* 0x000fe20000410000 */
[----:B------:R2:W5:Y:S01]  /*9110*/  LDL.LU R83, [R1+0xec] ;  /* 0x0000ec0001537983 */ /* 0x0005620000300800 */
[----:B------:R-:W-:Y:S02]  /*9120*/  FADD.FTZ R52, -R150, R52 ;  /* 0x0000003496347221 */ /* 0x000fe40000010100 */
[----:B------:R-:W-:Y:S02]  /*9130*/  FMUL.FTZ R8, R8, c[0x0][0x2ec] ;  /* 0x0000bb0008087a20 */ /* 0x000fe40000410000 */
        /* <DEDUP_REMOVED lines=20> */
[----:B------:R-:W-:Y:S02]  /*9280*/  FMUL.FTZ R41, R79, R55 ;  /* 0x000000374f297220 */ /* 0x000fe40000410000 */
[----:B------:R-:W-:Y:S01]  /*9290*/  FADD.FTZ R56, -R148, R56 ;  /* 0x0000003894387221 */ /* 0x000fe20000010100 */
[----:B------:R2:W5:Y:S01]  /*92a0*/  LDL.LU R79, [R1+0xdc] ;  /* 0x0000dc00014f7983 */ /* 0x0005620000300800 */
[----:B------:R-:W-:Y:S02]  /*92b0*/  FMUL.FTZ R151, R40, R9 ;  /* 0x0000000928977220 */ /* 0x000fe40000410000 */
[----:B------:R-:W-:Y:S02]  /*92c0*/  FADD.FTZ R57, -R148, R57 ;  /* 0x0000003994397221 */ /* 0x000fe40000010100 */
[----:B------:R-:W-:Y:S02]  /*92d0*/  FMUL.FTZ R40, R78, R56 ;  /* 0x000000384e287220 */ /* 0x000fe40000410000 */
[C---:B------:R-:W-:Y:S01]  /*92e0*/  FADD.FTZ R58, -R144.reuse, R58 ;  /* 0x0000003a903a7221 */ /* 0x040fe20000010100 */
[----:B------:R2:W5:Y:S01]  /*92f0*/  LDL.LU R78, [R1+0xd8] ;  /* 0x0000d800014e7983 */ /* 0x0005620000300800 */
[----:B------:R-:W-:Y:S02]  /*9300*/  FMUL.FTZ R39, R77, R57 ;  /* 0x000000394d277220 */ /* 0x000fe40000410000 */
        /* <DEDUP_REMOVED lines=34> */
[----:B------:R2:W5:Y:S01]  /*9530*/  LDL.64 R182, [R1] ;  /* 0x0000000001b67983 */ /* 0x0005620000100a00 */
        /* <DEDUP_REMOVED lines=66> */
[----:B--2---:R-:W2:Y:S01]  /*9960*/  LDL.LU R22, [R1+0xc] ;  /* 0x00000c0001167983 */ /* 0x004ea20000300800 */
[----:B-----5:R-:W-:Y:S01]  /*9970*/  ISETP.GE.AND P2, PT, R182, c[0x0][0x220], PT ;  /* 0x00008800b6007a0c */ /* 0x020fe20003f46270 */
[----:B------:R-:W-:Y:S01]  /*9980*/  IMAD.MOV.U32 R11, RZ, RZ, c[0x0][0x190] ;  /* 0x00006400ff0b7624 */ /* 0x000fe200078e00ff */
[----:B------:R-:W-:Y:S01]  /*9990*/  ULOP3.LUT UR8, UR7, 0x1, URZ, 0xc0, !UPT ;  /* 0x0000000107087892 */ /* 0x000fe2000f8ec03f */
[----:B------:R-:W3:Y:S02]  /*99a0*/  LDL.LU R21, [R1+0x8] ;  /* 0x0000080001157983 */ /* 0x000ee40000300800 */
[C---:B------:R-:W-:Y:S01]  /*99b0*/  IMAD.U32 R4, R11.reuse, -0x80, RZ ;  /* 0xffffff800b047824 */ /* 0x040fe200078e00ff */
[----:B------:R-:W-:Y:S04]  /*99c0*/  UISETP.NE.U32.AND UP0, UPT, UR8, 0x1, UPT ;  /* 0x000000010800788c */ /* 0x000fe8000bf05070 */
[----:B------:R-:W-:Y:S01]  /*99d0*/  USEL UR8, UR44, 0x4000, !UP0 ;  /* 0x000040002c087887 */ /* 0x000fe2000c000000 */
[----:B------:R-:W-:Y:S02]  /*99e0*/  SHF.R.S32.HI R5, RZ, 0x1f, R4 ;  /* 0x0000001fff057819 */ /* 0x000fe40000011404 */
[CC--:B------:R-:W-:Y:S01]  /*99f0*/  @!P2 LEA R2, P3, R11.reuse, R4.reuse, 0x6 ;  /* 0x000000040b02a211 */ /* 0x0c0fe200078630ff */
[----:B------:R-:W-:Y:S01]  /*9a00*/  @!P2 IMAD.MOV.U32 R9, RZ, RZ, c[0x0][0x194] ;  /* 0x00006500ff09a624 */ /* 0x000fe200078e00ff */
[C---:B------:R-:W-:Y:S01]  /*9a10*/  @!P2 LEA R0, P4, R11.reuse, R4, 0x5 ;  /* 0x000000040b00a211 */ /* 0x040fe200078828ff */
[----:B------:R-:W-:Y:S01]  /*9a20*/  @!P2 IMAD.MOV.U32 R8, RZ, RZ, c[0x0][0x194] ;  /* 0x00006500ff08a624 */ /* 0x000fe200078e00ff */
[----:B------:R-:W-:Y:S01]  /*9a30*/  IADD3 R174, R174, UR8, RZ ;  /* 0x00000008aeae7c10 */ /* 0x000fe2000fffe0ff */
[----:B------:R-:W-:Y:S01]  /*9a40*/  @!P2 IMAD.MOV.U32 R14, RZ, RZ, c[0x0][0x194] ;  /* 0x00006500ff0ea624 */ /* 0x000fe200078e00ff */
[CC--:B------:R-:W-:Y:S02]  /*9a50*/  @!P2 LEA.HI.X R9, R11.reuse, R5.reuse, R9, 0x6, P3 ;  /* 0x000000050b09a211 */ /* 0x0c0fe400018f3409 */
[C---:B------:R-:W-:Y:S01]  /*9a60*/  @!P2 LEA.HI.X R8, R11.reuse, R5, R8, 0x5, P4 ;  /* 0x000000050b08a211 */ /* 0x040fe200020f2c08 */
[----:B------:R1:W-:Y:S01]  /*9a70*/  @P2 STS [R174], RZ ;  /* 0x000000ffae002388 */ /* 0x0003e20000000800 */
[----:B------:R-:W-:Y:S03]  /*9a80*/  IADD3 R170, R170, UR8, RZ ;  /* 0x00000008aaaa7c10 */ /* 0x000fe6000fffe0ff */
[----:B------:R1:W-:Y:S04]  /*9a90*/  @P2 STS [R174+0x4], RZ ;  /* 0x000004ffae002388 */ /* 0x0003e80000000800 */
[----:B------:R1:W-:Y:S04]  /*9aa0*/  @P2 STS [R174+0x8], RZ ;  /* 0x000008ffae002388 */ /* 0x0003e80000000800 */
[----:B------:R1:W-:Y:S01]  /*9ab0*/  @P2 STS [R174+0xc], RZ ;  /* 0x00000cffae002388 */ /* 0x0003e20000000800 */
[-C--:B--2---:R-:W-:Y:S02]  /*9ac0*/  LEA R6, P5, R4, R22.reuse, 0x1 ;  /* 0x0000001604067211 */ /* 0x084fe400078a08ff */
[-C--:B------:R-:W-:Y:S02]  /*9ad0*/  @!P2 LEA R10, P3, R2, R22.reuse, 0x1 ;  /* 0x00000016020aa211 */ /* 0x080fe400078608ff */
[-C--:B------:R-:W-:Y:S02]  /*9ae0*/  @!P2 LEA R12, P4, R0, R22.reuse, 0x1 ;  /* 0x00000016000ca211 */ /* 0x080fe400078808ff */
[-CC-:B---3--:R-:W-:Y:S01]  /*9af0*/  LEA.HI.X R7, R4, R21.reuse, R5.reuse, 0x1, P5 ;  /* 0x0000001504077211 */ /* 0x188fe200028f0c05 */
[----:B------:R-:W-:Y:S01]  /*9b00*/  @!P2 IMAD.WIDE.U32 R4, R11, 0x60, R4 ;  /* 0x000000600b04a825 */ /* 0x000fe200078e0004 */
[-C--:B------:R-:W-:Y:S02]  /*9b10*/  @!P2 LEA.HI.X R11, R2, R21.reuse, R9, 0x1, P3 ;  /* 0x00000015020ba211 */ /* 0x080fe400018f0c09 */
[-C--:B------:R-:W-:Y:S01]  /*9b20*/  @!P2 LEA.HI.X R13, R0, R21.reuse, R8, 0x1, P4 ;  /* 0x00000015000da211 */ /* 0x080fe200020f0c08 */
[----:B------:R1:W-:Y:S01]  /*9b30*/  STL [R1+0xc], R6 ;  /* 0x00000c0601007387 */ /* 0x0003e20000100800 */
[----:B------:R-:W-:Y:S01]  /*9b40*/  IADD3 R0, R252, UR8, RZ ;  /* 0x00000008fc007c10 */ /* 0x000fe2000fffe0ff */
[----:B------:R-:W-:Y:S01]  /*9b50*/  @!P2 IMAD R2, R14, 0x60, RZ ;  /* 0x000000600e02a824 */ /* 0x000fe200078e02ff */
[C---:B------:R-:W-:Y:S01]  /*9b60*/  @!P2 LEA R8, P3, R4.reuse, R22, 0x1 ;  /* 0x000000160408a211 */ /* 0x040fe200078608ff */
[----:B------:R1:W-:Y:S02]  /*9b70*/  STL [R1+0x8], R7 ;  /* 0x0000080701007387 */ /* 0x0003e40000100800 */
[----:B------:R-:W-:Y:S02]  /*9b80*/  @!P2 IMAD.IADD R2, R5, 0x1, R2 ;  /* 0x000000010502a824 */ /* 0x000fe400078e0202 */
[----:B------:R-:W-:Y:S01]  /*9b90*/  @!PT LDS RZ, [RZ] ;  /* 0x00000000fffff984 */ /* 0x000fe20000000800 */
[----:B------:R-:W-:Y:S01]  /*9ba0*/  @!PT LDS RZ, [RZ] ;  /* 0x00000000fffff984 */ /* 0x000fe20000000800 */
[----:B------:R-:W-:Y:S01]  /*9bb0*/  @!PT LDS RZ, [RZ] ;  /* 0x00000000fffff984 */ /* 0x000fe20000000800 */
[----:B------:R1:W-:Y:S03]  /*9bc0*/  @!P2 LDGSTS.E.BYPASS.LTC128B.128 [R0], [R6.64] ;  /* 0x000000000600afae */ /* 0x0003e6000b901d44 */
[----:B------:R-:W-:Y:S01]  /*9bd0*/  @!P2 LEA.HI.X R9, R4, R21, R2, 0x1, P3 ;  /* 0x000000150409a211 */ /* 0x000fe200018f0c02 */
[----:B------:R1:W-:Y:S01]  /*9be0*/  @P2 STS [R174+0x1000], RZ ;  /* 0x001000ffae002388 */ /* 0x0003e20000000800 */
[C---:B------:R-:W-:Y:S02]  /*9bf0*/  @!P2 IADD3 R2, R252.reuse, UR8, RZ ;  /* 0x00000008fc02ac10 */ /* 0x040fe4000fffe0ff */
        /* <DEDUP_REMOVED lines=26> */
.L_x_1991:
[----:B--2---:R-:W-:Y:S01]  /*9da0*/  F2FP.BF16.PACK_AB R28, R241, R242 ;  /* 0x000000f2f11c723e */ /* 0x004fe200000010ff */
        /* <DEDUP_REMOVED lines=167> */
[----:B------:R-:W-:Y:S01]  /*a820*/  ISETP.GE.AND P2, PT, R182, c[0x0][0x220], PT ;  /* 0x00008800b6007a0c */ /* 0x000fe20003f46270 */
[----:B------:R-:W-:Y:S02]  /*a830*/  IMAD.MOV.U32 R8, RZ, RZ, c[0x0][0x370] ;  /* 0x0000dc00ff087624 */ /* 0x000fe400078e00ff */
[----:B------:R-:W3:Y:S02]  /*a840*/  LDL.LU R52, [R1+0x10] ;  /* 0x0000100001347983 */ /* 0x000ee40000300800 */
[C---:B------:R-:W-:Y:S05]  /*a850*/  IMAD.U32 R4, R8.reuse, -0x80, RZ ;  /* 0xffffff8008047824 */ /* 0x040fea00078e00ff */
[--C-:B------:R-:W-:Y:S03]  /*a860*/  SHF.R.S32.HI R5, RZ, 0x1f, R4.reuse ;  /* 0x0000001fff057819 */ /* 0x100fe60000011404 */
[----:B------:R1:W-:Y:S01]  /*a870*/  @P2 STS.128 [R148+0x8000], RZ ;  /* 0x008000ff94002388 */ /* 0x0003e20000000c00 */
[----:B------:R-:W-:Y:S01]  /*a880*/  @!P2 IMAD.MOV.U32 R13, RZ, RZ, c[0x0][0x374] ;  /* 0x0000dd00ff0da624 */ /* 0x000fe200078e00ff */
[CC--:B------:R-:W-:Y:S01]  /*a890*/  @!P2 LEA R11, P4, R8.reuse, R4.reuse, 0x5 ;  /* 0x00000004080ba211 */ /* 0x0c0fe200078828ff */
[----:B------:R-:W-:Y:S01]  /*a8a0*/  @!P2 IMAD.MOV.U32 R15, RZ, RZ, c[0x0][0x374] ;  /* 0x0000dd00ff0fa624 */ /* 0x000fe200078e00ff */
[C---:B------:R-:W-:Y:S01]  /*a8b0*/  @!P2 LEA R14, P3, R8.reuse, R4, 0x6 ;  /* 0x00000004080ea211 */ /* 0x040fe200078630ff */
[----:B------:R-:W-:Y:S01]  /*a8c0*/  @!P2 IMAD.MOV.U32 R16, RZ, RZ, c[0x0][0x374] ;  /* 0x0000dd00ff10a624 */ /* 0x000fe200078e00ff */
[CC--:B------:R-:W-:Y:S02]  /*a8d0*/  @!P2 LEA.HI.X R13, R8.reuse, R5.reuse, R13, 0x5, P4 ;  /* 0x00000005080da211 */ /* 0x0c0fe400020f2c0d */
[C---:B------:R-:W-:Y:S01]  /*a8e0*/  @!P2 LEA.HI.X R15, R8.reuse, R5, R15, 0x6, P3 ;  /* 0x00000005080fa211 */ /* 0x040fe200018f340f */
[----:B------:R-:W-:Y:S04]  /*a8f0*/  @!P2 IMAD.WIDE.U32 R8, R8, 0x60, R4 ;  /* 0x000000600808a825 */ /* 0x000fe800078e0004 */
[----:B------:R-:W-:Y:S01]  /*a900*/  @!P2 IMAD R16, R16, 0x60, RZ ;  /* 0x000000601010a824 */ /* 0x000fe200078e02ff */
[CC--:B--2---:R-:W-:Y:S02]  /*a910*/  LEA R6, P5, R4.reuse, R53.reuse, 0x1 ;  /* 0x0000003504067211 */ /* 0x0c4fe400078a08ff */
[-C--:B------:R-:W-:Y:S02]  /*a920*/  @!P2 LEA R12, P4, R11, R53.reuse, 0x1 ;  /* 0x000000350b0ca211 */ /* 0x080fe400078808ff */
[-C--:B---3--:R-:W-:Y:S01]  /*a930*/  LEA.HI.X R7, R4, R52.reuse, R5, 0x1, P5 ;  /* 0x0000003404077211 */ /* 0x088fe200028f0c05 */
[----:B------:R-:W-:Y:S01]  /*a940*/  @!P2 IMAD.IADD R5, R9, 0x1, R16 ;  /* 0x000000010905a824 */ /* 0x000fe200078e0210 */
[-C--:B------:R-:W-:Y:S02]  /*a950*/  @!P2 LEA.HI.X R13, R11, R52.reuse, R13, 0x1, P4 ;  /* 0x000000340b0da211 */ /* 0x080fe400020f0c0d */
[CC--:B------:R-:W-:Y:S01]  /*a960*/  @!P2 LEA R10, P3, R14.reuse, R53.reuse, 0x1 ;  /* 0x000000350e0aa211 */ /* 0x0c0fe200078608ff */
[----:B------:R-:W-:Y:S01]  /*a970*/  @!PT LDS RZ, [RZ] ;  /* 0x00000000fffff984 */ /* 0x000fe20000000800 */
[----:B------:R-:W-:Y:S01]  /*a980*/  @!PT LDS RZ, [RZ] ;  /* 0x00000000fffff984 */ /* 0x000fe20000000800 */
[----:B------:R-:W-:Y:S01]  /*a990*/  @!PT LDS RZ, [RZ] ;  /* 0x00000000fffff984 */ /* 0x000fe20000000800 */
[----:B------:R1:W-:Y:S03]  /*a9a0*/  @!P2 LDGSTS.E.BYPASS.LTC128B.128 [R148+0x8000], [R6.64] ;  /* 0x080000000694afae */ /* 0x0003e6000b901d44 */
[-C--:B------:R-:W-:Y:S01]  /*a9b0*/  @!P2 LEA.HI.X R11, R14, R52.reuse, R15, 0x1, P3 ;  /* 0x000000340e0ba211 */ /* 0x080fe200018f0c0f */
[----:B------:R1:W-:Y:S01]  /*a9c0*/  @P2 STS.128 [R148+0x9000], RZ ;  /* 0x009000ff94002388 */ /* 0x0003e20000000c00 */
[C---:B------:R-:W-:Y:S03]  /*a9d0*/  @!P2 LEA R4, P3, R8.reuse, R53, 0x1 ;  /* 0x000000350804a211 */ /* 0x040fe600078608ff */
        /* <DEDUP_REMOVED lines=15> */
[----:B------:R1:W-:Y:S04]  /*aad0*/  STL [R1+0x14], R6 ;  /* 0x0000140601007387 */ /* 0x0003e80000100800 */
[----:B------:R-:W0:Y:S04]  /*aae0*/  LDGDEPBAR ;  /* 0x00000000000079af */ /* 0x000e280000000000 */
[----:B------:R1:W-:Y:S02]  /*aaf0*/  STL [R1+0x10], R7 ;  /* 0x0000100701007387 */ /* 0x0003e40000100800 */
.L_x_1992:
[----:B------:R-:W-:Y:S01]  /*ab00*/  LDSM.16.M88.4 R32, [R145+0x14000] ;  /* 0x014000009120783b */ /* 0x000fe20000000200 */
[----:B------:R-:W-:Y:S01]  /*ab10*/  IMAD.IADD R144, R165, 0x1, R147 ;  /* 0x00000001a5907824 */ /* 0x000fe200078e0293 */
[----:B------:R-:W-:Y:S01]  /*ab20*/  ULOP3.LUT UR8, UR7, 0x1, URZ, 0xc0, !UPT ;  /* 0x0000000107087892 */ /* 0x000fe2000f8ec03f */
[----:B------:R-:W-:Y:S01]  /*ab30*/  IMAD.MOV.U32 R149, RZ, RZ, c[0x0][0x22c] ;  /* 0x00008b00ff957624 */ /* 0x000fe200078e00ff */
[----:B------:R-:W2:Y:S01]  /*ab40*/  LDSM.16.MT88.4 R16, [R0+0xc000] ;  /* 0x00c000000010783b */ /* 0x000ea20000004200 */
[----:B------:R-:W-:Y:S02]  /*ab50*/  UISETP.GT.AND UP2, UPT, UR7, UR18, UPT ;  /* 0x000000120700728c */ /* 0x000fe4000bf44270 */
[----:B------:R-:W-:Y:S01]  /*ab60*/  IMAD R149, R149, c[0x0][0x1c0], RZ ;  /* 0x0000700095957a24 */ /* 0x000fe200078e02ff */
[----:B------:R-:W3:Y:S01]  /*ab70*/  LDSM.16.M88.4 R28, [R145+0x16000] ;  /* 0x01600000911c783b */ /* 0x000ee20000000200 */
[----:B------:R-:W-:Y:S02]  /*ab80*/  UISETP.NE.U32.AND UP0, UPT, UR8, 0x1, UPT ;  /* 0x000000010800788c */ /* 0x000fe4000bf05070 */
[----:B------:R-:W-:Y:S01]  /*ab90*/  IMAD.U32 R149, R149, -0x80, RZ ;  /* 0xffffff8095957824 */ /* 0x000fe200078e00ff */
[----:B------:R-:W4:Y:S01]  /*aba0*/  LDSM.16.MT88.4 R36, [R2+0xc000] ;  /* 0x00c000000224783b */ /* 0x000f220000004200 */
[----:B------:R-:W-:Y:S03]  /*abb0*/  UIADD3 UR7, UR7, -0x1, URZ ;  /* 0xffffffff07077890 */ /* 0x000fe6000fffe03f */
        /* <DEDUP_REMOVED lines=94> */
[-C--:B------:R-:W-:Y:S05]  /*b1a0*/  HMMA.16816.F32.BF16 R4, R36, R48.reuse, R4 ;  /* 0x000000302404723c */ /* 0x080fea0000041804 */
[----:B------:R-:W-:Y:S03]  /*b1b0*/  IMAD R46, R46, c[0x0][0x1c0], RZ ;  /* 0x000070002e2e7a24 */ /* 0x000fe600078e02ff */
[C---:B------:R-:W-:Y:S04]  /*b1c0*/  HMMA.16816.F32.BF16 R8, R136.reuse, R48, R8 ;  /* 0x000000308808723c */ /* 0x040fe80000041808 */
[----:B------:R-:W-:Y:S04]  /*b1d0*/  IMAD R46, R46, 0x48, RZ ;  /* 0x000000482e2e7824 */ /* 0x000fe800078e02ff */
[-C--:B------:R-:W-:Y:S08]  /*b1e0*/  HMMA.16816.F32.BF16 R12, R136, R50.reuse, R12 ;  /* 0x00000032880c723c */ /* 0x080ff0000004180c */
[C---:B------:R-:W-:Y:S08]  /*b1f0*/  HMMA.16816.F32.BF16 R16, R36.reuse, R50, R16 ;  /* 0x000000322410723c */ /* 0x040ff00000041810 */
        /* <DEDUP_REMOVED lines=172> */
[----:B------:R-:W-:Y:S02]  /*bcc0*/  PLOP3.LUT P0, PT, PT, PT, UP2, 0x80, 0x0 ;  /* 0x000000000000781c */ /* 0x000fe40003f0f028 */
[----:B------:R-:W-:Y:S02]  /*bcd0*/  LEA.HI.X.SX32 R7, R2, R37, 0x2, P2 ;  /* 0x0000002502077211 */ /* 0x000fe400010f16ff */
[----:B------:R-:W-:Y:S01]  /*bce0*/  SEL R165, R0, 0xffffffc0, !P1 ;  /* 0xffffffc000a57807 */ /* 0x000fe20004800000 */
[----:B------:R-:W-:Y:S01]  /*bcf0*/  LDSM.16.MT88.4 R36, [R3+0x19000] ;  /* 0x019000000324783b */ /* 0x000fe20000004200 */
[----:B------:R-:W-:Y:S01]  /*bd00*/  PLOP3.LUT P2, PT, PT, PT, UP0, 0x80, 0x0 ;  /* 0x000000000000781c */ /* 0x000fe20003f4f008 */
[----:B------:R-:W-:Y:S02]  /*bd10*/  @UP3 UIADD3 UR17, UP0, UR17, -0x200, URZ ;  /* 0xfffffe0011113890 */ /* 0x000fe4000ff1e03f */
[----:B------:R-:W-:Y:S01]  /*bd20*/  RED.E.ADD.F32.FTZ.RN.STRONG.GPU [R6.64], R30 ;  /* 0x0000001e0600798e */ /* 0x000fe2000c10e784 */
[----:B------:R-:W-:Y:S01]  /*bd30*/  IMAD.IADD R0, R165, 0x1, R164 ;  /* 0x00000001a5007824 */ /* 0x000fe200078e02a4 */
[----:B------:R-:W-:Y:S02]  /*bd40*/  @UP3 UIADD3.X UR16, UR16, -0x1, URZ, UP0, !UPT ;  /* 0xffffffff10103890 */ /* 0x000fe400087fe43f */
        /* <DEDUP_REMOVED lines=226> */
.L_x_1994:
        /* <DEDUP_REMOVED lines=19> */
.L_x_1995:
        /* <DEDUP_REMOVED lines=47> */
.L_x_1997:
[----:B------:R-:W-:Y:S05]  /*cf90*/  BSYNC B0 ;  /* 0x0000000000007941 */ /* 0x000fea0003800000 */
.L_x_1996:
        /* <DEDUP_REMOVED lines=15> */
.L_x_1999:
[----:B------:R-:W-:Y:S05]  /*d090*/  BSYNC B0 ;  /* 0x0000000000007941 */ /* 0x000fea0003800000 */
.L_x_1998:
        /* <DEDUP_REMOVED lines=15> */
.L_x_2001:
[----:B------:R-:W-:Y:S05]  /*d190*/  BSYNC B0 ;  /* 0x0000000000007941 */ /* 0x000fea0003800000 */
.L_x_2000:
        /* <DEDUP_REMOVED lines=14> */
.L_x_2003:
[----:B------:R-:W-:Y:S05]  /*d280*/  BSYNC B0 ;  /* 0x0000000000007941 */ /* 0x000fea0003800000 */
.L_x_2002:
        /* <DEDUP_REMOVED lines=25> */
.L_x_2005:
[----:B------:R-:W-:Y:S05]  /*d420*/  BSYNC B0 ;  /* 0x0000000000007941 */ /* 0x000fea0003800000 */
.L_x_2004:
        /* <DEDUP_REMOVED lines=13> */
.L_x_2007:
[----:B------:R-:W-:Y:S05]  /*d500*/  BSYNC B0 ;  /* 0x0000000000007941 */ /* 0x000fea0003800000 */
.L_x_2006:
        /* <DEDUP_REMOVED lines=13> */
.L_x_2009:
[----:B------:R-:W-:Y:S05]  /*d5e0*/  BSYNC B0 ;  /* 0x0000000000007941 */ /* 0x000fea0003800000 */
.L_x_2008:
        /* <DEDUP_REMOVED lines=11> */
.L_x_1956:
[----:B------:R-:W-:Y:S05]  /*d6a0*/  BSYNC B1 ;  /* 0x0000000000017941 */ /* 0x000fea0003800000 */
.L_x_1934:
        /* <DEDUP_REMOVED lines=11> */
.L_x_2010:
[----:B------:R-:W-:Y:S05]  /*d760*/  EXIT ;  /* 0x000000000000794d */ /* 0x000fea0003800000 */
.L_x_2012:
        /* <DEDUP_REMOVED lines=9> */
.L_x_2488:


//--------------------- .text._ZN5flash44flash_bwd_dq_dk_dv_loop_seqk_parallel_kernelI23Flash_bwd_kernel_traitsILi64ELi128ELi128ELi8ELi4ELi4ELi4ELb0ELb0EN7cutlass10bfloat16_tE19Flash_kernel_traitsILi64ELi128ELi128ELi8ES3_EELb1ELb0ELb0ELb0ELb1ELb1ELb0EEEvNS_16Flash_bwd_paramsE --------------------------
	.section	.text._ZN5flash44flash_bwd_dq_dk_dv_loop_seqk_parallel_kernelI23Flash_bwd_kernel_traitsILi64ELi128ELi128ELi8ELi4ELi4ELi4ELb0ELb0EN7cutlass10bfloat16_tE19Flash_kernel_traitsILi64ELi128ELi128ELi8ES3_EELb1ELb0ELb0ELb0ELb1ELb1ELb0EEEvNS_16Flash_bwd_paramsE,"ax",@progbits
	.sectioninfo	@"SHI_REGISTERS=255"
	.align	128
        .global         _ZN5flash44flash_bwd_dq_dk_dv_loop_seqk_parallel_kernelI23Flash_bwd_kernel_traitsILi64ELi128ELi128ELi8ELi4ELi4ELi4ELb0ELb0EN7cutlass10bfloat16_tE19Flash_kernel_traitsILi64ELi128ELi128ELi8ES3_EELb1ELb0ELb0ELb0ELb1ELb1ELb0EEEvNS_16Flash_bwd_paramsE
        .type           _ZN5flash44flash_bwd_dq_dk_dv_loop_seqk_parallel_kernelI23Flash_bwd_kernel_traitsILi64ELi128ELi128ELi8ELi4ELi4ELi4ELb0ELb0EN7cutlass10bfloat16_tE19Flash_kernel_traitsILi64ELi128ELi128ELi8ES3_EELb1ELb0ELb0ELb0ELb1ELb1ELb0EEEvNS_16Flash_bwd_paramsE,@function
        .size           _ZN5flash44flash_bwd_dq_dk_dv_loop_seqk_parallel_kernelI23Flash_bwd_kernel_traitsILi64ELi128ELi128ELi8ELi4ELi4ELi4ELb0ELb0EN7cutlass10bfloat16_tE19Flash_kernel_traitsILi64ELi128ELi128ELi8ES3_EELb1ELb0ELb0ELb0ELb1ELb1ELb0EEEvNS_16Flash_bwd_paramsE,(.L_x_2489 - _ZN5flash44flash_bwd_dq_dk_dv_loop_seqk_parallel_kernelI23Flash_bwd_kernel_traitsILi64ELi128ELi128ELi8ELi4ELi4ELi4ELb0ELb0EN7cutlass10bfloat16_tE19Flash_kernel_traitsILi64ELi128ELi128ELi8ES3_EELb1ELb0ELb0ELb0ELb1ELb1ELb0EEEvNS_16Flash_bwd_paramsE)
        .other          _ZN5flash44flash_bwd_dq_dk_dv_loop_seqk_parallel_kernelI23Flash_bwd_kernel_traitsILi64ELi128ELi128ELi8ELi4ELi4ELi4ELb0ELb0EN7cutlass10bfloat16_tE19Flash_kernel_traitsILi64ELi128ELi128ELi8ES3_EELb1ELb0ELb0ELb0ELb1ELb1ELb0EEEvNS_16Flash_bwd_paramsE,@"STO_CUDA_ENTRY STV_DEFAULT"
_ZN5flash44flash_bwd_dq_dk_dv_loop_seqk_parallel_kernelI23Flash_bwd_kernel_traitsILi64ELi128ELi128ELi8ELi4ELi4ELi4ELb0ELb0EN7cutlass10bfloat16_tE19Flash_kernel_traitsILi64ELi128ELi128ELi8ES3_EELb1ELb0ELb0ELb0ELb1ELb1ELb0EEEvNS_16Flash_bwd_paramsE:
.text._ZN5flash44flash_bwd_dq_dk_dv_loop_seqk_parallel_kernelI23Flash_bwd_kernel_traitsILi64ELi128ELi128ELi8ELi4ELi4ELi4ELb0ELb0EN7cutlass10bfloat16_tE19Flash_kernel_traitsILi64ELi128ELi128ELi8ES3_EELb1ELb0ELb0ELb0ELb1ELb1ELb0EEEvNS_16Flash_bwd_paramsE:
        /* <DEDUP_REMOVED lines=27> */
[----:B------:R-:W-:Y:S01]  /*01b0*/  ULDC.64 UR34, c[0x0][0x118] ;  /* 0x0000460000227ab9 */ /* 0x000fe20000000a00 */
[CC--:B------:R-:W-:Y:S01]  /*01c0*/  LEA.HI R5, R2.reuse, R7.reuse, RZ, 0x5 ;  /* 0x0000000702057211 */ /* 0x0c0fe200078f28ff */
[----:B------:R-:W-:Y:S01]  /*01d0*/  ULDC UR16, c[0x0][0x1c0] ;  /* 0x0000700000107ab9 */ /* 0x000fe20000000800 */
[CC--:B------:R-:W-:Y:S01]  /*01e0*/  LEA.HI R12, R2.reuse, R7.reuse, RZ, 0x3 ;  /* 0x00000007020c7211 */ /* 0x0c0fe200078f18ff */
[----:B------:R-:W-:Y:S01]  /*01f0*/  ULDC UR15, c[0x0][0x224] ;  /* 0x00008900000f7ab9 */ /* 0x000fe20000000800 */
[--C-:B------:R-:W-:Y:S01]  /*0200*/  SHF.R.S32.HI R3, RZ, 0x5, R5.reuse ;  /* 0x00000005ff037819 */ /* 0x100fe20000011405 */
[----:B------:R-:W-:Y:S01]  /*0210*/  UMOV UR18, 0x4 ;  /* 0x0000000400127882 */ /* 0x000fe20000000000 */
[----:B------:R-:W-:Y:S01]  /*0220*/  SHF.R.S32.HI R0, RZ, 0x1f, R5 ;  /* 0x0000001fff007819 */ /* 0x000fe20000011405 */
[----:B------:R-:W-:Y:S01]  /*0230*/  ULDC.64 UR30, c[0x0][0x200] ;  /* 0x00008000001e7ab9 */ /* 0x000fe20000000a00 */
[CC--:B------:R-:W-:Y:S01]  /*0240*/  LEA.HI R4, R2.reuse, R7.reuse, RZ, 0x4 ;  /* 0x0000000702047211 */ /* 0x0c0fe200078f20ff */
[----:B------:R-:W-:Y:S01]  /*0250*/  ULDC.64 UR28, c[0x0][0x3c8] ;  /* 0x0000f200001c7ab9 */ /* 0x000fe20000000a00 */
[CC--:B------:R-:W-:Y:S01]  /*0260*/  LEA.HI R14, R2.reuse, R7.reuse, RZ, 0x7 ;  /* 0x00000007020e7211 */ /* 0x0c0fe200078f38ff */
[----:B------:R-:W-:Y:S01]  /*0270*/  ULDC UR14, c[0x0][0x224] ;  /* 0x00008900000e7ab9 */ /* 0x000fe20000000800 */
[----:B------:R-:W-:Y:S01]  /*0280*/  LEA.HI R13, R2, R7, RZ, 0x6 ;  /* 0x00000007020d7211 */ /* 0x000fe200078f30ff */
[----:B------:R-:W-:Y:S01]  /*0290*/  ULDC UR13, c[0x0][0x22c] ;  /* 0x00008b00000d7ab9 */ /* 0x000fe20000000800 */
[----:B------:R-:W-:Y:S01]  /*02a0*/  LEA.HI R0, R0, R3, RZ, 0x2 ;  /* 0x0000000300007211 */ /* 0x000fe200078f10ff */
[----:B------:R-:W-:Y:S01]  /*02b0*/  UMOV UR20, 0x6 ;  /* 0x0000000600147882 */ /* 0x000fe20000000000 */
[----:B------:R-:W-:Y:S01]  /*02c0*/  LEA.HI R2, R2, R7, RZ, 0x2 ;  /* 0x0000000702027211 */ /* 0x000fe200078f10ff */
[----:B------:R-:W-:Y:S01]  /*02d0*/  ULDC UR12, c[0x0][0x1c0] ;  /* 0x00007000000c7ab9 */ /* 0x000fe20000000800 */
[----:B------:R-:W-:Y:S01]  /*02e0*/  LOP3.LUT R6, R5, 0xffffffe0, RZ, 0xc0, !PT ;  /* 0xffffffe005067812 */ /* 0x000fe200078ec0ff */
[----:B------:R-:W-:Y:S01]  /*02f0*/  UMOV UR19, 0xffffc000 ;  /* 0xffffc00000137882 */ /* 0x000fe20000000000 */
[----:B------:R-:W-:Y:S01]  /*0300*/  LOP3.LUT R0, R0, 0xfffffffc, RZ, 0xc0, !PT ;  /* 0xfffffffc00007812 */ /* 0x000fe200078ec0ff */
[----:B------:R-:W-:Y:S01]  /*0310*/  UIMAD UR21, UR4, UR21, URZ ;  /* 0x00000015041572a4 */ /* 0x000fe2000f8e023f */
[----:B------:R-:W-:Y:S01]  /*0320*/  LOP3.LUT R5, R12, 0xfffffff8, RZ, 0xc0, !PT ;  /* 0xfffffff80c057812 */ /* 0x000fe200078ec0ff */
[----:B------:R-:W-:Y:S01]  /*0330*/  IMAD.IADD R8, R7, 0x1, -R6 ;  /* 0x0000000107087824 */ /* 0x000fe200078e0a06 */
[----:B------:R-:W-:Y:S01]  /*0340*/  SHF.R.S32.HI R11, RZ, 0x3, R12 ;  /* 0x00000003ff0b7819 */ /* 0x000fe2000001140c */
[----:B------:R-:W-:Y:S01]  /*0350*/  IMAD.IADD R16, R3, 0x1, -R0 ;  /* 0x0000000103107824 */ /* 0x000fe200078e0a00 */
[----:B------:R-:W-:Y:S01]  /*0360*/  LOP3.LUT R10, R2, 0x7ffffffc, RZ, 0xc0, !PT ;  /* 0x7ffffffc020a7812 */ /* 0x000fe200078ec0ff */
[----:B------:R-:W-:Y:S01]  /*0370*/  IMAD.IADD R5, R7, 0x1, -R5 ;  /* 0x0000000107057824 */ /* 0x000fe200078e0a05 */
[C---:B------:R-:W-:Y:S01]  /*0380*/  LOP3.LUT R9, R4.reuse, 0xfffffff0, RZ, 0xc0, !PT ;  /* 0xfffffff004097812 */ /* 0x040fe200078ec0ff */
[----:B------:R-:W-:Y:S01]  /*0390*/  IMAD.SHL.U32 R0, R11, 0x40, RZ ;  /* 0x000000400b007824 */ /* 0x000fe200078e00ff */
[----:B------:R-:W-:Y:S01]  /*03a0*/  SHF.R.S32.HI R6, RZ, 0x4, R4 ;  /* 0x00000004ff067819 */ /* 0x000fe20000011404 */
[C---:B------:R-:W-:Y:S01]  /*03b0*/  IMAD.IADD R15, R7.reuse, 0x1, -R10 ;  /* 0x00000001070f7824 */ /* 0x040fe200078e0a0a */
[--C-:B------:R-:W-:Y:S01]  /*03c0*/  SHF.R.S32.HI R10, RZ, 0x2, R2.reuse ;  /* 0x00000002ff0a7819 */ /* 0x100fe20000011402 */
[----:B------:R-:W-:Y:S01]  /*03d0*/  IMAD.IADD R9, R7, 0x1, -R9 ;  /* 0x0000000107097824 */ /* 0x000fe200078e0a09 */
[----:B------:R-:W-:Y:S01]  /*03e0*/  SHF.R.S32.HI R2, RZ, 0x1f, R2 ;  /* 0x0000001fff027819 */ /* 0x000fe20000011402 */
[----:B------:R-:W-:Y:S01]  /*03f0*/  IMAD.SHL.U32 R7, R5, 0x8, RZ ;  /* 0x0000000805077824 */ /* 0x000fe200078e00ff */
[----:B------:R-:W-:Y:S01]  /*0400*/  LEA.HI R3, R4, R6, RZ, 0x1 ;  /* 0x0000000604037211 */ /* 0x000fe200078f08ff */
[----:B------:R-:W-:Y:S01]  /*0410*/  STL [R1+0x30], R16 ;  /* 0x0000301001007387 */ /* 0x000fe20000100800 */
[----:B------:R-:W-:Y:S01]  /*0420*/  LOP3.LUT R0, R0, 0x1c0, RZ, 0xc0, !PT ;  /* 0x000001c000007812 */ /* 0x000fe200078ec0ff */
[----:B------:R-:W-:Y:S01]  /*0430*/  USHF.R.S32.HI UR22, URZ, 0x1f, UR23 ;  /* 0x0000001f3f167899 */ /* 0x000fe20008011417 */
[----:B------:R-:W-:Y:S01]  /*0440*/  LEA.HI R4, R2, R10, RZ, 0x3 ;  /* 0x0000000a02047211 */ /* 0x000fe200078f18ff */
[----:B------:R-:W-:Y:S01]  /*0450*/  UMOV UR17, 0x6 ;  /* 0x0000000600117882 */ /* 0x000fe20000000000 */
[----:B------:R-:W-:-:S02]  /*0460*/  LOP3.LUT R2, R3, 0xfffffffe, RZ, 0xc0, !PT ;  /* 0xfffffffe03027812 */ /* 0x000fc400078ec0ff */
[----:B------:R-:W-:Y:S02]  /*0470*/  LOP3.LUT R7, R0, 0x38, R7, 0xf8, !PT ;  /* 0x0000003800077812 */ /* 0x000fe400078ef807 */
[----:B------:R-:W-:Y:S01]  /*0480*/  SHF.R.U32.HI R0, RZ, 0x3, R0 ;  /* 0x00000003ff007819 */ /* 0x000fe20000011600 */
[----:B------:R-:W-:Y:S01]  /*0490*/  IMAD.IADD R11, R6, 0x1, -R2 ;  /* 0x00000001060b7824 */ /* 0x000fe200078e0a02 */
[----:B------:R-:W-:Y:S01]  /*04a0*/  LOP3.LUT R3, R4, 0xfffffff8, RZ, 0xc0, !PT ;  /* 0xfffffff804037812 */ /* 0x000fe200078ec0ff */
[----:B------:R-:W-:Y:S01]  /*04b0*/  IMAD.SHL.U32 R2, R13, 0x8, RZ ;  /* 0x000000080d027824 */ /* 0x000fe200078e00ff */
[----:B------:R-:W-:Y:S02]  /*04c0*/  LOP3.LUT R0, R7, R0, RZ, 0x3c, !PT ;  /* 0x0000000007007212 */ /* 0x000fe400078e3cff */
[----:B------:R-:W-:Y:S01]  /*04d0*/  SHF.R.S32.HI R4, RZ, 0x1f, R9 ;  /* 0x0000001fff047819 */ /* 0x000fe20000011409 */
[----:B------:R-:W-:Y:S01]  /*04e0*/  IMAD.IADD R6, R10, 0x1, -R3 ;  /* 0x000000010a067824 */ /* 0x000fe200078e0a03 */
[----:B------:R-:W-:Y:S01]  /*04f0*/  LOP3.LUT R0, R0, 0xfffffe00, R2, 0xf8, !PT ;  /* 0xfffffe0000007812 */ /* 0x000fe200078ef802 */
[----:B------:R-:W-:Y:S01]  /*0500*/  IMAD.SHL.U32 R3, R11, 0x200, RZ ;  /* 0x000002000b037824 */ /* 0x000fe200078e00ff */
[----:B------:R-:W-:-:S02]  /*0510*/  LEA.HI R10, R4, R9, RZ, 0x3 ;  /* 0x00000009040a7211 */ /* 0x000fc400078f18ff */
[----:B------:R-:W-:Y:S01]  /*0520*/  SHF.R.S32.HI R250, RZ, 0x1f, R8 ;  /* 0x0000001ffffa7819 */ /* 0x000fe20000011408 */
[----:B------:R1:W-:Y:S01]  /*0530*/  STL [R1+0x20], R0 ;  /* 0x0000200001007387 */ /* 0x0003e20000100800 */
[----:B------:R-:W-:Y:S02]  /*0540*/  LOP3.LUT R2, R10, 0xfffffff8, RZ, 0xc0, !PT ;  /* 0xfffffff80a027812 */ /* 0x000fe400078ec0ff */
[----:B------:R-:W-:Y:S02]  /*0550*/  LOP3.LUT R4, R6, 0x1, RZ, 0xc0, !PT ;  /* 0x0000000106047812 */ /* 0x000fe400078ec0ff */
[----:B------:R-:W-:Y:S01]  /*0560*/  LOP3.LUT P4, RZ, R5, 0x2, RZ, 0xc0, !PT ;  /* 0x0000000205ff7812 */ /* 0x000fe2000788c0ff */
[----:B------:R-:W-:Y:S01]  /*0570*/  IMAD.IADD R13, R9, 0x1, -R2 ;  /* 0x00000001090d7824 */ /* 0x000fe200078e0a02 */
[----:B------:R-:W-:Y:S01]  /*0580*/  LOP3.LUT P3, RZ, R5, 0x4, RZ, 0xc0, !PT ;  /* 0x0000000405ff7812 */ /* 0x000fe2000786c0ff */
[----:B------:R-:W-:Y:S01]  /*0590*/  IMAD.SHL.U32 R2, R16, 0x10, RZ ;  /* 0x0000001010027824 */ /* 0x000fe200078e00ff */
[----:B------:R-:W-:Y:S01]  /*05a0*/  LEA.HI R250, R250, R8, RZ, 0x2 ;  /* 0x00000008fafa7211 */ /* 0x000fe200078f10ff */
[----:B------:R-:W-:Y:S01]  /*05b0*/  IMAD.SHL.U32 R8, R15, 0x2, RZ ;  /* 0x000000020f087824 */ /* 0x000fe200078e00ff */
[----:B------:R-:W-:Y:S01]  /*05c0*/  ISETP.NE.U32.AND P0, PT, R4, 0x1, PT ;  /* 0x000000010400780c */ /* 0x000fe20003f05070 */
[----:B------:R-:W-:Y:S01]  /*05d0*/  STL [R1+0x34], R13 ;  /* 0x0000340d01007387 */ /* 0x000fe20000100800 */
[----:B------:R-:W-:-:S02]  /*05e0*/  LEA.HI.SX32 R250, R250, R2, 0x1e ;  /* 0x00000002fafa7211 */ /* 0x000fc400078ff2ff */
[----:B------:R-:W-:Y:S02]  /*05f0*/  R2P PR, R6, 0x6 ;  /* 0x0000000606007804 */ /* 0x000fe40000000000 */
[----:B------:R-:W-:Y:S02]  /*0600*/  SEL R177, R233, 0xffffffe0, !P4 ;  /* 0xffffffe0e9b17807 */ /* 0x000fe40006000000 */
[----:B------:R-:W-:Y:S02]  /*0610*/  SEL R231, R231, 0x10, !P0 ;  /* 0x00000010e7e77807 */ /* 0x000fe40004000000 */
[----:B------:R-:W-:Y:S01]  /*0620*/  SEL R233, R233, 0xffffffe0, !P1 ;  /* 0xffffffe0e9e97807 */ /* 0x000fe20004800000 */
[----:B-1----:R-:W-:Y:S01]  /*0630*/  IMAD.SHL.U32 R0, R5, 0x40, RZ ;  /* 0x0000004005007824 */ /* 0x002fe200078e00ff */
[----:B------:R-:W-:-:S04]  /*0640*/  SHF.R.S32.HI R5, RZ, 0x7, R14 ;  /* 0x00000007ff057819 */ /* 0x000fc8000001140e */
[----:B------:R-:W-:-:S04]  /*0650*/  LOP3.LUT R0, R0, 0x1c0, RZ, 0xc0, !PT ;  /* 0x000001c000007812 */ /* 0x000fc800078ec0ff */
[C---:B------:R-:W-:Y:S01]  /*0660*/  LOP3.LUT R7, R0.reuse, 0x30, R2, 0xf8, !PT ;  /* 0x0000003000077812 */ /* 0x040fe200078ef802 */
[----:B------:R-:W-:Y:S01]  /*0670*/  IMAD R2, R5, 0x1000, R3 ;  /* 0x0000100005027824 */ /* 0x000fe200078e0203 */
[----:B------:R-:W-:Y:S02]  /*0680*/  LOP3.LUT R175, R0, 0x8, R12, 0xf8, !PT ;  /* 0x0000000800af7812 */ /* 0x000fe400078ef80c */
[----:B------:R-:W-:Y:S02]  /*0690*/  SHF.R.U32.HI R0, RZ, 0x3, R0 ;  /* 0x00000003ff007819 */ /* 0x000fe40000011600 */
[----:B------:R-:W-:Y:S01]  /*06a0*/  LOP3.LUT R4, R7, 0x8, R12, 0xf8, !PT ;  /* 0x0000000807047812 */ /* 0x000fe200078ef80c */
[----:B------:R-:W-:Y:S01]  /*06b0*/  IMAD.SHL.U32 R7, R11, 0x10, RZ ;  /* 0x000000100b077824 */ /* 0x000fe200078e00ff */
[----:B------:R-:W-:Y:S02]  /*06c0*/  LOP3.LUT R175, R175, R0, RZ, 0x3c, !PT ;  /* 0x00000000afaf7212 */ /* 0x000fe400078e3cff */
[----:B------:R-:W-:Y:S01]  /*06d0*/  LOP3.LUT R3, R3, R4, R0, 0xf6, !PT ;  /* 0x0000000403037212 */ /* 0x000fe200078ef600 */
[----:B------:R-:W-:-:S02]  /*06e0*/  IMAD.SHL.U32 R0, R6, 0x40, RZ ;  /* 0x0000004006007824 */ /* 0x000fc400078e00ff */
[----:B------:R-:W-:Y:S02]  /*06f0*/  IMAD.IADD R175, R2, 0x1, R175 ;  /* 0x0000000102af7824 */ /* 0x000fe400078e02af */
[C---:B------:R-:W-:Y:S01]  /*0700*/  IMAD.SHL.U32 R2, R5.reuse, 0x8, RZ ;  /* 0x0000000805027824 */ /* 0x040fe200078e00ff */
[----:B------:R-:W-:Y:S01]  /*0710*/  LOP3.LUT R0, R0, 0x1c0, RZ, 0xc0, !PT ;  /* 0x000001c000007812 */ /* 0x000fe200078ec0ff */
[----:B------:R-:W-:Y:S02]  /*0720*/  IMAD R5, R5, 0x2000, R8 ;  /* 0x0000200005057824 */ /* 0x000fe400078e0208 */
[----:B------:R-:W-:Y:S01]  /*0730*/  IMAD.SHL.U32 R175, R175, 0x2, RZ ;  /* 0x00000002afaf7824 */ /* 0x000fe200078e00ff */
[----:B------:R-:W-:Y:S01]  /*0740*/  LOP3.LUT R2, R2, 0x8, RZ, 0xc0, !PT ;  /* 0x0000000802027812 */ /* 0x000fe200078ec0ff */
[----:B------:R-:W-:Y:S01]  /*0750*/  IMAD R5, R16, 0x400, R5 ;  /* 0x0000040010057824 */ /* 0x000fe200078e0205 */
[----:B------:R-:W-:Y:S01]  /*0760*/  SHF.R.U32.HI R4, RZ, 0x3, R0 ;  /* 0x00000003ff047819 */ /* 0x000fe20000011600 */
[----:B------:R-:W-:Y:S01]  /*0770*/  IMAD.IADD R178, R175, 0x1, R177 ;  /* 0x00000001afb27824 */ /* 0x000fe200078e02b1 */
[----:B------:R-:W-:Y:S01]  /*0780*/  LOP3.LUT R9, R2, 0x10, R7, 0xf8, !PT ;  /* 0x0000001002097812 */ /* 0x000fe200078ef807 */
[----:B------:R-:W-:Y:S01]  /*0790*/  IMAD.SHL.U32 R3, R3, 0x2, RZ ;  /* 0x0000000203037824 */ /* 0x000fe200078e00ff */
[----:B------:R-:W-:-:S02]  /*07a0*/  LOP3.LUT R6, R4, R0, RZ, 0xfc, !PT ;  /* 0x0000000004067212 */ /* 0x000fc400078efcff */
        /* <DEDUP_REMOVED lines=9> */
[--C-:B------:R-:W-:Y:S01]  /*0840*/  SHF.R.U32.HI R4, RZ, 0x3, R2.reuse ;  /* 0x00000003ff047819 */ /* 0x100fe20000011602 */
        /* <DEDUP_REMOVED lines=38> */
[----:B------:R-:W-:Y:S04]  /*0ab0*/  STL [R1+0x4c], R10 ;  /* 0x00004c0a01007387 */ /* 0x000fe80000100800 */
        /* <DEDUP_REMOVED lines=12> */
.L_x_2021:
        /* <DEDUP_REMOVED lines=8> */
[----:B---3--:R-:W1:Y:S01]  /*0c00*/  @P1 S2R R7, SR_CTAID.Y ;  /* 0x0000000000071919 */ /* 0x008e620000002600 */
[----:B------:R-:W-:-:S06]  /*0c10*/  @P1 IMAD.MOV.U32 R6, RZ, RZ, 0x4 ;  /* 0x00000004ff061424 */ /* 0x000fcc00078e00ff */
[----:B--2---:R-:W2:Y:S01]  /*0c20*/  @P0 S2R R0, SR_CTAID.Y ;  /* 0x0000000000000919 */ /* 0x004ea20000002600 */
[----:B-1----:R-:W-:-:S06]  /*0c30*/  @P1 IMAD.WIDE R6, R7, R6, c[0x0][0x250] ;  /* 0x0000940007061625 */ /* 0x002fcc00078e0206 */
[----:B------:R-:W3:Y:S01]  /*0c40*/  @P1 LDG.E R6, [R6.64] ;  /* 0x0000002206061981 */ /* 0x000ee2000c1e1900 */
[----:B--2---:R-:W1:Y:S02]  /*0c50*/  @P0 R2UR UR5, R0 ;  /* 0x00000000000503c2 */ /* 0x004e6400000e0000 */
[----:B-1----:R-:W-:-:S06]  /*0c60*/  @UP1 UIMAD.WIDE UR4, UR5, UR4, UR6 ;  /* 0x00000004050412a5 */ /* 0x002fcc000f8e0206 */
[----:B------:R-:W-:Y:S02]  /*0c70*/  IMAD.U32 R4, RZ, RZ, UR4 ;  /* 0x00000004ff047e24 */ /* 0x000fe4000f8e00ff */
[----:B------:R-:W-:Y:S01]  /*0c80*/  IMAD.U32 R5, RZ, RZ, UR5 ;  /* 0x00000005ff057e24 */ /* 0x000fe2000f8e00ff */
[----:B------:R-:W-:Y:S02]  /*0c90*/  UMOV UR36, URZ ;  /* 0x0000003f00247c82 */ /* 0x000fe40008000000 */
[----:B------:R-:W-:Y:S02]  /*0ca0*/  ULDC.64 UR4, c[0x0][0x268] ;  /* 0x00009a0000047ab9 */ /* 0x000fe40000000a00 */
[----:B------:R-:W2:Y:S01]  /*0cb0*/  @P0 LDG.E R0, [R4.64] ;  /* 0x0000002204000981 */ /* 0x000ea2000c1e1900 */
[----:B------:R-:W-:-:S04]  /*0cc0*/  @!UP1 UISETP.NE.U32.AND UP0, UPT, URZ, UR4, UPT ;  /* 0x000000043f00928c */ /* 0x000fc8000bf05070 */
[----:B------:R-:W-:-:S03]  /*0cd0*/  @!UP1 UISETP.NE.AND.EX UP0, UPT, URZ, UR5, UPT, UP0 ;  /* 0x000000053f00928c */ /* 0x000fc6000bf05300 */
[----:B------:R-:W-:Y:S02]  /*0ce0*/  ULDC.64 UR4, c[0x0][0x218] ;  /* 0x0000860000047ab9 */ /* 0x000fe40000000a00 */
[----:B------:R-:W-:Y:S01]  /*0cf0*/  @!UP1 USEL UR5, URZ, UR5, !UP0 ;  /* 0x000000053f059287 */ /* 0x000fe2000c000000 */
[----:B---3--:R-:W1:Y:S08]  /*0d00*/  @P1 R2UR UR36, R6 ;  /* 0x00000000062413c2 */ /* 0x008e7000000e0000 */
[----:B--2---:R-:W1:Y:S02]  /*0d10*/  @P0 R2UR UR6, R0 ;  /* 0x00000000000603c2 */ /* 0x004e6400000e0000 */
        /* <DEDUP_REMOVED lines=29> */
[----:B------:R-:W-:Y:S02]  /*0ef0*/  ULOP3.LUT UR46, UR44, 0xffffff80, URZ, 0xc0, !UPT ;  /* 0xffffff802c2e7892 */ /* 0x000fe4000f8ec03f */
[----:B------:R-:W-:Y:S01]  /*0f00*/  ULDC UR9, c[0x0][0x1c0] ;  /* 0x0000700000097ab9 */ /* 0x000fe20000000800 */
[----:B---3--:R-:W-:Y:S01]  /*0f10*/  IADD3 R4, R4, 0xffffffe, RZ ;  /* 0x0ffffffe04047810 */ /* 0x008fe20007ffe0ff */
[----:B-----5:R-:W-:Y:S02]  /*0f20*/  @UP0 UIMAD UR40, UR37, UR8, URZ ;  /* 0x00000008252802a4 */ /* 0x020fe4000f8e023f */
[----:B------:R-:W-:Y:S01]  /*0f30*/  UIMAD UR5, UR38, UR5, URZ ;  /* 0x00000005260572a4 */ /* 0x000fe2000f8e023f */
[----:B------:R-:W1:Y:S01]  /*0f40*/  F2I.FTZ.U32.TRUNC.NTZ R5, R4 ;  /* 0x0000000400057305 */ /* 0x000e62000021f000 */
[----:B------:R-:W-:-:S02]  /*0f50*/  UIMAD.WIDE UR50, UR37, 0x80, URZ ;  /* 0x00000080253278a5 */ /* 0x000fc4000f8e023f */
[----:B------:R-:W-:Y:S02]  /*0f60*/  @!UP0 UIMAD UR9, UR37, UR9, UR38 ;  /* 0x00000009250982a4 */ /* 0x000fe4000f8e0226 */
[----:B------:R-:W-:Y:S02]  /*0f70*/  UIADD3 UR46, UR46, -0x80, URZ ;  /* 0xffffff802e2e7890 */ /* 0x000fe4000fffe03f */
[----:B------:R-:W-:Y:S02]  /*0f80*/  ULDC.U8 UR7, c[0x0][0x3d0] ;  /* 0x0000f40000077ab9 */ /* 0x000fe40000000000 */
[----:B------:R-:W-:Y:S02]  /*0f90*/  ULDC UR41, c[0x0][0x234] ;  /* 0x00008d0000297ab9 */ /* 0x000fe40000000800 */
[----:B------:R-:W-:Y:S02]  /*0fa0*/  ULDC UR48, c[0x0][0x1c0] ;  /* 0x0000700000307ab9 */ /* 0x000fe40000000800 */
[----:B------:R-:W-:-:S02]  /*0fb0*/  @UP0 UIMAD UR41, UR38, UR41, UR40 ;  /* 0x00000029262902a4 */ /* 0x000fc4000f8e0228 */
        /* <DEDUP_REMOVED lines=9> */
[----:B------:R-:W-:-:S02]  /*1050*/  USHF.R.S32.HI UR4, URZ, 0x1f, UR5 ;  /* 0x0000001f3f047899 */ /* 0x000fc40008011405 */
[----:B------:R-:W-:Y:S01]  /*1060*/  USEL UR45, UR51, URZ, UP1 ;  /* 0x0000003f332d7287 */ /* 0x000fe20008800000 */
[----:B------:R-:W-:Y:S01]  /*1070*/  IMAD.MOV.U32 R4, RZ, RZ, R2 ;  /* 0x000000ffff047224 */ /* 0x000fe200078e0002 */
[----:B------:R-:W-:Y:S02]  /*1080*/  @!UP0 UIMAD UR41, UR9, UR8, URZ ;  /* 0x00000008092982a4 */ /* 0x000fe4000f8e023f */
[----:B------:R-:W-:Y:S01]  /*1090*/  USHF.R.S32.HI UR47, URZ, 0x1f, UR46 ;  /* 0x0000001f3f2f7899 */ /* 0x000fe2000801142e */
[----:B------:R-:W-:-:S04]  /*10a0*/  IMAD.HI.U32 R0, R0, R4, RZ ;  /* 0x0000000400007227 */ /* 0x000fc800078e00ff */
[----:B------:R-:W-:-:S04]  /*10b0*/  IMAD.MOV R2, RZ, RZ, -R0 ;  /* 0x000000ffff027224 */ /* 0x000fc800078e0a00 */
[----:B------:R-:W-:Y:S02]  /*10c0*/  IMAD R2, R6, R2, R4 ;  /* 0x0000000206027224 */ /* 0x000fe400078e0204 */
[----:B----4-:R-:W-:-:S03]  /*10d0*/  IMAD.WIDE.U32 R4, R7, c[0x0][0x3d8], RZ ;  /* 0x0000f60007047a25 */ /* 0x010fc600078e00ff */
[----:B------:R-:W-:-:S13]  /*10e0*/  ISETP.GT.U32.AND P1, PT, R6, R2, PT ;  /* 0x000000020600720c */ /* 0x000fda0003f24070 */
[----:B------:R-:W-:Y:S01]  /*10f0*/  @!P1 IMAD.IADD R2, R2, 0x1, -R6 ;  /* 0x0000000102029824 */ /* 0x000fe200078e0a06 */
[----:B------:R-:W-:Y:S02]  /*1100*/  @!P1 IADD3 R0, R0, 0x1, RZ ;  /* 0x0000000100009810 */ /* 0x000fe40007ffe0ff */
[----:B------:R-:W-:Y:S01]  /*1110*/  ISETP.NE.AND P1, PT, RZ, UR7, PT ;  /* 0x00000007ff007c0c */ /* 0x000fe2000bf25270 */
[----:B------:R-:W-:Y:S01]  /*1120*/  USEL UR7, UR50, URZ, UP1 ;  /* 0x0000003f32077287 */ /* 0x000fe20008800000 */
        /* <DEDUP_REMOVED lines=13> */
.L_x_2014:
[----:B------:R-:W-:-:S04]  /*1200*/  UIMAD UR40, UR37, UR16, UR38 ;  /* 0x00000010252872a4 */ /* 0x000fc8000f8e0226 */
[----:B------:R-:W-:Y:S02]  /*1210*/  UIMAD UR40, UR40, UR15, URZ ;  /* 0x0000000f282872a4 */ /* 0x000fe4000f8e023f */
.L_x_2015:
[----:B------:R-:W2:Y:S01]  /*1220*/  LDL R26, [R1+0x20] ;  /* 0x00002000011a7983 */ /* 0x000ea20000100800 */
[----:B------:R-:W-:Y:S01]  /*1230*/  IMAD.U32 R8, RZ, RZ, UR5 ;  /* 0x00000005ff087e24 */ /* 0x000fe2000f8e00ff */
[----:B------:R-:W-:Y:S01]  /*1240*/  UIADD3 UR36, UP0, UR6, UR36, URZ ;  /* 0x0000002406247290 */ /* 0x000fe2000ff1e03f */
[----:B------:R-:W-:Y:S01]  /*1250*/  IMAD.U32 R5, RZ, RZ, UR4 ;  /* 0x00000004ff057e24 */ /* 0x000fe2000f8e00ff */
[----:B------:R-:W1:Y:S01]  /*1260*/  S2R R23, SR_TID.X ;  /* 0x0000000000177919 */ /* 0x000e620000002100 */
[----:B------:R-:W-:Y:S01]  /*1270*/  ULDC.64 UR4, c[0x0][0x368] ;  /* 0x0000da0000047ab9 */ /* 0x000fe20000000a00 */
[----:B------:R-:W-:Y:S01]  /*1280*/  IMAD.U32 R15, RZ, RZ, UR33 ;  /* 0x00000021ff0f7e24 */ /* 0x000fe2000f8e00ff */
[----:B------:R-:W-:Y:S01]  /*1290*/  UIMAD UR4, UR10, UR4, URZ ;  /* 0x000000040a0472a4 */ /* 0x000fe2000f8e023f */
[----:B------:R-:W3:Y:S01]  /*12a0*/  S2R R25, SR_CTAID.Y ;  /* 0x0000000000197919 */ /* 0x000ee20000002600 */
[----:B------:R-:W-:Y:S01]  /*12b0*/  UIMAD.WIDE UR50, UR37, UR14, UR46 ;  /* 0x0000000e253272a5 */ /* 0x000fe2000f8e022e */
[----:B------:R-:W-:Y:S01]  /*12c0*/  CS2R R126, SRZ ;  /* 0x00000000007e7805 */ /* 0x000fe2000001ff00 */
[----:B------:R-:W-:Y:S01]  /*12d0*/  UIMAD UR6, UR37, UR5, UR4 ;  /* 0x00000005250672a4 */ /* 0x000fe2000f8e0204 */
[----:B------:R-:W-:Y:S01]  /*12e0*/  CS2R R124, SRZ ;  /* 0x00000000007c7805 */ /* 0x000fe2000001ff00 */
[----:B------:R-:W-:Y:S01]  /*12f0*/  UIMAD UR48, UR48, UR13, UR21 ;  /* 0x0000000d303072a4 */ /* 0x000fe2000f8e0215 */
[----:B------:R-:W-:Y:S01]  /*1300*/  CS2R R130, SRZ ;  /* 0x0000000000827805 */ /* 0x000fe2000001ff00 */
[----:B------:R-:W-:Y:S01]  /*1310*/  ULDC.64 UR4, c[0x0][0x180] ;  /* 0x0000600000047ab9 */ /* 0x000fe20000000a00 */
[----:B------:R-:W-:Y:S01]  /*1320*/  CS2R R128, SRZ ;  /* 0x0000000000807805 */ /* 0x000fe2000001ff00 */
[----:B------:R-:W-:Y:S01]  /*1330*/  UIMAD UR4, UR10, UR4, URZ ;  /* 0x000000040a0472a4 */ /* 0x000fe2000f8e023f */
[----:B------:R-:W-:Y:S01]  /*1340*/  CS2R R122, SRZ ;  /* 0x00000000007a7805 */ /* 0x000fe2000001ff00 */
[----:B------:R-:W-:Y:S01]  /*1350*/  UIADD3 UR48, UR33, UR48, URZ ;  /* 0x0000003021307290 */ /* 0x000fe2000fffe03f */
[----:B------:R-:W-:Y:S01]  /*1360*/  CS2R R120, SRZ ;  /* 0x0000000000787805 */ /* 0x000fe2000001ff00 */
[----:B------:R-:W-:Y:S01]  /*1370*/  UIMAD UR8, UR37, UR5, UR4 ;  /* 0x00000005250872a4 */ /* 0x000fe2000f8e0204 */
[----:B------:R-:W-:Y:S01]  /*1380*/  CS2R R118, SRZ ;  /* 0x0000000000767805 */ /* 0x000fe2000001ff00 */
[----:B------:R-:W-:Y:S01]  /*1390*/  UIADD3.X UR42, UR11, UR42, URZ, UP0, !UPT ;  /* 0x0000002a0b2a7290 */ /* 0x000fe200087fe43f */
[----:B------:R-:W-:Y:S01]  /*13a0*/  CS2R R116, SRZ ;  /* 0x0000000000747805 */ /* 0x000fe2000001ff00 */
[----:B------:R-:W-:Y:S01]  /*13b0*/  ULDC.64 UR4, c[0x0][0x188] ;  /* 0x0000620000047ab9 */ /* 0x000fe20000000a00 */
[----:B------:R-:W-:Y:S01]  /*13c0*/  CS2R R110, SRZ ;  /* 0x00000000006e7805 */ /* 0x000fe2000001ff00 */
[----:B------:R-:W-:Y:S01]  /*13d0*/  UIMAD UR4, UR10, UR4, URZ ;  /* 0x000000040a0472a4 */ /* 0x000fe2000f8e023f */
[----:B-1----:R-:W-:Y:S01]  /*13e0*/  SHF.R.S32.HI R24, RZ, 0x1f, R23 ;  /* 0x0000001fff187819 */ /* 0x002fe20000011417 */
[----:B------:R-:W-:Y:S01]  /*13f0*/  ULEA.HI.SX32 UR44, UR44, 0xffffffff, 0x19 ;  /* 0xffffffff2c2c7891 */ /* 0x000fe2000f8fca3f */
[----:B------:R-:W-:Y:S01]  /*1400*/  CS2R R108, SRZ ;  /* 0x00000000006c7805 */ /* 0x000fe2000001ff00 */
[----:B------:R-:W-:Y:S01]  /*1410*/  UIMAD UR5, UR37, UR5, UR4 ;  /* 0x00000005250572a4 */ /* 0x000fe2000f8e0204 */
[CC--:B------:R-:W-:Y:S01]  /*1420*/  LEA.HI R4, R24.reuse, R23.reuse, RZ, 0x5 ;  /* 0x0000001718047211 */ /* 0x0c0fe200078f28ff */
[----:B------:R-:W-:Y:S01]  /*1430*/  UIADD3 UR40, UR46, UR40, URZ ;  /* 0x000000282e287290 */ /* 0x000fe2000fffe03f */
[----:B------:R-:W-:Y:S01]  /*1440*/  LEA.HI R11, R24, R23, RZ, 0x3 ;  /* 0x00000017180b7211 */ /* 0x000fe200078f18ff */
[----:B------:R-:W-:Y:S01]  /*1450*/  UIADD3 UR41, UR46, UR41, URZ ;  /* 0x000000292e297290 */ /* 0x000fe2000fffe03f */
[----:B------:R-:W-:Y:S01]  /*1460*/  LOP3.LUT R2, R4, 0xffffffe0, RZ, 0xc0, !PT ;  /* 0xffffffe004027812 */ /* 0x000fe200078ec0ff */
[----:B------:R-:W-:Y:S01]  /*1470*/  CS2R R114, SRZ ;  /* 0x0000000000727805 */ /* 0x000fe2000001ff00 */
[----:B------:R-:W-:Y:S01]  /*1480*/  SHF.R.S32.HI R4, RZ, 0x5, R4 ;  /* 0x00000005ff047819 */ /* 0x000fe20000011404 */
[----:B------:R-:W-:Y:S01]  /*1490*/  CS2R R112, SRZ ;  /* 0x0000000000707805 */ /* 0x000fe2000001ff00 */
[----:B------:R-:W-:Y:S01]  /*14a0*/  SHF.R.S32.HI R10, RZ, 0x3, R11 ;  /* 0x00000003ff0a7819 */ /* 0x000fe2000001140b */
[----:B------:R-:W-:Y:S01]  /*14b0*/  IMAD.IADD R22, R23, 0x1, -R2 ;  /* 0x0000000117167824 */ /* 0x000fe200078e0a02 */
[----:B------:R-:W-:Y:S01]  /*14c0*/  CS2R R106, SRZ ;  /* 0x00000000006a7805 */ /* 0x000fe2000001ff00 */
[----:B------:R-:W-:Y:S01]  /*14d0*/  CS2R R104, SRZ ;  /* 0x0000000000687805 */ /* 0x000fe2000001ff00 */
[----:B------:R-:W-:Y:S01]  /*14e0*/  SHF.R.S32.HI R14, RZ, 0x1f, R10 ;  /* 0x0000001fff0e7819 */ /* 0x000fe2000001140a */
[----:B------:R-:W-:Y:S01]  /*14f0*/  IMAD R2, R4, UR24, R22 ;  /* 0x0000001804027c24 */ /* 0x000fe2000f8e0216 */
[----:B------:R-:W-:Y:S01]  /*1500*/  CS2R R102, SRZ ;  /* 0x0000000000667805 */ /* 0x000fe2000001ff00 */
[----:B------:R-:W-:Y:S01]  /*1510*/  IMAD.WIDE.U32 R16, R10, c[0x0][0x198], RZ ;  /* 0x000066000a107a25 */ /* 0x000fe200078e00ff */
[----:B------:R-:W-:Y:S01]  /*1520*/  CS2R R100, SRZ ;  /* 0x0000000000647805 */ /* 0x000fe2000001ff00 */
[----:B------:R-:W-:Y:S01]  /*1530*/  CS2R R94, SRZ ;  /* 0x00000000005e7805 */ /* 0x000fe2000001ff00 */
[----:B------:R-:W-:Y:S01]  /*1540*/  IADD3 R8, P2, P0, R2, UR23, R8 ;  /* 0x0000001702087c10 */ /* 0x000fe2000f85e008 */
[C---:B------:R-:W-:Y:S01]  /*1550*/  IMAD R4, R14.reuse, c[0x0][0x198], RZ ;  /* 0x000066000e047a24 */ /* 0x040fe200078e02ff */
[----:B------:R-:W-:Y:S01]  /*1560*/  SHF.R.S32.HI R2, RZ, 0x1f, R2 ;  /* 0x0000001fff027819 */ /* 0x000fe20000011402 */
[----:B------:R-:W-:Y:S01]  /*1570*/  IMAD R6, R14, c[0x0][0x1a0], RZ ;  /* 0x000068000e067a24 */ /* 0x000fe200078e02ff */
[----:B------:R-:W-:Y:S01]  /*1580*/  CS2R R92, SRZ ;  /* 0x00000000005c7805 */ /* 0x000fe2000001ff00 */
[----:B------:R-:W-:Y:S01]  /*1590*/  IMAD R4, R10, c[0x0][0x19c], R4 ;  /* 0x000067000a047a24 */ /* 0x000fe200078e0204 */
[----:B------:R-:W-:Y:S01]  /*15a0*/  IADD3.X R2, R2, UR22, R5, P2, P0 ;  /* 0x0000001602027c10 */ /* 0x000fe200097e0405 */
[----:B------:R-:W-:Y:S01]  /*15b0*/  IMAD.WIDE.U32 R12, R10, c[0x0][0x1a0], RZ ;  /* 0x000068000a0c7a25 */ /* 0x000fe200078e00ff */
[----:B------:R-:W-:Y:S01]  /*15c0*/  IADD3 R8, P0, R8, R7, RZ ;  /* 0x0000000708087210 */ /* 0x000fe20007f1e0ff */
[----:B------:R-:W-:Y:S01]  /*15d0*/  CS2R R98, SRZ ;  /* 0x0000000000627805 */ /* 0x000fe2000001ff00 */
[----:B------:R-:W-:Y:S01]  /*15e0*/  CS2R R96, SRZ ;  /* 0x0000000000607805 */ /* 0x000fe2000001ff00 */
[----:B------:R-:W-:Y:S01]  /*15f0*/  IMAD R6, R10, c[0x0][0x1a4], R6 ;  /* 0x000069000a067a24 */ /* 0x000fe200078e0206 */
[----:B------:R-:W-:Y:S01]  /*1600*/  CS2R R90, SRZ ;  /* 0x00000000005a7805 */ /* 0x000fe2000001ff00 */
[----:B------:R-:W-:Y:S01]  /*1610*/  IMAD.X R9, R2, 0x1, R9, P0 ;  /* 0x0000000102097824 */ /* 0x000fe200000e0609 */
[----:B------:R-:W-:Y:S01]  /*1620*/  LOP3.LUT R2, R11, 0xfffffff8, RZ, 0xc0, !PT ;  /* 0xfffffff80b027812 */ /* 0x000fe200078ec0ff */
[----:B------:R-:W-:Y:S01]  /*1630*/  IMAD.IADD R5, R17, 0x1, R4 ;  /* 0x0000000111057824 */ /* 0x000fe200078e0204 */
[----:B------:R-:W-:Y:S01]  /*1640*/  CS2R R88, SRZ ;  /* 0x0000000000587805 */ /* 0x000fe2000001ff00 */
[----:B------:R-:W-:Y:S01]  /*1650*/  IMAD.MOV.U32 R4, RZ, RZ, R16 ;  /* 0x000000ffff047224 */ /* 0x000fe200078e0010 */
[----:B------:R-:W-:Y:S01]  /*1660*/  CS2R R86, SRZ ;  /* 0x0000000000567805 */ /* 0x000fe2000001ff00 */
[----:B------:R-:W-:Y:S01]  /*1670*/  IMAD.U32 R11, RZ, RZ, UR36 ;  /* 0x00000024ff0b7e24 */ /* 0x000fe2000f8e00ff */
[----:B------:R-:W-:Y:S01]  /*1680*/  CS2R R84, SRZ ;  /* 0x0000000000547805 */ /* 0x000fe2000001ff00 */
[----:B------:R-:W-:Y:S01]  /*1690*/  IMAD.IADD R7, R13, 0x1, R6 ;  /* 0x000000010d077824 */ /* 0x000fe200078e0206 */
[----:B------:R-:W-:Y:S01]  /*16a0*/  CS2R R78, SRZ ;  /* 0x00000000004e7805 */ /* 0x000fe2000001ff00 */
[----:B------:R-:W-:Y:S01]  /*16b0*/  IMAD.IADD R2, R23, 0x1, -R2 ;  /* 0x0000000117027824 */ /* 0x000fe200078e0a02 */
[----:B------:R-:W-:Y:S01]  /*16c0*/  CS2R R76, SRZ ;  /* 0x00000000004c7805 */ /* 0x000fe2000001ff00 */
[----:B------:R-:W-:Y:S01]  /*16d0*/  IMAD.MOV.U32 R6, RZ, RZ, R12 ;  /* 0x000000ffff067224 */ /* 0x000fe200078e000c */
[----:B------:R-:W-:Y:S01]  /*16e0*/  IADD3 R12, P0, R10, UR46, RZ ;  /* 0x0000002e0a0c7c10 */ /* 0x000fe2000ff1e0ff */
[----:B------:R-:W-:Y:S01]  /*16f0*/  IMAD.WIDE.U32 R18, R11, c[0x0][0x198], R4 ;  /* 0x000066000b127a25 */ /* 0x000fe200078e0004 */
[----:B------:R-:W-:Y:S01]  /*1700*/  CS2R R82, SRZ ;  /* 0x0000000000527805 */ /* 0x000fe2000001ff00 */
[----:B------:R-:W-:Y:S01]  /*1710*/  CS2R R80, SRZ ;  /* 0x0000000000507805 */ /* 0x000fe2000001ff00 */
[----:B------:R-:W-:Y:S01]  /*1720*/  IADD3.X R20, R14, UR47, RZ, P0, !PT ;  /* 0x0000002f0e147c10 */ /* 0x000fe200087fe4ff */
[----:B------:R-:W-:Y:S01]  /*1730*/  IMAD.SHL.U32 R4, R2, 0x8, RZ ;  /* 0x0000000802047824 */ /* 0x000fe200078e00ff */
[----:B------:R-:W-:Y:S01]  /*1740*/  UIADD3 UR47, UP1, UR50, UR7, URZ ;  /* 0x00000007322f7290 */ /* 0x000fe2000ff3e03f */
[----:B------:R-:W-:Y:S01]  /*1750*/  IMAD.U32 R14, RZ, RZ, UR32 ;  /* 0x00000020ff0e7e24 */ /* 0x000fe2000f8e00ff */
[----:B------:R-:W-:Y:S01]  /*1760*/  CS2R R74, SRZ ;  /* 0x00000000004a7805 */ /* 0x000fe2000001ff00 */
[----:B------:R-:W-:Y:S01]  /*1770*/  IMAD R2, R20, c[0x0][0x190], RZ ;  /* 0x0000640014027a24 */ /* 0x000fe200078e02ff */
[----:B------:R-:W-:Y:S01]  /*1780*/  SHF.R.S32.HI R5, RZ, 0x1f, R4 ;  /* 0x0000001fff057819 */ /* 0x000fe20000011404 */
[----:B------:R-:W-:Y:S01]  /*1790*/  IMAD.U32 R13, RZ, RZ, UR36 ;  /* 0x00000024ff0d7e24 */ /* 0x000fe2000f8e00ff */
[----:B------:R-:W-:Y:S01]  /*17a0*/  UIADD3.X UR45, UR51, UR45, URZ, UP1, !UPT ;  /* 0x0000002d332d7290 */ /* 0x000fe20008ffe43f */
[----:B------:R-:W-:Y:S01]  /*17b0*/  IMAD.WIDE.U32 R14, R14, UR47, R8 ;  /* 0x0000002f0e0e7c25 */ /* 0x000fe2000f8e0008 */
[----:B------:R-:W-:Y:S01]  /*17c0*/  UIMAD UR48, UR48, UR47, URZ ;  /* 0x0000002f303072a4 */ /* 0x000fe2000f8e023f */
[----:B------:R-:W-:Y:S01]  /*17d0*/  CS2R R72, SRZ ;  /* 0x0000000000487805 */ /* 0x000fe2000001ff00 */
[----:B------:R-:W-:Y:S01]  /*17e0*/  CS2R R70, SRZ ;  /* 0x0000000000467805 */ /* 0x000fe2000001ff00 */
[----:B---3--:R-:W-:Y:S01]  /*17f0*/  IMAD.WIDE.U32 R8, R25, c[0x0][0x368], R4 ;  /* 0x0000da0019087a25 */ /* 0x008fe200078e0004 */
[----:B------:R-:W-:Y:S01]  /*1800*/  UIMAD UR45, UR45, UR32, UR48 ;  /* 0x000000202d2d72a4 */ /* 0x000fe2000f8e0230 */
[----:B------:R-:W-:Y:S01]  /*1810*/  @P1 BAR.SYNC.DEFER_BLOCKING 0x0 ;  /* 0x0000000000001b1d */ /* 0x000fe20000010000 */
[----:B------:R-:W-:Y:S01]  /*1820*/  LEA R184, P0, R14, c[0x0][0x350], 0x2 ;  /* 0x0000d4000eb87a11 */ /* 0x000fe200078010ff */
[C---:B------:R-:W-:Y:S01]  /*1830*/  IMAD R2, R12.reuse, c[0x0][0x194], R2 ;  /* 0x000065000c027a24 */ /* 0x040fe200078e0202 */
[----:B------:R-:W-:Y:S01]  /*1840*/  IADD3 R9, R9, UR6, RZ ;  /* 0x0000000609097c10 */ /* 0x000fe2000fffe0ff */
[----:B------:R-:W-:Y:S01]  /*1850*/  IMAD.WIDE.U32 R10, R12, c[0x0][0x190], R4 ;  /* 0x000064000c0a7a25 */ /* 0x000fe200078e0004 */
[----:B------:R-:W-:Y:S01]  /*1860*/  CS2R R68, SRZ ;  /* 0x0000000000447805 */ /* 0x000fe2000001ff00 */
[----:B------:R-:W-:-:S02]  /*1870*/  ULDC.64 UR6, c[0x0][0x198] ;  /* 0x0000660000067ab9 */ /* 0x000fc40000000a00 */
[----:B------:R-:W-:Y:S02]  /*1880*/  IMAD.IADD R11, R11, 0x1, R2 ;  /* 0x000000010b0b7824 */ /* 0x000fe400078e0202 */
[----:B------:R-:W-:Y:S02]  /*1890*/  IMAD R2, R20, c[0x0][0x370], RZ ;  /* 0x0000dc0014027a24 */ /* 0x000fe400078e02ff */
[----:B------:R-:W-:-:S04]  /*18a0*/  IMAD.WIDE.U32 R16, R13, c[0x0][0x1a0], R6 ;  /* 0x000068000d107a25 */ /* 0x000fc800078e0006 */
[----:B------:R-:W-:-:S04]  /*18b0*/  IMAD.WIDE.U32 R6, R25, c[0x0][0x180], R4 ;  /* 0x0000600019067a25 */ /* 0x000fc800078e0004 */
[C---:B------:R-:W-:Y:S01]  /*18c0*/  IMAD R20, R12.reuse, c[0x0][0x374], R2 ;  /* 0x0000dd000c147a24 */ /* 0x040fe200078e0202 */
[----:B------:R-:W-:Y:S01]  /*18d0*/  IADD3 R7, R7, UR8, RZ ;  /* 0x0000000807077c10 */ /* 0x000fe2000fffe0ff */
[----:B------:R-:W-:Y:S01]  /*18e0*/  IMAD.WIDE.U32 R8, R12, c[0x0][0x370], R8 ;  /* 0x0000dc000c087a25 */ /* 0x000fe200078e0008 */
[----:B------:R-:W-:Y:S02]  /*18f0*/  ULDC.64 UR8, c[0x0][0x178] ;  /* 0x00005e0000087ab9 */ /* 0x000fe40000000a00 */
[----:B------:R-:W-:Y:S01]  /*1900*/  UIMAD UR47, UR10, UR8, URZ ;  /* 0x000000080a2f72a4 */ /* 0x000fe2000f8e023f */
[C---:B------:R-:W-:Y:S01]  /*1910*/  IMAD R12, R21.reuse, c[0x0][0x1b0], RZ ;  /* 0x00006c00150c7a24 */ /* 0x040fe200078e02ff */
[----:B------:R-:W-:Y:S01]  /*1920*/  UIMAD UR8, UR42, UR6, URZ ;  /* 0x000000062a0872a4 */ /* 0x000fe2000f8e023f */
[----:B------:R-:W-:Y:S01]  /*1930*/  IMAD R2, R21, c[0x0][0x1b8], RZ ;  /* 0x00006e0015027a24 */ /* 0x000fe200078e02ff */
[----:B------:R-:W-:Y:S01]  /*1940*/  UIMAD UR47, UR37, UR9, UR47 ;  /* 0x00000009252f72a4 */ /* 0x000fe2000f8e022f */
[----:B------:R-:W-:Y:S01]  /*1950*/  IMAD.WIDE.U32 R4, R25, c[0x0][0x188], R4 ;  /* 0x0000620019047a25 */ /* 0x000fe200078e0004 */
[----:B------:R-:W1:Y:S01]  /*1960*/  S2R R21, SR_CTAID.Z ;  /* 0x0000000000157919 */ /* 0x000e620000002700 */
[----:B------:R-:W-:-:S02]  /*1970*/  UIMAD UR8, UR36, UR7, UR8 ;  /* 0x00000007240872a4 */ /* 0x000fc4000f8e0208 */
[C---:B------:R-:W-:Y:S01]  /*1980*/  IMAD R13, R0.reuse, c[0x0][0x1bc], R2 ;  /* 0x00006f00000d7a24 */ /* 0x040fe200078e0202 */
[----:B------:R-:W-:Y:S01]  /*1990*/  IADD3 R5, R5, UR5, RZ ;  /* 0x0000000505057c10 */ /* 0x000fe2000fffe0ff */
[C---:B------:R-:W-:Y:S01]  /*19a0*/  IMAD R12, R0.reuse, c[0x0][0x1b4], R12 ;  /* 0x00006d00000c7a24 */ /* 0x040fe200078e020c */
[----:B------:R-:W-:Y:S01]  /*19b0*/  IADD3 R2, R15, UR45, RZ ;  /* 0x0000002d0f027c10 */ /* 0x000fe2000fffe0ff */
[----:B------:R-:W-:Y:S01]  /*19c0*/  IMAD.WIDE.U32 R6, R0, c[0x0][0x1b0], R6 ;  /* 0x00006c0000067a25 */ /* 0x000fe200078e0006 */
[----:B------:R-:W-:Y:S02]  /*19d0*/  ULDC.64 UR4, c[0x0][0x1a0] ;  /* 0x0000680000047ab9 */ /* 0x000fe40000000a00 */
[----:B------:R-:W-:Y:S01]  /*19e0*/  LEA.HI.X R185, R14, c[0x0][0x354], R2, 0x2, P0 ;  /* 0x0000d5000eb97a11 */ /* 0x000fe200000f1402 */
[----:B------:R-:W-:Y:S01]  /*19f0*/  IMAD.WIDE.U32 R4, R0, c[0x0][0x1b8], R4 ;  /* 0x00006e0000047a25 */ /* 0x000fe200078e0004 */
[----:B------:R-:W-:Y:S01]  /*1a00*/  IADD3 R2, P2, R6, R18, RZ ;  /* 0x0000001206027210 */ /* 0x000fe20007f5e0ff */
[----:B------:R-:W-:-:S02]  /*1a10*/  UIMAD UR45, UR42, UR4, URZ ;  /* 0x000000042a2d72a4 */ /* 0x000fc4000f8e023f */
[----:B------:R-:W-:Y:S01]  /*1a20*/  IMAD.IADD R0, R7, 0x1, R12 ;  /* 0x0000000107007824 */ /* 0x000fe200078e020c */
[----:B------:R-:W-:Y:S01]  /*1a30*/  IADD3 R15, P0, R4, R16, RZ ;  /* 0x00000010040f7210 */ /* 0x000fe20007f1e0ff */
[----:B------:R-:W-:Y:S01]  /*1a40*/  UIMAD UR45, UR36, UR5, UR45 ;  /* 0x00000005242d72a4 */ /* 0x000fe2000f8e022d */
[----:B------:R-:W-:Y:S01]  /*1a50*/  IMAD.WIDE.U32 R10, R25, c[0x0][0x178], R10 ;  /* 0x00005e00190a7a25 */ /* 0x000fe200078e000a */
[----:B------:R-:W-:Y:S01]  /*1a60*/  ULDC.64 UR10, c[0x0][0x1a8] ;  /* 0x00006a00000a7ab9 */ /* 0x000fe20000000a00 */
[----:B------:R-:W-:Y:S01]  /*1a70*/  IADD3.X R18, R0, UR8, R19, P2, !PT ;  /* 0x0000000800127c10 */ /* 0x000fe200097fe413 */
[----:B------:R-:W-:Y:S01]  /*1a80*/  ULDC.64 UR8, c[0x0][0x378] ;  /* 0x0000de0000087ab9 */ /* 0x000fe20000000a00 */
[----:B------:R-:W-:Y:S01]  /*1a90*/  IMAD.IADD R6, R5, 0x1, R13 ;  /* 0x0000000105067824 */ /* 0x000fe200078e020d */
[----:B------:R-:W-:Y:S01]  /*1aa0*/  UIMAD UR8, UR43, UR8, URZ ;  /* 0x000000082b0872a4 */ /* 0x000fe2000f8e023f */
[----:B------:R-:W-:Y:S01]  /*1ab0*/  IMAD.IADD R5, R9, 0x1, R20 ;  /* 0x0000000109057824 */ /* 0x000fe200078e0214 */
[----:B------:R-:W-:Y:S01]  /*1ac0*/  IADD3 R7, R11, UR47, RZ ;  /* 0x0000002f0b077c10 */ /* 0x000fe2000fffe0ff */
[----:B------:R-:W-:Y:S01]  /*1ad0*/  IMAD.MOV.U32 R4, RZ, RZ, R8 ;  /* 0x000000ffff047224 */ /* 0x000fe200078e0008 */
[----:B------:R-:W-:Y:S01]  /*1ae0*/  UIMAD UR8, UR38, UR9, UR8 ;  /* 0x00000009260872a4 */ /* 0x000fe2000f8e0208 */
[----:B------:R-:W-:Y:S01]  /*1af0*/  IADD3.X R16, R6, UR45, R17, P0, !PT ;  /* 0x0000002d06107c10 */ /* 0x000fe200087fe411 */
[----:B------:R-:W-:Y:S01]  /*1b00*/  UIMAD UR10, UR43, UR10, URZ ;  /* 0x0000000a2b0a72a4 */ /* 0x000fe2000f8e023f */
[----:B-1----:R-:W-:Y:S01]  /*1b10*/  IMAD.WIDE.U32 R4, R21, c[0x0][0x378], R4 ;  /* 0x0000de0015047a25 */ /* 0x002fe200078e0004 */
[----:B------:R-:W-:Y:S01]  /*1b20*/  LEA R12, P0, R2, c[0x0][0x168], 0x1 ;  /* 0x00005a00020c7a11 */ /* 0x000fe200078008ff */
[----:B------:R-:W-:-:S02]  /*1b30*/  ULEA.HI UR43, UR44, UR44, URZ, 0x1 ;  /* 0x0000002c2c2b7291 */ /* 0x000fc4000f8f083f */
[----:B------:R-:W-:Y:S01]  /*1b40*/  IMAD.MOV.U32 R6, RZ, RZ, R10 ;  /* 0x000000ffff067224 */ /* 0x000fe200078e000a */
[----:B------:R-:W-:Y:S01]  /*1b50*/  UIMAD UR11, UR38, UR11, UR10 ;  /* 0x0000000b260b72a4 */ /* 0x000fe2000f8e020a */
[----:B------:R-:W-:Y:S01]  /*1b60*/  IADD3 R0, R5, UR8, RZ ;  /* 0x0000000805007c10 */ /* 0x000fe2000fffe0ff */
[----:B------:R-:W-:Y:S01]  /*1b70*/  ULDC.64 UR8, c[0x0][0x370] ;  /* 0x0000dc0000087ab9 */ /* 0x000fe20000000a00 */
[----:B------:R-:W-:Y:S01]  /*1b80*/  IMAD.WIDE.U32 R6, R21, c[0x0][0x1a8], R6 ;  /* 0x00006a0015067a25 */ /* 0x000fe200078e0006 */
[----:B------:R-:W-:Y:S01]  /*1b90*/  LEA R240, P2, R4, c[0x0][0x330], 0x1 ;  /* 0x0000cc0004f07a11 */ /* 0x000fe200078408ff */
[----:B------:R-:W-:Y:S01]  /*1ba0*/  USHF.L.U64.HI UR10, UR8, UR20, UR9 ;  /* 0x00000014080a7299 */ /* 0x000fe20008010209 */
[----:B------:R-:W-:Y:S01]  /*1bb0*/  LEA.HI.X R13, R2, c[0x0][0x16c], R18, 0x1, P0 ;  /* 0x00005b00020d7a11 */ /* 0x000fe200000f0c12 */
[----:B------:R-:W-:Y:S01]  /*1bc0*/  ULOP3.LUT UR43, UR43, 0xfffffffe, URZ, 0xc0, !UPT ;  /* 0xfffffffe2b2b7892 */ /* 0x000fe2000f8ec03f */
[----:B------:R-:W-:Y:S02]  /*1bd0*/  LEA.HI.X R241, R4, c[0x0][0x334], R0, 0x1, P2 ;  /* 0x0000cd0004f17a11 */ /* 0x000fe400010f0c00 */
[----:B------:R-:W-:Y:S01]  /*1be0*/  IADD3 R0, R7, UR11, RZ ;  /* 0x0000000b07007c10 */ /* 0x000fe2000fffe0ff */
[----:B------:R-:W-:Y:S01]  /*1bf0*/  USHF.L.U32 UR11, UR8, 0x6, URZ ;  /* 0x00000006080b7899 */ /* 0x000fe2000800063f */
[C---:B------:R-:W-:Y:S01]  /*1c00*/  LEA R14, P0, R15.reuse, c[0x0][0x170], 0x1 ;  /* 0x00005c000f0e7a11 */ /* 0x040fe200078008ff */
[----:B------:R-:W-:Y:S01]  /*1c10*/  UIADD3 UR43, UR44, -UR43, URZ ;  /* 0x8000002b2c2b7290 */ /* 0x000fe2000fffe03f */
[----:B------:R-:W-:Y:S01]  /*1c20*/  LEA R238, P2, R6, c[0x0][0x160], 0x1 ;  /* 0x0000580006ee7a11 */ /* 0x000fe200078408ff */
[----:B------:R-:W-:Y:S01]  /*1c30*/  ULDC.64 UR8, c[0x0][0x190] ;  /* 0x0000640000087ab9 */ /* 0x000fe20000000a00 */
[----:B------:R-:W-:Y:S01]  /*1c40*/  LEA.HI.X R15, R15, c[0x0][0x174], R16, 0x1, P0 ;  /* 0x00005d000f0f7a11 */ /* 0x000fe200000f0c10 */
[----:B------:R-:W-:Y:S01]  /*1c50*/  USHF.L.U64.HI UR9, UR8, UR20, UR9 ;  /* 0x0000001408097299 */ /* 0x000fe20008010209 */
[----:B------:R-:W-:Y:S01]  /*1c60*/  IADD3 R4, P0, R240, UR11, RZ ;  /* 0x0000000bf0047c10 */ /* 0x000fe2000ff1e0ff */
[----:B------:R-:W-:Y:S01]  /*1c70*/  USHF.L.U32 UR8, UR8, 0x6, URZ ;  /* 0x0000000608087899 */ /* 0x000fe2000800063f */
[----:B------:R-:W-:Y:S01]  /*1c80*/  LEA.HI.X R239, R6, c[0x0][0x164], R0, 0x1, P2 ;  /* 0x0000590006ef7a11 */ /* 0x000fe200010f0c00 */
[----:B------:R-:W-:Y:S01]  /*1c90*/  UISETP.NE.AND UP0, UPT, UR43, 0x1, UPT ;  /* 0x000000012b00788c */ /* 0x000fe2000bf05270 */
[----:B------:R-:W-:-:S02]  /*1ca0*/  IADD3.X R5, R241, UR10, RZ, P0, !PT ;  /* 0x0000000af1057c10 */ /* 0x000fc400087fe4ff */
[----:B------:R-:W-:Y:S02]  /*1cb0*/  IADD3 R8, P0, R4, UR11, RZ ;  /* 0x0000000b04087c10 */ /* 0x000fe4000ff1e0ff */
[----:B------:R-:W-:Y:S02]  /*1cc0*/  IADD3 R6, P1, R238, UR8, RZ ;  /* 0x00000008ee067c10 */ /* 0x000fe4000ff3e0ff */
[----:B------:R-:W-:Y:S02]  /*1cd0*/  IADD3.X R9, R5, UR10, RZ, P0, !PT ;  /* 0x0000000a05097c10 */ /* 0x000fe400087fe4ff */
[----:B------:R-:W-:Y:S01]  /*1ce0*/  PLOP3.LUT P0, PT, PT, PT, UP0, 0x80, 0x0 ;  /* 0x000000000000781c */ /* 0x000fe20003f0f008 */
[----:B------:R-:W-:Y:S01]  /*1cf0*/  UISETP.GE.AND UP0, UPT, UR39, 0x1, UPT ;  /* 0x000000012700788c */ /* 0x000fe2000bf06270 */
[----:B------:R-:W-:Y:S01]  /*1d00*/  IADD3.X R7, R239, UR9, RZ, P1, !PT ;  /* 0x00000009ef077c10 */ /* 0x000fe20008ffe4ff */
[C---:B--2---:R-:W-:Y:S01]  /*1d10*/  IMAD.SHL.U32 R0, R26.reuse, 0x2, RZ ;  /* 0x000000021a007824 */ /* 0x044fe200078e00ff */
[----:B------:R-:W-:-:S04]  /*1d20*/  IADD3 R2, R26, 0x2000, RZ ;  /* 0x000020001a027810 */ /* 0x000fc80007ffe0ff */
[----:B------:R-:W-:Y:S01]  /*1d30*/  @!PT LDS RZ, [RZ] ;  /* 0x00000000fffff984 */ /* 0x000fe20000000800 */
[----:B------:R-:W-:Y:S01]  /*1d40*/  @!PT LDS RZ, [RZ] ;  /* 0x00000000fffff984 */ /* 0x000fe20000000800 */
[----:B------:R-:W-:Y:S01]  /*1d50*/  @!PT LDS RZ, [RZ] ;  /* 0x00000000fffff984 */ /* 0x000fe20000000800 */
[----:B------:R1:W-:Y:S01]  /*1d60*/  LDGSTS.E.BYPASS.LTC128B.128 [R0+0x8000], [R240.64] ;  /* 0x08000000f0007fae */ /* 0x0003e2000b901d62 */
[----:B------:R-:W-:-:S03]  /*1d70*/  SEL R2, R2, R26, !P0 ;  /* 0x0000001a02027207 */ /* 0x000fc60004000000 */
[----:B------:R2:W-:Y:S02]  /*1d80*/  LDGSTS.E.BYPASS.LTC128B.128 [R0+0x9000], [R4.64] ;  /* 0x0900000004007fae */ /* 0x0005e4000b901d62 */
[----:B------:R-:W-:Y:S02]  /*1d90*/  IMAD.SHL.U32 R2, R2, 0x2, RZ ;  /* 0x0000000202027824 */ /* 0x000fe400078e00ff */
[----:B------:R3:W-:Y:S01]  /*1da0*/  LDGSTS.E.BYPASS.LTC128B.128 [R0+0xa000], [R8.64] ;  /* 0x0a00000008007fae */ /* 0x0007e2000b901d62 */
[----:B--2---:R-:W-:-:S04]  /*1db0*/  IADD3 R4, P2, R8, UR11, RZ ;  /* 0x0000000b08047c10 */ /* 0x004fc8000ff5e0ff */
[----:B------:R-:W-:Y:S01]  /*1dc0*/  IADD3.X R5, R9, UR10, RZ, P2, !PT ;  /* 0x0000000a09057c10 */ /* 0x000fe200097fe4ff */
[----:B------:R-:W-:Y:S02]  /*1dd0*/  USHF.L.U32 UR10, UR6, 0x6, URZ ;  /* 0x00000006060a7899 */ /* 0x000fe4000800063f */
[----:B------:R-:W-:Y:S02]  /*1de0*/  USHF.L.U64.HI UR6, UR6, UR20, UR7 ;  /* 0x0000001406067299 */ /* 0x000fe40008010207 */
[----:B------:R2:W-:Y:S01]  /*1df0*/  LDGSTS.E.BYPASS.LTC128B.128 [R0+0xb000], [R4.64] ;  /* 0x0b00000004007fae */ /* 0x0005e2000b901d62 */
[----:B------:R-:W-:Y:S02]  /*1e00*/  USHF.L.U32 UR7, UR4, 0x6, URZ ;  /* 0x0000000604077899 */ /* 0x000fe4000800063f */
[----:B------:R-:W-:Y:S01]  /*1e10*/  USHF.L.U64.HI UR4, UR4, UR20, UR5 ;  /* 0x0000001404047299 */ /* 0x000fe20008010205 */
[----:B------:R1:W-:Y:S04]  /*1e20*/  LDGSTS.E.BYPASS.LTC128B.128 [R2], [R238.64] ;  /* 0x00000000ee027fae */ /* 0x0003e8000b901d62 */
[----:B------:R4:W-:Y:S01]  /*1e30*/  LDGSTS.E.BYPASS.LTC128B.128 [R2+0x1000], [R6.64] ;  /* 0x0100000006027fae */ /* 0x0009e2000b901d62 */
[----:B--2---:R-:W-:-:S04]  /*1e40*/  IADD3 R4, P1, R6, UR8, RZ ;  /* 0x0000000806047c10 */ /* 0x004fc8000ff3e0ff */
[----:B------:R-:W-:Y:S02]  /*1e50*/  IADD3.X R5, R7, UR9, RZ, P1, !PT ;  /* 0x0000000907057c10 */ /* 0x000fe40008ffe4ff */
[----:B---3--:R-:W-:-:S03]  /*1e60*/  IADD3 R8, P1, R4, UR8, RZ ;  /* 0x0000000804087c10 */ /* 0x008fc6000ff3e0ff */
[----:B------:R2:W-:Y:S01]  /*1e70*/  LDGSTS.E.BYPASS.LTC128B.128 [R2+0x2000], [R4.64] ;  /* 0x0200000004027fae */ /* 0x0005e2000b901d62 */
[----:B------:R-:W-:Y:S02]  /*1e80*/  IADD3.X R9, R5, UR9, RZ, P1, !PT ;  /* 0x0000000905097c10 */ /* 0x000fe40008ffe4ff */
[----:B------:R-:W-:-:S03]  /*1e90*/  IADD3 R10, P1, R12, UR10, RZ ;  /* 0x0000000a0c0a7c10 */ /* 0x000fc6000ff3e0ff */
[----:B------:R3:W-:Y:S01]  /*1ea0*/  LDGSTS.E.BYPASS.LTC128B.128 [R2+0x3000], [R8.64] ;  /* 0x0300000008027fae */ /* 0x0007e2000b901d62 */
[----:B------:R-:W-:Y:S02]  /*1eb0*/  IADD3.X R11, R13, UR6, RZ, P1, !PT ;  /* 0x000000060d0b7c10 */ /* 0x000fe40008ffe4ff */
[----:B----4-:R-:W-:Y:S01]  /*1ec0*/  IADD3 R6, P1, R14, UR7, RZ ;  /* 0x000000070e067c10 */ /* 0x010fe2000ff3e0ff */
[----:B------:R4:W-:Y:S03]  /*1ed0*/  LDGSTS.E.BYPASS.LTC128B.128 [R0+0xc000], [R12.64] ;  /* 0x0c0000000c007fae */ /* 0x0009e6000b901d62 */
[----:B------:R-:W-:Y:S01]  /*1ee0*/  IADD3.X R7, R15, UR4, RZ, P1, !PT ;  /* 0x000000040f077c10 */ /* 0x000fe20008ffe4ff */
[----:B------:R1:W-:Y:S01]  /*1ef0*/  LDGSTS.E.BYPASS.LTC128B.128 [R0+0xd000], [R10.64] ;  /* 0x0d0000000a007fae */ /* 0x0003e2000b901d62 */
[----:B--2---:R-:W-:-:S04]  /*1f00*/  IADD3 R4, P1, R6, UR7, RZ ;  /* 0x0000000706047c10 */ /* 0x004fc8000ff3e0ff */
[----:B------:R-:W-:Y:S02]  /*1f10*/  IADD3.X R5, R7, UR4, RZ, P1, !PT ;  /* 0x0000000407057c10 */ /* 0x000fe40008ffe4ff */
[----:B---3--:R-:W-:-:S04]  /*1f20*/  IADD3 R8, P2, R10, UR10, RZ ;  /* 0x0000000a0a087c10 */ /* 0x008fc8000ff5e0ff */
[----:B------:R-:W-:Y:S02]  /*1f30*/  IADD3.X R9, R11, UR6, RZ, P2, !PT ;  /* 0x000000060b097c10 */ /* 0x000fe400097fe4ff */
[----:B----4-:R-:W-:-:S03]  /*1f40*/  IADD3 R12, P2, R8, UR10, RZ ;  /* 0x0000000a080c7c10 */ /* 0x010fc6000ff5e0ff */
[----:B------:R2:W-:Y:S01]  /*1f50*/  LDGSTS.E.BYPASS.LTC128B.128 [R0+0xe000], [R8.64] ;  /* 0x0e00000008007fae */ /* 0x0005e2000b901d62 */
[----:B------:R-:W-:-:S05]  /*1f60*/  IADD3.X R13, R9, UR6, RZ, P2, !PT ;  /* 0x00000006090d7c10 */ /* 0x000fca00097fe4ff */
[----:B------:R1:W-:Y:S04]  /*1f70*/  LDGSTS.E.BYPASS.LTC128B.128 [R0+0xf000], [R12.64] ;  /* 0x0f0000000c007fae */ /* 0x0003e8000b901d62 */
[----:B------:R1:W-:Y:S04]  /*1f80*/  LDGSTS.E.BYPASS.LTC128B.128 [R0+0x10000], [R14.64] ;  /* 0x100000000e007fae */ /* 0x0003e8000b901d62 */
[----:B------:R1:W-:Y:S04]  /*1f90*/  LDGSTS.E.BYPASS.LTC128B.128 [R0+0x11000], [R6.64] ;  /* 0x1100000006007fae */ /* 0x0003e8000b901d62 */
[----:B------:R1:W-:Y:S01]  /*1fa0*/  LDGSTS.E.BYPASS.LTC128B.128 [R0+0x12000], [R4.64] ;  /* 0x1200000004007fae */ /* 0x0003e2000b901d62 */
[----:B--2---:R-:W-:Y:S01]  /*1fb0*/  IADD3 R8, P1, R4, UR7, RZ ;  /* 0x0000000704087c10 */ /* 0x004fe2000ff3e0ff */
[----:B------:R-:W-:-:S03]  /*1fc0*/  UIMAD.WIDE UR6, UR40, UR18, UR28 ;  /* 0x00000012280672a5 */ /* 0x000fc6000f8e021c */
[----:B------:R-:W-:Y:S01]  /*1fd0*/  IADD3.X R9, R5, UR4, RZ, P1, !PT ;  /* 0x0000000405097c10 */ /* 0x000fe20008ffe4ff */
[----:B------:R-:W-:Y:S01]  /*1fe0*/  UIMAD.WIDE UR4, UR41, UR18, UR30 ;  /* 0x00000012290472a5 */ /* 0x000fe2000f8e021e */
[----:B------:R-:W-:-:S03]  /*1ff0*/  PLOP3.LUT P1, PT, PT, PT, UP0, 0x80, 0x0 ;  /* 0x000000000000781c */ /* 0x000fc60003f2f008 */
[----:B------:R1:W-:Y:S04]  /*2000*/  LDGSTS.E.BYPASS.LTC128B.128 [R0+0x13000], [R8.64] ;  /* 0x1300000008007fae */ /* 0x0003e8000b901d62 */
[----:B------:R-:W0:Y:S06]  /*2010*/  LDGDEPBAR ;  /* 0x00000000000079af */ /* 0x000e2c0000000000 */
[----:B------:R-:W-:Y:S05]  /*2020*/  @!P1 BRA `(.L_x_2016) ;  /* 0x0000690000009947 */ /* 0x000fea0003800000 */
[----:B-1----:R-:W-:Y:S02]  /*2030*/  IMAD.MOV.U32 R6, RZ, RZ, c[0x0][0x308] ;  /* 0x0000c200ff067624 */ /* 0x002fe400078e00ff */
[----:B------:R-:W-:-:S05]  /*2040*/  IMAD.MOV.U32 R7, RZ, RZ, c[0x0][0x30c] ;  /* 0x0000c300ff077624 */ /* 0x000fca00078e00ff */
[----:B------:R1:W2:Y:S04]  /*2050*/  LDG.E.64 R8, [R6.64] ;  /* 0x0000002206087981 */ /* 0x0002a8000c1e1b00 */
[----:B-1----:R-:W3:Y:S01]  /*2060*/  LDG.E.64 R6, [R6.64+0x8] ;  /* 0x0000082206067981 */ /* 0x002ee2000c1e1b00 */
[----:B------:R-:W-:Y:S01]  /*2070*/  IMAD.MOV.U32 R4, RZ, RZ, 0x4 ;  /* 0x00000004ff047424 */ /* 0x000fe200078e00ff */
[----:B------:R-:W-:Y:S02]  /*2080*/  UMOV UR40, UR4 ;  /* 0x0000000400287c82 */ /* 0x000fe40008000000 */
[----:B------:R-:W-:Y:S02]  /*2090*/  UMOV UR41, UR5 ;  /* 0x0000000500297c82 */ /* 0x000fe40008000000 */
[----:B------:R-:W-:Y:S01]  /*20a0*/  IMAD.WIDE R4, R250, R4, UR40 ;  /* 0x00000028fa047e25 */ /* 0x000fe2000f8e0204 */
[----:B------:R-:W-:-:S04]  /*20b0*/  UIMAD UR5, UR37, UR12, UR38 ;  /* 0x0000000c250572a4 */ /* 0x000fc8000f8e0226 */
[----:B------:R1:W5:Y:S04]  /*20c0*/  LDG.E R249, [R4.64] ;  /* 0x0000002204f97981 */ /* 0x000368000c1e1900 */
[----:B------:R1:W5:Y:S04]  /*20d0*/  LDG.E R248, [R4.64+0x20] ;  /* 0x0000202204f87981 */ /* 0x000368000c1e1900 */
[----:B------:R1:W5:Y:S04]  /*20e0*/  LDG.E R247, [R4.64+0x100] ;  /* 0x0001002204f77981 */ /* 0x000368000c1e1900 */
[----:B------:R1:W5:Y:S01]  /*20f0*/  LDG.E R246, [R4.64+0x120] ;  /* 0x0001202204f67981 */ /* 0x000362000c1e1900 */
[----:B------:R-:W-:Y:S01]  /*2100*/  IMAD.U32 R0, RZ, RZ, UR27 ;  /* 0x0000001bff007e24 */ /* 0x000fe2000f8e00ff */
[----:B------:R-:W-:Y:S01]  /*2110*/  USHF.L.U32 UR5, UR5, 0x5, URZ ;  /* 0x0000000505057899 */ /* 0x000fe2000800063f */
[----:B------:R-:W-:-:S02]  /*2120*/  IMAD.MOV.U32 R237, RZ, RZ, R2 ;  /* 0x000000ffffed7224 */ /* 0x000fc400078e0002 */
[----:B------:R-:W-:Y:S01]  /*2130*/  IMAD.MOV.U32 R127, RZ, RZ, RZ ;  /* 0x000000ffff7f7224 */ /* 0x000fe200078e00ff */
[----:B------:R-:W-:Y:S01]  /*2140*/  USHF.R.S32.HI UR4, URZ, 0x1f, UR5 ;  /* 0x0000001f3f047899 */ /* 0x000fe20008011405 */
[----:B-1----:R-:W-:-:S04]  /*2150*/  LEA.HI R4, R24, R23, RZ, 0x7 ;  /* 0x0000001718047211 */ /* 0x002fc800078f38ff */
[----:B------:R-:W-:-:S05]  /*2160*/  SHF.R.S32.HI R4, RZ, 0x7, R4 ;  /* 0x00000007ff047819 */ /* 0x000fca0000011404 */
[----:B------:R-:W-:Y:S01]  /*2170*/  IMAD R5, R0, 0x2, R4 ;  /* 0x0000000200057824 */ /* 0x000fe200078e0204 */
[----:B------:R-:W-:Y:S02]  /*2180*/  IADD3 R0, R180, 0x2000, RZ ;  /* 0x00002000b4007810 */ /* 0x000fe40007ffe0ff */
[----:B------:R-:W-:Y:S02]  /*2190*/  IADD3 R4, R181, 0x2000, RZ ;  /* 0x00002000b5047810 */ /* 0x000fe40007ffe0ff */
[----:B------:R-:W-:Y:S01]  /*21a0*/  SEL R172, R0, R180, !P0 ;  /* 0x000000b400ac7207 */ /* 0x000fe20004000000 */
[----:B------:R-:W-:Y:S01]  /*21b0*/  IMAD.SHL.U32 R0, R5, 0x2, RZ ;  /* 0x0000000205007824 */ /* 0x000fe200078e00ff */
[----:B------:R-:W-:-:S03]  /*21c0*/  SEL R4, R4, R181, !P0 ;  /* 0x000000b504047207 */ /* 0x000fc60004000000 */
[----:B------:R-:W-:Y:S01]  /*21d0*/  IMAD.SHL.U32 R172, R172, 0x2, RZ ;  /* 0x00000002acac7824 */ /* 0x000fe200078e00ff */
[----:B------:R-:W-:Y:S01]  /*21e0*/  IADD3 R2, R0, 0x1, RZ ;  /* 0x0000000100027810 */ /* 0x000fe20007ffe0ff */
[----:B------:R-:W-:Y:S01]  /*21f0*/  IMAD.SHL.U32 R179, R4, 0x2, RZ ;  /* 0x0000000204b37824 */ /* 0x000fe200078e00ff */
[----:B--2---:R-:W1:Y:S08]  /*2200*/  R2UR UR10, R9 ;  /* 0x00000000090a73c2 */ /* 0x004e7000000e0000 */
[----:B------:R2:W4:Y:S01]  /*2210*/  R2UR UR11, R8 ;  /* 0x00000000080b73c2 */ /* 0x00052200000e0000 */
[----:B-1----:R-:W-:-:S02]  /*2220*/  LOP3.LUT R244, R0, UR10, RZ, 0x3c, !PT ;  /* 0x0000000a00f47c12 */ /* 0x002fc4000f8e3cff */
[--C-:B---3--:R-:W-:Y:S01]  /*2230*/  IADD3 R6, P2, P1, R6, UR5, R22.reuse ;  /* 0x0000000506067c10 */ /* 0x108fe2000f95e016 */
[----:B------:R-:W-:Y:S01]  /*2240*/  UMOV UR5, UR7 ;  /* 0x0000000700057c82 */ /* 0x000fe20008000000 */
[----:B------:R-:W-:Y:S02]  /*2250*/  LOP3.LUT R2, R2, UR10, RZ, 0x3c, !PT ;  /* 0x0000000a02027c12 */ /* 0x000fe4000f8e3cff */
[----:B--2---:R-:W-:-:S04]  /*2260*/  SHF.R.S32.HI R8, RZ, 0x1f, R22 ;  /* 0x0000001fff087819 */ /* 0x004fc80000011416 */
[----:B------:R-:W-:Y:S01]  /*2270*/  IADD3.X R7, R7, UR4, R8, P2, P1 ;  /* 0x0000000407077c10 */ /* 0x000fe200097e2408 */
[----:B------:R-:W-:-:S03]  /*2280*/  UMOV UR4, UR6 ;  /* 0x0000000600047c82 */ /* 0x000fc60008000000 */
[----:B----4-:R-:W-:-:S05]  /*2290*/  LOP3.LUT R0, R7, UR11, RZ, 0x3c, !PT ;  /* 0x0000000b07007c12 */ /* 0x010fca000f8e3cff */
[----:B------:R1:W-:Y:S02]  /*22a0*/  STL [R1+0x1c], R0 ;  /* 0x00001c0001007387 */ /* 0x0003e40000100800 */
[----:B-1----:R-:W-:Y:S01]  /*22b0*/  MOV R0, c[0x0][0x22c] ;  /* 0x00008b0000007a02 */ /* 0x002fe20000000f00 */
[----:B------:R-:W-:Y:S01]  /*22c0*/  IMAD.WIDE.U32 R6, R6, -0x2daee0ad, RZ ;  /* 0xd2511f5306067825 */ /* 0x000fe200078e00ff */
[----:B------:R-:W-:Y:S02]  /*22d0*/  MOV R183, 0x40 ;  /* 0x0000004000b77802 */ /* 0x000fe40000000f00 */
[----:B------:R-:W-:Y:S01]  /*22e0*/  MOV R182, 0x20 ;  /* 0x0000002000b67802 */ /* 0x000fe20000000f00 */
[----:B------:R-:W-:Y:S01]  /*22f0*/  IMAD R0, R0, c[0x0][0x1c0], RZ ;  /* 0x0000700000007a24 */ /* 0x000fe200078e02ff */
[----:B------:R-:W-:Y:S01]  /*2300*/  LOP3.LUT R244, R7, R244, RZ, 0x3c, !PT ;  /* 0x000000f407f47212 */ /* 0x000fe200078e3cff */
[----:B------:R-:W-:Y:S01]  /*2310*/  IMAD.SHL.U32 R174, R181, 0x2, RZ ;  /* 0x00000002b5ae7824 */ /* 0x000fe200078e00ff */
[----:B------:R-:W-:Y:S01]  /*2320*/  LOP3.LUT R2, R7, R2, RZ, 0x3c, !PT ;  /* 0x0000000207027212 */ /* 0x000fe200078e3cff */
[C---:B------:R-:W-:Y:S01]  /*2330*/  IMAD.SHL.U32 R5, R0.reuse, 0x8, RZ ;  /* 0x0000000800057824 */ /* 0x040fe200078e00ff */
[----:B------:R-:W-:Y:S01]  /*2340*/  SHF.L.U32 R4, R0, 0x4, RZ ;  /* 0x0000000400047819 */ /* 0x000fe200000006ff */
[----:B------:R-:W-:-:S03]  /*2350*/  IMAD.WIDE.U32 R244, R244, -0x326172a9, RZ ;  /* 0xcd9e8d57f4f47825 */ /* 0x000fc600078e00ff */
[----:B------:R-:W-:Y:S01]  /*2360*/  IADD3 R4, R4, 0x20, RZ ;  /* 0x0000002004047810 */ /* 0x000fe20007ffe0ff */
[----:B------:R-:W-:-:S03]  /*2370*/  IMAD.WIDE.U32 R242, R2, -0x326172a9, RZ ;  /* 0xcd9e8d5702f27825 */ /* 0x000fc600078e00ff */
[----:B------:R-:W-:-:S05]  /*2380*/  IADD3 R0, R5, R4, RZ ;  /* 0x0000000405007210 */ /* 0x000fca0007ffe0ff */
[----:B------:R-:W-:-:S05]  /*2390*/  IMAD.IADD R0, R5, 0x1, R0 ;  /* 0x0000000105007824 */ /* 0x000fca00078e0200 */
[----:B------:R-:W-:-:S05]  /*23a0*/  IADD3 R0, R5, R0, RZ ;  /* 0x0000000005007210 */ /* 0x000fca0007ffe0ff */
[----:B------:R-:W-:-:S05]  /*23b0*/  IMAD.IADD R0, R5, 0x1, R0 ;  /* 0x0000000105007824 */ /* 0x000fca00078e0200 */
[----:B------:R1:W-:Y:S04]  /*23c0*/  STL [R1+0x18], R0 ;  /* 0x0000180001007387 */ /* 0x0003e80000100800 */
[----:B------:R-:W-:Y:S01]  /*23d0*/  STL.64 [R1+0x28], R6 ;  /* 0x0000280601007387 */ /* 0x000fe20000100a00 */
[----:B-1----:R-:W-:-:S05]  /*23e0*/  IADD3 R0, R5, R0, RZ ;  /* 0x0000000005007210 */ /* 0x002fca0007ffe0ff */
[----:B------:R1:W-:Y:S02]  /*23f0*/  STL [R1+0x14], R0 ;  /* 0x0000140001007387 */ /* 0x0003e40000100800 */
[----:B-1----:R-:W-:-:S05]  /*2400*/  IMAD.IADD R0, R5, 0x1, R0 ;  /* 0x0000000105007824 */ /* 0x002fca00078e0200 */
[----:B------:R1:W-:Y:S02]  /*2410*/  STL [R1+0x10], R0 ;  /* 0x0000100001007387 */ /* 0x0003e40000100800 */
[----:B-1----:R-:W-:-:S05]  /*2420*/  IMAD.IADD R0, R5, 0x1, R0 ;  /* 0x0000000105007824 */ /* 0x002fca00078e0200 */
[C---:B------:R-:W-:Y:S01]  /*2430*/  IADD3 R6, R5.reuse, R0, RZ ;  /* 0x0000000005067210 */ /* 0x040fe20007ffe0ff */
[----:B------:R-:W-:Y:S04]  /*2440*/  STL [R1+0xc], R0 ;  /* 0x00000c0001007387 */ /* 0x000fe80000100800 */
[C---:B------:R-:W-:Y:S01]  /*2450*/  IMAD.IADD R4, R5.reuse, 0x1, R6 ;  /* 0x0000000105047824 */ /* 0x040fe200078e0206 */
[----:B------:R-:W-:Y:S04]  /*2460*/  STL [R1+0x8], R6 ;  /* 0x0000080601007387 */ /* 0x000fe80000100800 */
[----:B------:R1:W-:Y:S02]  /*2470*/  STL [R1+0x4], R4 ;  /* 0x0000040401007387 */ /* 0x0003e40000100800 */
[----:B-1----:R-:W-:-:S05]  /*2480*/  IADD3 R4, R5, R4, RZ ;  /* 0x0000000405047210 */ /* 0x002fca0007ffe0ff */
[----:B------:R1:W-:Y:S01]  /*2490*/  STL [R1], R4 ;  /* 0x0000000401007387 */ /* 0x0003e20000100800 */
[----:B------:R-:W-:-:S05]  /*24a0*/  IMAD.IADD R252, R5, 0x1, R4 ;  /* 0x0000000105fc7824 */ /* 0x000fca00078e0204 */
[----:B------:R-:W-:-:S05]  /*24b0*/  IADD3 R251, R5, R252, RZ ;  /* 0x000000fc05fb7210 */ /* 0x000fca0007ffe0ff */
[----:B------:R-:W-:-:S06]  /*24c0*/  IMAD.IADD R0, R5, 0x1, R251 ;  /* 0x0000000105007824 */ /* 0x000fcc00078e02fb */
.L_x_2019:
[----:B------:R-:W2:Y:S01]  /*24d0*/  LDL R0, [R1+0x34] ;  /* 0x0000340001007983 */ /* 0x000ea20000100800 */
[----:B------:R-:W-:Y:S02]  /*24e0*/  UIADD3 UR6, UR11, -0x61c88647, URZ ;  /* 0x9e3779b90b067890 */ /* 0x000fe4000fffe03f */
[----:B------:R-:W-:Y:S01]  /*24f0*/  UIADD3 UR8, UR10, -0x4498517b, URZ ;  /* 0xbb67ae850a087890 */ /* 0x000fe2000fffe03f */
[----:B------:R-:W0:Y:S01]  /*2500*/  LDGDEPBAR ;  /* 0x00000000000079af */ /* 0x000e220000000000 */
[----:B------:R-:W-:Y:S02]  /*2510*/  UIADD3 UR7, UR10, 0x76cf5d0a, URZ ;  /* 0x76cf5d0a0a077890 */ /* 0x000fe4000fffe03f */
[----:B------:R-:W-:Y:S02]  /*2520*/  UIADD3 UR9, UR10, -0x126145ec, URZ ;  /* 0xed9eba140a097890 */ /* 0x000fe4000fffe03f */
[----:B------:R-:W-:Y:S03]  /*2530*/  UISETP.GE.AND UP2, UPT, UR44, 0x1, UPT ;  /* 0x000000012c00788c */ /* 0x000fe6000bf46270 */
[----:B------:R-:W3:Y:S04]  /*2540*/  LDL R187, [R1+0x30] ;  /* 0x0000300001bb7983 */ /* 0x000ee80000100800 */
[----:B------:R-:W4:Y:S04]  /*2550*/  LDL R186, [R1+0x1c] ;  /* 0x00001c0001ba7983 */ /* 0x000f280000100800 */
[----:B------:R-:W3:Y:S01]  /*2560*/  LDL.64 R188, [R1+0x28] ;  /* 0x0000280001bc7983 */ /* 0x000ee20000100a00 */
[----:B------:R-:W-:Y:S05]  /*2570*/  DEPBAR.LE SB0, 0x0 ;  /* 0x000080000000791a */ /* 0x000fea0000000000 */
[----:B------:R-:W-:Y:S08]  /*2580*/  BAR.SYNC.DEFER_BLOCKING 0x0 ;  /* 0x0000000000007b1d */ /* 0x000ff00000010000 */
[----:B------:R-:W-:Y:S08]  /*2590*/  LDSM.16.M88.4 R64, [R179] ;  /* 0x00000000b340783b */ /* 0x000ff00000000200 */
[----:B------:R-:W1:Y:S08]  /*25a0*/  LDSM.16.M88.4 R16, [R175+0xc000] ;  /* 0x00c00000af10783b */ /* 0x000e700000000200 */
[----:B------:R-:W1:Y:S08]  /*25b0*/  LDSM.16.M88.4 R60, [R179+0x2000] ;  /* 0x00200000b33c783b */ /* 0x000e700000000200 */
[----:B------:R-:W1:Y:S08]  /*25c0*/  LDSM.16.M88.4 R32, [R175+0xc800] ;  /* 0x00c80000af20783b */ /* 0x000e700000000200 */
[----:B------:R-:W1:Y:S08]  /*25d0*/  LDSM.16.M88.4 R48, [R175+0xd000] ;  /* 0x00d00000af30783b */ /* 0x000e700000000200 */
[----:B------:R-:W1:Y:S02]  /*25e0*/  LDSM.16.M88.4 R132, [R175+0xd800] ;  /* 0x00d80000af84783b */ /* 0x000e640000000200 */
[-C--:B-1----:R-:W-:Y:S06]  /*25f0*/  HMMA.16816.F32.BF16 R4, R64, R16.reuse, RZ ;  /* 0x000000104004723c */ /* 0x082fec00000418ff */
        /* <DEDUP_REMOVED lines=22> */
[----:B--2---:R-:W-:Y:S02]  /*2760*/  R2P PR, R0, 0x6 ;  /* 0x0000000600007804 */ /* 0x004fe40000000000 */
[----:B-----5:R-:W-:Y:S03]  /*2770*/  FSETP.NEU.FTZ.AND P0, PT, R249, -INF , PT ;  /* 0xff800000f900780b */ /* 0x020fe60003f1d000 */
[----:B------:R-:W-:Y:S02]  /*2780*/  SEL R2, R182, 0xffffffe0, !P1 ;  /* 0xffffffe0b6027807 */ /* 0x000fe40004800000 */
[----:B------:R-:W-:Y:S04]  /*2790*/  SEL R173, R183, 0xffffffc0, !P2 ;  /* 0xffffffc0b7ad7807 */ /* 0x000fe80005000000 */
[----:B------:R-:W-:Y:S05]  /*27a0*/  IMAD.IADD R0, R179, 0x1, R2 ;  /* 0x00000001b3007824 */ /* 0x000fea00078e0202 */
[----:B------:R-:W1:Y:S08]  /*27b0*/  LDSM.16.M88.4 R136, [R0] ;  /* 0x000000000088783b */ /* 0x000e700000000200 */
[----:B------:R2:W3:Y:S02]  /*27c0*/  LDSM.16.M88.4 R144, [R0+0x2000] ;  /* 0x002000000090783b */ /* 0x0004e40000000200 */
[----:B--2---:R-:W-:Y:S01]  /*27d0*/  IMAD.IADD R0, R173, 0x1, R0 ;  /* 0x00000001ad007824 */ /* 0x004fe200078e0200 */
[-C--:B-1----:R-:W-:Y:S08]  /*27e0*/  HMMA.16816.F32.BF16 R4, R136, R140.reuse, R4 ;  /* 0x0000008c8804723c */ /* 0x082ff00000041804 */
        /* <DEDUP_REMOVED lines=19> */
[----:B------:R-:W3:Y:S07]  /*2920*/  LDSM.16.M88.4 R144, [R0] ;  /* 0x000000000090783b */ /* 0x000eee0000000200 */
[----:B------:R-:W-:Y:S07]  /*2930*/  HMMA.16816.F32.BF16 R64, R136, R158, R64 ;  /* 0x0000009e8840723c */ /* 0x000fee0000041840 */
[----:B------:R-:W-:Y:S01]  /*2940*/  FMUL.FTZ R138, R249, 1.4426950216293334961 ;  /* 0x3fb8aa3bf98a7820 */ /* 0x000fe20000410000 */
[-C--:B-1----:R-:W-:Y:S01]  /*2950*/  HMMA.16816.F32.BF16 R4, R132, R140.reuse, R4 ;  /* 0x0000008c8404723c */ /* 0x082fe20000041804 */
[----:B------:R-:W-:Y:S03]  /*2960*/  FMUL.FTZ R137, R248, 1.4426950216293334961 ;  /* 0x3fb8aa3bf8897820 */ /* 0x000fe60000410000 */
[----:B------:R-:W-:Y:S01]  /*2970*/  FSEL R138, R138, RZ, P0 ;  /* 0x000000ff8a8a7208 */ /* 0x000fe20000000000 */
[----:B------:R-:W-:Y:S01]  /*2980*/  FMUL.FTZ R136, R247, 1.4426950216293334961 ;  /* 0x3fb8aa3bf7887820 */ /* 0x000fe20000410000 */
[----:B------:R-:W-:Y:S02]  /*2990*/  FSETP.NEU.FTZ.AND P0, PT, R248, -INF , PT ;  /* 0xff800000f800780b */ /* 0x000fe40003f1d000 */
[C---:B--2---:R-:W-:Y:S04]  /*29a0*/  HMMA.16816.F32.BF16 R8, R148.reuse, R140, R8 ;  /* 0x0000008c9408723c */ /* 0x044fe80000041808 */
[----:B------:R-:W-:Y:S02]  /*29b0*/  FSEL R137, R137, RZ, P0 ;  /* 0x000000ff89897208 */ /* 0x000fe40000000000 */
        /* <DEDUP_REMOVED lines=17> */
[----:B------:R1:W2:Y:S07]  /*2ad0*/  LDSM.16.M88.4 R132, [R0+0x2000] ;  /* 0x002000000084783b */ /* 0x0002ae0000000200 */
[-C--:B------:R-:W-:Y:S01]  /*2ae0*/  HMMA.16816.F32.BF16 R4, R144, R168.reuse, R4 ;  /* 0x000000a89004723c */ /* 0x080fe20000041804 */
[----:B-1----:R-:W-:Y:S05]  /*2af0*/  FMUL.FTZ R0, R246, 1.4426950216293334961 ;  /* 0x3fb8aa3bf6007820 */ /* 0x002fea0000410000 */
[----:B------:R-:W-:Y:S11]  /*2b00*/  FSEL R0, R0, RZ, P0 ;  /* 0x000000ff00007208 */ /* 0x000ff60000000000 */
[----:B------:R-:W-:Y:S07]  /*2b10*/  @!UPT UIADD3 URZ, URZ, URZ, URZ ;  /* 0x0000003f3f3ff290 */ /* 0x000fee000fffe03f */
[--C-:B------:R-:W-:Y:S02]  /*2b20*/  FFMA.FTZ R4, R4, c[0x0][0x23c], -R138.reuse ;  /* 0x00008f0004047a23 */ /* 0x100fe4000001088a */
[----:B------:R-:W-:Y:S02]  /*2b30*/  FFMA.FTZ R5, R5, c[0x0][0x23c], -R138 ;  /* 0x00008f0005057a23 */ /* 0x000fe4000001088a */
[--C-:B------:R-:W-:Y:S01]  /*2b40*/  FFMA.FTZ R6, R6, c[0x0][0x23c], -R137.reuse ;  /* 0x00008f0006067a23 */ /* 0x100fe20000010889 */
[----:B------:R-:W-:Y:S01]  /*2b50*/  MUFU.EX2 R202, R4 ;  /* 0x0000000400ca7308 */ /* 0x000fe20000000800 */
[--C-:B------:R-:W-:Y:S01]  /*2b60*/  FFMA.FTZ R7, R7, c[0x0][0x23c], -R137.reuse ;  /* 0x00008f0007077a23 */ /* 0x100fe20000010889 */
[C---:B--2---:R-:W-:Y:S08]  /*2b70*/  HMMA.16816.F32.BF16 R8, R132.reuse, R168, R8 ;  /* 0x000000a88408723c */ /* 0x044ff00000041808 */
[----:B------:R-:W-:Y:S01]  /*2b80*/  MUFU.EX2 R201, R5 ;  /* 0x0000000500c97308 */ /* 0x000fe20000000800 */
[-C--:B------:R-:W-:Y:S09]  /*2b90*/  HMMA.16816.F32.BF16 R12, R132, R170.reuse, R12 ;  /* 0x000000aa840c723c */ /* 0x080ff2000004180c */
[----:B------:R-:W-:Y:S01]  /*2ba0*/  MUFU.EX2 R220, R6 ;  /* 0x0000000600dc7308 */ /* 0x000fe20000000800 */
[C---:B------:R-:W-:Y:S05]  /*2bb0*/  HMMA.16816.F32.BF16 R16, R144.reuse, R170, R16 ;  /* 0x000000aa9010723c */ /* 0x040fea0000041810 */
[----:B------:R-:W-:Y:S04]  /*2bc0*/  FFMA.FTZ R10, R10, c[0x0][0x23c], -R0 ;  /* 0x00008f000a0a7a23 */ /* 0x000fe80000010800 */
[----:B------:R1:W-:Y:S03]  /*2bd0*/  MUFU.EX2 R219, R7 ;  /* 0x0000000700db7308 */ /* 0x0003e60000000800 */
[--C-:B------:R-:W-:Y:S02]  /*2be0*/  FFMA.FTZ R8, R8, c[0x0][0x23c], -R136.reuse ;  /* 0x00008f0008087a23 */ /* 0x100fe40000010888 */
[----:B------:R-:W-:Y:S02]  /*2bf0*/  FFMA.FTZ R9, R9, c[0x0][0x23c], -R136 ;  /* 0x00008f0009097a23 */ /* 0x000fe40000010888 */
[----:B------:R-:W-:Y:S02]  /*2c00*/  FFMA.FTZ R11, R11, c[0x0][0x23c], -R0 ;  /* 0x00008f000b0b7a23 */ /* 0x000fe40000010800 */
[----:B------:R-:W-:Y:S01]  /*2c10*/  FFMA.FTZ R13, R13, c[0x0][0x23c], -R136 ;  /* 0x00008f000d0d7a23 */ /* 0x000fe20000010888 */
[----:B------:R2:W-:Y:S01]  /*2c20*/  MUFU.EX2 R227, R10 ;  /* 0x0000000a00e37308 */ /* 0x0005e20000000800 */
[----:B------:R-:W-:Y:S02]  /*2c30*/  FFMA.FTZ R14, R14, c[0x0][0x23c], -R0 ;  /* 0x00008f000e0e7a23 */ /* 0x000fe40000010800 */
[----:B------:R-:W-:Y:S02]  /*2c40*/  FFMA.FTZ R12, R12, c[0x0][0x23c], -R136 ;  /* 0x00008f000c0c7a23 */ /* 0x000fe40000010888 */
[--C-:B------:R-:W-:Y:S02]  /*2c50*/  FFMA.FTZ R16, R16, c[0x0][0x23c], -R138.reuse ;  /* 0x00008f0010107a23 */ /* 0x100fe4000001088a */
[--C-:B------:R-:W-:Y:S02]  /*2c60*/  FFMA.FTZ R18, R18, c[0x0][0x23c], -R137.reuse ;  /* 0x00008f0012127a23 */ /* 0x100fe40000010889 */
[----:B------:R-:W-:Y:S01]  /*2c70*/  FFMA.FTZ R17, R17, c[0x0][0x23c], -R138 ;  /* 0x00008f0011117a23 */ /* 0x000fe2000001088a */
[----:B------:R-:W-:Y:S01]  /*2c80*/  MUFU.EX2 R223, R8 ;  /* 0x0000000800df7308 */ /* 0x000fe20000000800 */
[----:B------:R-:W-:Y:S02]  /*2c90*/  FFMA.FTZ R19, R19, c[0x0][0x23c], -R137 ;  /* 0x00008f0013137a23 */ /* 0x000fe40000010889 */
[----:B------:R-:W-:Y:S01]  /*2ca0*/  FFMA.FTZ R15, R15, c[0x0][0x23c], -R0 ;  /* 0x00008f000f0f7a23 */ /* 0x000fe20000010800 */
[----:B-1----:R-:W1:Y:S06]  /*2cb0*/  LDSM.16.M88.4 R4, [R177+0xc800] ;  /* 0x00c80000b104783b */ /* 0x002e6c0000000200 */
[----:B------:R3:W-:Y:S01]  /*2cc0*/  MUFU.EX2 R224, R9 ;  /* 0x0000000900e07308 */ /* 0x0007e20000000800 */
[----:B--2---:R-:W-:Y:S04]  /*2cd0*/  IMAD.U32 R10, RZ, RZ, UR44 ;  /* 0x0000002cff0a7e24 */ /* 0x004fe8000f8e00ff */
[----:B------:R-:W-:Y:S05]  /*2ce0*/  IMAD R10, R10, 0x8, R187 ;  /* 0x000000080a0a7824 */ /* 0x000fea00078e02bb */
[----:B------:R4:W-:Y:S10]  /*2cf0*/  MUFU.EX2 R228, R11 ;  /* 0x0000000b00e47308 */ /* 0x0009f40000000800 */
[----:B------:R2:W-:Y:S01]  /*2d00*/  MUFU.EX2 R221, R13 ;  /* 0x0000000d00dd7308 */ /* 0x0005e20000000800 */
[C---:B---3--:R-:W-:Y:S01]  /*2d10*/  IMAD.WIDE.U32 R8, R10.reuse, -0x326172a9, RZ ;  /* 0xcd9e8d570a087825 */ /* 0x048fe200078e00ff */
[----:B------:R-:W-:Y:S08]  /*2d20*/  IADD3 R10, R10, 0x4, RZ ;  /* 0x000000040a0a7810 */ /* 0x000ff00007ffe0ff */
[----:B------:R3:W-:Y:S01]  /*2d30*/  MUFU.EX2 R225, R14 ;  /* 0x0000000e00e17308 */ /* 0x0007e20000000800 */
[-C--:B----4-:R-:W-:Y:S01]  /*2d40*/  LOP3.LUT R11, R9, R186.reuse, RZ, 0x3c, !PT ;  /* 0x000000ba090b7212 */ /* 0x090fe200078e3cff */
[-C--:B-1----:R-:W-:Y:S08]  /*2d50*/  HMMA.16816.F32.BF16 R20, R144, R4.reuse, R20 ;  /* 0x000000049014723c */ /* 0x082ff00000041814 */
[----:B------:R1:W-:Y:S01]  /*2d60*/  MUFU.EX2 R222, R12 ;  /* 0x0000000c00de7308 */ /* 0x0003e20000000800 */
[C---:B------:R-:W-:Y:S03]  /*2d70*/  HMMA.16816.F32.BF16 R24, R132.reuse, R4, R24 ;  /* 0x000000048418723c */ /* 0x040fe60000041818 */
[--C-:B--2---:R-:W-:Y:S05]  /*2d80*/  LOP3.LUT R13, R243, UR6, R8.reuse, 0x96, !PT ;  /* 0x00000006f30d7c12 */ /* 0x104fea000f8e9608 */
[----:B------:R-:W-:Y:S01]  /*2d90*/  IMAD.WIDE.U32 R154, R13, -0x2daee0ad, RZ ;  /* 0xd2511f530d9a7825 */ /* 0x000fe200078e00ff */
[----:B------:R2:W-:Y:S01]  /*2da0*/  MUFU.EX2 R211, R16 ;  /* 0x0000001000d37308 */ /* 0x0005e20000000800 */
[-C--:B------:R-:W-:Y:S02]  /*2db0*/  HMMA.16816.F32.BF16 R28, R132, R6.reuse, R28 ;  /* 0x00000006841c723c */ /* 0x080fe4000004181c */
[----:B---3--:R-:W-:Y:S01]  /*2dc0*/  LOP3.LUT R14, R245, UR6, R8, 0x96, !PT ;  /* 0x00000006f50e7c12 */ /* 0x008fe2000f8e9608 */
[----:B------:R-:W-:Y:S05]  /*2dd0*/  IMAD.WIDE.U32 R8, R10, -0x326172a9, RZ ;  /* 0xcd9e8d570a087825 */ /* 0x000fea00078e00ff */
[C---:B------:R-:W-:Y:S01]  /*2de0*/  HMMA.16816.F32.BF16 R32, R144.reuse, R6, R32 ;  /* 0x000000069020723c */ /* 0x040fe20000041820 */
[--C-:B------:R-:W-:Y:S01]  /*2df0*/  FFMA.FTZ R20, R20, c[0x0][0x23c], -R138.reuse ;  /* 0x00008f0014147a23 */ /* 0x100fe2000001088a */
[----:B------:R-:W-:Y:S02]  /*2e00*/  MUFU.EX2 R215, R18 ;  /* 0x0000001200d77308 */ /* 0x000fe40000000800 */
[----:B------:R-:W-:Y:S01]  /*2e10*/  LOP3.LUT R9, R9, R186, RZ, 0x3c, !PT ;  /* 0x000000ba09097212 */ /* 0x000fe200078e3cff */
[----:B------:R-:W-:Y:S01]  /*2e20*/  FFMA.FTZ R21, R21, c[0x0][0x23c], -R138 ;  /* 0x00008f0015157a23 */ /* 0x000fe2000001088a */
[--C-:B------:R-:W-:Y:S01]  /*2e30*/  LOP3.LUT R13, R245, UR6, R8.reuse, 0x96, !PT ;  /* 0x00000006f50d7c12 */ /* 0x100fe2000f8e9608 */
[--C-:B------:R-:W-:Y:S01]  /*2e40*/  FFMA.FTZ R22, R22, c[0x0][0x23c], -R137.reuse ;  /* 0x00008f0016167a23 */ /* 0x100fe20000010889 */
[----:B------:R-:W-:Y:S01]  /*2e50*/  LOP3.LUT R8, R243, UR6, R8, 0x96, !PT ;  /* 0x00000006f3087c12 */ /* 0x000fe2000f8e9608 */
[--C-:B------:R-:W-:Y:S01]  /*2e60*/  FFMA.FTZ R24, R24, c[0x0][0x23c], -R136.reuse ;  /* 0x00008f0018187a23 */ /* 0x100fe20000010888 */
[----:B------:R-:W-:Y:S02]  /*2e70*/  UIADD3 UR6, UR11, 0x3c6ef372, URZ ;  /* 0x3c6ef3720b067890 */ /* 0x000fe4000fffe03f */
[----:B-1----:R-:W-:Y:S01]  /*2e80*/  LOP3.LUT R12, R188, UR8, RZ, 0x3c, !PT ;  /* 0x00000008bc0c7c12 */ /* 0x002fe2000f8e3cff */
[----:B------:R1:W-:Y:S01]  /*2e90*/  MUFU.EX2 R204, R20 ;  /* 0x0000001400cc7308 */ /* 0x0003e20000000800 */
[----:B------:R-:W-:Y:S01]  /*2ea0*/  FFMA.FTZ R25, R25, c[0x0][0x23c], -R136 ;  /* 0x00008f0019197a23 */ /* 0x000fe20000010888 */
[----:B------:R-:W-:Y:S01]  /*2eb0*/  UIADD3 UR8, UR10, 0x32370b8f, URZ ;  /* 0x32370b8f0a087890 */ /* 0x000fe2000fffe03f */
[----:B------:R-:W-:Y:S04]  /*2ec0*/  IMAD.WIDE.U32 R150, R14, -0x2daee0ad, RZ ;  /* 0xd2511f530e967825 */ /* 0x000fe800078e00ff */
[----:B------:R-:W-:Y:S03]  /*2ed0*/  IMAD.WIDE.U32 R10, R11, -0x2daee0ad, RZ ;  /* 0xd2511f530b0a7825 */ /* 0x000fe600078e00ff */
[----:B------:R3:W-:Y:S01]  /*2ee0*/  MUFU.EX2 R208, R17 ;  /* 0x0000001100d07308 */ /* 0x0007e20000000800 */
[----:B------:R-:W-:Y:S01]  /*2ef0*/  IMAD.WIDE.U32 R152, R8, -0x2daee0ad, RZ ;  /* 0xd2511f5308987825 */ /* 0x000fe200078e00ff */
[C---:B------:R-:W-:Y:S02]  /*2f00*/  LOP3.LUT R11, R12.reuse, R11, RZ, 0x3c, !PT ;  /* 0x0000000b0c0b7212 */ /* 0x040fe400078e3cff */
[----:B--2---:R-:W-:Y:S01]  /*2f10*/  LOP3.LUT R16, R155, UR7, R10, 0x96, !PT ;  /* 0x000000079b107c12 */ /* 0x004fe2000f8e960a */
[----:B------:R-:W-:Y:S04]  /*2f20*/  IMAD.WIDE.U32 R4, R9, -0x2daee0ad, RZ ;  /* 0xd2511f5309047825 */ /* 0x000fe800078e00ff */
[----:B------:R-:W-:Y:S01]  /*2f30*/  IMAD.WIDE.U32 R148, R13, -0x2daee0ad, RZ ;  /* 0xd2511f530d947825 */ /* 0x000fe200078e00ff */
[----:B------:R-:W-:Y:S01]  /*2f40*/  LOP3.LUT R14, R153, UR7, R4, 0x96, !PT ;  /* 0x00000007990e7c12 */ /* 0x000fe2000f8e9604 */
[----:B------:R2:W-:Y:S01]  /*2f50*/  MUFU.EX2 R205, R21 ;  /* 0x0000001500cd7308 */ /* 0x0005e20000000800 */
[----:B------:R-:W-:Y:S01]  /*2f60*/  LOP3.LUT R12, R12, R5, RZ, 0x3c, !PT ;  /* 0x000000050c0c7212 */ /* 0x000fe200078e3cff */
[--C-:B------:R-:W-:Y:S01]  /*2f70*/  FFMA.FTZ R34, R34, c[0x0][0x23c], -R137.reuse ;  /* 0x00008f0022227a23 */ /* 0x100fe20000010889 */
[----:B-1----:R-:W-:Y:S01]  /*2f80*/  LOP3.LUT R20, R151, UR7, R10, 0x96, !PT ;  /* 0x0000000797147c12 */ /* 0x002fe2000f8e960a */
[--C-:B------:R-:W-:Y:S01]  /*2f90*/  FFMA.FTZ R23, R23, c[0x0][0x23c], -R137.reuse ;  /* 0x00008f0017177a23 */ /* 0x100fe20000010889 */
[----:B------:R-:W-:Y:S01]  /*2fa0*/  LOP3.LUT R18, R149, UR7, R4, 0x96, !PT ;  /* 0x0000000795127c12 */ /* 0x000fe2000f8e9604 */
[----:B------:R-:W-:Y:S01]  /*2fb0*/  FFMA.FTZ R26, R26, c[0x0][0x23c], -R0 ;  /* 0x00008f001a1a7a23 */ /* 0x000fe20000010800 */
[----:B------:R-:W-:Y:S01]  /*2fc0*/  UIADD3 UR7, UR11, -0x255992d5, URZ ;  /* 0xdaa66d2b0b077890 */ /* 0x000fe2000fffe03f */
[----:B------:R-:W-:Y:S02]  /*2fd0*/  IMAD.WIDE.U32 R4, R11, -0x326172a9, RZ ;  /* 0xcd9e8d570b047825 */ /* 0x000fe400078e00ff */
[----:B------:R1:W-:Y:S02]  /*2fe0*/  MUFU.EX2 R214, R19 ;  /* 0x0000001300d67308 */ /* 0x0003e40000000800 */
[--C-:B------:R-:W-:Y:S01]  /*2ff0*/  FFMA.FTZ R35, R35, c[0x0][0x23c], -R137.reuse ;  /* 0x00008f0023237a23 */ /* 0x100fe20000010889 */
[C---:B------:R-:W-:Y:S01]  /*3000*/  LOP3.LUT R8, R5.reuse, UR6, R244, 0x96, !PT ;  /* 0x0000000605087c12 */ /* 0x040fe2000f8e96f4 */
[----:B---3--:R-:W-:Y:S01]  /*3010*/  IMAD.WIDE.U32 R16, R16, -0x326172a9, RZ ;  /* 0xcd9e8d5710107825 */ /* 0x008fe200078e00ff */
[----:B------:R-:W-:Y:S03]  /*3020*/  LOP3.LUT R13, R5, UR6, R242, 0x96, !PT ;  /* 0x00000006050d7c12 */ /* 0x000fe6000f8e96f2 */
[----:B------:R-:W-:Y:S01]  /*3030*/  FFMA.FTZ R32, R32, c[0x0][0x23c], -R138 ;  /* 0x00008f0020207a23 */ /* 0x000fe2000001088a */
[----:B------:R-:W-:Y:S01]  /*3040*/  LOP3.LUT R140, R17, UR7, R4, 0x96, !PT ;  /* 0x00000007118c7c12 */ /* 0x000fe2000f8e9604 */
[----:B------:R3:W-:Y:S01]  /*3050*/  MUFU.EX2 R226, R15 ;  /* 0x0000000f00e27308 */ /* 0x0007e20000000800 */
[----:B------:R-:W-:Y:S04]  /*3060*/  IMAD.WIDE.U32 R8, R8, -0x2daee0ad, RZ ;  /* 0xd2511f5308087825 */ /* 0x000fe800078e00ff */
[----:B--2---:R-:W-:Y:S01]  /*3070*/  IMAD.WIDE.U32 R20, R20, -0x326172a9, RZ ;  /* 0xcd9e8d5714147825 */ /* 0x004fe200078e00ff */
[----:B------:R-:W-:Y:S03]  /*3080*/  LOP3.LUT R9, R9, UR8, R150, 0x96, !PT ;  /* 0x0000000809097c12 */ /* 0x000fe6000f8e9696 */
[----:B------:R-:W-:Y:S01]  /*3090*/  IMAD.WIDE.U32 R140, R140, -0x2daee0ad, RZ ;  /* 0xd2511f538c8c7825 */ /* 0x000fe200078e00ff */
[----:B------:R-:W-:Y:S01]  /*30a0*/  LOP3.LUT R142, R21, UR7, R4, 0x96, !PT ;  /* 0x00000007158e7c12 */ /* 0x000fe2000f8e9604 */
[----:B------:R2:W-:Y:S02]  /*30b0*/  MUFU.EX2 R216, R24 ;  /* 0x0000001800d87308 */ /* 0x0005e40000000800 */
[----:B------:R-:W-:Y:S04]  /*30c0*/  IMAD.WIDE.U32 R4, R12, -0x326172a9, RZ ;  /* 0xcd9e8d570c047825 */ /* 0x000fe800078e00ff */
[----:B-1----:R-:W-:Y:S01]  /*30d0*/  IMAD.WIDE.U32 R18, R18, -0x326172a9, RZ ;  /* 0xcd9e8d5712127825 */ /* 0x002fe200078e00ff */
[C---:B------:R-:W-:Y:S02]  /*30e0*/  LOP3.LUT R10, R5.reuse, UR6, R244, 0x96, !PT ;  /* 0x00000006050a7c12 */ /* 0x040fe4000f8e96f4 */
[----:B------:R-:W-:Y:S01]  /*30f0*/  LOP3.LUT R11, R5, UR6, R242, 0x96, !PT ;  /* 0x00000006050b7c12 */ /* 0x000fe2000f8e96f2 */
[----:B------:R1:W-:Y:S01]  /*3100*/  MUFU.EX2 R210, R22 ;  /* 0x0000001600d27308 */ /* 0x0003e20000000800 */
[----:B------:R-:W-:Y:S01]  /*3110*/  IMAD.WIDE.U32 R142, R142, -0x2daee0ad, RZ ;  /* 0xd2511f538e8e7825 */ /* 0x000fe200078e00ff */
[----:B------:R-:W-:Y:S03]  /*3120*/  UIADD3 UR6, UR11, 0x1715609d, URZ ;  /* 0x1715609d0b067890 */ /* 0x000fe6000fffe03f */
[----:B---3--:R-:W-:Y:S01]  /*3130*/  IMAD.WIDE.U32 R14, R14, -0x326172a9, RZ ;  /* 0xcd9e8d570e0e7825 */ /* 0x008fe200078e00ff */
[----:B------:R-:W-:Y:S03]  /*3140*/  LOP3.LUT R8, R143, UR9, R8, 0x96, !PT ;  /* 0x000000098f087c12 */ /* 0x000fe6000f8e9608 */
[--C-:B------:R-:W-:Y:S01]  /*3150*/  FFMA.FTZ R30, R30, c[0x0][0x23c], -R0.reuse ;  /* 0x00008f001e1e7a23 */ /* 0x100fe20000010800 */
[----:B------:R3:W-:Y:S01]  /*3160*/  MUFU.EX2 R213, R25 ;  /* 0x0000001900d57308 */ /* 0x0007e20000000800 */
[----:B------:R-:W-:Y:S02]  /*3170*/  FFMA.FTZ R31, R31, c[0x0][0x23c], -R0 ;  /* 0x00008f001f1f7a23 */ /* 0x000fe40000010800 */
[----:B------:R-:W-:Y:S01]  /*3180*/  FFMA.FTZ R28, R28, c[0x0][0x23c], -R136 ;  /* 0x00008f001c1c7a23 */ /* 0x000fe20000010888 */
[----:B--2---:R-:W-:Y:S01]  /*3190*/  LOP3.LUT R24, R19, UR7, R4, 0x96, !PT ;  /* 0x0000000713187c12 */ /* 0x004fe2000f8e9604 */
[----:B------:R-:W-:Y:S02]  /*31a0*/  FFMA.FTZ R29, R29, c[0x0][0x23c], -R136 ;  /* 0x00008f001d1d7a23 */ /* 0x000fe40000010888 */
[----:B------:R-:W-:Y:S02]  /*31b0*/  FFMA.FTZ R33, R33, c[0x0][0x23c], -R138 ;  /* 0x00008f0021217a23 */ /* 0x000fe4000001088a */
[----:B------:R-:W-:Y:S01]  /*31c0*/  IMAD.WIDE.U32 R12, R13, -0x2daee0ad, RZ ;  /* 0xd2511f530d0c7825 */ /* 0x000fe200078e00ff */
[----:B------:R2:W-:Y:S01]  /*31d0*/  MUFU.EX2 R207, R23 ;  /* 0x0000001700cf7308 */ /* 0x0005e20000000800 */
[----:B-1----:R-:W-:Y:S02]  /*31e0*/  LOP3.LUT R22, R15, UR7, R4, 0x96, !PT ;  /* 0x000000070f167c12 */ /* 0x002fe4000f8e9604 */
[----:B------:R-:W-:Y:S01]  /*31f0*/  IMAD.WIDE.U32 R4, R10, -0x2daee0ad, RZ ;  /* 0xd2511f530a047825 */ /* 0x000fe200078e00ff */
[----:B------:R-:W-:Y:S01]  /*3200*/  LOP3.LUT R17, R13, UR8, R154, 0x96, !PT ;  /* 0x000000080d117c12 */ /* 0x000fe2000f8e969a */
[----:B------:R-:W-:Y:S01]  /*3210*/  UIADD3 UR7, UR11, 0x78dde6e4, URZ ;  /* 0x78dde6e40b077890 */ /* 0x000fe2000fffe03f */
[----:B------:R-:W-:Y:S01]  /*3220*/  LOP3.LUT R13, R141, UR9, R12, 0x96, !PT ;  /* 0x000000098d0d7c12 */ /* 0x000fe2000f8e960c */
[----:B------:R-:W-:Y:S01]  /*3230*/  IMAD.WIDE.U32 R10, R11, -0x2daee0ad, RZ ;  /* 0xd2511f530b0a7825 */ /* 0x000fe200078e00ff */
[----:B------:R-:W-:Y:S02]  /*3240*/  LOP3.LUT R12, R5, UR8, R148, 0x96, !PT ;  /* 0x00000008050c7c12 */ /* 0x000fe4000f8e9694 */
[----:B------:R1:W-:Y:S01]  /*3250*/  MUFU.EX2 R218, R26 ;  /* 0x0000001a00da7308 */ /* 0x0003e20000000800 */
[----:B------:R-:W-:Y:S01]  /*3260*/  IMAD.WIDE.U32 R150, R13, -0x326172a9, RZ ;  /* 0xcd9e8d570d967825 */ /* 0x000fe200078e00ff */
[----:B------:R-:W-:Y:S01]  /*3270*/  LOP3.LUT R15, R11, UR8, R152, 0x96, !PT ;  /* 0x000000080b0f7c12 */ /* 0x000fe2000f8e9698 */
[----:B------:R-:W-:Y:S02]  /*3280*/  UIADD3 UR8, UR10, 0x646e171e, URZ ;  /* 0x646e171e0a087890 */ /* 0x000fe4000fffe03f */
[----:B---3--:R-:W-:Y:S04]  /*3290*/  IMAD.WIDE.U32 R24, R24, -0x2daee0ad, RZ ;  /* 0xd2511f5318187825 */ /* 0x008fe800078e00ff */
[----:B------:R-:W-:Y:S01]  /*32a0*/  FFMA.FTZ R11, R27, c[0x0][0x23c], -R0 ;  /* 0x00008f001b0b7a23 */ /* 0x000fe20000010800 */
[----:B------:R-:W-:Y:S01]  /*32b0*/  LOP3.LUT R21, R25, UR9, R4, 0x96, !PT ;  /* 0x0000000919157c12 */ /* 0x000fe2000f8e9604 */
[----:B------:R-:W-:Y:S01]  /*32c0*/  IMAD.WIDE.U32 R4, R9, -0x326172a9, RZ ;  /* 0xcd9e8d5709047825 */ /* 0x000fe200078e00ff */
[----:B------:R-:W3:Y:S03]  /*32d0*/  MUFU.EX2 R193, R32 ;  /* 0x0000002000c17308 */ /* 0x000ee60000000800 */
[----:B--2---:R-:W-:Y:S05]  /*32e0*/  IMAD.WIDE.U32 R22, R22, -0x2daee0ad, RZ ;  /* 0xd2511f5316167825 */ /* 0x004fea00078e00ff */
[----:B------:R-:W-:Y:S02]  /*32f0*/  LOP3.LUT R148, R23, UR9, R10, 0x96, !PT ;  /* 0x0000000917947c12 */ /* 0x000fe4000f8e960a */
[----:B------:R-:W-:Y:S01]  /*3300*/  LOP3.LUT R10, R5, UR7, R20, 0x96, !PT ;  /* 0x00000007050a7c12 */ /* 0x000fe2000f8e9614 */
[----:B-1----:R-:W-:Y:S01]  /*3310*/  IMAD.WIDE.U32 R26, R8, -0x326172a9, RZ ;  /* 0xcd9e8d57081a7825 */ /* 0x002fe200078e00ff */
[----:B------:R1:W-:Y:S03]  /*3320*/  MUFU.EX2 R217, R11 ;  /* 0x0000000b00d97308 */ /* 0x0003e60000000800 */
[----:B------:R-:W-:Y:S04]  /*3330*/  IMAD.WIDE.U32 R20, R21, -0x326172a9, RZ ;  /* 0xcd9e8d5715147825 */ /* 0x000fe800078e00ff */
[----:B------:R-:W-:Y:S01]  /*3340*/  IMAD.WIDE.U32 R8, R17, -0x326172a9, RZ ;  /* 0xcd9e8d5711087825 */ /* 0x000fe200078e00ff */
[----:B------:R-:W-:Y:S02]  /*3350*/  LOP3.LUT R17, R27, UR6, R4, 0x96, !PT ;  /* 0x000000061b117c12 */ /* 0x000fe4000f8e9604 */
[----:B------:R2:W-:Y:S01]  /*3360*/  MUFU.EX2 R212, R30 ;  /* 0x0000001e00d47308 */ /* 0x0005e20000000800 */
[----:B------:R-:W-:Y:S01]  /*3370*/  IMAD.WIDE.U32 R4, R12, -0x326172a9, RZ ;  /* 0xcd9e8d570c047825 */ /* 0x000fe200078e00ff */
[----:B------:R-:W-:Y:S03]  /*3380*/  LOP3.LUT R16, R9, UR7, R16, 0x96, !PT ;  /* 0x0000000709107c12 */ /* 0x000fe6000f8e9610 */
[----:B------:R-:W-:Y:S01]  /*3390*/  IMAD.WIDE.U32 R148, R148, -0x326172a9, RZ ;  /* 0xcd9e8d5794947825 */ /* 0x000fe200078e00ff */
[----:B------:R-:W-:Y:S02]  /*33a0*/  LOP3.LUT R19, R5, UR7, R18, 0x96, !PT ;  /* 0x0000000705137c12 */ /* 0x000fe4000f8e9612 */
[----:B------:R-:W-:Y:S01]  /*33b0*/  LOP3.LUT R18, R21, UR6, R4, 0x96, !PT ;  /* 0x0000000615127c12 */ /* 0x000fe2000f8e9604 */
[----:B------:R-:W-:Y:S01]  /*33c0*/  IMAD.WIDE.U32 R12, R15, -0x326172a9, RZ ;  /* 0xcd9e8d570f0c7825 */ /* 0x000fe200078e00ff */
[----:B------:R-:W-:Y:S01]  /*33d0*/  LOP3.LUT R15, R151, UR6, R8, 0x96, !PT ;  /* 0x00000006970f7c12 */ /* 0x000fe2000f8e9608 */
[----:B------:R-:W4:Y:S01]  /*33e0*/  LDSM.16.M88.4 R4, [R177+0xd000] ;  /* 0x00d00000b104783b */ /* 0x000f220000000200 */
[----:B------:R3:W-:Y:S01]  /*33f0*/  MUFU.EX2 R209, R31 ;  /* 0x0000001f00d17308 */ /* 0x0007e20000000800 */
[----:B------:R-:W-:Y:S01]  /*3400*/  IMAD.WIDE.U32 R8, R17, -0x2daee0ad, RZ ;  /* 0xd2511f5311087825 */ /* 0x000fe200078e00ff */
[----:B------:R-:W-:Y:S01]  /*3410*/  LOP3.LUT R23, R13, UR7, R14, 0x96, !PT ;  /* 0x000000070d177c12 */ /* 0x000fe2000f8e960e */
[----:B------:R-:W-:Y:S01]  /*3420*/  UIADD3 UR7, UR10, -0x56f99767, URZ ;  /* 0xa90668990a077890 */ /* 0x000fe2000fffe03f */
[----:B------:R-:W-:Y:S01]  /*3430*/  LOP3.LUT R21, R149, UR6, R12, 0x96, !PT ;  /* 0x0000000695157c12 */ /* 0x000fe2000f8e960c */
[----:B------:R-:W-:Y:S01]  /*3440*/  IMAD.WIDE.U32 R16, R16, -0x2daee0ad, RZ ;  /* 0xd2511f5310107825 */ /* 0x000fe200078e00ff */
[----:B------:R-:W-:Y:S01]  /*3450*/  LOP3.LUT R12, R8, 0xff, RZ, 0xc0, !PT ;  /* 0x000000ff080c7812 */ /* 0x000fe200078ec0ff */
[----:B------:R-:W-:Y:S01]  /*3460*/  ULDC.U8 UR6, c[0x0][0x2d8] ;  /* 0x0000b60000067ab9 */ /* 0x000fe20000000000 */
[----:B------:R-:W-:Y:S01]  /*3470*/  SHF.R.U32.HI R141, RZ, 0x10, R8 ;  /* 0x00000010ff8d7819 */ /* 0x000fe20000011608 */
[----:B-1----:R-:W-:Y:S01]  /*3480*/  IMAD.WIDE.U32 R10, R10, -0x2daee0ad, RZ ;  /* 0xd2511f530a0a7825 */ /* 0x002fe200078e00ff */
[----:B------:R-:W-:Y:S01]  /*3490*/  LOP3.LUT R140, R17, UR7, R140, 0x96, !PT ;  /* 0x00000007118c7c12 */ /* 0x000fe2000f8e968c */
[----:B------:R-:W-:Y:S01]  /*34a0*/  MUFU.EX2 R206, R28 ;  /* 0x0000001c00ce7308 */ /* 0x000fe20000000800 */
[----:B------:R-:W-:Y:S02]  /*34b0*/  SHF.R.U32.HI R17, RZ, 0x18, R8 ;  /* 0x00000018ff117819 */ /* 0x000fe40000011608 */
[----:B------:R-:W-:Y:S02]  /*34c0*/  LOP3.LUT R142, R11, UR7, R142, 0x96, !PT ;  /* 0x000000070b8e7c12 */ /* 0x000fe4000f8e968e */
[----:B------:R-:W-:Y:S01]  /*34d0*/  LOP3.LUT R13, R9, UR8, R10, 0x96, !PT ;  /* 0x00000008090d7c12 */ /* 0x000fe2000f8e960a */
[----:B------:R-:W-:Y:S01]  /*34e0*/  IMAD.WIDE.U32 R10, R15, -0x2daee0ad, RZ ;  /* 0xd2511f530f0a7825 */ /* 0x000fe200078e00ff */
[----:B------:R-:W-:Y:S02]  /*34f0*/  LOP3.LUT R139, R8, 0xffff, RZ, 0xc0, !PT ;  /* 0x0000ffff088b7812 */ /* 0x000fe400078ec0ff */
[----:B------:R-:W-:Y:S01]  /*3500*/  ISETP.LE.U32.AND P4, PT, R12, UR6, PT ;  /* 0x000000060c007c0c */ /* 0x000fe2000bf83070 */
[----:B------:R1:W-:Y:S01]  /*3510*/  MUFU.EX2 R203, R29 ;  /* 0x0000001d00cb7308 */ /* 0x0003e20000000800 */
[----:B--2---:R-:W-:Y:S01]  /*3520*/  LOP3.LUT R30, R10, 0xff, RZ, 0xc0, !PT ;  /* 0x000000ff0a1e7812 */ /* 0x004fe200078ec0ff */
[----:B------:R-:W-:Y:S01]  /*3530*/  IMAD.WIDE.U32 R14, R19, -0x2daee0ad, RZ ;  /* 0xd2511f53130e7825 */ /* 0x000fe200078e00ff */
[----:B------:R-:W-:Y:S02]  /*3540*/  LOP3.LUT R16, R11, UR8, R16, 0x96, !PT ;  /* 0x000000080b107c12 */ /* 0x000fe4000f8e9610 */
[--C-:B---3--:R-:W-:Y:S01]  /*3550*/  SHF.R.U32.HI R31, RZ, 0x18, R10.reuse ;  /* 0x00000018ff1f7819 */ /* 0x108fe2000001160a */
[----:B------:R-:W-:Y:S01]  /*3560*/  IMAD.WIDE.U32 R8, R18, -0x2daee0ad, RZ ;  /* 0xd2511f5312087825 */ /* 0x000fe200078e00ff */
[----:B------:R-:W-:Y:S02]  /*3570*/  SHF.R.U32.HI R149, RZ, 0x10, R10 ;  /* 0x00000010ff957819 */ /* 0x000fe4000001160a */
[----:B------:R-:W-:Y:S01]  /*3580*/  LOP3.LUT R24, R15, UR7, R24, 0x96, !PT ;  /* 0x000000070f187c12 */ /* 0x000fe2000f8e9618 */
[----:B------:R2:W-:Y:S01]  /*3590*/  MUFU.EX2 R191, R33 ;  /* 0x0000002100bf7308 */ /* 0x0005e20000000800 */
[----:B------:R-:W-:Y:S01]  /*35a0*/  LOP3.LUT R14, R9, UR8, R14, 0x96, !PT ;  /* 0x00000008090e7c12 */ /* 0x000fe2000f8e960e */
[----:B------:R-:W-:Y:S01]  /*35b0*/  IMAD.WIDE.U32 R18, R23, -0x2daee0ad, RZ ;  /* 0xd2511f5317127825 */ /* 0x000fe200078e00ff */
[----:B------:R-:W-:Y:S02]  /*35c0*/  LOP3.LUT R151, R10, 0xffff, RZ, 0xc0, !PT ;  /* 0x0000ffff0a977812 */ /* 0x000fe400078ec0ff */
[----:B------:R-:W-:Y:S01]  /*35d0*/  ISETP.LE.U32.AND P3, PT, R17, UR6, PT ;  /* 0x0000000611007c0c */ /* 0x000fe2000bf63070 */
[----:B------:R-:W-:Y:S01]  /*35e0*/  IMAD.WIDE.U32 R10, R142, -0x326172a9, RZ ;  /* 0xcd9e8d578e0a7825 */ /* 0x000fe200078e00ff */
[C---:B------:R-:W-:Y:S01]  /*35f0*/  LOP3.LUT R25, R8.reuse, 0xffff, RZ, 0xc0, !PT ;  /* 0x0000ffff08197812 */ /* 0x040fe200078ec0ff */
[-C--:B----4-:R-:W-:Y:S01]  /*3600*/  HMMA.16816.F32.BF16 R36, R144, R4.reuse, R36 ;  /* 0x000000049024723c */ /* 0x090fe20000041824 */
[----:B------:R-:W-:Y:S01]  /*3610*/  LOP3.LUT R32, R19, UR7, R22, 0x96, !PT ;  /* 0x0000000713207c12 */ /* 0x000fe2000f8e9616 */
[----:B------:R-:W-:Y:S01]  /*3620*/  UIADD3 UR7, UR11, -0x4ab325aa, URZ ;  /* 0xb54cda560b077890 */ /* 0x000fe2000fffe03f */
[----:B------:R-:W-:Y:S01]  /*3630*/  LOP3.LUT R27, R8, 0xff, RZ, 0xc0, !PT ;  /* 0x000000ff081b7812 */ /* 0x000fe200078ec0ff */
[----:B------:R-:W-:Y:S01]  /*3640*/  MUFU.EX2 R197, R34 ;  /* 0x0000002200c57308 */ /* 0x000fe20000000800 */
[----:B------:R-:W-:Y:S01]  /*3650*/  LOP3.LUT R19, R10, 0xffff, RZ, 0xc0, !PT ;  /* 0x0000ffff0a137812 */ /* 0x000fe200078ec0ff */
[----:B------:R-:W-:Y:S01]  /*3660*/  @!P4 FADD.FTZ R193, -R193, -RZ ;  /* 0x800000ffc1c1c221 */ /* 0x000fe20000010100 */
[----:B-1----:R-:W-:Y:S01]  /*3670*/  SHF.R.U32.HI R29, RZ, 0x10, R8 ;  /* 0x00000010ff1d7819 */ /* 0x002fe20000011608 */
[C---:B------:R-:W-:Y:S01]  /*3680*/  HMMA.16816.F32.BF16 R40, R132.reuse, R4, R40 ;  /* 0x000000048428723c */ /* 0x040fe20000041828 */
[----:B------:R-:W-:Y:S03]  /*3690*/  LOP3.LUT R12, R11, UR7, R26, 0x96, !PT ;  /* 0x000000070b0c7c12 */ /* 0x000fe6000f8e961a */
[----:B------:R-:W-:Y:S01]  /*36a0*/  SHF.R.U32.HI R28, RZ, 0x18, R8 ;  /* 0x00000018ff1c7819 */ /* 0x000fe20000011608 */
[----:B------:R-:W-:Y:S01]  /*36b0*/  IMAD.WIDE.U32 R8, R21, -0x2daee0ad, RZ ;  /* 0xd2511f5315087825 */ /* 0x000fe200078e00ff */
[C---:B------:R-:W-:Y:S01]  /*36c0*/  LOP3.LUT R17, R12.reuse, 0xffff, RZ, 0xc0, !PT ;  /* 0x0000ffff0c117812 */ /* 0x040fe200078ec0ff */
[----:B------:R-:W1:Y:S01]  /*36d0*/  MUFU.EX2 R194, R35 ;  /* 0x0000002300c27308 */ /* 0x000e620000000800 */
[----:B------:R-:W-:Y:S01]  /*36e0*/  LOP3.LUT R11, R12, 0xff, RZ, 0xc0, !PT ;  /* 0x000000ff0c0b7812 */ /* 0x000fe200078ec0ff */
[-C--:B------:R-:W-:Y:S03]  /*36f0*/  HMMA.16816.F32.BF16 R44, R132, R6.reuse, R44 ;  /* 0x00000006842c723c */ /* 0x080fe6000004182c */
[C---:B--2---:R-:W-:Y:S02]  /*3700*/  LOP3.LUT R33, R8.reuse, 0xff, RZ, 0xc0, !PT ;  /* 0x000000ff08217812 */ /* 0x044fe400078ec0ff */
[----:B------:R-:W-:Y:S02]  /*3710*/  LOP3.LUT R15, R9, UR8, R18, 0x96, !PT ;  /* 0x00000008090f7c12 */ /* 0x000fe4000f8e9612 */
[----:B------:R-:W-:Y:S01]  /*3720*/  LOP3.LUT R142, R8, 0xffff, RZ, 0xc0, !PT ;  /* 0x0000ffff088e7812 */ /* 0x000fe200078ec0ff */
[C---:B------:R-:W-:Y:S01]  /*3730*/  HMMA.16816.F32.BF16 R48, R144.reuse, R6, R48 ;  /* 0x000000069030723c */ /* 0x040fe20000041830 */
[----:B------:R-:W-:Y:S02]  /*3740*/  SHF.R.U32.HI R26, RZ, 0x18, R8 ;  /* 0x00000018ff1a7819 */ /* 0x000fe40000011608 */
[----:B------:R-:W-:Y:S01]  /*3750*/  ISETP.LE.U32.AND P6, PT, R11, UR6, PT ;  /* 0x000000060b007c0c */ /* 0x000fe2000bfc3070 */
[----:B------:R-:W-:Y:S01]  /*3760*/  FFMA.FTZ R36, R36, c[0x0][0x23c], -R138 ;  /* 0x00008f0024247a23 */ /* 0x000fe2000001088a */
[----:B------:R-:W-:Y:S01]  /*3770*/  SHF.R.U32.HI R143, RZ, 0x10, R8 ;  /* 0x00000010ff8f7819 */ /* 0x000fe20000011608 */
[----:B------:R-:W-:Y:S01]  /*3780*/  FFMA.FTZ R39, R39, c[0x0][0x23c], -R137 ;  /* 0x00008f0027277a23 */ /* 0x000fe20000010889 */
[----:B------:R-:W-:Y:S01]  /*3790*/  SHF.R.U32.HI R17, RZ, 0x8, R17 ;  /* 0x00000008ff117819 */ /* 0x000fe20000011611 */
[----:B------:R-:W-:Y:S01]  /*37a0*/  IMAD.WIDE.U32 R8, R24, -0x326172a9, RZ ;  /* 0xcd9e8d5718087825 */ /* 0x000fe200078e00ff */
[----:B------:R-:W-:Y:S01]  /*37b0*/  SHF.R.U32.HI R18, RZ, 0x10, R12 ;  /* 0x00000010ff127819 */ /* 0x000fe2000001160c */
[----:B------:R-:W2:Y:S02]  /*37c0*/  MUFU.EX2 R186, R36 ;  /* 0x0000002400ba7308 */ /* 0x000ea40000000800 */
[----:B------:R-:W-:Y:S01]  /*37d0*/  LOP3.LUT R17, R17, 0xffff, RZ, 0xc0, !PT ;  /* 0x0000ffff11117812 */ /* 0x000fe200078ec0ff */
[--C-:B------:R-:W-:Y:S01]  /*37e0*/  FFMA.FTZ R38, R38, c[0x0][0x23c], -R137.reuse ;  /* 0x00008f0026267a23 */ /* 0x100fe20000010889 */
[----:B------:R-:W-:Y:S01]  /*37f0*/  LOP3.LUT R21, R10, 0xff, RZ, 0xc0, !PT ;  /* 0x000000ff0a157812 */ /* 0x000fe200078ec0ff */
[----:B------:R-:W-:Y:S01]  /*3800*/  FFMA.FTZ R40, R40, c[0x0][0x23c], -R136 ;  /* 0x00008f0028287a23 */ /* 0x000fe20000010888 */
[----:B------:R-:W-:Y:S01]  /*3810*/  ISETP.LE.U32.AND P5, PT, R17, UR6, PT ;  /* 0x0000000611007c0c */ /* 0x000fe2000bfa3070 */
[----:B------:R-:W-:Y:S01]  /*3820*/  @!P6 FADD.FTZ R202, -R202, -RZ ;  /* 0x800000ffcacae221 */ /* 0x000fe20000010100 */
[----:B------:R-:W-:Y:S01]  /*3830*/  SHF.R.U32.HI R22, RZ, 0x10, R10 ;  /* 0x00000010ff167819 */ /* 0x000fe2000001160a */
[----:B------:R-:W-:Y:S01]  /*3840*/  FFMA.FTZ R37, R37, c[0x0][0x23c], -R138 ;  /* 0x00008f0025257a23 */ /* 0x000fe2000001088a */
[----:B------:R-:W-:Y:S01]  /*3850*/  SHF.R.U32.HI R23, RZ, 0x18, R10 ;  /* 0x00000018ff177819 */ /* 0x000fe2000001160a */
[----:B------:R-:W-:Y:S01]  /*3860*/  FFMA.FTZ R42, R42, c[0x0][0x23c], -R0 ;  /* 0x00008f002a2a7a23 */ /* 0x000fe20000010800 */
[----:B------:R-:W-:Y:S01]  /*3870*/  LOP3.LUT R10, R9, UR7, R20, 0x96, !PT ;  /* 0x00000007090a7c12 */ /* 0x000fe2000f8e9614 */
[----:B------:R-:W-:Y:S01]  /*3880*/  FFMA.FTZ R41, R41, c[0x0][0x23c], -R136 ;  /* 0x00008f0029297a23 */ /* 0x000fe20000010888 */
[----:B------:R-:W-:Y:S01]  /*3890*/  LOP3.LUT R18, R18, 0xff, RZ, 0xc0, !PT ;  /* 0x000000ff12127812 */ /* 0x000fe200078ec0ff */
[--C-:B------:R-:W-:Y:S01]  /*38a0*/  FFMA.FTZ R48, R48, c[0x0][0x23c], -R138.reuse ;  /* 0x00008f0030307a23 */ /* 0x100fe2000001088a */
[----:B------:R-:W-:Y:S01]  /*38b0*/  LOP3.LUT R11, R10, 0xffff, RZ, 0xc0, !PT ;  /* 0x0000ffff0a0b7812 */ /* 0x000fe200078ec0ff */
[----:B------:R-:W-:Y:S01]  /*38c0*/  FFMA.FTZ R49, R49, c[0x0][0x23c], -R138 ;  /* 0x00008f0031317a23 */ /* 0x000fe2000001088a */
[----:B------:R-:W-:Y:S01]  /*38d0*/  SHF.R.U32.HI R17, RZ, 0x18, R12 ;  /* 0x00000018ff117819 */ /* 0x000fe2000001160c */
[----:B------:R-:W-:Y:S01]  /*38e0*/  MUFU.EX2 R165, R48 ;  /* 0x0000003000a57308 */ /* 0x000fe20000000800 */
[----:B------:R-:W-:Y:S01]  /*38f0*/  LOP3.LUT R12, R8, 0xff, RZ, 0xc0, !PT ;  /* 0x000000ff080c7812 */ /* 0x000fe200078ec0ff */
[--C-:B------:R-:W-:Y:S01]  /*3900*/  FFMA.FTZ R50, R50, c[0x0][0x23c], -R137.reuse ;  /* 0x00008f0032327a23 */ /* 0x100fe20000010889 */
[----:B------:R-:W-:Y:S01]  /*3910*/  ISETP.LE.U32.AND P2, PT, R18, UR6, PT ;  /* 0x0000000612007c0c */ /* 0x000fe2000bf43070 */
[----:B------:R-:W-:Y:S01]  /*3920*/  FFMA.FTZ R51, R51, c[0x0][0x23c], -R137 ;  /* 0x00008f0033337a23 */ /* 0x000fe20000010889 */
[----:B------:R-:W-:Y:S01]  /*3930*/  ISETP.LE.U32.AND P1, PT, R17, UR6, PT ;  /* 0x0000000611007c0c */ /* 0x000fe2000bf23070 */
[----:B------:R-:W-:Y:S01]  /*3940*/  @!P5 FADD.FTZ R201, -R201, -RZ ;  /* 0x800000ffc9c9d221 */ /* 0x000fe20000010100 */
[----:B------:R-:W-:Y:S01]  /*3950*/  ISETP.LE.U32.AND P0, PT, R12, UR6, PT ;  /* 0x000000060c007c0c */ /* 0x000fe2000bf03070 */
[----:B-1----:R-:W-:Y:S01]  /*3960*/  @!P3 FADD.FTZ R194, -R194, -RZ ;  /* 0x800000ffc2c2b221 */ /* 0x002fe20000010100 */
[----:B------:R-:W-:Y:S01]  /*3970*/  SHF.R.U32.HI R12, RZ, 0x8, R11 ;  /* 0x00000008ff0c7819 */ /* 0x000fe2000001160b */
[----:B------:R-:W-:Y:S01]  /*3980*/  MUFU.EX2 R164, R49 ;  /* 0x0000003100a47308 */ /* 0x000fe20000000800 */
[----:B------:R-:W-:Y:S01]  /*3990*/  LOP3.LUT R11, R10, 0xff, RZ, 0xc0, !PT ;  /* 0x000000ff0a0b7812 */ /* 0x000fe200078ec0ff */
[----:B------:R-:W-:Y:S01]  /*39a0*/  FFMA.FTZ R44, R44, c[0x0][0x23c], -R136 ;  /* 0x00008f002c2c7a23 */ /* 0x000fe20000010888 */
[----:B------:R-:W-:Y:S01]  /*39b0*/  LOP3.LUT R12, R12, 0xffff, RZ, 0xc0, !PT ;  /* 0x0000ffff0c0c7812 */ /* 0x000fe200078ec0ff */
[----:B------:R-:W-:Y:S01]  /*39c0*/  FFMA.FTZ R43, R43, c[0x0][0x23c], -R0 ;  /* 0x00008f002b2b7a23 */ /* 0x000fe20000010800 */
[----:B------:R-:W-:Y:S01]  /*39d0*/  ISETP.LE.U32.AND P6, PT, R11, UR6, PT ;  /* 0x000000060b007c0c */ /* 0x000fe2000bfc3070 */
[----:B------:R-:W-:Y:S01]  /*39e0*/  @!P2 FADD.FTZ R220, -R220, -RZ ;  /* 0x800000ffdcdca221 */ /* 0x000fe20000010100 */
[--C-:B------:R-:W-:Y:S01]  /*39f0*/  SHF.R.U32.HI R4, RZ, 0x10, R10.reuse ;  /* 0x00000010ff047819 */ /* 0x100fe2000001160a */
[----:B------:R-:W-:Y:S01]  /*3a00*/  @!P1 FADD.FTZ R219, -R219, -RZ ;  /* 0x800000ffdbdb9221 */ /* 0x000fe20000010100 */
[----:B------:R-:W-:Y:S01]  /*3a10*/  SHF.R.U32.HI R10, RZ, 0x18, R10 ;  /* 0x00000018ff0a7819 */ /* 0x000fe2000001160a */
[----:B------:R-:W-:Y:S01]  /*3a20*/  MUFU.EX2 R169, R50 ;  /* 0x0000003200a97308 */ /* 0x000fe20000000800 */
[----:B------:R-:W-:Y:S01]  /*3a30*/  ISETP.LE.U32.AND P5, PT, R12, UR6, PT ;  /* 0x000000060c007c0c */ /* 0x000fe2000bfa3070 */
[----:B------:R-:W-:Y:S01]  /*3a40*/  @!P0 FADD.FTZ R222, -R222, -RZ ;  /* 0x800000ffdede8221 */ /* 0x000fe20000010100 */
[----:B------:R-:W-:Y:S01]  /*3a50*/  LOP3.LUT R5, R8, 0xffff, RZ, 0xc0, !PT ;  /* 0x0000ffff08057812 */ /* 0x000fe200078ec0ff */
[----:B------:R-:W-:Y:S01]  /*3a60*/  FFMA.FTZ R46, R46, c[0x0][0x23c], -R0 ;  /* 0x00008f002e2e7a23 */ /* 0x000fe20000010800 */
[----:B------:R-:W-:Y:S01]  /*3a70*/  LOP3.LUT R4, R4, 0xff, RZ, 0xc0, !PT ;  /* 0x000000ff04047812 */ /* 0x000fe200078ec0ff */
[----:B------:R-:W-:Y:S01]  /*3a80*/  FFMA.FTZ R45, R45, c[0x0][0x23c], -R136 ;  /* 0x00008f002d2d7a23 */ /* 0x000fe20000010888 */
[----:B------:R-:W-:Y:S01]  /*3a90*/  ISETP.LE.U32.AND P2, PT, R10, UR6, PT ;  /* 0x000000060a007c0c */ /* 0x000fe2000bf43070 */
[----:B------:R-:W-:Y:S01]  /*3aa0*/  @!P6 FADD.FTZ R223, -R223, -RZ ;  /* 0x800000ffdfdfe221 */ /* 0x000fe20000010100 */
[----:B------:R-:W-:Y:S01]  /*3ab0*/  ISETP.LE.U32.AND P1, PT, R4, UR6, PT ;  /* 0x0000000604007c0c */ /* 0x000fe2000bf23070 */
[----:B------:R-:W-:Y:S01]  /*3ac0*/  MUFU.EX2 R167, R51 ;  /* 0x0000003300a77308 */ /* 0x000fe20000000800 */
[----:B------:R-:W-:Y:S01]  /*3ad0*/  SHF.R.U32.HI R4, RZ, 0x8, R5 ;  /* 0x00000008ff047819 */ /* 0x000fe20000011605 */
[----:B------:R-:W-:Y:S01]  /*3ae0*/  FFMA.FTZ R47, R47, c[0x0][0x23c], -R0 ;  /* 0x00008f002f2f7a23 */ /* 0x000fe20000010800 */
[--C-:B------:R-:W-:Y:S01]  /*3af0*/  SHF.R.U32.HI R5, RZ, 0x10, R8.reuse ;  /* 0x00000010ff057819 */ /* 0x100fe20000011608 */
[----:B------:R-:W-:Y:S01]  /*3b00*/  @!P5 FADD.FTZ R224, -R224, -RZ ;  /* 0x800000ffe0e0d221 */ /* 0x000fe20000010100 */
[----:B------:R-:W-:Y:S02]  /*3b10*/  SHF.R.U32.HI R8, RZ, 0x18, R8 ;  /* 0x00000018ff087819 */ /* 0x000fe40000011608 */
[----:B------:R-:W-:Y:S02]  /*3b20*/  LOP3.LUT R4, R4, 0xffff, RZ, 0xc0, !PT ;  /* 0x0000ffff04047812 */ /* 0x000fe400078ec0ff */
[----:B------:R-:W-:Y:S01]  /*3b30*/  LOP3.LUT R5, R5, 0xff, RZ, 0xc0, !PT ;  /* 0x000000ff05057812 */ /* 0x000fe200078ec0ff */
[----:B------:R-:W-:Y:S01]  /*3b40*/  @!P2 FADD.FTZ R228, -R228, -RZ ;  /* 0x800000ffe4e4a221 */ /* 0x000fe20000010100 */
[----:B------:R-:W-:Y:S01]  /*3b50*/  ISETP.LE.U32.AND P5, PT, R4, UR6, PT ;  /* 0x0000000604007c0c */ /* 0x000fe2000bfa3070 */
[----:B------:R-:W-:Y:S01]  /*3b60*/  @!P1 FADD.FTZ R227, -R227, -RZ ;  /* 0x800000ffe3e39221 */ /* 0x000fe20000010100 */
[----:B------:R-:W-:Y:S01]  /*3b70*/  ISETP.LE.U32.AND P2, PT, R21, UR6, PT ;  /* 0x0000000615007c0c */ /* 0x000fe2000bf43070 */
[----:B------:R-:W-:Y:S01]  /*3b80*/  MUFU.EX2 R195, R40 ;  /* 0x0000002800c37308 */ /* 0x000fe20000000800 */
[----:B------:R-:W-:Y:S02]  /*3b90*/  LOP3.LUT R4, R22, 0xff, RZ, 0xc0, !PT ;  /* 0x000000ff16047812 */ /* 0x000fe400078ec0ff */
[----:B------:R-:W-:Y:S02]  /*3ba0*/  ISETP.LE.U32.AND P1, PT, R5, UR6, PT ;  /* 0x0000000605007c0c */ /* 0x000fe4000bf23070 */
[----:B------:R-:W-:Y:S02]  /*3bb0*/  ISETP.LE.U32.AND P0, PT, R8, UR6, PT ;  /* 0x0000000608007c0c */ /* 0x000fe4000bf03070 */
[----:B------:R-:W-:Y:S02]  /*3bc0*/  LOP3.LUT R8, R14, 0xff, RZ, 0xc0, !PT ;  /* 0x000000ff0e087812 */ /* 0x000fe400078ec0ff */
[----:B------:R-:W-:Y:S01]  /*3bd0*/  SHF.R.U32.HI R5, RZ, 0x8, R19 ;  /* 0x00000008ff057819 */ /* 0x000fe20000011613 */
[----:B------:R-:W-:Y:S01]  /*3be0*/  @!P5 FADD.FTZ R221, -R221, -RZ ;  /* 0x800000ffddddd221 */ /* 0x000fe20000010100 */
[----:B------:R-:W-:Y:S01]  /*3bf0*/  ISETP.LE.U32.AND P5, PT, R4, UR6, PT ;  /* 0x0000000604007c0c */ /* 0x000fe2000bfa3070 */
[----:B------:R-:W-:Y:S01]  /*3c00*/  @!P2 FADD.FTZ R211, -R211, -RZ ;  /* 0x800000ffd3d3a221 */ /* 0x000fe20000010100 */
[----:B------:R-:W-:Y:S01]  /*3c10*/  LOP3.LUT R4, R13, 0xffff, RZ, 0xc0, !PT ;  /* 0x0000ffff0d047812 */ /* 0x000fe200078ec0ff */
[----:B------:R-:W-:Y:S01]  /*3c20*/  MUFU.EX2 R188, R39 ;  /* 0x0000002700bc7308 */ /* 0x000fe20000000800 */
[----:B------:R-:W-:Y:S01]  /*3c30*/  ISETP.LE.U32.AND P2, PT, R23, UR6, PT ;  /* 0x0000000617007c0c */ /* 0x000fe2000bf43070 */
[----:B------:R-:W-:Y:S01]  /*3c40*/  @!P1 FADD.FTZ R225, -R225, -RZ ;  /* 0x800000ffe1e19221 */ /* 0x000fe20000010100 */
[----:B------:R-:W-:Y:S01]  /*3c50*/  SHF.R.U32.HI R4, RZ, 0x8, R4 ;  /* 0x00000008ff047819 */ /* 0x000fe20000011604 */
[----:B------:R-:W-:Y:S01]  /*3c60*/  @!P0 FADD.FTZ R226, -R226, -RZ ;  /* 0x800000ffe2e28221 */ /* 0x000fe20000010100 */
[----:B------:R-:W-:Y:S02]  /*3c70*/  LOP3.LUT R9, R13, 0xff, RZ, 0xc0, !PT ;  /* 0x000000ff0d097812 */ /* 0x000fe400078ec0ff */
[----:B------:R-:W-:Y:S02]  /*3c80*/  LOP3.LUT R4, R4, 0xffff, RZ, 0xc0, !PT ;  /* 0x0000ffff04047812 */ /* 0x000fe400078ec0ff */
[----:B------:R-:W-:Y:S01]  /*3c90*/  LOP3.LUT R5, R5, 0xffff, RZ, 0xc0, !PT ;  /* 0x0000ffff05057812 */ /* 0x000fe200078ec0ff */
[----:B------:R-:W-:Y:S01]  /*3ca0*/  @!P5 FADD.FTZ R215, -R215, -RZ ;  /* 0x800000ffd7d7d221 */ /* 0x000fe20000010100 */
[----:B------:R-:W-:Y:S01]  /*3cb0*/  ISETP.LE.U32.AND P6, PT, R9, UR6, PT ;  /* 0x0000000609007c0c */ /* 0x000fe2000bfc3070 */
[----:B------:R-:W-:Y:S01]  /*3cc0*/  MUFU.EX2 R190, R38 ;  /* 0x0000002600be7308 */ /* 0x000fe20000000800 */
[----:B------:R-:W-:Y:S01]  /*3cd0*/  ISETP.LE.U32.AND P5, PT, R4, UR6, PT ;  /* 0x0000000604007c0c */ /* 0x000fe2000bfa3070 */
[----:B------:R-:W-:Y:S01]  /*3ce0*/  @!P2 FADD.FTZ R214, -R214, -RZ ;  /* 0x800000ffd6d6a221 */ /* 0x000fe20000010100 */
[----:B------:R-:W-:Y:S02]  /*3cf0*/  ISETP.LE.U32.AND P2, PT, R8, UR6, PT ;  /* 0x0000000608007c0c */ /* 0x000fe4000bf43070 */
[----:B------:R-:W-:Y:S02]  /*3d00*/  ISETP.LE.U32.AND P1, PT, R5, UR6, PT ;  /* 0x0000000605007c0c */ /* 0x000fe4000bf23070 */
[----:B------:R-:W-:Y:S02]  /*3d10*/  SHF.R.U32.HI R5, RZ, 0x18, R13 ;  /* 0x00000018ff057819 */ /* 0x000fe4000001160d */
[----:B------:R-:W-:Y:S01]  /*3d20*/  LOP3.LUT R4, R14, 0xffff, RZ, 0xc0, !PT ;  /* 0x0000ffff0e047812 */ /* 0x000fe200078ec0ff */
[----:B------:R-:W1:Y:S01]  /*3d30*/  MUFU.EX2 R171, R37 ;  /* 0x0000002500ab7308 */ /* 0x000e620000000800 */
[----:B------:R-:W-:Y:S01]  /*3d40*/  ISETP.LE.U32.AND P0, PT, R5, UR6, PT ;  /* 0x0000000605007c0c */ /* 0x000fe2000bf03070 */
[----:B------:R-:W-:Y:S01]  /*3d50*/  @!P6 FADD.FTZ R204, -R204, -RZ ;  /* 0x800000ffcccce221 */ /* 0x000fe20000010100 */
[----:B------:R-:W-:Y:S01]  /*3d60*/  SHF.R.U32.HI R5, RZ, 0x10, R14 ;  /* 0x00000010ff057819 */ /* 0x000fe2000001160e */
[----:B------:R-:W-:Y:S01]  /*3d70*/  @!P5 FADD.FTZ R205, -R205, -RZ ;  /* 0x800000ffcdcdd221 */ /* 0x000fe20000010100 */
[----:B------:R-:W-:Y:S01]  /*3d80*/  SHF.R.U32.HI R4, RZ, 0x8, R4 ;  /* 0x00000008ff047819 */ /* 0x000fe20000011604 */
[----:B------:R-:W-:Y:S01]  /*3d90*/  @!P2 FADD.FTZ R216, -R216, -RZ ;  /* 0x800000ffd8d8a221 */ /* 0x000fe20000010100 */
[----:B------:R-:W-:Y:S01]  /*3da0*/  LOP3.LUT R5, R5, 0xff, RZ, 0xc0, !PT ;  /* 0x000000ff05057812 */ /* 0x000fe200078ec0ff */
[----:B------:R-:W-:Y:S01]  /*3db0*/  @!P1 FADD.FTZ R208, -R208, -RZ ;  /* 0x800000ffd0d09221 */ /* 0x000fe20000010100 */
[----:B------:R-:W-:Y:S01]  /*3dc0*/  LOP3.LUT R4, R4, 0xffff, RZ, 0xc0, !PT ;  /* 0x0000ffff04047812 */ /* 0x000fe200078ec0ff */
[----:B------:R-:W3:Y:S01]  /*3dd0*/  MUFU.EX2 R200, R42 ;  /* 0x0000002a00c87308 */ /* 0x000ee20000000800 */
[----:B------:R-:W-:Y:S02]  /*3de0*/  ISETP.LE.U32.AND P6, PT, R5, UR6, PT ;  /* 0x0000000605007c0c */ /* 0x000fe4000bfc3070 */
[----:B------:R-:W-:Y:S01]  /*3df0*/  ISETP.LE.U32.AND P5, PT, R4, UR6, PT ;  /* 0x0000000604007c0c */ /* 0x000fe2000bfa3070 */
[----:B------:R-:W-:Y:S01]  /*3e00*/  @!P0 FADD.FTZ R207, -R207, -RZ ;  /* 0x800000ffcfcf8221 */ /* 0x000fe20000010100 */
[----:B------:R-:W-:Y:S01]  /*3e10*/  ISETP.LE.U32.AND P2, PT, R27, UR6, PT ;  /* 0x000000061b007c0c */ /* 0x000fe2000bf43070 */
[----:B------:R-:W4:Y:S01]  /*3e20*/  LDSM.16.M88.4 R4, [R177+0xd800] ;  /* 0x00d80000b104783b */ /* 0x000f220000000200 */
[----:B------:R-:W-:Y:S02]  /*3e30*/  SHF.R.U32.HI R8, RZ, 0x8, R25 ;  /* 0x00000008ff087819 */ /* 0x000fe40000011619 */
[----:B------:R-:W-:Y:S01]  /*3e40*/  LOP3.LUT R10, R29, 0xff, RZ, 0xc0, !PT ;  /* 0x000000ff1d0a7812 */ /* 0x000fe200078ec0ff */
[----:B------:R-:W1:Y:S01]  /*3e50*/  MUFU.EX2 R192, R41 ;  /* 0x0000002900c07308 */ /* 0x000e620000000800 */
[----:B------:R-:W-:Y:S02]  /*3e60*/  SHF.R.U32.HI R14, RZ, 0x18, R14 ;  /* 0x00000018ff0e7819 */ /* 0x000fe4000001160e */
        /* <DEDUP_REMOVED lines=8> */
[----:B------:R-:W-:Y:S01]  /*3ef0*/  SHF.R.U32.HI R10, RZ, 0x8, R139 ;  /* 0x00000008ff0a7819 */ /* 0x000fe2000001168b */
[----:B------:R-:W-:Y:S01]  /*3f00*/  MUFU.EX2 R189, R44 ;  /* 0x0000002c00bd7308 */ /* 0x000fe20000000800 */
[----:B------:R-:W-:Y:S02]  /*3f10*/  SHF.R.U32.HI R13, RZ, 0x10, R13 ;  /* 0x00000010ff0d7819 */ /* 0x000fe4000001160d */
[----:B------:R-:W-:Y:S02]  /*3f20*/  LOP3.LUT R10, R10, 0xffff, RZ, 0xc0, !PT ;  /* 0x0000ffff0a0a7812 */ /* 0x000fe400078ec0ff */
[----:B------:R-:W-:Y:S01]  /*3f30*/  LOP3.LUT R12, R141, 0xff, RZ, 0xc0, !PT ;  /* 0x000000ff8d0c7812 */ /* 0x000fe200078ec0ff */
[----:B------:R-:W-:Y:S01]  /*3f40*/  @!P0 FADD.FTZ R217, -R217, -RZ ;  /* 0x800000ffd9d98221 */ /* 0x000fe20000010100 */
[----:B------:R-:W-:Y:S01]  /*3f50*/  LOP3.LUT R11, R9, UR7, R150, 0x96, !PT ;  /* 0x00000007090b7c12 */ /* 0x000fe2000f8e9696 */
[----:B------:R-:W-:Y:S01]  /*3f60*/  @!P6 FADD.FTZ R203, -R203, -RZ ;  /* 0x800000ffcbcbe221 */ /* 0x000fe20000010100 */
[----:B------:R-:W-:Y:S01]  /*3f70*/  ISETP.LE.U32.AND P0, PT, R28, UR6, PT ;  /* 0x000000061c007c0c */ /* 0x000fe2000bf03070 */
[----:B------:R-:W-:Y:S01]  /*3f80*/  @!P2 FADD.FTZ R212, -R212, -RZ ;  /* 0x800000ffd4d4a221 */ /* 0x000fe20000010100 */
[----:B------:R-:W-:Y:S01]  /*3f90*/  ISETP.LE.U32.AND P2, PT, R10, UR6, PT ;  /* 0x000000060a007c0c */ /* 0x000fe2000bf43070 */
[----:B------:R-:W-:Y:S01]  /*3fa0*/  MUFU.EX2 R199, R43 ;  /* 0x0000002b00c77308 */ /* 0x000fe20000000800 */
[----:B------:R-:W-:Y:S02]  /*3fb0*/  LOP3.LUT R13, R13, 0xff, RZ, 0xc0, !PT ;  /* 0x000000ff0d0d7812 */ /* 0x000fe400078ec0ff */
[----:B------:R-:W-:Y:S02]  /*3fc0*/  ISETP.LE.U32.AND P6, PT, R12, UR6, PT ;  /* 0x000000060c007c0c */ /* 0x000fe4000bfc3070 */
[----:B------:R-:W-:Y:S02]  /*3fd0*/  LOP3.LUT R12, R11, 0xffff, RZ, 0xc0, !PT ;  /* 0x0000ffff0b0c7812 */ /* 0x000fe400078ec0ff */
[----:B------:R-:W-:Y:S02]  /*3fe0*/  ISETP.LE.U32.AND P1, PT, R13, UR6, PT ;  /* 0x000000060d007c0c */ /* 0x000fe4000bf23070 */
[----:B------:R-:W-:Y:S01]  /*3ff0*/  LOP3.LUT R13, R11, 0xff, RZ, 0xc0, !PT ;  /* 0x000000ff0b0d7812 */ /* 0x000fe200078ec0ff */
[----:B------:R-:W-:Y:S01]  /*4000*/  @!P0 FADD.FTZ R209, -R209, -RZ ;  /* 0x800000ffd1d18221 */ /* 0x000fe20000010100 */
[----:B------:R-:W-:Y:S01]  /*4010*/  SHF.R.U32.HI R12, RZ, 0x8, R12 ;  /* 0x00000008ff0c7819 */ /* 0x000fe2000001160c */
[-C--:B----4-:R-:W-:Y:S01]  /*4020*/  HMMA.16816.F32.BF16 R52, R144, R4.reuse, R52 ;  /* 0x000000049034723c */ /* 0x090fe20000041834 */
[C---:B------:R-:W-:Y:S01]  /*4030*/  LOP3.LUT R17, R8.reuse, 0xffff, RZ, 0xc0, !PT ;  /* 0x0000ffff08117812 */ /* 0x040fe200078ec0ff */
[----:B------:R-:W-:Y:S01]  /*4040*/  @!P2 FADD.FTZ R191, -R191, -RZ ;  /* 0x800000ffbfbfa221 */ /* 0x000fe20000010100 */
[--C-:B------:R-:W-:Y:S01]  /*4050*/  SHF.R.U32.HI R18, RZ, 0x10, R8.reuse ;  /* 0x00000010ff127819 */ /* 0x100fe20000011608 */
[----:B------:R-:W-:Y:S01]  /*4060*/  @!P6 FADD.FTZ R197, -R197, -RZ ;  /* 0x800000ffc5c5e221 */ /* 0x000fe20000010100 */
[----:B------:R-:W-:Y:S01]  /*4070*/  SHF.R.U32.HI R19, RZ, 0x18, R8 ;  /* 0x00000018ff137819 */ /* 0x000fe20000011608 */
[----:B------:R-:W-:Y:S01]  /*4080*/  MUFU.EX2 R196, R46 ;  /* 0x0000002e00c47308 */ /* 0x000fe20000000800 */
[----:B------:R-:W-:Y:S01]  /*4090*/  LOP3.LUT R14, R8, 0xff, RZ, 0xc0, !PT ;  /* 0x000000ff080e7812 */ /* 0x000fe200078ec0ff */
[C---:B------:R-:W-:Y:S01]  /*40a0*/  HMMA.16816.F32.BF16 R56, R132.reuse, R4, R56 ;  /* 0x000000048438723c */ /* 0x040fe20000041838 */
[----:B------:R-:W-:Y:S01]  /*40b0*/  IMAD.WIDE.U32 R8, R32, -0x326172a9, RZ ;  /* 0xcd9e8d5720087825 */ /* 0x000fe200078e00ff */
[----:B------:R-:W-:Y:S02]  /*40c0*/  ISETP.LE.U32.AND P4, PT, R13, UR6, PT ;  /* 0x000000060d007c0c */ /* 0x000fe4000bf83070 */
[----:B------:R-:W-:Y:S01]  /*40d0*/  LOP3.LUT R10, R16, 0xff, RZ, 0xc0, !PT ;  /* 0x000000ff100a7812 */ /* 0x000fe200078ec0ff */
[----:B------:R-:W-:Y:S01]  /*40e0*/  @!P1 FADD.FTZ R210, -R210, -RZ ;  /* 0x800000ffd2d29221 */ /* 0x000fe20000010100 */
[----:B------:R-:W-:Y:S02]  /*40f0*/  LOP3.LUT R12, R12, 0xffff, RZ, 0xc0, !PT ;  /* 0x0000ffff0c0c7812 */ /* 0x000fe400078ec0ff */
[-C--:B------:R-:W-:Y:S01]  /*4100*/  HMMA.16816.F32.BF16 R60, R132, R6.reuse, R60 ;  /* 0x00000006843c723c */ /* 0x080fe2000004183c */
[--C-:B------:R-:W-:Y:S01]  /*4110*/  SHF.R.U32.HI R13, RZ, 0x10, R11.reuse ;  /* 0x00000010ff0d7819 */ /* 0x100fe2000001160b */
[----:B------:R-:W-:Y:S01]  /*4120*/  MUFU.EX2 R187, R45 ;  /* 0x0000002d00bb7308 */ /* 0x000fe20000000800 */
[----:B------:R-:W-:Y:S02]  /*4130*/  ISETP.LE.U32.AND P0, PT, R10, UR6, PT ;  /* 0x000000060a007c0c */ /* 0x000fe4000bf03070 */
[----:B------:R-:W-:Y:S02]  /*4140*/  SHF.R.U32.HI R11, RZ, 0x18, R11 ;  /* 0x00000018ff0b7819 */ /* 0x000fe4000001160b */
[----:B------:R-:W-:Y:S01]  /*4150*/  LOP3.LUT R10, R9, UR7, R148, 0x96, !PT ;  /* 0x00000007090a7c12 */ /* 0x000fe2000f8e9694 */
[----:B------:R-:W-:Y:S01]  /*4160*/  HMMA.16816.F32.BF16 R64, R144, R6, R64 ;  /* 0x000000069040723c */ /* 0x000fe20000041840 */
[----:B------:R-:W-:Y:S02]  /*4170*/  ISETP.LE.U32.AND P2, PT, R12, UR6, PT ;  /* 0x000000060c007c0c */ /* 0x000fe4000bf43070 */
[----:B------:R-:W-:Y:S01]  /*4180*/  ISETP.LE.U32.AND P6, PT, R11, UR6, PT ;  /* 0x000000060b007c0c */ /* 0x000fe2000bfc3070 */
[----:B--2---:R-:W-:Y:S01]  /*4190*/  @!P4 FADD.FTZ R186, -R186, -RZ ;  /* 0x800000ffbabac221 */ /* 0x004fe20000010100 */
[----:B------:R-:W-:Y:S01]  /*41a0*/  LOP3.LUT R12, R13, 0xff, RZ, 0xc0, !PT ;  /* 0x000000ff0d0c7812 */ /* 0x000fe200078ec0ff */
[----:B------:R-:W-:Y:S01]  /*41b0*/  MUFU.EX2 R198, R47 ;  /* 0x0000002f00c67308 */ /* 0x000fe20000000800 */
[----:B------:R-:W-:Y:S01]  /*41c0*/  LOP3.LUT R13, R10, 0xff, RZ, 0xc0, !PT ;  /* 0x000000ff0a0d7812 */ /* 0x000fe200078ec0ff */
[--C-:B------:R-:W-:Y:S01]  /*41d0*/  FFMA.FTZ R52, R52, c[0x0][0x23c], -R138.reuse ;  /* 0x00008f0034347a23 */ /* 0x100fe2000001088a */
[----:B------:R-:W-:Y:S02]  /*41e0*/  ISETP.LE.U32.AND P3, PT, R12, UR6, PT ;  /* 0x000000060c007c0c */ /* 0x000fe4000bf63070 */
[----:B------:R-:W-:Y:S01]  /*41f0*/  ISETP.LE.U32.AND P4, PT, R13, UR6, PT ;  /* 0x000000060d007c0c */ /* 0x000fe2000bf83070 */
[----:B------:R-:W-:Y:S01]  /*4200*/  FFMA.FTZ R53, R53, c[0x0][0x23c], -R138 ;  /* 0x00008f0035357a23 */ /* 0x000fe2000001088a */
[----:B------:R-:W-:Y:S01]  /*4210*/  LOP3.LUT R11, R10, 0xffff, RZ, 0xc0, !PT ;  /* 0x0000ffff0a0b7812 */ /* 0x000fe200078ec0ff */
[----:B-1----:R-:W-:Y:S01]  /*4220*/  @!P2 FADD.FTZ R171, -R171, -RZ ;  /* 0x800000ffababa221 */ /* 0x002fe20000010100 */
[--C-:B------:R-:W-:Y:S01]  /*4230*/  SHF.R.U32.HI R12, RZ, 0x18, R10.reuse ;  /* 0x00000018ff0c7819 */ /* 0x100fe2000001160a */
[----:B------:R-:W-:Y:S01]  /*4240*/  @!P6 FADD.FTZ R188, -R188, -RZ ;  /* 0x800000ffbcbce221 */ /* 0x000fe20000010100 */
[----:B------:R-:W-:Y:S01]  /*4250*/  SHF.R.U32.HI R10, RZ, 0x10, R10 ;  /* 0x00000010ff0a7819 */ /* 0x000fe2000001160a */
[----:B------:R-:W1:Y:S01]  /*4260*/  MUFU.EX2 R159, R52 ;  /* 0x00000034009f7308 */ /* 0x000e620000000800 */
[----:B------:R-:W-:Y:S01]  /*4270*/  SHF.R.U32.HI R11, RZ, 0x8, R11 ;  /* 0x00000008ff0b7819 */ /* 0x000fe2000001160b */
[----:B------:R-:W-:Y:S01]  /*4280*/  FFMA.FTZ R56, R56, c[0x0][0x23c], -R136 ;  /* 0x00008f0038387a23 */ /* 0x000fe20000010888 */
[----:B------:R-:W-:Y:S01]  /*4290*/  LOP3.LUT R10, R10, 0xff, RZ, 0xc0, !PT ;  /* 0x000000ff0a0a7812 */ /* 0x000fe200078ec0ff */
[----:B------:R-:W-:Y:S01]  /*42a0*/  @!P3 FADD.FTZ R190, -R190, -RZ ;  /* 0x800000ffbebeb221 */ /* 0x000fe20000010100 */
[----:B------:R-:W-:Y:S01]  /*42b0*/  LOP3.LUT R11, R11, 0xffff, RZ, 0xc0, !PT ;  /* 0x0000ffff0b0b7812 */ /* 0x000fe200078ec0ff */
[----:B------:R-:W-:Y:S01]  /*42c0*/  @!P4 FADD.FTZ R195, -R195, -RZ ;  /* 0x800000ffc3c3c221 */ /* 0x000fe20000010100 */
[----:B------:R-:W-:Y:S01]  /*42d0*/  ISETP.LE.U32.AND P6, PT, R10, UR6, PT ;  /* 0x000000060a007c0c */ /* 0x000fe2000bfc3070 */
[----:B------:R-:W-:Y:S01]  /*42e0*/  FFMA.FTZ R54, R54, c[0x0][0x23c], -R137 ;  /* 0x00008f0036367a23 */ /* 0x000fe20000010889 */
[----:B------:R-:W-:Y:S01]  /*42f0*/  LOP3.LUT R4, R8, 0xff, RZ, 0xc0, !PT ;  /* 0x000000ff08047812 */ /* 0x000fe200078ec0ff */
[----:B------:R-:W2:Y:S01]  /*4300*/  MUFU.EX2 R157, R53 ;  /* 0x00000035009d7308 */ /* 0x000ea20000000800 */
[----:B------:R-:W-:Y:S01]  /*4310*/  ISETP.LE.U32.AND P3, PT, R11, UR6, PT ;  /* 0x000000060b007c0c */ /* 0x000fe2000bf63070 */
[--C-:B------:R-:W-:Y:S01]  /*4320*/  FFMA.FTZ R64, R64, c[0x0][0x23c], -R138.reuse ;  /* 0x00008f0040407a23 */ /* 0x100fe2000001088a */
[----:B------:R-:W-:Y:S01]  /*4330*/  LOP3.LUT R5, R8, 0xffff, RZ, 0xc0, !PT ;  /* 0x0000ffff08057812 */ /* 0x000fe200078ec0ff */
[----:B------:R-:W-:Y:S01]  /*4340*/  FFMA.FTZ R138, R65, c[0x0][0x23c], -R138 ;  /* 0x00008f00418a7a23 */ /* 0x000fe2000001088a */
[----:B------:R-:W-:Y:S01]  /*4350*/  ISETP.LE.U32.AND P4, PT, R4, UR6, PT ;  /* 0x0000000604007c0c */ /* 0x000fe2000bf83070 */
[----:B------:R-:W-:Y:S01]  /*4360*/  FFMA.FTZ R62, R62, c[0x0][0x23c], -R0 ;  /* 0x00008f003e3e7a23 */ /* 0x000fe20000010800 */
[----:B------:R-:W-:Y:S01]  /*4370*/  SHF.R.U32.HI R4, RZ, 0x10, R8 ;  /* 0x00000010ff047819 */ /* 0x000fe20000011608 */
[----:B------:R-:W-:Y:S01]  /*4380*/  FFMA.FTZ R58, R58, c[0x0][0x23c], -R0 ;  /* 0x00008f003a3a7a23 */ /* 0x000fe20000010800 */
[----:B------:R-:W-:Y:S01]  /*4390*/  SHF.R.U32.HI R5, RZ, 0x8, R5 ;  /* 0x00000008ff057819 */ /* 0x000fe20000011605 */
[----:B---3--:R-:W-:Y:S01]  /*43a0*/  @!P6 FADD.FTZ R200, -R200, -RZ ;  /* 0x800000ffc8c8e221 */ /* 0x008fe20000010100 */
[----:B------:R-:W-:Y:S01]  /*43b0*/  ISETP.LE.U32.AND P2, PT, R12, UR6, PT ;  /* 0x000000060c007c0c */ /* 0x000fe2000bf43070 */
[----:B------:R-:W-:Y:S01]  /*43c0*/  MUFU.EX2 R166, R56 ;  /* 0x0000003800a67308 */ /* 0x000fe20000000800 */
[----:B------:R-:W-:Y:S01]  /*43d0*/  LOP3.LUT R4, R4, 0xff, RZ, 0xc0, !PT ;  /* 0x000000ff04047812 */ /* 0x000fe200078ec0ff */
[----:B------:R-:W-:Y:S01]  /*43e0*/  @!P3 FADD.FTZ R192, -R192, -RZ ;  /* 0x800000ffc0c0b221 */ /* 0x000fe20000010100 */
[----:B------:R-:W-:Y:S01]  /*43f0*/  LOP3.LUT R5, R5, 0xffff, RZ, 0xc0, !PT ;  /* 0x0000ffff05057812 */ /* 0x000fe200078ec0ff */
[----:B-1----:R-:W-:Y:S01]  /*4400*/  @!P0 FADD.FTZ R159, -R159, -RZ ;  /* 0x800000ff9f9f8221 */ /* 0x002fe20000010100 */
[----:B------:R-:W-:Y:S01]  /*4410*/  ISETP.LE.U32.AND P6, PT, R4, UR6, PT ;  /* 0x0000000604007c0c */ /* 0x000fe2000bfc3070 */
[----:B------:R-:W-:Y:S01]  /*4420*/  @!P4 FADD.FTZ R189, -R189, -RZ ;  /* 0x800000ffbdbdc221 */ /* 0x000fe20000010100 */
[----:B------:R-:W-:Y:S01]  /*4430*/  SHF.R.U32.HI R8, RZ, 0x18, R8 ;  /* 0x00000018ff087819 */ /* 0x000fe20000011608 */
[--C-:B------:R-:W-:Y:S01]  /*4440*/  FFMA.FTZ R59, R59, c[0x0][0x23c], -R0.reuse ;  /* 0x00008f003b3b7a23 */ /* 0x100fe20000010800 */
[----:B------:R-:W-:Y:S01]  /*4450*/  ISETP.LE.U32.AND P3, PT, R5, UR6, PT ;  /* 0x0000000605007c0c */ /* 0x000fe2000bf63070 */
[----:B------:R-:W1:Y:S01]  /*4460*/  MUFU.EX2 R161, R54 ;  /* 0x0000003600a17308 */ /* 0x000e620000000800 */
[----:B------:R-:W-:Y:S01]  /*4470*/  SHF.R.U32.HI R4, RZ, 0x8, R17 ;  /* 0x00000008ff047819 */ /* 0x000fe20000011611 */
[----:B------:R-:W-:Y:S01]  /*4480*/  @!P2 FADD.FTZ R199, -R199, -RZ ;  /* 0x800000ffc7c7a221 */ /* 0x000fe20000010100 */
[----:B------:R-:W-:Y:S01]  /*4490*/  ISETP.LE.U32.AND P4, PT, R8, UR6, PT ;  /* 0x0000000608007c0c */ /* 0x000fe2000bf83070 */
[----:B------:R-:W-:Y:S01]  /*44a0*/  FFMA.FTZ R0, R63, c[0x0][0x23c], -R0 ;  /* 0x00008f003f007a23 */ /* 0x000fe20000010800 */
[----:B------:R-:W-:Y:S01]  /*44b0*/  ISETP.LE.U32.AND P2, PT, R14, UR6, PT ;  /* 0x000000060e007c0c */ /* 0x000fe2000bf43070 */
[--C-:B------:R-:W-:Y:S01]  /*44c0*/  FFMA.FTZ R55, R55, c[0x0][0x23c], -R137.reuse ;  /* 0x00008f0037377a23 */ /* 0x100fe20000010889 */
[----:B------:R-:W-:Y:S01]  /*44d0*/  LOP3.LUT R4, R4, 0xffff, RZ, 0xc0, !PT ;  /* 0x0000ffff04047812 */ /* 0x000fe200078ec0ff */
[----:B------:R-:W-:Y:S01]  /*44e0*/  @!P6 FADD.FTZ R196, -R196, -RZ ;  /* 0x800000ffc4c4e221 */ /* 0x000fe20000010100 */
[----:B------:R-:W-:Y:S01]  /*44f0*/  SHF.R.U32.HI R5, RZ, 0x18, R16 ;  /* 0x00000018ff057819 */ /* 0x000fe20000011610 */
[----:B------:R-:W3:Y:S01]  /*4500*/  MUFU.EX2 R154, R64 ;  /* 0x00000040009a7308 */ /* 0x000ee20000000800 */
[----:B------:R-:W-:Y:S01]  /*4510*/  ISETP.LE.U32.AND P6, PT, R4, UR6, PT ;  /* 0x0000000604007c0c */ /* 0x000fe2000bfc3070 */
[----:B------:R-:W-:Y:S01]  /*4520*/  @!P3 FADD.FTZ R187, -R187, -RZ ;  /* 0x800000ffbbbbb221 */ /* 0x000fe20000010100 */
[----:B------:R-:W-:Y:S01]  /*4530*/  ISETP.LE.U32.AND P3, PT, R5, UR6, PT ;  /* 0x0000000605007c0c */ /* 0x000fe2000bf63070 */
[----:B------:R-:W-:Y:S01]  /*4540*/  FFMA.FTZ R57, R57, c[0x0][0x23c], -R136 ;  /* 0x00008f0039397a23 */ /* 0x000fe20000010888 */
[----:B------:R-:W-:Y:S01]  /*4550*/  LOP3.LUT R5, R18, 0xff, RZ, 0xc0, !PT ;  /* 0x000000ff12057812 */ /* 0x000fe200078ec0ff */
[----:B------:R-:W-:Y:S01]  /*4560*/  @!P4 FADD.FTZ R198, -R198, -RZ ;  /* 0x800000ffc6c6c221 */ /* 0x000fe20000010100 */
[----:B------:R-:W-:Y:S01]  /*4570*/  LOP3.LUT R4, R16, 0xffff, RZ, 0xc0, !PT ;  /* 0x0000ffff10047812 */ /* 0x000fe200078ec0ff */
[----:B------:R-:W-:Y:S01]  /*4580*/  @!P2 FADD.FTZ R165, -R165, -RZ ;  /* 0x800000ffa5a5a221 */ /* 0x000fe20000010100 */
[----:B------:R-:W-:Y:S01]  /*4590*/  ISETP.LE.U32.AND P4, PT, R5, UR6, PT ;  /* 0x0000000605007c0c */ /* 0x000fe2000bf83070 */
[----:B------:R-:W-:Y:S01]  /*45a0*/  MUFU.EX2 R152, R138 ;  /* 0x0000008a00987308 */ /* 0x000fe20000000800 */
[----:B------:R-:W-:Y:S01]  /*45b0*/  SHF.R.U32.HI R4, RZ, 0x8, R4 ;  /* 0x00000008ff047819 */ /* 0x000fe20000011604 */
[--C-:B------:R-:W-:Y:S01]  /*45c0*/  FFMA.FTZ R66, R66, c[0x0][0x23c], -R137.reuse ;  /* 0x00008f0042427a23 */ /* 0x100fe20000010889 */
[----:B------:R-:W-:Y:S01]  /*45d0*/  ISETP.LE.U32.AND P2, PT, R19, UR6, PT ;  /* 0x0000000613007c0c */ /* 0x000fe2000bf43070 */
[----:B------:R-:W-:Y:S01]  /*45e0*/  @!P6 FADD.FTZ R164, -R164, -RZ ;  /* 0x800000ffa4a4e221 */ /* 0x000fe20000010100 */
[----:B------:R-:W-:Y:S01]  /*45f0*/  LOP3.LUT R4, R4, 0xffff, RZ, 0xc0, !PT ;  /* 0x0000ffff04047812 */ /* 0x000fe200078ec0ff */
[----:B------:R-:W-:Y:S01]  /*4600*/  FFMA.FTZ R137, R67, c[0x0][0x23c], -R137 ;  /* 0x00008f0043897a23 */ /* 0x000fe20000010889 */
[----:B------:R-:W-:Y:S01]  /*4610*/  SHF.R.U32.HI R16, RZ, 0x10, R16 ;  /* 0x00000010ff107819 */ /* 0x000fe20000011610 */
[--C-:B------:R-:W-:Y:S01]  /*4620*/  FFMA.FTZ R60, R60, c[0x0][0x23c], -R136.reuse ;  /* 0x00008f003c3c7a23 */ /* 0x100fe20000010888 */
[----:B------:R-:W-:Y:S01]  /*4630*/  LOP3.LUT R6, R15, 0xffff, RZ, 0xc0, !PT ;  /* 0x0000ffff0f067812 */ /* 0x000fe200078ec0ff */
[----:B------:R-:W-:Y:S01]  /*4640*/  MUFU.EX2 R158, R0 ;  /* 0x00000000009e7308 */ /* 0x000fe20000000800 */
[----:B------:R-:W-:Y:S01]  /*4650*/  ISETP.LE.U32.AND P6, PT, R4, UR6, PT ;  /* 0x0000000604007c0c */ /* 0x000fe2000bfc3070 */
[----:B------:R-:W-:Y:S01]  /*4660*/  @!P4 FADD.FTZ R169, -R169, -RZ ;  /* 0x800000ffa9a9c221 */ /* 0x000fe20000010100 */
[----:B------:R-:W-:Y:S01]  /*4670*/  LOP3.LUT R4, R16, 0xff, RZ, 0xc0, !PT ;  /* 0x000000ff10047812 */ /* 0x000fe200078ec0ff */
[----:B------:R-:W-:Y:S01]  /*4680*/  FFMA.FTZ R136, R61, c[0x0][0x23c], -R136 ;  /* 0x00008f003d887a23 */ /* 0x000fe20000010888 */
[----:B------:R-:W-:Y:S01]  /*4690*/  SHF.R.U32.HI R6, RZ, 0x8, R6 ;  /* 0x00000008ff067819 */ /* 0x000fe20000011606 */
[----:B------:R-:W-:Y:S01]  /*46a0*/  @!P2 FADD.FTZ R167, -R167, -RZ ;  /* 0x800000ffa7a7a221 */ /* 0x000fe20000010100 */
[----:B------:R-:W-:Y:S01]  /*46b0*/  LOP3.LUT R5, R15, 0xff, RZ, 0xc0, !PT ;  /* 0x000000ff0f057812 */ /* 0x000fe200078ec0ff */
[----:B------:R-:W-:Y:S01]  /*46c0*/  IMAD.IADD R148, R174, 0x1, R2 ;  /* 0x00000001ae947824 */ /* 0x000fe200078e0202 */
[----:B------:R-:W-:Y:S01]  /*46d0*/  ISETP.LE.U32.AND P4, PT, R4, UR6, PT ;  /* 0x0000000604007c0c */ /* 0x000fe2000bf83070 */
[----:B------:R-:W4:Y:S01]  /*46e0*/  MUFU.EX2 R160, R55 ;  /* 0x0000003700a07308 */ /* 0x000f220000000800 */
[----:B------:R-:W-:Y:S02]  /*46f0*/  LOP3.LUT R4, R6, 0xffff, RZ, 0xc0, !PT ;  /* 0x0000ffff06047812 */ /* 0x000fe400078ec0ff */
[----:B------:R-:W-:Y:S01]  /*4700*/  ISETP.LE.U32.AND P2, PT, R5, UR6, PT ;  /* 0x0000000605007c0c */ /* 0x000fe2000bf43070 */
[----:B--2---:R-:W-:Y:S01]  /*4710*/  @!P6 FADD.FTZ R157, -R157, -RZ ;  /* 0x800000ff9d9de221 */ /* 0x004fe20000010100 */
[----:B------:R-:W-:Y:S02]  /*4720*/  ISETP.LE.U32.AND P0, PT, R4, UR6, PT ;  /* 0x0000000604007c0c */ /* 0x000fe4000bf03070 */
[----:B------:R-:W-:Y:S02]  /*4730*/  LOP3.LUT R4, R149, 0xff, RZ, 0xc0, !PT ;  /* 0x000000ff95047812 */ /* 0x000fe400078ec0ff */
[----:B------:R-:W-:Y:S01]  /*4740*/  ISETP.LE.U32.AND P1, PT, R30, UR6, PT ;  /* 0x000000061e007c0c */ /* 0x000fe2000bf23070 */
[----:B------:R-:W2:Y:S01]  /*4750*/  MUFU.EX2 R170, R58 ;  /* 0x0000003a00aa7308 */ /* 0x000ea20000000800 */
[----:B------:R-:W-:Y:S01]  /*4760*/  ISETP.LE.U32.AND P6, PT, R4, UR6, PT ;  /* 0x0000000604007c0c */ /* 0x000fe2000bfc3070 */
[----:B-1----:R-:W-:Y:S01]  /*4770*/  @!P4 FADD.FTZ R161, -R161, -RZ ;  /* 0x800000ffa1a1c221 */ /* 0x002fe20000010100 */
[----:B------:R-:W-:Y:S02]  /*4780*/  SHF.R.U32.HI R4, RZ, 0x8, R151 ;  /* 0x00000008ff047819 */ /* 0x000fe40000011697 */
[--C-:B------:R-:W-:Y:S01]  /*4790*/  SHF.R.U32.HI R5, RZ, 0x10, R15.reuse ;  /* 0x00000010ff057819 */ /* 0x100fe2000001160f */
[----:B------:R-:W-:Y:S01]  /*47a0*/  @!P2 FADD.FTZ R166, -R166, -RZ ;  /* 0x800000ffa6a6a221 */ /* 0x000fe20000010100 */
[----:B------:R-:W-:Y:S02]  /*47b0*/  LOP3.LUT R4, R4, 0xffff, RZ, 0xc0, !PT ;  /* 0x0000ffff04047812 */ /* 0x000fe400078ec0ff */
[----:B------:R-:W-:Y:S01]  /*47c0*/  LOP3.LUT R5, R5, 0xff, RZ, 0xc0, !PT ;  /* 0x000000ff05057812 */ /* 0x000fe200078ec0ff */
[----:B------:R-:W1:Y:S01]  /*47d0*/  MUFU.EX2 R162, R57 ;  /* 0x0000003900a27308 */ /* 0x000e620000000800 */
[----:B------:R-:W-:Y:S01]  /*47e0*/  ISETP.LE.U32.AND P2, PT, R4, UR6, PT ;  /* 0x0000000604007c0c */ /* 0x000fe2000bf43070 */
[----:B---3--:R-:W-:Y:S01]  /*47f0*/  @!P1 FADD.FTZ R154, -R154, -RZ ;  /* 0x800000ff9a9a9221 */ /* 0x008fe20000010100 */
[----:B------:R-:W-:Y:S01]  /*4800*/  SHF.R.U32.HI R4, RZ, 0x8, R142 ;  /* 0x00000008ff047819 */ /* 0x000fe2000001168e */
[----:B----4-:R-:W-:Y:S01]  /*4810*/  @!P3 FADD.FTZ R160, -R160, -RZ ;  /* 0x800000ffa0a0b221 */ /* 0x010fe20000010100 */
[----:B------:R-:W-:Y:S02]  /*4820*/  F2FP.RELU.BF16.PACK_AB R7, R201, R202 ;  /* 0x000000cac907723e */ /* 0x000fe400000018ff */
[----:B------:R-:W-:Y:S02]  /*4830*/  F2FP.RELU.BF16.PACK_AB R6, R219, R220 ;  /* 0x000000dcdb06723e */ /* 0x000fe400000018ff */
[----:B------:R-:W-:Y:S01]  /*4840*/  ISETP.LE.U32.AND P4, PT, R5, UR6, PT ;  /* 0x0000000605007c0c */ /* 0x000fe2000bf83070 */
[----:B------:R3:W-:Y:S01]  /*4850*/  STS [R229+0x1c000], R7 ;  /* 0x01c00007e5007388 */ /* 0x0007e20000000800 */
[----:B------:R-:W-:Y:S01]  /*4860*/  LOP3.LUT R5, R143, 0xff, RZ, 0xc0, !PT ;  /* 0x000000ff8f057812 */ /* 0x000fe200078ec0ff */
[----:B------:R-:W4:Y:S01]  /*4870*/  MUFU.EX2 R153, R66 ;  /* 0x0000004200997308 */ /* 0x000f220000000800 */
[----:B------:R-:W-:Y:S01]  /*4880*/  LOP3.LUT R4, R4, 0xffff, RZ, 0xc0, !PT ;  /* 0x0000ffff04047812 */ /* 0x000fe200078ec0ff */
[----:B------:R-:W-:Y:S01]  /*4890*/  @!P2 FADD.FTZ R152, -R152, -RZ ;  /* 0x800000ff9898a221 */ /* 0x000fe20000010100 */
[----:B------:R-:W-:Y:S01]  /*48a0*/  ISETP.LE.U32.AND P1, PT, R5, UR6, PT ;  /* 0x0000000605007c0c */ /* 0x000fe2000bf23070 */
[----:B------:R4:W-:Y:S01]  /*48b0*/  STS [R229+0x1c400], R6 ;  /* 0x01c40006e5007388 */ /* 0x0009e20000000800 */
[----:B------:R-:W-:Y:S02]  /*48c0*/  F2FP.RELU.BF16.PACK_AB R5, R208, R211 ;  /* 0x000000d3d005723e */ /* 0x000fe400000018ff */
[----:B------:R-:W-:Y:S02]  /*48d0*/  ISETP.LE.U32.AND P2, PT, R4, UR6, PT ;  /* 0x0000000604007c0c */ /* 0x000fe4000bf43070 */
[----:B------:R-:W-:Y:S01]  /*48e0*/  F2FP.RELU.BF16.PACK_AB R4, R214, R215 ;  /* 0x000000d7d604723e */ /* 0x000fe200000018ff */
[----:B------:R4:W-:Y:S01]  /*48f0*/  STS [R232+0x1c000], R5 ;  /* 0x01c00005e8007388 */ /* 0x0009e20000000800 */
[----:B------:R-:W-:Y:S01]  /*4900*/  F2FP.RELU.BF16.PACK_AB R8, R205, R204 ;  /* 0x000000cccd08723e */ /* 0x000fe200000018ff */
[----:B------:R-:W4:Y:S01]  /*4910*/  MUFU.EX2 R149, R137 ;  /* 0x0000008900957308 */ /* 0x000f220000000800 */
[----:B------:R-:W-:Y:S01]  /*4920*/  F2FP.RELU.BF16.PACK_AB R0, R199, R200 ;  /* 0x000000c8c700723e */ /* 0x000fe200000018ff */
[----:B------:R4:W-:Y:S01]  /*4930*/  STS [R232+0x1c400], R4 ;  /* 0x01c40004e8007388 */ /* 0x0009e20000000800 */
[----:B------:R-:W-:Y:S01]  /*4940*/  ISETP.LE.U32.AND P5, PT, R31, UR6, PT ;  /* 0x000000061f007c0c */ /* 0x000fe2000bfa3070 */
[----:B--2---:R-:W-:Y:S01]  /*4950*/  @!P4 FADD.FTZ R170, -R170, -RZ ;  /* 0x800000ffaaaac221 */ /* 0x004fe20000010100 */
[----:B------:R-:W-:Y:S01]  /*4960*/  SHF.R.U32.HI R15, RZ, 0x18, R15 ;  /* 0x00000018ff0f7819 */ /* 0x000fe2000001160f */
[----:B-1----:R-:W-:Y:S01]  /*4970*/  @!P0 FADD.FTZ R162, -R162, -RZ ;  /* 0x800000ffa2a28221 */ /* 0x002fe20000010100 */
[----:B------:R-:W-:Y:S02]  /*4980*/  ISETP.LE.U32.AND P3, PT, R33, UR6, PT ;  /* 0x0000000621007c0c */ /* 0x000fe4000bf63070 */
[----:B------:R-:W-:Y:S01]  /*4990*/  ISETP.LE.U32.AND P4, PT, R15, UR6, PT ;  /* 0x000000060f007c0c */ /* 0x000fe2000bf83070 */
[----:B------:R-:W1:Y:S01]  /*49a0*/  MUFU.EX2 R168, R59 ;  /* 0x0000003b00a87308 */ /* 0x000e620000000800 */
[----:B---3--:R-:W-:Y:S01]  /*49b0*/  F2FP.RELU.BF16.PACK_AB R7, R224, R223 ;  /* 0x000000dfe007723e */ /* 0x008fe200000018ff */
[----:B----4-:R-:W-:Y:S01]  /*49c0*/  @!P6 FADD.FTZ R153, -R153, -RZ ;  /* 0x800000ff9999e221 */ /* 0x010fe20000010100 */
[----:B------:R-:W-:Y:S03]  /*49d0*/  ISETP.LE.U32.AND P0, PT, R26, UR6, PT ;  /* 0x000000061a007c0c */ /* 0x000fe6000bf03070 */
[----:B------:R2:W-:Y:S01]  /*49e0*/  STS [R229+0x1e000], R7 ;  /* 0x01e00007e5007388 */ /* 0x0005e20000000800 */
[----:B------:R-:W-:Y:S03]  /*49f0*/  F2FP.RELU.BF16.PACK_AB R6, R228, R227 ;  /* 0x000000e3e406723e */ /* 0x000fe600000018ff */
[----:B------:R-:W3:Y:S02]  /*4a00*/  MUFU.EX2 R156, R60 ;  /* 0x0000003c009c7308 */ /* 0x000ee40000000800 */
[----:B------:R4:W-:Y:S01]  /*4a10*/  STS [R229+0x1e400], R6 ;  /* 0x01e40006e5007388 */ /* 0x0009e20000000800 */
[----:B------:R-:W-:Y:S01]  /*4a20*/  F2FP.RELU.BF16.PACK_AB R5, R221, R222 ;  /* 0x000000dedd05723e */ /* 0x000fe200000018ff */
[----:B------:R-:W-:Y:S02]  /*4a30*/  @!P5 FADD.FTZ R149, -R149, -RZ ;  /* 0x800000ff9595d221 */ /* 0x000fe40000010100 */
[----:B------:R-:W-:Y:S01]  /*4a40*/  @!P0 FADD.FTZ R158, -R158, -RZ ;  /* 0x800000ff9e9e8221 */ /* 0x000fe20000010100 */
[----:B------:R-:W-:Y:S01]  /*4a50*/  F2FP.RELU.BF16.PACK_AB R4, R226, R225 ;  /* 0x000000e1e204723e */ /* 0x000fe200000018ff */
[----:B------:R4:W-:Y:S02]  /*4a60*/  STS [R232+0x1e000], R5 ;  /* 0x01e00005e8007388 */ /* 0x0009e40000000800 */
[----:B------:R-:W4:Y:S02]  /*4a70*/  MUFU.EX2 R155, R136 ;  /* 0x00000088009b7308 */ /* 0x000f240000000800 */
[----:B------:R4:W-:Y:S01]  /*4a80*/  STS [R232+0x1e400], R4 ;  /* 0x01e40004e8007388 */ /* 0x0009e20000000800 */
[----:B-1----:R-:W-:Y:S01]  /*4a90*/  @!P4 FADD.FTZ R168, -R168, -RZ ;  /* 0x800000ffa8a8c221 */ /* 0x002fe20000010100 */
[----:B------:R-:W-:Y:S02]  /*4aa0*/  FSETP.GE.FTZ.AND P4, PT, R205, RZ, PT ;  /* 0x000000ffcd00720b */ /* 0x000fe40003f96000 */
[----:B------:R-:W-:Y:S04]  /*4ab0*/  STS [R236+0x1c000], R8 ;  /* 0x01c00008ec007388 */ /* 0x000fe80000000800 */
[----:B------:R-:W1:Y:S01]  /*4ac0*/  MUFU.EX2 R163, R62 ;  /* 0x0000003e00a37308 */ /* 0x000e620000000800 */
[----:B--2---:R-:W-:Y:S01]  /*4ad0*/  F2FP.RELU.BF16.PACK_AB R7, R207, R210 ;  /* 0x000000d2cf07723e */ /* 0x004fe200000018ff */
[----:B---3--:R-:W-:Y:S01]  /*4ae0*/  @!P3 FADD.FTZ R156, -R156, -RZ ;  /* 0x800000ff9c9cb221 */ /* 0x008fe20000010100 */
[----:B------:R-:W-:Y:S03]  /*4af0*/  FSETP.GE.FTZ.AND P3, PT, R211, RZ, PT ;  /* 0x000000ffd300720b */ /* 0x000fe60003f76000 */
[----:B------:R2:W-:Y:S01]  /*4b00*/  STS [R236+0x1c400], R7 ;  /* 0x01c40007ec007388 */ /* 0x0005e20000000800 */
[----:B----4-:R-:W-:Y:S02]  /*4b10*/  F2FP.RELU.BF16.PACK_AB R6, R213, R216 ;  /* 0x000000d8d506723e */ /* 0x010fe400000018ff */
[----:B------:R-:W-:Y:S01]  /*4b20*/  F2FP.RELU.BF16.PACK_AB R5, R191, R193 ;  /* 0x000000c1bf05723e */ /* 0x000fe200000018ff */
[----:B------:R-:W-:Y:S01]  /*4b30*/  @!P2 FADD.FTZ R155, -R155, -RZ ;  /* 0x800000ff9b9ba221 */ /* 0x000fe20000010100 */
[----:B------:R-:W-:Y:S02]  /*4b40*/  FSETP.GE.FTZ.AND P2, PT, R208, RZ, PT ;  /* 0x000000ffd000720b */ /* 0x000fe40003f56000 */
[----:B------:R-:W-:Y:S01]  /*4b50*/  F2FP.RELU.BF16.PACK_AB R4, R194, R197 ;  /* 0x000000c5c204723e */ /* 0x000fe200000018ff */
[----:B------:R3:W-:Y:S04]  /*4b60*/  STS [R235+0x1c000], R5 ;  /* 0x01c00005eb007388 */ /* 0x0007e80000000800 */
[----:B------:R4:W-:Y:S01]  /*4b70*/  STS [R235+0x1c400], R4 ;  /* 0x01c40004eb007388 */ /* 0x0009e20000000800 */
[----:B-1----:R-:W-:Y:S01]  /*4b80*/  @!P1 FADD.FTZ R163, -R163, -RZ ;  /* 0x800000ffa3a39221 */ /* 0x002fe20000010100 */
[----:B------:R-:W-:Y:S02]  /*4b90*/  FSETP.GE.FTZ.AND P1, PT, R202, RZ, PT ;  /* 0x000000ffca00720b */ /* 0x000fe40003f36000 */
[----:B------:R1:W-:Y:S01]  /*4ba0*/  STS [R236+0x1e000], R6 ;  /* 0x01e00006ec007388 */ /* 0x0003e20000000800 */
[----:B--2---:R-:W-:Y:S05]  /*4bb0*/  F2FP.RELU.BF16.PACK_AB R7, R217, R218 ;  /* 0x000000dad907723e */ /* 0x004fea00000018ff */
[----:B------:R2:W-:Y:S01]  /*4bc0*/  STS [R236+0x1e400], R7 ;  /* 0x01e40007ec007388 */ /* 0x0005e20000000800 */
[----:B---3--:R-:W-:Y:S02]  /*4bd0*/  F2FP.RELU.BF16.PACK_AB R5, R209, R212 ;  /* 0x000000d4d105723e */ /* 0x008fe400000018ff */
[----:B----4-:R-:W-:Y:S03]  /*4be0*/  F2FP.RELU.BF16.PACK_AB R4, R171, R186 ;  /* 0x000000baab04723e */ /* 0x010fe600000018ff */
[----:B------:R3:W-:Y:S01]  /*4bf0*/  STS [R235+0x1e400], R5 ;  /* 0x01e40005eb007388 */ /* 0x0007e20000000800 */
[----:B-1----:R-:W-:Y:S05]  /*4c00*/  F2FP.RELU.BF16.PACK_AB R6, R203, R206 ;  /* 0x000000cecb06723e */ /* 0x002fea00000018ff */
[----:B------:R1:W-:Y:S04]  /*4c10*/  STS [R235+0x1e000], R6 ;  /* 0x01e00006eb007388 */ /* 0x0003e80000000800 */
[----:B------:R4:W-:Y:S01]  /*4c20*/  STS [R230+0x1c000], R4 ;  /* 0x01c00004e6007388 */ /* 0x0009e20000000800 */
[----:B--2---:R-:W-:Y:S05]  /*4c30*/  F2FP.RELU.BF16.PACK_AB R7, R188, R190 ;  /* 0x000000bebc07723e */ /* 0x004fea00000018ff */
[----:B------:R2:W-:Y:S01]  /*4c40*/  STS [R230+0x1c400], R7 ;  /* 0x01c40007e6007388 */ /* 0x0005e20000000800 */
[----:B---3--:R-:W-:Y:S05]  /*4c50*/  F2FP.RELU.BF16.PACK_AB R5, R164, R165 ;  /* 0x000000a5a405723e */ /* 0x008fea00000018ff */
[----:B------:R3:W-:Y:S01]  /*4c60*/  STS [R231+0x1c000], R5 ;  /* 0x01c00005e7007388 */ /* 0x0007e20000000800 */
[----:B-1----:R-:W-:Y:S02]  /*4c70*/  F2FP.RELU.BF16.PACK_AB R6, R192, R195 ;  /* 0x000000c3c006723e */ /* 0x002fe400000018ff */
[----:B----4-:R-:W-:Y:S05]  /*4c80*/  F2FP.RELU.BF16.PACK_AB R4, R167, R169 ;  /* 0x000000a9a704723e */ /* 0x010fea00000018ff */
[----:B------:R1:W-:Y:S01]  /*4c90*/  STS [R231+0x1c400], R4 ;  /* 0x01c40004e7007388 */ /* 0x0003e20000000800 */
[----:B--2---:R-:W-:Y:S03]  /*4ca0*/  F2FP.RELU.BF16.PACK_AB R7, R187, R189 ;  /* 0x000000bdbb07723e */ /* 0x004fe600000018ff */
[----:B------:R2:W-:Y:S04]  /*4cb0*/  STS [R230+0x1e000], R6 ;  /* 0x01e00006e6007388 */ /* 0x0005e80000000800 */
[----:B------:R4:W-:Y:S04]  /*4cc0*/  STS [R230+0x1e400], R0 ;  /* 0x01e40000e6007388 */ /* 0x0009e80000000800 */
[----:B------:R4:W-:Y:S01]  /*4cd0*/  STS [R231+0x1e000], R7 ;  /* 0x01e00007e7007388 */ /* 0x0009e20000000800 */
[----:B---3--:R-:W-:Y:S02]  /*4ce0*/  F2FP.RELU.BF16.PACK_AB R5, R157, R159 ;  /* 0x0000009f9d05723e */ /* 0x008fe400000018ff */
[----:B-1----:R-:W-:Y:S02]  /*4cf0*/  F2FP.RELU.BF16.PACK_AB R4, R160, R161 ;  /* 0x000000a1a004723e */ /* 0x002fe400000018ff */
[----:B--2---:R-:W-:Y:S02]  /*4d00*/  F2FP.RELU.BF16.PACK_AB R6, R198, R196 ;  /* 0x000000c4c606723e */ /* 0x004fe400000018ff */
[----:B----4-:R-:W-:Y:S03]  /*4d10*/  F2FP.RELU.BF16.PACK_AB R0, R152, R154 ;  /* 0x0000009a9800723e */ /* 0x010fe600000018ff */
[----:B------:R1:W-:Y:S01]  /*4d20*/  STS [R231+0x1e400], R6 ;  /* 0x01e40006e7007388 */ /* 0x0003e20000000800 */
[----:B------:R-:W-:Y:S03]  /*4d30*/  F2FP.RELU.BF16.PACK_AB R7, R162, R166 ;  /* 0x000000a6a207723e */ /* 0x000fe600000018ff */
        /* <DEDUP_REMOVED lines=57> */
[----:B------:R-:W-:Y:S01]  /*50d0*/  IMAD.U32 R146, RZ, RZ, UR4 ;  /* 0x00000004ff927e24 */ /* 0x000fe2000f8e00ff */
[----:B------:R-:W-:Y:S02]  /*50e0*/  LDSM.16.M88.4 R132, [R176+0x10000] ;  /* 0x01000000b084783b */ /* 0x000fe40000000200 */
[----:B------:R-:W-:Y:S02]  /*50f0*/  IMAD.U32 R147, RZ, RZ, UR5 ;  /* 0x00000005ff937e24 */ /* 0x000fe4000f8e00ff */
[----:B------:R-:W-:Y:S01]  /*5100*/  IMAD.IADD R0, R2, 0x1, R145 ;  /* 0x0000000102007824 */ /* 0x000fe200078e0291 */
[C---:B------:R-:W-:Y:S03]  /*5110*/  LEA R150, P0, R250.reuse, R146, 0x2 ;  /* 0x00000092fa967211 */ /* 0x040fe600078010ff */
[----:B------:R-:W1:Y:S02]  /*5120*/  LDSM.16.M88.4 R140, [R145+0x8000] ;  /* 0x00800000918c783b */ /* 0x000e640000000200 */
[----:B------:R-:W-:Y:S01]  /*5130*/  LEA.HI.X.SX32 R151, R250, R147, 0x2, P0 ;  /* 0x00000093fa977211 */ /* 0x000fe200000f16ff */
[----:B------:R-:W-:Y:S01]  /*5140*/  IMAD.MOV.U32 R147, RZ, RZ, c[0x0][0x1c0] ;  /* 0x00007000ff937624 */ /* 0x000fe200078e00ff */
[----:B------:R-:W-:Y:S03]  /*5150*/  FSETP.GE.FTZ.AND P0, PT, R201, RZ, PT ;  /* 0x000000ffc900720b */ /* 0x000fe60003f16000 */
[----:B------:R-:W-:Y:S01]  /*5160*/  IMAD R147, R147, c[0x0][0x22c], RZ ;  /* 0x00008b0093937a24 */ /* 0x000fe200078e02ff */
[----:B------:R-:W2:Y:S03]  /*5170*/  LDSM.16.M88.4 R136, [R145+0xa000] ;  /* 0x00a000009188783b */ /* 0x000ea60000000200 */
[----:B------:R-:W-:Y:S05]  /*5180*/  IMAD.U32 R147, R147, -0x80, RZ ;  /* 0xffffff8093937824 */ /* 0x000fea00078e00ff */
[----:B------:R-:W3:Y:S04]  /*5190*/  LDG.E R146, [R150.64] ;  /* 0x0000002296927981 */ /* 0x000ee8000c1e1900 */
[----:B------:R-:W4:Y:S01]  /*51a0*/  LDG.E R144, [R150.64+0x20] ;  /* 0x0000202296907981 */ /* 0x000f22000c1e1900 */
        /* <DEDUP_REMOVED lines=21> */
[----:B------:R2:W1:Y:S08]  /*5300*/  LDSM.16.M88.4 R140, [R0+0xa000] ;  /* 0x00a00000008c783b */ /* 0x0004700000000200 */
[----:B--2---:R-:W2:Y:S01]  /*5310*/  LDG.E R0, [R150.64+0x120] ;  /* 0x0001202296007981 */ /* 0x004ea2000c1e1900 */
[-C--:B-1----:R-:W-:Y:S08]  /*5320*/  HMMA.16816.F32.BF16 R4, R136, R132.reuse, R4 ;  /* 0x000000848804723c */ /* 0x082ff00000041804 */
[C---:B------:R-:W-:Y:S08]  /*5330*/  HMMA.16816.F32.BF16 R8, R140.reuse, R132, R8 ;  /* 0x000000848c08723c */ /* 0x040ff00000041808 */
[-C--:B------:R-:W-:Y:S08]  /*5340*/  HMMA.16816.F32.BF16 R12, R140, R134.reuse, R12 ;  /* 0x000000868c0c723c */ /* 0x080ff0000004180c */
[C---:B---3--:R-:W-:Y:S01]  /*5350*/  FADD.FTZ R2, -R146.reuse, R5 ;  /* 0x0000000592027221 */ /* 0x048fe20000010100 */
[C---:B------:R-:W-:Y:S01]  /*5360*/  HMMA.16816.F32.BF16 R16, R136.reuse, R134, R16 ;  /* 0x000000868810723c */ /* 0x040fe20000041810 */
[----:B------:R-:W1:Y:S02]  /*5370*/  LDSM.16.M88.4 R132, [R177+0x10800] ;  /* 0x01080000b184783b */ /* 0x000e640000000200 */
[----:B------:R-:W-:Y:S01]  /*5380*/  FADD.FTZ R4, -R146, R4 ;  /* 0x0000000492047221 */ /* 0x000fe20000010100 */
[----:B------:R-:W-:Y:S01]  /*5390*/  FSEL R2, R2, R146, P0 ;  /* 0x0000009202027208 */ /* 0x000fe20000000000 */
[C---:B----4-:R-:W-:Y:S01]  /*53a0*/  FADD.FTZ R7, -R144.reuse, R7 ;  /* 0x0000000790077221 */ /* 0x050fe20000010100 */
[----:B------:R-:W-:Y:S01]  /*53b0*/  LEA R184, P0, R147, R184, 0x2 ;  /* 0x000000b893b87211 */ /* 0x000fe200078010ff */
[----:B------:R-:W-:Y:S01]  /*53c0*/  FADD.FTZ R6, -R144, R6 ;  /* 0x0000000690067221 */ /* 0x000fe20000010100 */
[----:B------:R-:W-:Y:S01]  /*53d0*/  FSEL R4, R4, R146, P1 ;  /* 0x0000009204047208 */ /* 0x000fe20000800000 */
[----:B------:R-:W-:Y:S01]  /*53e0*/  FMUL.FTZ R201, R201, R2 ;  /* 0x00000002c9c97220 */ /* 0x000fe20000410000 */
[----:B------:R-:W-:Y:S01]  /*53f0*/  FSETP.GE.FTZ.AND P1, PT, R204, RZ, PT ;  /* 0x000000ffcc00720b */ /* 0x000fe20003f36000 */
[----:B------:R-:W3:Y:S01]  /*5400*/  LDG.E R2, [R150.64+0x100] ;  /* 0x0001002296027981 */ /* 0x000ee2000c1e1900 */
[----:B------:R-:W-:Y:S01]  /*5410*/  LEA.HI.X.SX32 R185, R147, R185, 0x2, P0 ;  /* 0x000000b993b97211 */ /* 0x000fe200000f16ff */
[----:B------:R-:W-:Y:S01]  /*5420*/  FMUL.FTZ R202, R202, R4 ;  /* 0x00000004caca7220 */ /* 0x000fe20000410000 */
[----:B------:R-:W-:Y:S10]  /*5430*/  FSETP.GE.FTZ.AND P0, PT, R171, RZ, PT ;  /* 0x000000ffab00720b */ /* 0x000ff40003f16000 */
        /* <DEDUP_REMOVED lines=13> */
[----:B------:R-:W-:Y:S01]  /*5510*/  FADD.FTZ R20, -R146, R20 ;  /* 0x0000001492147221 */ /* 0x000fe20000010100 */
[C---:B------:R-:W-:Y:S01]  /*5520*/  HMMA.16816.F32.BF16 R32, R136.reuse, R134, R32 ;  /* 0x000000868820723c */ /* 0x040fe20000041820 */
[----:B------:R-:W1:Y:S02]  /*5530*/  LDSM.16.M88.4 R132, [R177+0x11000] ;  /* 0x01100000b184783b */ /* 0x000e640000000200 */
[----:B------:R-:W-:Y:S01]  /*5540*/  FADD.FTZ R23, -R144, R23 ;  /* 0x0000001790177221 */ /* 0x000fe20000010100 */
[----:B------:R-:W-:Y:S01]  /*5550*/  FSEL R20, R20, R146, P1 ;  /* 0x0000009214147208 */ /* 0x000fe20000800000 */
[----:B------:R-:W-:Y:S01]  /*5560*/  FADD.FTZ R22, -R144, R22 ;  /* 0x0000001690167221 */ /* 0x000fe20000010100 */
[----:B------:R-:W-:Y:S03]  /*5570*/  FSETP.GE.FTZ.AND P1, PT, R186, RZ, PT ;  /* 0x000000ffba00720b */ /* 0x000fe60003f36000 */
[----:B------:R-:W-:Y:S03]  /*5580*/  FMUL.FTZ R204, R204, R20 ;  /* 0x00000014cccc7220 */ /* 0x000fe60000410000 */
[----:B------:R-:W-:Y:S05]  /*5590*/  FADD.FTZ R20, -R146, R21 ;  /* 0x0000001592147221 */ /* 0x000fea0000010100 */
[----:B------:R-:W-:Y:S02]  /*55a0*/  FSEL R20, R20, R146, P4 ;  /* 0x0000009214147208 */ /* 0x000fe40002000000 */
[----:B------:R-:W-:Y:S03]  /*55b0*/  FSETP.GE.FTZ.AND P4, PT, R161, RZ, PT ;  /* 0x000000ffa100720b */ /* 0x000fe60003f96000 */
[----:B------:R-:W-:Y:S02]  /*55c0*/  FMUL.FTZ R205, R205, R20 ;  /* 0x00000014cdcd7220 */ /* 0x000fe40000410000 */
        /* <DEDUP_REMOVED lines=13> */
[C---:B------:R-:W-:Y:S01]  /*56a0*/  HMMA.16816.F32.BF16 R48, R136.reuse, R134, R48 ;  /* 0x000000868830723c */ /* 0x040fe20000041830 */
[----:B------:R-:W1:Y:S03]  /*56b0*/  LDSM.16.M88.4 R132, [R177+0x11800] ;  /* 0x01180000b184783b */ /* 0x000e660000000200 */
[C---:B------:R-:W-:Y:S02]  /*56c0*/  FADD.FTZ R4, -R146.reuse, R37 ;  /* 0x0000002592047221 */ /* 0x040fe40000010100 */
[----:B------:R-:W-:Y:S02]  /*56d0*/  FADD.FTZ R5, -R146, R36 ;  /* 0x0000002492057221 */ /* 0x000fe40000010100 */
[----:B------:R-:W-:Y:S01]  /*56e0*/  FADD.FTZ R39, -R144, R39 ;  /* 0x0000002790277221 */ /* 0x000fe20000010100 */
[-C--:B------:R-:W-:Y:S02]  /*56f0*/  FSEL R4, R4, R146.reuse, P0 ;  /* 0x0000009204047208 */ /* 0x080fe40000000000 */
[----:B------:R-:W-:Y:S01]  /*5700*/  FSETP.GE.FTZ.AND P0, PT, R152, RZ, PT ;  /* 0x000000ff9800720b */ /* 0x000fe20003f16000 */
[----:B------:R-:W-:Y:S01]  /*5710*/  FADD.FTZ R38, -R144, R38 ;  /* 0x0000002690267221 */ /* 0x000fe20000010100 */
[----:B------:R-:W-:Y:S01]  /*5720*/  FSEL R5, R5, R146, P1 ;  /* 0x0000009205057208 */ /* 0x000fe20000800000 */
[----:B------:R-:W-:Y:S01]  /*5730*/  FMUL.FTZ R171, R171, R4 ;  /* 0x00000004abab7220 */ /* 0x000fe20000410000 */
[----:B------:R-:W-:Y:S03]  /*5740*/  FSETP.GE.FTZ.AND P1, PT, R165, RZ, PT ;  /* 0x000000ffa500720b */ /* 0x000fe60003f36000 */
[----:B------:R-:W-:Y:S06]  /*5750*/  FMUL.FTZ R186, R186, R5 ;  /* 0x00000005baba7220 */ /* 0x000fec0000410000 */
        /* <DEDUP_REMOVED lines=16> */
[-C--:B------:R-:W-:Y:S02]  /*5860*/  FSEL R53, R53, R146.reuse, P1 ;  /* 0x0000009235357208 */ /* 0x080fe40000800000 */
[----:B------:R-:W-:Y:S04]  /*5870*/  FSETP.GE.FTZ.AND P1, PT, R154, RZ, PT ;  /* 0x000000ff9a00720b */ /* 0x000fe80003f36000 */
[----:B------:R-:W-:Y:S01]  /*5880*/  FSEL R52, R52, R146, P2 ;  /* 0x0000009234347208 */ /* 0x000fe20001000000 */
[----:B------:R-:W-:Y:S01]  /*5890*/  FMUL.FTZ R157, R157, R53 ;  /* 0x000000359d9d7220 */ /* 0x000fe20000410000 */
[----:B------:R-:W-:Y:S03]  /*58a0*/  FSETP.GE.FTZ.AND P2, PT, R153, RZ, PT ;  /* 0x000000ff9900720b */ /* 0x000fe60003f56000 */
[----:B------:R-:W-:Y:S07]  /*58b0*/  FMUL.FTZ R159, R159, R52 ;  /* 0x000000349f9f7220 */ /* 0x000fee0000410000 */
[----:B------:R-:W-:Y:S02]  /*58c0*/  FADD.FTZ R64, -R146, R64 ;  /* 0x0000004092407221 */ /* 0x000fe40000010100 */
[----:B------:R-:W-:Y:S03]  /*58d0*/  FADD.FTZ R5, -R144, R66 ;  /* 0x0000004290057221 */ /* 0x000fe60000010100 */
[----:B------:R-:W-:Y:S01]  /*58e0*/  FSEL R64, R64, R146, P1 ;  /* 0x0000009240407208 */ /* 0x000fe20000800000 */
[----:B------:R-:W-:Y:S01]  /*58f0*/  @P0 FADD.FTZ R146, -R146, R65 ;  /* 0x0000004192920221 */ /* 0x000fe20000010100 */
[----:B------:R-:W-:Y:S02]  /*5900*/  FSETP.GE.FTZ.AND P0, PT, R219, RZ, PT ;  /* 0x000000ffdb00720b */ /* 0x000fe40003f16000 */
[----:B------:R-:W-:Y:S01]  /*5910*/  FSETP.GE.FTZ.AND P1, PT, R220, RZ, PT ;  /* 0x000000ffdc00720b */ /* 0x000fe20003f36000 */
[----:B------:R-:W-:Y:S01]  /*5920*/  FMUL.FTZ R154, R154, R64 ;  /* 0x000000409a9a7220 */ /* 0x000fe20000410000 */
[----:B------:R-:W-:Y:S01]  /*5930*/  FSEL R7, R7, R144, P0 ;  /* 0x0000009007077208 */ /* 0x000fe20000000000 */
[----:B------:R-:W-:Y:S01]  /*5940*/  FMUL.FTZ R146, R152, R146 ;  /* 0x0000009298927220 */ /* 0x000fe20000410000 */
[----:B------:R-:W-:Y:S02]  /*5950*/  FSETP.GE.FTZ.AND P0, PT, R214, RZ, PT ;  /* 0x000000ffd600720b */ /* 0x000fe40003f16000 */
[-C--:B------:R-:W-:Y:S01]  /*5960*/  FSEL R6, R6, R144.reuse, P1 ;  /* 0x0000009006067208 */ /* 0x080fe20000800000 */
        /* <DEDUP_REMOVED lines=9> */
[----:B------:R-:W-:Y:S02]  /*5a00*/  FSETP.GE.FTZ.AND P1, PT, R210, RZ, PT ;  /* 0x000000ffd200720b */ /* 0x000fe40003f36000 */
[----:B------:R-:W-:Y:S01]  /*5a10*/  FSEL R23, R23, R144, P0 ;  /* 0x0000009017177208 */ /* 0x000fe20000000000 */
[----:B------:R-:W-:Y:S01]  /*5a20*/  FMUL.FTZ R64, R215, R18 ;  /* 0x00000012d7407220 */ /* 0x000fe20000410000 */
[----:B------:R-:W-:Y:S02]  /*5a30*/  FSETP.GE.FTZ.AND P0, PT, R194, RZ, PT ;  /* 0x000000ffc200720b */ /* 0x000fe40003f16000 */
        /* <DEDUP_REMOVED lines=11> */
[----:B------:R-:W-:Y:S01]  /*5af0*/  FSETP.GE.FTZ.AND P0, PT, R167, RZ, PT ;  /* 0x000000ffa700720b */ /* 0x000fe20003f16000 */
[----:B--2---:R-:W-:Y:S01]  /*5b00*/  FADD.FTZ R10, -R0, R10 ;  /* 0x0000000a000a7221 */ /* 0x004fe20000010100 */
[-C--:B------:R-:W-:Y:S01]  /*5b10*/  FSEL R38, R38, R144.reuse, P1 ;  /* 0x0000009026267208 */ /* 0x080fe20000800000 */
[C---:B------:R-:W-:Y:S01]  /*5b20*/  FADD.FTZ R26, -R0.reuse, R26 ;  /* 0x0000001a001a7221 */ /* 0x040fe20000010100 */
        /* <DEDUP_REMOVED lines=8> */
[----:B------:R-:W-:Y:S02]  /*5bb0*/  FSETP.GE.FTZ.AND P1, PT, R149, RZ, PT ;  /* 0x000000ff9500720b */ /* 0x000fe40003f36000 */
[----:B------:R-:W-:Y:S01]  /*5bc0*/  FSEL R6, R6, R144, P3 ;  /* 0x0000009006067208 */ /* 0x000fe20001800000 */
[----:B------:R-:W-:Y:S01]  /*5bd0*/  FMUL.FTZ R50, R169, R50 ;  /* 0x00000032a9327220 */ /* 0x000fe20000410000 */
[-C--:B------:R-:W-:Y:S02]  /*5be0*/  FSEL R5, R5, R144.reuse, P2 ;  /* 0x0000009005057208 */ /* 0x080fe40001000000 */
[----:B------:R-:W-:Y:S01]  /*5bf0*/  FSEL R7, R7, R144, P4 ;  /* 0x0000009007077208 */ /* 0x000fe20002000000 */
[----:B------:R-:W-:Y:S01]  /*5c00*/  FMUL.FTZ R160, R160, R6 ;  /* 0x00000006a0a07220 */ /* 0x000fe20000410000 */
[----:B------:R-:W-:Y:S01]  /*5c10*/  FSETP.GE.FTZ.AND P2, PT, R221, RZ, PT ;  /* 0x000000ffdd00720b */ /* 0x000fe20003f56000 */
[----:B------:R-:W-:Y:S01]  /*5c20*/  FMUL.FTZ R153, R153, R5 ;  /* 0x0000000599997220 */ /* 0x000fe20000410000 */
[----:B------:R-:W-:Y:S01]  /*5c30*/  FSETP.GE.FTZ.AND P3, PT, R222, RZ, PT ;  /* 0x000000ffde00720b */ /* 0x000fe20003f76000 */
[----:B------:R-:W-:Y:S01]  /*5c40*/  FMUL.FTZ R161, R161, R7 ;  /* 0x00000007a1a17220 */ /* 0x000fe20000410000 */
[----:B------:R-:W-:Y:S01]  /*5c50*/  FSETP.GE.FTZ.AND P4, PT, R224, RZ, PT ;  /* 0x000000ffe000720b */ /* 0x000fe20003f96000 */
[----:B------:R-:W-:Y:S01]  /*5c60*/  @P1 FADD.FTZ R144, -R144, R67 ;  /* 0x0000004390901221 */ /* 0x000fe20000010100 */
[----:B------:R-:W-:Y:S03]  /*5c70*/  FSETP.GE.FTZ.AND P1, PT, R216, RZ, PT ;  /* 0x000000ffd800720b */ /* 0x000fe60003f36000 */
[----:B------:R-:W-:Y:S02]  /*5c80*/  FMUL.FTZ R144, R149, R144 ;  /* 0x0000009095907220 */ /* 0x000fe40000410000 */
[C---:B---3--:R-:W-:Y:S02]  /*5c90*/  FADD.FTZ R4, -R2.reuse, R8 ;  /* 0x0000000802047221 */ /* 0x048fe40000010100 */
[C---:B------:R-:W-:Y:S02]  /*5ca0*/  FADD.FTZ R6, -R2.reuse, R13 ;  /* 0x0000000d02067221 */ /* 0x040fe40000010100 */
[----:B------:R-:W-:Y:S01]  /*5cb0*/  FADD.FTZ R5, -R2, R24 ;  /* 0x0000001802057221 */ /* 0x000fe20000010100 */
[-C--:B------:R-:W-:Y:S01]  /*5cc0*/  FSEL R4, R4, R2.reuse, P0 ;  /* 0x0000000204047208 */ /* 0x080fe20000000000 */
[C---:B------:R-:W-:Y:S01]  /*5cd0*/  FADD.FTZ R7, -R2.reuse, R12 ;  /* 0x0000000c02077221 */ /* 0x040fe20000010100 */
[----:B------:R-:W-:Y:S01]  /*5ce0*/  FSETP.GE.FTZ.AND P0, PT, R213, RZ, PT ;  /* 0x000000ffd500720b */ /* 0x000fe20003f16000 */
[----:B------:R-:W-:Y:S01]  /*5cf0*/  FADD.FTZ R8, -R2, R9 ;  /* 0x0000000902087221 */ /* 0x000fe20000010100 */
[----:B------:R-:W-:Y:S01]  /*5d00*/  FSEL R6, R6, R2, P2 ;  /* 0x0000000206067208 */ /* 0x000fe20001000000 */
[----:B------:R-:W-:Y:S01]  /*5d10*/  FMUL.FTZ R19, R223, R4 ;  /* 0x00000004df137220 */ /* 0x000fe20000410000 */
[-C--:B------:R-:W-:Y:S01]  /*5d20*/  FSEL R5, R5, R2.reuse, P1 ;  /* 0x0000000205057208 */ /* 0x080fe20000800000 */
        /* <DEDUP_REMOVED lines=9> */
[----:B------:R-:W-:Y:S01]  /*5dc0*/  FSETP.GE.FTZ.AND P1, PT, R192, RZ, PT ;  /* 0x000000ffc000720b */ /* 0x000fe20003f36000 */
[----:B------:R-:W-:Y:S01]  /*5dd0*/  FMUL.FTZ R48, R213, R4 ;  /* 0x00000004d5307220 */ /* 0x000fe20000410000 */
[-C--:B------:R-:W-:Y:S01]  /*5de0*/  FSEL R8, R8, R2.reuse, P4 ;  /* 0x0000000208087208 */ /* 0x080fe20002000000 */
[----:B------:R-:W-:Y:S01]  /*5df0*/  FADD.FTZ R4, -R2, R44 ;  /* 0x0000002c02047221 */ /* 0x000fe20000010100 */
[-C--:B------:R-:W-:Y:S01]  /*5e00*/  FSEL R6, R6, R2.reuse, P2 ;  /* 0x0000000206067208 */ /* 0x080fe20001000000 */
[----:B------:R-:W-:Y:S01]  /*5e10*/  FADD.FTZ R56, -R2, R56 ;  /* 0x0000003802387221 */ /* 0x000fe20000010100 */
[----:B------:R-:W-:Y:S01]  /*5e20*/  FSETP.GE.FTZ.AND P2, PT, R166, RZ, PT ;  /* 0x000000ffa600720b */ /* 0x000fe20003f56000 */
[----:B------:R-:W-:Y:S01]  /*5e30*/  FMUL.FTZ R18, R222, R7 ;  /* 0x00000007de127220 */ /* 0x000fe20000410000 */
[-C--:B------:R-:W-:Y:S01]  /*5e40*/  FSEL R4, R4, R2.reuse, P0 ;  /* 0x0000000204047208 */ /* 0x080fe20000000000 */
[C---:B------:R-:W-:Y:S01]  /*5e50*/  FADD.FTZ R7, -R2.reuse, R29 ;  /* 0x0000001d02077221 */ /* 0x040fe20000010100 */
[----:B------:R-:W-:Y:S01]  /*5e60*/  FSETP.GE.FTZ.AND P0, PT, R155, RZ, PT ;  /* 0x000000ff9b00720b */ /* 0x000fe20003f16000 */
[C---:B------:R-:W-:Y:S01]  /*5e70*/  FADD.FTZ R57, -R2.reuse, R57 ;  /* 0x0000003902397221 */ /* 0x040fe20000010100 */
        /* <DEDUP_REMOVED lines=58> */
[C---:B------:R-:W-:Y:S01]  /*6220*/  FSETP.GE.FTZ.AND P1, PT, R199.reuse, RZ, PT ;  /* 0x000000ffc700720b */ /* 0x040fe20003f36000 */
        /* <DEDUP_REMOVED lines=58> */
.L_x_2017:
        /* <DEDUP_REMOVED lines=190> */
.L_x_2018:
[----:B------:R-:W-:Y:S01]  /*71b0*/  LDSM.16.M88.4 R32, [R174+0x14000] ;  /* 0x01400000ae20783b */ /* 0x000fe20000000200 */
[----:B------:R-:W-:Y:S01]  /*71c0*/  IMAD.IADD R144, R173, 0x1, R148 ;  /* 0x00000001ad907824 */ /* 0x000fe200078e0294 */
[----:B------:R-:W-:Y:S01]  /*71d0*/  ULOP3.LUT UR6, UR44, 0x1, URZ, 0xc0, !UPT ;  /* 0x000000012c067892 */ /* 0x000fe2000f8ec03f */
[----:B------:R-:W-:Y:S01]  /*71e0*/  IMAD.MOV.U32 R146, RZ, RZ, c[0x0][0x22c] ;  /* 0x00008b00ff927624 */ /* 0x000fe200078e00ff */
[----:B------:R-:W-:Y:S01]  /*71f0*/  @UP2 UIADD3 UR7, UP1, UR40, -0x200, URZ ;  /* 0xfffffe0028072890 */ /* 0x000fe2000ff3e03f */
[----:B------:R-:W2:Y:S01]  /*7200*/  LDSM.16.MT88.4 R16, [R0+0xc000] ;  /* 0x00c000000010783b */ /* 0x000ea20000004200 */
[----:B------:R-:W-:Y:S01]  /*7210*/  IMAD.MOV.U32 R147, RZ, RZ, 0x4 ;  /* 0x00000004ff937424 */ /* 0x000fe200078e00ff */
[----:B------:R-:W-:Y:S01]  /*7220*/  UISETP.NE.U32.AND UP0, UPT, UR6, 0x1, UPT ;  /* 0x000000010600788c */ /* 0x000fe2000bf05070 */
[----:B------:R-:W-:Y:S01]  /*7230*/  IMAD R146, R146, c[0x0][0x1c0], RZ ;  /* 0x0000700092927a24 */ /* 0x000fe200078e02ff */
[----:B------:R-:W-:Y:S01]  /*7240*/  UIADD3 UR8, UR44, -0x1, URZ ;  /* 0xffffffff2c087890 */ /* 0x000fe2000fffe03f */
[----:B------:R-:W3:Y:S01]  /*7250*/  LDSM.16.M88.4 R28, [R174+0x16000] ;  /* 0x01600000ae1c783b */ /* 0x000ee20000000200 */
[----:B------:R-:W-:Y:S01]  /*7260*/  IMAD.MOV.U32 R149, RZ, RZ, c[0x0][0x22c] ;  /* 0x00008b00ff957624 */ /* 0x000fe200078e00ff */
[----:B------:R-:W-:Y:S01]  /*7270*/  @UP2 UIADD3.X UR6, UR41, -0x1, URZ, UP1, !UPT ;  /* 0xffffffff29062890 */ /* 0x000fe20008ffe43f */
[----:B------:R-:W-:Y:S02]  /*7280*/  IMAD.SHL.U32 R146, R146, 0x8, RZ ;  /* 0x0000000892927824 */ /* 0x000fe400078e00ff */
[----:B------:R-:W4:Y:S01]  /*7290*/  LDSM.16.MT88.4 R36, [R2+0xc000] ;  /* 0x00c000000224783b */ /* 0x000f220000004200 */
[----:B------:R-:W-:Y:S02]  /*72a0*/  IMAD R149, R149, c[0x0][0x1c0], RZ ;  /* 0x0000700095957a24 */ /* 0x000fe400078e02ff */
[----:B------:R-:W-:Y:S02]  /*72b0*/  IMAD.MOV.U32 R150, RZ, RZ, c[0x0][0x22c] ;  /* 0x00008b00ff967624 */ /* 0x000fe400078e00ff */
[----:B------:R-:W-:Y:S01]  /*72c0*/  LDSM.16.M88.4 R40, [R148+0x14000] ;  /* 0x014000009428783b */ /* 0x000fe20000000200 */
[----:B------:R-:W-:Y:S02]  /*72d0*/  IMAD.SHL.U32 R149, R149, 0x10, RZ ;  /* 0x0000001095957824 */ /* 0x000fe400078e00ff */
[----:B------:R-:W-:Y:S02]  /*72e0*/  IMAD R150, R150, c[0x0][0x1c0], RZ ;  /* 0x0000700096967a24 */ /* 0x000fe400078e02ff */
[----:B------:R-:W1:Y:S01]  /*72f0*/  LDSM.16.MT88.4 R44, [R0+0xc800] ;  /* 0x00c80000002c783b */ /* 0x000e620000004200 */
[----:B------:R-:W-:Y:S02]  /*7300*/  IMAD.MOV.U32 R151, RZ, RZ, c[0x0][0x22c] ;  /* 0x00008b00ff977624 */ /* 0x000fe400078e00ff */
[----:B------:R-:W-:Y:S02]  /*7310*/  IMAD.SHL.U32 R150, R150, 0x20, RZ ;  /* 0x0000002096967824 */ /* 0x000fe400078e00ff */
[----:B------:R-:W1:Y:S01]  /*7320*/  LDSM.16.M88.4 R48, [R148+0x16000] ;  /* 0x016000009430783b */ /* 0x000e620000000200 */
[----:B------:R-:W-:Y:S04]  /*7330*/  IMAD R151, R151, c[0x0][0x1c0], RZ ;  /* 0x0000700097977a24 */ /* 0x000fe800078e02ff */
[----:B------:R-:W1:Y:S01]  /*7340*/  LDSM.16.MT88.4 R52, [R2+0xc800] ;  /* 0x00c800000234783b */ /* 0x000e620000004200 */
[----:B------:R-:W-:Y:S04]  /*7350*/  IMAD R151, R151, 0x30, RZ ;  /* 0x0000003097977824 */ /* 0x000fe800078e02ff */
        /* <DEDUP_REMOVED lines=89> */
[CC--:B------:R-:W-:Y:S01]  /*78f0*/  LEA R38, P1, R146.reuse, R184.reuse, 0x2 ;  /* 0x000000b892267211 */ /* 0x0c0fe200078210ff */
[-C--:B----4-:R-:W-:Y:S05]  /*7900*/  HMMA.16816.F32.BF16 R4, R40, R52.reuse, R4 ;  /* 0x000000342804723c */ /* 0x090fea0000041804 */
[----:B------:R-:W-:Y:S02]  /*7910*/  LEA.HI.X.SX32 R39, R146, R185, 0x2, P1 ;  /* 0x000000b992277211 */ /* 0x000fe400008f16ff */
[----:B------:R-:W-:Y:S01]  /*7920*/  @P0 IADD3 R36, R250, -0x80, RZ ;  /* 0xffffff80fa240810 */ /* 0x000fe20007ffe0ff */
[C---:B-1----:R-:W-:Y:S04]  /*7930*/  HMMA.16816.F32.BF16 R8, R56.reuse, R52, R8 ;  /* 0x000000343808723c */ /* 0x042fe80000041808 */
[----:B------:R-:W-:Y:S01]  /*7940*/  @P0 IMAD.WIDE R36, R36, R147, UR40 ;  /* 0x0000002824240e25 */ /* 0x000fe2000f8e0293 */
[----:B------:R-:W-:Y:S02]  /*7950*/  @UP2 UMOV UR40, UR7 ;  /* 0x0000000700282c82 */ /* 0x000fe40008000000 */
[----:B------:R-:W-:Y:S01]  /*7960*/  @UP2 UMOV UR41, UR6 ;  /* 0x0000000600292c82 */ /* 0x000fe20008000000 */
[-C--:B------:R-:W-:Y:S01]  /*7970*/  HMMA.16816.F32.BF16 R12, R56, R54.reuse, R12 ;  /* 0x00000036380c723c */ /* 0x080fe2000004180c */
[----:B------:R1:W5:Y:S03]  /*7980*/  @P0 LDG.E R249, [R36.64] ;  /* 0x0000002224f90981 */ /* 0x000366000c1e1900 */
[----:B------:R-:W-:Y:S02]  /*7990*/  IMAD.MOV.U32 R147, RZ, RZ, c[0x0][0x22c] ;  /* 0x00008b00ff937624 */ /* 0x000fe400078e00ff */
[----:B------:R1:W5:Y:S02]  /*79a0*/  @P0 LDG.E R248, [R36.64+0x20] ;  /* 0x0000202224f80981 */ /* 0x000364000c1e1900 */
[C---:B------:R-:W-:Y:S03]  /*79b0*/  HMMA.16816.F32.BF16 R16, R40.reuse, R54, R16 ;  /* 0x000000362810723c */ /* 0x040fe60000041810 */
[----:B------:R1:W5:Y:S01]  /*79c0*/  @P0 LDG.E R247, [R36.64+0x100] ;  /* 0x0001002224f70981 */ /* 0x000362000c1e1900 */
[----:B------:R-:W-:Y:S04]  /*79d0*/  IMAD R147, R147, c[0x0][0x1c0], RZ ;  /* 0x0000700093937a24 */ /* 0x000fe800078e02ff */
[-C--:B------:R-:W-:Y:S01]  /*79e0*/  HMMA.16816.F32.BF16 R20, R40, R60.reuse, R20 ;  /* 0x0000003c2814723c */ /* 0x080fe20000041814 */
[----:B------:R1:W5:Y:S03]  /*79f0*/  @P0 LDG.E R246, [R36.64+0x120] ;  /* 0x0001202224f60981 */ /* 0x000366000c1e1900 */
[-C--:B------:R-:W-:Y:S01]  /*7a00*/  LEA R44, P0, R149, R184.reuse, 0x2 ;  /* 0x000000b8952c7211 */ /* 0x080fe200078010ff */
[----:B------:R-:W-:Y:S01]  /*7a10*/  IMAD R147, R147, 0x18, RZ ;  /* 0x0000001893937824 */ /* 0x000fe200078e02ff */
[----:B------:R2:W-:Y:S02]  /*7a20*/  RED.E.ADD.F32.FTZ.RN.STRONG.GPU [R184.64], R4 ;  /* 0x00000004b800798e */ /* 0x0005e4000c10e7a2 */
[C---:B------:R-:W-:Y:S03]  /*7a30*/  HMMA.16816.F32.BF16 R24, R56.reuse, R60, R24 ;  /* 0x0000003c3818723c */ /* 0x040fe60000041818 */
[----:B------:R3:W-:Y:S01]  /*7a40*/  RED.E.ADD.F32.FTZ.RN.STRONG.GPU [R38.64], R5 ;  /* 0x000000052600798e */ /* 0x0007e2000c10e7a2 */
[-C--:B------:R-:W-:Y:S04]  /*7a50*/  LEA.HI.X.SX32 R45, R149, R185.reuse, 0x2, P0 ;  /* 0x000000b9952d7211 */ /* 0x080fe800000f16ff */
[-C--:B------:R-:W-:Y:S01]  /*7a60*/  HMMA.16816.F32.BF16 R28, R56, R62.reuse, R28 ;  /* 0x0000003e381c723c */ /* 0x080fe2000004181c */
[----:B------:R4:W-:Y:S07]  /*7a70*/  RED.E.ADD.F32.FTZ.RN.STRONG.GPU [R44.64], R6 ;  /* 0x000000062c00798e */ /* 0x0009ee000c10e7a2 */
[----:B------:R-:W-:Y:S07]  /*7a80*/  HMMA.16816.F32.BF16 R32, R40, R62, R32 ;  /* 0x0000003e2820723c */ /* 0x000fee0000041820 */
[CC--:B------:R-:W-:Y:S01]  /*7a90*/  LEA R40, P1, R147.reuse, R184.reuse, 0x2 ;  /* 0x000000b893287211 */ /* 0x0c0fe200078210ff */
[----:B------:R-:W-:Y:S01]  /*7aa0*/  IMAD.MOV.U32 R42, RZ, RZ, c[0x0][0x22c] ;  /* 0x00008b00ff2a7624 */ /* 0x000fe200078e00ff */
[CC--:B--2---:R-:W-:Y:S03]  /*7ab0*/  LEA R4, P0, R150.reuse, R184.reuse, 0x2 ;  /* 0x000000b896047211 */ /* 0x0c4fe600078010ff */
[-C--:B------:R-:W-:Y:S01]  /*7ac0*/  LEA.HI.X.SX32 R41, R147, R185.reuse, 0x2, P1 ;  /* 0x000000b993297211 */ /* 0x080fe200008f16ff */
[----:B------:R-:W-:Y:S01]  /*7ad0*/  IMAD.MOV.U32 R147, RZ, RZ, c[0x0][0x22c] ;  /* 0x00008b00ff937624 */ /* 0x000fe200078e00ff */
[-C--:B---3--:R-:W-:Y:S01]  /*7ae0*/  LEA.HI.X.SX32 R5, R150, R185.reuse, 0x2, P0 ;  /* 0x000000b996057211 */ /* 0x088fe200000f16ff */
[----:B------:R-:W-:Y:S02]  /*7af0*/  IMAD.MOV.U32 R150, RZ, RZ, c[0x0][0x22c] ;  /* 0x00008b00ff967624 */ /* 0x000fe400078e00ff */
[----:B------:R2:W-:Y:S01]  /*7b00*/  RED.E.ADD.F32.FTZ.RN.STRONG.GPU [R40.64], R7 ;  /* 0x000000072800798e */ /* 0x0005e2000c10e7a2 */
[----:B------:R-:W-:Y:S01]  /*7b10*/  IMAD R147, R147, c[0x0][0x1c0], RZ ;  /* 0x0000700093937a24 */ /* 0x000fe200078e02ff */
[-C--:B----4-:R-:W-:Y:S01]  /*7b20*/  LEA R6, P0, R151, R184.reuse, 0x2 ;  /* 0x000000b897067211 */ /* 0x090fe200078010ff */
[----:B------:R-:W-:Y:S02]  /*7b30*/  IMAD R150, R150, c[0x0][0x1c0], RZ ;  /* 0x0000700096967a24 */ /* 0x000fe400078e02ff */
[----:B------:R3:W-:Y:S01]  /*7b40*/  RED.E.ADD.F32.FTZ.RN.STRONG.GPU [R4.64], R8 ;  /* 0x000000080400798e */ /* 0x0007e2000c10e7a2 */
[----:B------:R-:W-:Y:S02]  /*7b50*/  IMAD R147, R147, 0x28, RZ ;  /* 0x0000002893937824 */ /* 0x000fe400078e02ff */
[----:B------:R-:W-:Y:S02]  /*7b60*/  IMAD R150, R150, 0x38, RZ ;  /* 0x0000003896967824 */ /* 0x000fe400078e02ff */
[----:B------:R-:W-:Y:S01]  /*7b70*/  IMAD R42, R42, c[0x0][0x1c0], RZ ;  /* 0x000070002a2a7a24 */ /* 0x000fe200078e02ff */
[CC--:B-1----:R-:W-:Y:S03]  /*7b80*/  LEA R36, P1, R147.reuse, R184.reuse, 0x2 ;  /* 0x000000b893247211 */ /* 0x0c2fe600078210ff */
[----:B------:R-:W-:Y:S01]  /*7b90*/  IMAD R42, R42, 0x68, RZ ;  /* 0x000000682a2a7824 */ /* 0x000fe200078e02ff */
[-C--:B------:R-:W-:Y:S01]  /*7ba0*/  LEA.HI.X.SX32 R37, R147, R185.reuse, 0x2, P1 ;  /* 0x000000b993257211 */ /* 0x080fe200008f16ff */
[----:B------:R-:W-:Y:S04]  /*7bb0*/  IMAD.MOV.U32 R147, RZ, RZ, c[0x0][0x22c] ;  /* 0x00008b00ff937624 */ /* 0x000fe800078e00ff */
[----:B------:R1:W-:Y:S01]  /*7bc0*/  RED.E.ADD.F32.FTZ.RN.STRONG.GPU [R36.64], R9 ;  /* 0x000000092400798e */ /* 0x0003e2000c10e7a2 */
[----:B------:R-:W-:Y:S04]  /*7bd0*/  IMAD R147, R147, c[0x0][0x1c0], RZ ;  /* 0x0000700093937a24 */ /* 0x000fe800078e02ff */
[----:B------:R-:W-:Y:S01]  /*7be0*/  IMAD.SHL.U32 R147, R147, 0x40, RZ ;  /* 0x0000004093937824 */ /* 0x000fe200078e00ff */
[-C--:B--2---:R-:W-:Y:S02]  /*7bf0*/  LEA.HI.X.SX32 R7, R151, R185.reuse, 0x2, P0 ;  /* 0x000000b997077211 */ /* 0x084fe400000f16ff */
[----:B------:R-:W-:Y:S03]  /*7c00*/  IADD3 R41, R149, 0x20, RZ ;  /* 0x0000002095297810 */ /* 0x000fe60007ffe0ff */
[----:B------:R2:W-:Y:S01]  /*7c10*/  RED.E.ADD.F32.FTZ.RN.STRONG.GPU [R6.64], R10 ;  /* 0x0000000a0600798e */ /* 0x0005e2000c10e7a2 */
[CC--:B---3--:R-:W-:Y:S02]  /*7c20*/  LEA R4, P1, R150.reuse, R184.reuse, 0x2 ;  /* 0x000000b896047211 */ /* 0x0c8fe400078210ff */
[CC--:B------:R-:W-:Y:S02]  /*7c30*/  LEA R8, P0, R147.reuse, R184.reuse, 0x2 ;  /* 0x000000b893087211 */ /* 0x0c0fe400078010ff */
[-C--:B------:R-:W-:Y:S01]  /*7c40*/  LEA.HI.X.SX32 R5, R150, R185.reuse, 0x2, P1 ;  /* 0x000000b996057211 */ /* 0x080fe200008f16ff */
[----:B------:R-:W-:Y:S04]  /*7c50*/  IMAD.MOV.U32 R150, RZ, RZ, c[0x0][0x22c] ;  /* 0x00008b00ff967624 */ /* 0x000fe800078e00ff */
[----:B------:R3:W-:Y:S01]  /*7c60*/  RED.E.ADD.F32.FTZ.RN.STRONG.GPU [R4.64], R11 ;  /* 0x0000000b0400798e */ /* 0x0007e2000c10e7a2 */
[----:B------:R-:W-:Y:S01]  /*7c70*/  IMAD R150, R150, c[0x0][0x1c0], RZ ;  /* 0x0000700096967a24 */ /* 0x000fe200078e02ff */
[-C--:B-1----:R-:W-:Y:S03]  /*7c80*/  LEA.HI.X.SX32 R9, R147, R185.reuse, 0x2, P0 ;  /* 0x000000b993097211 */ /* 0x082fe600000f16ff */
[----:B------:R-:W4:Y:S01]  /*7c90*/  LDL R37, [R1+0x18] ;  /* 0x0000180001257983 */ /* 0x000f220000100800 */
[----:B------:R-:W-:Y:S02]  /*7ca0*/  IMAD.MOV.U32 R147, RZ, RZ, c[0x0][0x22c] ;  /* 0x00008b00ff937624 */ /* 0x000fe400078e00ff */
[----:B------:R-:W-:Y:S02]  /*7cb0*/  IMAD.SHL.U32 R150, R150, 0x10, RZ ;  /* 0x0000001096967824 */ /* 0x000fe400078e00ff */
[----:B------:R1:W-:Y:S01]  /*7cc0*/  RED.E.ADD.F32.FTZ.RN.STRONG.GPU [R8.64], R16 ;  /* 0x000000100800798e */ /* 0x0003e2000c10e7a2 */
[----:B------:R-:W-:Y:S02]  /*7cd0*/  IMAD R147, R147, c[0x0][0x1c0], RZ ;  /* 0x0000700093937a24 */ /* 0x000fe400078e02ff */
[----:B------:R-:W-:Y:S02]  /*7ce0*/  IADD3 R40, R150, 0x20, RZ ;  /* 0x0000002096287810 */ /* 0x000fe40007ffe0ff */
[----:B------:R-:W4:Y:S01]  /*7cf0*/  LDL R36, [R1+0x14] ;  /* 0x0000140001247983 */ /* 0x000f220000100800 */
[CC--:B--2---:R-:W-:Y:S01]  /*7d00*/  LEA R6, P1, R0.reuse, R184.reuse, 0x2 ;  /* 0x000000b800067211 */ /* 0x0c4fe200078210ff */
[----:B------:R-:W-:Y:S03]  /*7d10*/  IMAD.SHL.U32 R147, R147, 0x8, RZ ;  /* 0x0000000893937824 */ /* 0x000fe600078e00ff */
[-C--:B------:R-:W-:Y:S01]  /*7d20*/  LEA.HI.X.SX32 R7, R0, R185.reuse, 0x2, P1 ;  /* 0x000000b900077211 */ /* 0x080fe200008f16ff */
[----:B------:R-:W-:Y:S02]  /*7d30*/  IMAD.MOV.U32 R0, RZ, RZ, c[0x0][0x22c] ;  /* 0x00008b00ff007624 */ /* 0x000fe400078e00ff */
[C---:B------:R-:W-:Y:S02]  /*7d40*/  IMAD.IADD R41, R147.reuse, 0x1, R41 ;  /* 0x0000000193297824 */ /* 0x040fe400078e0229 */
[----:B------:R2:W-:Y:S01]  /*7d50*/  RED.E.ADD.F32.FTZ.RN.STRONG.GPU [R6.64], R17 ;  /* 0x000000110600798e */ /* 0x0005e2000c10e7a2 */
[----:B------:R-:W-:Y:S01]  /*7d60*/  IMAD R0, R0, c[0x0][0x1c0], RZ ;  /* 0x0000700000007a24 */ /* 0x000fe200078e02ff */
[-C--:B---3--:R-:W-:Y:S01]  /*7d70*/  LEA R4, P0, R2, R184.reuse, 0x2 ;  /* 0x000000b802047211 */ /* 0x088fe200078010ff */
[----:B------:R-:W-:Y:S02]  /*7d80*/  IMAD.IADD R41, R147, 0x1, R41 ;  /* 0x0000000193297824 */ /* 0x000fe400078e0229 */
[----:B------:R-:W-:Y:S01]  /*7d90*/  IMAD R0, R0, 0x58, RZ ;  /* 0x0000005800007824 */ /* 0x000fe200078e02ff */
[-C--:B------:R-:W-:Y:S01]  /*7da0*/  LEA.HI.X.SX32 R5, R2, R185.reuse, 0x2, P0 ;  /* 0x000000b902057211 */ /* 0x080fe200000f16ff */
[----:B------:R-:W-:Y:S01]  /*7db0*/  IMAD.MOV.U32 R2, RZ, RZ, c[0x0][0x22c] ;  /* 0x00008b00ff027624 */ /* 0x000fe200078e00ff */
[-C--:B------:R-:W-:Y:S03]  /*7dc0*/  LEA R10, P0, R46, R184.reuse, 0x2 ;  /* 0x000000b82e0a7211 */ /* 0x080fe600078010ff */
[----:B------:R3:W-:Y:S01]  /*7dd0*/  RED.E.ADD.F32.FTZ.RN.STRONG.GPU [R4.64], R18 ;  /* 0x000000120400798e */ /* 0x0007e2000c10e7a2 */
[-C--:B-1----:R-:W-:Y:S01]  /*7de0*/  LEA R16, P1, R0, R184.reuse, 0x2 ;  /* 0x000000b800107211 */ /* 0x082fe200078210ff */
[----:B------:R-:W-:Y:S01]  /*7df0*/  IMAD R2, R2, c[0x0][0x1c0], RZ ;  /* 0x0000700002027a24 */ /* 0x000fe200078e02ff */
[-C--:B------:R-:W-:Y:S02]  /*7e00*/  LEA.HI.X.SX32 R11, R46, R185.reuse, 0x2, P0 ;  /* 0x000000b92e0b7211 */ /* 0x080fe400000f16ff */
[-C--:B------:R-:W-:Y:S01]  /*7e10*/  LEA R8, P2, R42, R184.reuse, 0x2 ;  /* 0x000000b82a087211 */ /* 0x080fe200078410ff */
[----:B------:R-:W-:Y:S03]  /*7e20*/  IMAD R2, R2, 0x70, RZ ;  /* 0x0000007002027824 */ /* 0x000fe600078e02ff */
[-C--:B------:R-:W-:Y:S02]  /*7e30*/  LEA.HI.X.SX32 R9, R42, R185.reuse, 0x2, P2 ;  /* 0x000000b92a097211 */ /* 0x080fe400010f16ff */
[----:B------:R-:W-:Y:S02]  /*7e40*/  IADD3 R42, R149, 0x20, RZ ;  /* 0x00000020952a7810 */ /* 0x000fe40007ffe0ff */
[-C--:B--2---:R-:W-:Y:S01]  /*7e50*/  LEA.HI.X.SX32 R17, R0, R185.reuse, 0x2, P1 ;  /* 0x000000b900117211 */ /* 0x084fe200008f16ff */
[----:B------:R-:W-:Y:S01]  /*7e60*/  IMAD.MOV.U32 R0, RZ, RZ, c[0x0][0x22c] ;  /* 0x00008b00ff007624 */ /* 0x000fe200078e00ff */
[-C--:B------:R-:W-:Y:S01]  /*7e70*/  LEA R6, P1, R2, R184.reuse, 0x2 ;  /* 0x000000b802067211 */ /* 0x080fe200078210ff */
[----:B------:R-:W-:Y:S02]  /*7e80*/  IMAD.IADD R42, R147, 0x1, R42 ;  /* 0x00000001932a7824 */ /* 0x000fe400078e022a */
[----:B------:R1:W-:Y:S01]  /*7e90*/  RED.E.ADD.F32.FTZ.RN.STRONG.GPU [R16.64], R19 ;  /* 0x000000131000798e */ /* 0x0003e2000c10e7a2 */
[----:B------:R-:W-:Y:S01]  /*7ea0*/  IMAD R0, R0, c[0x0][0x1c0], RZ ;  /* 0x0000700000007a24 */ /* 0x000fe200078e02ff */
[-C--:B------:R-:W-:Y:S03]  /*7eb0*/  LEA.HI.X.SX32 R7, R2, R185.reuse, 0x2, P1 ;  /* 0x000000b902077211 */ /* 0x080fe600008f16ff */
[----:B------:R-:W-:Y:S01]  /*7ec0*/  IMAD R0, R0, 0x78, RZ ;  /* 0x0000007800007824 */ /* 0x000fe200078e02ff */
[----:B---3--:R-:W2:Y:S04]  /*7ed0*/  LDL R18, [R1+0x10] ;  /* 0x0000100001127983 */ /* 0x008ea80000100800 */
[CC--:B------:R-:W-:Y:S01]  /*7ee0*/  LEA R4, P0, R0.reuse, R184.reuse, 0x2 ;  /* 0x000000b800047211 */ /* 0x0c0fe200078010ff */
[----:B------:R-:W3:Y:S03]  /*7ef0*/  LDL R2, [R1] ;  /* 0x0000000001027983 */ /* 0x000ee60000100800 */
[-C--:B------:R-:W-:Y:S02]  /*7f00*/  LEA.HI.X.SX32 R5, R0, R185.reuse, 0x2, P0 ;  /* 0x000000b900057211 */ /* 0x080fe400000f16ff */
[----:B------:R-:W3:Y:S05]  /*7f10*/  LDL R0, [R1+0x4] ;  /* 0x0000040001007983 */ /* 0x000eea0000100800 */
[----:B------:R-:W-:Y:S05]  /*7f20*/  RED.E.ADD.F32.FTZ.RN.STRONG.GPU [R10.64], R12 ;  /* 0x0000000c0a00798e */ /* 0x000fea000c10e7a2 */
[----:B------:R1:W-:Y:S05]  /*7f30*/  RED.E.ADD.F32.FTZ.RN.STRONG.GPU [R8.64], R13 ;  /* 0x0000000d0800798e */ /* 0x0003ea000c10e7a2 */
[----:B-1----:R-:W3:Y:S05]  /*7f40*/  LDL R17, [R1+0xc] ;  /* 0x00000c0001117983 */ /* 0x002eea0000100800 */
[----:B------:R-:W3:Y:S05]  /*7f50*/  LDL R16, [R1+0x8] ;  /* 0x0000080001107983 */ /* 0x000eea0000100800 */
[----:B------:R1:W-:Y:S05]  /*7f60*/  RED.E.ADD.F32.FTZ.RN.STRONG.GPU [R6.64], R14 ;  /* 0x0000000e0600798e */ /* 0x0003ea000c10e7a2 */
[----:B------:R1:W-:Y:S05]  /*7f70*/  RED.E.ADD.F32.FTZ.RN.STRONG.GPU [R4.64], R15 ;  /* 0x0000000f0400798e */ /* 0x0003ea000c10e7a2 */
[----:B------:R-:W-:Y:S01]  /*7f80*/  RED.E.ADD.F32.FTZ.RN.STRONG.GPU [R184.64+0x80], R20 ;  /* 0x00008014b800798e */ /* 0x000fe2000c10e7a2 */
[CC--:B------:R-:W-:Y:S04]  /*7f90*/  LEA R8, P1, R40.reuse, R184.reuse, 0x2 ;  /* 0x000000b828087211 */ /* 0x0c0fe800078210ff */
[----:B------:R-:W-:Y:S01]  /*7fa0*/  RED.E.ADD.F32.FTZ.RN.STRONG.GPU [R38.64+0x80], R21 ;  /* 0x000080152600798e */ /* 0x000fe2000c10e7a2 */
[-C--:B------:R-:W-:Y:S02]  /*7fb0*/  LEA.HI.X.SX32 R9, R40, R185.reuse, 0x2, P1 ;  /* 0x000000b928097211 */ /* 0x080fe400008f16ff */
[----:B------:R-:W-:Y:S03]  /*7fc0*/  IADD3 R40, R149, 0x20, RZ ;  /* 0x0000002095287810 */ /* 0x000fe60007ffe0ff */
[----:B------:R1:W-:Y:S02]  /*7fd0*/  RED.E.ADD.F32.FTZ.RN.STRONG.GPU [R8.64], R22 ;  /* 0x000000160800798e */ /* 0x0003e4000c10e7a2 */
[C---:B------:R-:W-:Y:S01]  /*7fe0*/  IMAD.IADD R40, R147.reuse, 0x1, R40 ;  /* 0x0000000193287824 */ /* 0x040fe200078e0228 */
[CC--:B-1----:R-:W-:Y:S03]  /*7ff0*/  LEA R6, P0, R42.reuse, R184.reuse, 0x2 ;  /* 0x000000b82a067211 */ /* 0x0c2fe600078010ff */
[C---:B------:R-:W-:Y:S01]  /*8000*/  IMAD.IADD R40, R147.reuse, 0x1, R40 ;  /* 0x0000000193287824 */ /* 0x040fe200078e0228 */
[-C--:B------:R-:W-:Y:S03]  /*8010*/  LEA.HI.X.SX32 R7, R42, R185.reuse, 0x2, P0 ;  /* 0x000000b92a077211 */ /* 0x080fe600000f16ff */
[----:B------:R-:W-:Y:S01]  /*8020*/  IMAD.IADD R40, R147, 0x1, R40 ;  /* 0x0000000193287824 */ /* 0x000fe200078e0228 */
[CC--:B------:R-:W-:Y:S01]  /*8030*/  LEA R4, P1, R41.reuse, R184.reuse, 0x2 ;  /* 0x000000b829047211 */ /* 0x0c0fe200078210ff */
[----:B------:R4:W-:Y:S03]  /*8040*/  RED.E.ADD.F32.FTZ.RN.STRONG.GPU [R6.64], R23 ;  /* 0x000000170600798e */ /* 0x0009e6000c10e7a2 */
[-C--:B------:R-:W-:Y:S02]  /*8050*/  LEA.HI.X.SX32 R5, R41, R185.reuse, 0x2, P1 ;  /* 0x000000b929057211 */ /* 0x080fe400008f16ff */
[----:B------:R-:W-:Y:S05]  /*8060*/  LDSM.16.MT88.4 R20, [R3+0x14800] ;  /* 0x014800000314783b */ /* 0x000fea0000004200 */
[----:B------:R1:W-:Y:S01]  /*8070*/  RED.E.ADD.F32.FTZ.RN.STRONG.GPU [R4.64], R24 ;  /* 0x000000180400798e */ /* 0x0003e2000c10e7a2 */
[CC--:B------:R-:W-:Y:S04]  /*8080*/  LEA R8, P0, R40.reuse, R184.reuse, 0x2 ;  /* 0x000000b828087211 */ /* 0x0c0fe800078010ff */
[-C--:B------:R-:W-:Y:S05]  /*8090*/  LEA.HI.X.SX32 R9, R40, R185.reuse, 0x2, P0 ;  /* 0x000000b928097211 */ /* 0x080fea00000f16ff */
[----:B------:R2:W-:Y:S01]  /*80a0*/  RED.E.ADD.F32.FTZ.RN.STRONG.GPU [R8.64], R25 ;  /* 0x000000190800798e */ /* 0x0005e2000c10e7a2 */
[CC--:B----4-:R-:W-:Y:S04]  /*80b0*/  LEA R6, P1, R37.reuse, R184.reuse, 0x2 ;  /* 0x000000b825067211 */ /* 0x0d0fe800078210ff */
[-C--:B------:R-:W-:Y:S05]  /*80c0*/  LEA.HI.X.SX32 R7, R37, R185.reuse, 0x2, P1 ;  /* 0x000000b925077211 */ /* 0x080fea00008f16ff */
[----:B------:R4:W-:Y:S01]  /*80d0*/  RED.E.ADD.F32.FTZ.RN.STRONG.GPU [R6.64], R26 ;  /* 0x0000001a0600798e */ /* 0x0009e2000c10e7a2 */
[CC--:B-1----:R-:W-:Y:S04]  /*80e0*/  LEA R4, P0, R36.reuse, R184.reuse, 0x2 ;  /* 0x000000b824047211 */ /* 0x0c2fe800078010ff */
[-C--:B------:R-:W-:Y:S02]  /*80f0*/  LEA.HI.X.SX32 R5, R36, R185.reuse, 0x2, P0 ;  /* 0x000000b924057211 */ /* 0x080fe400000f16ff */
[----:B------:R-:W-:Y:S05]  /*8100*/  LDSM.16.MT88.4 R36, [R3+0x19000] ;  /* 0x019000000324783b */ /* 0x000fea0000004200 */
[----:B------:R1:W-:Y:S05]  /*8110*/  RED.E.ADD.F32.FTZ.RN.STRONG.GPU [R4.64], R27 ;  /* 0x0000001b0400798e */ /* 0x0003ea000c10e7a2 */
[----:B------:R-:W-:Y:S01]  /*8120*/  LDSM.16.MT88.4 R24, [R172+0x800] ;  /* 0x00080000ac18783b */ /* 0x000fe20000004200 */
[CC--:B--2---:R-:W-:Y:S04]  /*8130*/  LEA R8, P1, R18.reuse, R184.reuse, 0x2 ;  /* 0x000000b812087211 */ /* 0x0c4fe800078210ff */
[-C--:B------:R-:W-:Y:S02]  /*8140*/  LEA.HI.X.SX32 R9, R18, R185.reuse, 0x2, P1 ;  /* 0x000000b912097211 */ /* 0x080fe400008f16ff */
[CC--:B---3--:R-:W-:Y:S03]  /*8150*/  LEA R10, P3, R2.reuse, R184.reuse, 0x2 ;  /* 0x000000b8020a7211 */ /* 0x0c8fe600078610ff */
[----:B------:R2:W-:Y:S01]  /*8160*/  RED.E.ADD.F32.FTZ.RN.STRONG.GPU [R8.64], R32 ;  /* 0x000000200800798e */ /* 0x0005e2000c10e7a2 */
[-C--:B------:R-:W-:Y:S02]  /*8170*/  LEA.HI.X.SX32 R11, R2, R185.reuse, 0x2, P3 ;  /* 0x000000b9020b7211 */ /* 0x080fe400018f16ff */
[CC--:B----4-:R-:W-:Y:S04]  /*8180*/  LEA R6, P0, R17.reuse, R184.reuse, 0x2 ;  /* 0x000000b811067211 */ /* 0x0d0fe800078010ff */
[-C--:B------:R-:W-:Y:S02]  /*8190*/  LEA.HI.X.SX32 R7, R17, R185.reuse, 0x2, P0 ;  /* 0x000000b911077211 */ /* 0x080fe400000f16ff */
[-C--:B-1----:R-:W-:Y:S02]  /*81a0*/  LEA R4, P1, R16, R184.reuse, 0x2 ;  /* 0x000000b810047211 */ /* 0x082fe400078210ff */
[-C--:B------:R-:W-:Y:S01]  /*81b0*/  LEA R12, P0, R0, R184.reuse, 0x2 ;  /* 0x000000b8000c7211 */ /* 0x080fe200078010ff */
[----:B------:R1:W-:Y:S01]  /*81c0*/  RED.E.ADD.F32.FTZ.RN.STRONG.GPU [R6.64], R33 ;  /* 0x000000210600798e */ /* 0x0003e2000c10e7a2 */
[-C--:B------:R-:W-:Y:S02]  /*81d0*/  LEA.HI.X.SX32 R5, R16, R185.reuse, 0x2, P1 ;  /* 0x000000b910057211 */ /* 0x080fe400008f16ff */
[-C--:B------:R-:W-:Y:S01]  /*81e0*/  LEA.HI.X.SX32 R13, R0, R185.reuse, 0x2, P0 ;  /* 0x000000b9000d7211 */ /* 0x080fe200000f16ff */
[----:B------:R-:W-:Y:S01]  /*81f0*/  IMAD.IADD R0, R146, 0x1, R251 ;  /* 0x0000000192007824 */ /* 0x000fe200078e02fb */
[CC--:B--2---:R-:W-:Y:S01]  /*8200*/  LEA R8, P2, R252.reuse, R184.reuse, 0x2 ;  /* 0x000000b8fc087211 */ /* 0x0c4fe200078410ff */
[----:B------:R2:W-:Y:S03]  /*8210*/  RED.E.ADD.F32.FTZ.RN.STRONG.GPU [R4.64], R34 ;  /* 0x000000220400798e */ /* 0x0005e6000c10e7a2 */
[-C--:B------:R-:W-:Y:S02]  /*8220*/  LEA.HI.X.SX32 R9, R252, R185.reuse, 0x2, P2 ;  /* 0x000000b9fc097211 */ /* 0x080fe400010f16ff */
[----:B------:R-:W-:Y:S05]  /*8230*/  RED.E.ADD.F32.FTZ.RN.STRONG.GPU [R12.64], R35 ;  /* 0x000000230c00798e */ /* 0x000fea000c10e7a2 */
[----:B------:R-:W-:Y:S05]  /*8240*/  RED.E.ADD.F32.FTZ.RN.STRONG.GPU [R10.64], R28 ;  /* 0x0000001c0a00798e */ /* 0x000fea000c10e7a2 */
[----:B------:R-:W-:Y:S05]  /*8250*/  RED.E.ADD.F32.FTZ.RN.STRONG.GPU [R8.64], R29 ;  /* 0x0000001d0800798e */ /* 0x000fea000c10e7a2 */
[----:B------:R-:W-:Y:S01]  /*8260*/  LDSM.16.MT88.4 R8, [R172] ;  /* 0x00000000ac08783b */ /* 0x000fe20000004200 */
[CC--:B-1----:R-:W-:Y:S04]  /*8270*/  LEA R6, P1, R251.reuse, R184.reuse, 0x2 ;  /* 0x000000b8fb067211 */ /* 0x0c2fe800078210ff */
[-C--:B------:R-:W-:Y:S01]  /*8280*/  LEA.HI.X.SX32 R7, R251, R185.reuse, 0x2, P1 ;  /* 0x000000b9fb077211 */ /* 0x080fe200008f16ff */
[----:B------:R-:W-:Y:S01]  /*8290*/  LDSM.16.MT88.4 R12, [R3+0x18000] ;  /* 0x01800000030c783b */ /* 0x000fe20000004200 */
[C---:B--2---:R-:W-:Y:S02]  /*82a0*/  LEA R4, P0, R0.reuse, R184, 0x2 ;  /* 0x000000b800047211 */ /* 0x044fe400078010ff */
[----:B------:R-:W-:Y:S01]  /*82b0*/  ISETP.LT.AND P1, PT, RZ, UR44, PT ;  /* 0x0000002cff007c0c */ /* 0x000fe2000bf21270 */
[----:B------:R-:W-:Y:S01]  /*82c0*/  UMOV UR44, UR8 ;  /* 0x00000008002c7c82 */ /* 0x000fe20008000000 */
[----:B------:R-:W-:Y:S01]  /*82d0*/  LEA.HI.X.SX32 R5, R0, R185, 0x2, P0 ;  /* 0x000000b900057211 */ /* 0x000fe200000f16ff */
[----:B------:R-:W-:Y:S01]  /*82e0*/  RED.E.ADD.F32.FTZ.RN.STRONG.GPU [R6.64], R30 ;  /* 0x0000001e0600798e */ /* 0x000fe2000c10e7a2 */
[----:B------:R-:W-:Y:S01]  /*82f0*/  IMAD.IADD R0, R173, 0x1, R172 ;  /* 0x00000001ad007824 */ /* 0x000fe200078e02ac */
[----:B------:R-:W-:Y:S01]  /*8300*/  PLOP3.LUT P0, PT, PT, PT, UP0, 0x80, 0x0 ;  /* 0x000000000000781c */ /* 0x000fe20003f0f008 */
[----:B------:R-:W-:Y:S02]  /*8310*/  @UP2 UIADD3 UR4, UP0, UR4, -0x200, URZ ;  /* 0xfffffe0004042890 */ /* 0x000fe4000ff1e03f */
[----:B------:R-:W-:Y:S02]  /*8320*/  RED.E.ADD.F32.FTZ.RN.STRONG.GPU [R4.64], R31 ;  /* 0x0000001f0400798e */ /* 0x000fe4000c10e7a2 */
[----:B------:R-:W-:Y:S03]  /*8330*/  @UP2 UIADD3.X UR5, UR5, -0x1, URZ, UP0, !UPT ;  /* 0xffffffff05052890 */ /* 0x000fe600087fe43f */
        /* <DEDUP_REMOVED lines=95> */
.L_x_2016:
[----:B------:R-:W2:Y:S04]  /*8930*/  LDL R31, [R1+0x30] ;  /* 0x00003000011f7983 */ /* 0x000ea80000100800 */
[----:B------:R-:W3:Y:S04]  /*8940*/  LDL R30, [R1+0x20] ;  /* 0x00002000011e7983 */ /* 0x000ee80000100800 */
[----:B-1----:R-:W1:Y:S01]  /*8950*/  S2R R11, SR_TID.X ;  /* 0x00000000000b7919 */ /* 0x002e620000002100 */
[----:B------:R-:W-:Y:S01]  /*8960*/  FMUL.FTZ R100, R100, c[0x0][0x2e0] ;  /* 0x0000b80064647a20 */ /* 0x000fe20000410000 */
[----:B------:R-:W-:-:S02]  /*8970*/  ULDC.64 UR6, c[0x0][0x3a0] ;  /* 0x0000e80000067ab9 */ /* 0x000fc40000000a00 */
[----:B------:R-:W4:Y:S01]  /*8980*/  LDL R46, [R1+0x64] ;  /* 0x00006400012e7983 */ /* 0x000f220000100800 */
[----:B------:R-:W-:Y:S01]  /*8990*/  FMUL.FTZ R101, R101, c[0x0][0x2e0] ;  /* 0x0000b80065657a20 */ /* 0x000fe20000410000 */
[----:B------:R-:W-:Y:S02]  /*89a0*/  ULDC.64 UR4, c[0x0][0x3a8] ;  /* 0x0000ea0000047ab9 */ /* 0x000fe40000000a00 */
        /* <DEDUP_REMOVED lines=11> */
[----:B-1----:R-:W-:-:S04]  /*8a60*/  SHF.R.S32.HI R6, RZ, 0x1f, R11 ;  /* 0x0000001fff067819 */ /* 0x002fc8000001140b */
[----:B------:R-:W-:-:S04]  /*8a70*/  LEA.HI R4, R6, R11, RZ, 0x2 ;  /* 0x0000000b06047211 */ /* 0x000fc800078f10ff */
[--C-:B------:R-:W-:Y:S02]  /*8a80*/  SHF.R.S32.HI R5, RZ, 0x2, R4.reuse ;  /* 0x00000002ff057819 */ /* 0x100fe40000011404 */
[----:B------:R-:W-:-:S04]  /*8a90*/  SHF.R.S32.HI R0, RZ, 0x1f, R4 ;  /* 0x0000001fff007819 */ /* 0x000fc80000011404 */
[----:B------:R-:W-:-:S04]  /*8aa0*/  LEA.HI R0, R0, R5, RZ, 0x3 ;  /* 0x0000000500007211 */ /* 0x000fc800078f18ff */
[----:B------:R-:W-:Y:S01]  /*8ab0*/  LOP3.LUT R2, R0, 0xfffffff8, RZ, 0xc0, !PT ;  /* 0xfffffff800027812 */ /* 0x000fe200078ec0ff */
[----:B------:R-:W1:Y:S01]  /*8ac0*/  S2R R33, SR_CTAID.Y ;  /* 0x0000000000217919 */ /* 0x000e620000002600 */
[CC--:B------:R-:W-:Y:S02]  /*8ad0*/  LEA.HI R7, R6.reuse, R11.reuse, RZ, 0x3 ;  /* 0x0000000b06077211 */ /* 0x0c0fe400078f18ff */
[----:B------:R-:W-:Y:S02]  /*8ae0*/  IADD3 R2, R5, -R2, RZ ;  /* 0x8000000205027210 */ /* 0x000fe40007ffe0ff */
[----:B------:R-:W-:Y:S02]  /*8af0*/  LEA.HI R5, R6, R11, RZ, 0x7 ;  /* 0x0000000b06057211 */ /* 0x000fe400078f38ff */
[----:B------:R-:W-:Y:S02]  /*8b00*/  SHF.R.S32.HI R0, RZ, 0x3, R7 ;  /* 0x00000003ff007819 */ /* 0x000fe40000011407 */
[----:B------:R-:W-:-:S02]  /*8b10*/  LOP3.LUT R4, R4, 0x7ffffffc, RZ, 0xc0, !PT ;  /* 0x7ffffffc04047812 */ /* 0x000fc400078ec0ff */
[----:B------:R-:W-:Y:S02]  /*8b20*/  SHF.R.S32.HI R5, RZ, 0x7, R5 ;  /* 0x00000007ff057819 */ /* 0x000fe40000011405 */
[----:B------:R-:W-:Y:S02]  /*8b30*/  SHF.L.U32 R2, R2, 0x6, RZ ;  /* 0x0000000602027819 */ /* 0x000fe400000006ff */
[----:B------:R-:W-:Y:S02]  /*8b40*/  SHF.R.S32.HI R10, RZ, 0x1f, R0 ;  /* 0x0000001fff0a7819 */ /* 0x000fe40000011400 */
[----:B------:R-:W-:Y:S01]  /*8b50*/  IADD3 R6, -R4, R11, RZ ;  /* 0x0000000b04067210 */ /* 0x000fe20007ffe1ff */
[----:B------:R-:W-:Y:S01]  /*8b60*/  IMAD.SHL.U32 R4, R5, 0x8, RZ ;  /* 0x0000000805047824 */ /* 0x000fe200078e00ff */
[----:B------:R-:W-:Y:S01]  /*8b70*/  LOP3.LUT R2, R2, 0x1c0, RZ, 0xc0, !PT ;  /* 0x000001c002027812 */ /* 0x000fe200078ec0ff */
[----:B------:R-:W-:Y:S01]  /*8b80*/  IMAD R8, R10, c[0x0][0x3a0], RZ ;  /* 0x0000e8000a087a24 */ /* 0x000fe200078e02ff */
[----:B------:R-:W-:-:S02]  /*8b90*/  SHF.L.U32 R6, R6, 0x1, RZ ;  /* 0x0000000106067819 */ /* 0x000fc400000006ff */
[----:B------:R-:W-:Y:S02]  /*8ba0*/  LOP3.LUT R4, R4, 0x8, RZ, 0xc0, !PT ;  /* 0x0000000804047812 */ /* 0x000fe400078ec0ff */
[----:B------:R-:W-:Y:S01]  /*8bb0*/  SHF.R.U32.HI R5, RZ, 0x3, R2 ;  /* 0x00000003ff057819 */ /* 0x000fe20000011602 */
[----:B------:R-:W-:-:S03]  /*8bc0*/  IMAD.WIDE.U32 R12, R0, c[0x0][0x3a0], RZ ;  /* 0x0000e800000c7a25 */ /* 0x000fc600078e00ff */
[----:B------:R-:W-:Y:S01]  /*8bd0*/  LOP3.LUT R2, R5, R2, R4, 0x1e, !PT ;  /* 0x0000000205027212 */ /* 0x000fe200078e1e04 */
[----:B------:R-:W-:Y:S01]  /*8be0*/  IMAD R8, R0, c[0x0][0x3a4], R8 ;  /* 0x0000e90000087a24 */ /* 0x000fe200078e0208 */
[----:B------:R-:W-:Y:S01]  /*8bf0*/  LOP3.LUT R7, R7, 0xfffffff8, RZ, 0xc0, !PT ;  /* 0xfffffff807077812 */ /* 0x000fe200078ec0ff */
[----:B------:R-:W-:-:S03]  /*8c00*/  FMUL.FTZ R102, R102, c[0x0][0x2e0] ;  /* 0x0000b80066667a20 */ /* 0x000fc60000410000 */
[----:B------:R-:W-:Y:S01]  /*8c10*/  IADD3 R9, R13, R8, RZ ;  /* 0x000000080d097210 */ /* 0x000fe20007ffe0ff */
[----:B------:R-:W-:Y:S02]  /*8c20*/  IMAD.MOV.U32 R8, RZ, RZ, R12 ;  /* 0x000000ffff087224 */ /* 0x000fe400078e000c */
[----:B------:R-:W-:Y:S02]  /*8c30*/  FMUL.FTZ R103, R103, c[0x0][0x2e0] ;  /* 0x0000b80067677a20 */ /* 0x000fe40000410000 */
[----:B------:R-:W-:Y:S02]  /*8c40*/  FMUL.FTZ R112, R112, c[0x0][0x2e0] ;  /* 0x0000b80070707a20 */ /* 0x000fe40000410000 */
[----:B------:R-:W-:Y:S01]  /*8c50*/  FMUL.FTZ R113, R113, c[0x0][0x2e0] ;  /* 0x0000b80071717a20 */ /* 0x000fe20000410000 */
[----:B------:R-:W-:Y:S01]  /*8c60*/  IADD3 R4, -R7, R11, RZ ;  /* 0x0000000b07047210 */ /* 0x000fe20007ffe1ff */
[----:B------:R-:W-:Y:S02]  /*8c70*/  FMUL.FTZ R114, R114, c[0x0][0x2e0] ;  /* 0x0000b80072727a20 */ /* 0x000fe40000410000 */
[----:B------:R-:W-:-:S02]  /*8c80*/  FMUL.FTZ R115, R115, c[0x0][0x2e0] ;  /* 0x0000b80073737a20 */ /* 0x000fc40000410000 */
[----:B------:R-:W-:Y:S02]  /*8c90*/  FMUL.FTZ R104, R104, c[0x0][0x2e0] ;  /* 0x0000b80068687a20 */ /* 0x000fe40000410000 */
[----:B------:R-:W-:Y:S02]  /*8ca0*/  FMUL.FTZ R105, R105, c[0x0][0x2e0] ;  /* 0x0000b80069697a20 */ /* 0x000fe40000410000 */
[----:B------:R-:W-:Y:S02]  /*8cb0*/  FMUL.FTZ R106, R106, c[0x0][0x2e0] ;  /* 0x0000b8006a6a7a20 */ /* 0x000fe40000410000 */
        /* <DEDUP_REMOVED lines=35> */
[----:B------:R-:W-:Y:S02]  /*8ef0*/  FMUL.FTZ R29, R69, c[0x0][0x2dc] ;  /* 0x0000b700451d7a20 */ /* 0x000fe40000410000 */
        /* <DEDUP_REMOVED lines=45> */
[----:B------:R-:W-:Y:S02]  /*91d0*/  F2FP.BF16.PACK_AB R19, R19, R88 ;  /* 0x000000581313723e */ /* 0x000fe400000010ff */
[----:B------:R-:W-:-:S02]  /*91e0*/  F2FP.BF16.PACK_AB R18, R18, R90 ;  /* 0x0000005a1212723e */ /* 0x000fc400000010ff */
[----:B------:R-:W-:Y:S02]  /*91f0*/  F2FP.BF16.PACK_AB R15, R15, R92 ;  /* 0x0000005c0f0f723e */ /* 0x000fe400000010ff */
[----:B------:R-:W-:Y:S02]  /*9200*/  F2FP.BF16.PACK_AB R14, R14, R94 ;  /* 0x0000005e0e0e723e */ /* 0x000fe400000010ff */
[----:B------:R-:W-:Y:S01]  /*9210*/  MOV R13, UR36 ;  /* 0x00000024000d7c02 */ /* 0x000fe20008000f00 */
[----:B--2---:R-:W-:Y:S01]  /*9220*/  IMAD R5, R31, 0x400, R6 ;  /* 0x000004001f057824 */ /* 0x004fe200078e0206 */
[----:B-1----:R-:W-:-:S04]  /*9230*/  SHF.R.S32.HI R6, RZ, 0x1f, R33 ;  /* 0x0000001fff067819 */ /* 0x002fc80000011421 */
[----:B------:R-:W-:Y:S01]  /*9240*/  IADD3 R12, R5, R2, RZ ;  /* 0x00000002050c7210 */ /* 0x000fe20007ffe0ff */
[----:B------:R-:W-:Y:S02]  /*9250*/  IMAD R2, R10, c[0x0][0x3a8], RZ ;  /* 0x0000ea000a027a24 */ /* 0x000fe400078e02ff */
[C---:B------:R-:W-:Y:S02]  /*9260*/  IMAD R31, R6.reuse, c[0x0][0x388], RZ ;  /* 0x0000e200061f7a24 */ /* 0x040fe400078e02ff */
[----:B------:R-:W-:Y:S02]  /*9270*/  IMAD R32, R6, c[0x0][0x390], RZ ;  /* 0x0000e40006207a24 */ /* 0x000fe400078e02ff */
[C---:B------:R-:W-:Y:S02]  /*9280*/  IMAD R2, R0.reuse, c[0x0][0x3ac], R2 ;  /* 0x0000eb0000027a24 */ /* 0x040fe400078e0202 */
[----:B------:R-:W-:Y:S01]  /*9290*/  IMAD.WIDE.U32 R6, R0, c[0x0][0x3a8], RZ ;  /* 0x0000ea0000067a25 */ /* 0x000fe200078e00ff */
[----:B------:R-:W-:Y:S01]  /*92a0*/  LEA R0, R12, 0xc000, 0x1 ;  /* 0x0000c0000c007811 */ /* 0x000fe200078e08ff */
[----:B------:R-:W-:Y:S01]  /*92b0*/  BAR.SYNC.DEFER_BLOCKING 0x0 ;  /* 0x0000000000007b1d */ /* 0x000fe20000010000 */
[----:B---3--:R-:W-:-:S05]  /*92c0*/  MOV R34, R30 ;  /* 0x0000001e00227202 */ /* 0x008fca0000000f00 */
[----:B------:R-:W-:Y:S04]  /*92d0*/  STS [R0], R100 ;  /* 0x0000006400007388 */ /* 0x000fe80000000800 */
[----:B------:R-:W-:Y:S04]  /*92e0*/  STS [R0+0x400], R102 ;  /* 0x0004006600007388 */ /* 0x000fe80000000800 */
[----:B----4-:R-:W-:Y:S04]  /*92f0*/  STS [R46], R112 ;  /* 0x000000702e007388 */ /* 0x010fe80000000800 */
[----:B------:R-:W-:Y:S04]  /*9300*/  STS [R45], R114 ;  /* 0x000000722d007388 */ /* 0x000fe80000000800 */
[----:B------:R-:W-:Y:S04]  /*9310*/  STS [R0+0x2000], R104 ;  /* 0x0020006800007388 */ /* 0x000fe80000000800 */
[----:B------:R-:W-:Y:S04]  /*9320*/  STS [R0+0x2400], R106 ;  /* 0x0024006a00007388 */ /* 0x000fe80000000800 */
[----:B------:R-:W-:Y:S04]  /*9330*/  STS [R44], R108 ;  /* 0x0000006c2c007388 */ /* 0x000fe80000000800 */
        /* <DEDUP_REMOVED lines=14> */
[----:B------:R1:W-:Y:S04]  /*9420*/  STS [R0+0x6400], R26 ;  /* 0x0064001a00007388 */ /* 0x0003e80000000800 */
[----:B------:R-:W-:Y:S04]  /*9430*/  STS [R44+0x4000], R23 ;  /* 0x004000172c007388 */ /* 0x000fe80000000800 */
[----:B------:R-:W-:Y:S01]  /*9440*/  STS [R43+0x4000], R22 ;  /* 0x004000162b007388 */ /* 0x000fe20000000800 */
[----:B------:R-:W-:-:S03]  /*9450*/  IMAD.U32 R30, RZ, RZ, UR36 ;  /* 0x00000024ff1e7e24 */ /* 0x000fc6000f8e00ff */
[----:B------:R-:W-:Y:S01]  /*9460*/  STS [R42+0x4000], R21 ;  /* 0x004000152a007388 */ /* 0x000fe20000000800 */
[----:B------:R-:W-:-:S03]  /*9470*/  IADD3 R7, R7, R2, RZ ;  /* 0x0000000207077210 */ /* 0x000fc60007ffe0ff */
[----:B------:R-:W-:Y:S04]  /*9480*/  STS [R41+0x4000], R20 ;  /* 0x0040001429007388 */ /* 0x000fe80000000800 */
[----:B------:R-:W-:Y:S04]  /*9490*/  STS [R40+0x4000], R17 ;  /* 0x0040001128007388 */ /* 0x000fe80000000800 */
[----:B------:R-:W-:Y:S01]  /*94a0*/  STS [R39+0x4000], R16 ;  /* 0x0040001027007388 */ /* 0x000fe20000000800 */
[----:B------:R-:W-:-:S03]  /*94b0*/  IMAD.WIDE.U32 R12, R13, c[0x0][0x3a0], R8 ;  /* 0x0000e8000d0c7a25 */ /* 0x000fc600078e0008 */
[----:B------:R-:W-:Y:S01]  /*94c0*/  STS [R38+0x4000], R19 ;  /* 0x0040001326007388 */ /* 0x000fe20000000800 */
[----:B------:R-:W-:-:S03]  /*94d0*/  IMAD.WIDE.U32 R8, R30, c[0x0][0x3a8], R6 ;  /* 0x0000ea001e087a25 */ /* 0x000fc600078e0006 */
[----:B------:R-:W-:Y:S04]  /*94e0*/  STS [R37+0x4000], R18 ;  /* 0x0040001225007388 */ /* 0x000fe80000000800 */
[----:B------:R-:W-:Y:S04]  /*94f0*/  STS [R36+0x4000], R15 ;  /* 0x0040000f24007388 */ /* 0x000fe80000000800 */
[----:B------:R-:W-:Y:S04]  /*9500*/  STS [R35+0x4000], R14 ;  /* 0x0040000e23007388 */ /* 0x000fe80000000800 */
[----:B------:R-:W2:Y:S01]  /*9510*/  S2R R30, SR_CTAID.Z ;  /* 0x00000000001e7919 */ /* 0x000ea20000002700 */
[----:B------:R-:W-:-:S02]  /*9520*/  SHF.L.U32 R4, R4, 0x3, RZ ;  /* 0x0000000304047819 */ /* 0x000fc400000006ff */
[----:B-1----:R-:W-:Y:S01]  /*9530*/  SHF.L.U32 R0, R34, 0x1, RZ ;  /* 0x0000000122007819 */ /* 0x002fe200000006ff */
[----:B------:R-:W-:Y:S01]  /*9540*/  BAR.SYNC.DEFER_BLOCKING 0x0 ;  /* 0x0000000000007b1d */ /* 0x000fe20000010000 */
[----:B------:R-:W-:Y:S01]  /*9550*/  SHF.R.S32.HI R5, RZ, 0x1f, R4 ;  /* 0x0000001fff057819 */ /* 0x000fe20000011404 */
[----:B------:R-:W-:-:S04]  /*9560*/  IMAD R31, R33, c[0x0][0x38c], R31 ;  /* 0x0000e300211f7a24 */ /* 0x000fc800078e021f */
[----:B------:R-:W-:-:S04]  /*9570*/  IMAD.WIDE.U32 R10, R33, c[0x0][0x388], R4 ;  /* 0x0000e200210a7a25 */ /* 0x000fc800078e0004 */
[C---:B------:R-:W-:Y:S02]  /*9580*/  IMAD R32, R33.reuse, c[0x0][0x394], R32 ;  /* 0x0000e50021207a24 */ /* 0x040fe400078e0220 */
[----:B------:R-:W-:Y:S01]  /*9590*/  IMAD.WIDE.U32 R4, R33, c[0x0][0x390], R4 ;  /* 0x0000e40021047a25 */ /* 0x000fe200078e0004 */
[----:B------:R-:W-:Y:S02]  /*95a0*/  MOV R6, R10 ;  /* 0x0000000a00067202 */ /* 0x000fe40000000f00 */
[----:B------:R-:W-:Y:S02]  /*95b0*/  IADD3 R7, R11, R31, RZ ;  /* 0x0000001f0b077210 */ /* 0x000fe40007ffe0ff */
[----:B--2---:R-:W-:Y:S01]  /*95c0*/  SHF.R.S32.HI R2, RZ, 0x1f, R30 ;  /* 0x0000001fff027819 */ /* 0x004fe2000001141e */
[----:B------:R-:W1:Y:S04]  /*95d0*/  LDS.128 R36, [R0+0xc000] ;  /* 0x00c0000000247984 */ /* 0x000e680000000c00 */
[----:B------:R-:W-:Y:S01]  /*95e0*/  IMAD R10, R2, c[0x0][0x3b8], RZ ;  /* 0x0000ee00020a7a24 */ /* 0x000fe200078e02ff */
[----:B------:R-:W2:Y:S01]  /*95f0*/  LDS.128 R44, [R0+0xd000] ;  /* 0x00d00000002c7984 */ /* 0x000ea20000000c00 */
[----:B------:R-:W-:-:S03]  /*9600*/  IMAD.IADD R5, R5, 0x1, R32 ;  /* 0x0000000105057824 */ /* 0x000fc600078e0220 */
[----:B------:R-:W3:Y:S01]  /*9610*/  LDS.128 R40, [R0+0xe000] ;  /* 0x00e0000000287984 */ /* 0x000ee20000000c00 */
[----:B------:R-:W-:Y:S02]  /*9620*/  IMAD R11, R2, c[0x0][0x3c0], RZ ;  /* 0x0000f000020b7a24 */ /* 0x000fe400078e02ff */
[C---:B------:R-:W-:Y:S01]  /*9630*/  IMAD R2, R30.reuse, c[0x0][0x3bc], R10 ;  /* 0x0000ef001e027a24 */ /* 0x040fe200078e020a */
[----:B------:R-:W4:Y:S01]  /*9640*/  LDS.128 R32, [R0+0xf000] ;  /* 0x00f0000000207984 */ /* 0x000f220000000c00 */
[C---:B------:R-:W-:Y:S01]  /*9650*/  IMAD.WIDE.U32 R6, R30.reuse, c[0x0][0x3b8], R6 ;  /* 0x0000ee001e067a25 */ /* 0x040fe200078e0006 */
[----:B------:R-:W-:Y:S02]  /*9660*/  UIMAD UR8, UR42, UR6, URZ ;  /* 0x000000062a0872a4 */ /* 0x000fe4000f8e023f */
[----:B------:R-:W-:Y:S01]  /*9670*/  LDS.128 R24, [R0+0x11000] ;  /* 0x0110000000187984 */ /* 0x000fe20000000c00 */
[C---:B------:R-:W-:Y:S02]  /*9680*/  IMAD R10, R30.reuse, c[0x0][0x3c4], R11 ;  /* 0x0000f1001e0a7a24 */ /* 0x040fe400078e020b */
[----:B------:R-:W-:Y:S01]  /*9690*/  IMAD.WIDE.U32 R4, R30, c[0x0][0x3c0], R4 ;  /* 0x0000f0001e047a25 */ /* 0x000fe200078e0004 */
[----:B------:R-:W-:Y:S04]  /*96a0*/  LDS.128 R20, [R0+0x12000] ;  /* 0x0120000000147984 */ /* 0x000fe80000000c00 */
[----:B------:R-:W3:Y:S01]  /*96b0*/  LDS.128 R28, [R0+0x10000] ;  /* 0x01000000001c7984 */ /* 0x000ee20000000c00 */
[----:B------:R-:W-:-:S03]  /*96c0*/  UIMAD UR8, UR36, UR7, UR8 ;  /* 0x00000007240872a4 */ /* 0x000fc6000f8e0208 */
[----:B------:R-:W4:Y:S01]  /*96d0*/  LDS.128 R16, [R0+0x13000] ;  /* 0x0130000000107984 */ /* 0x000f220000000c00 */
[----:B------:R-:W-:Y:S01]  /*96e0*/  IADD3 R7, R7, R2, RZ ;  /* 0x0000000207077210 */ /* 0x000fe20007ffe0ff */
[----:B------:R-:W-:Y:S01]  /*96f0*/  UIMAD UR42, UR42, UR4, URZ ;  /* 0x000000042a2a72a4 */ /* 0x000fe2000f8e023f */
[----:B------:R-:W-:Y:S02]  /*9700*/  IADD3 R2, P1, R6, R12, RZ ;  /* 0x0000000c06027210 */ /* 0x000fe40007f3e0ff */
[----:B------:R-:W-:Y:S01]  /*9710*/  IADD3 R6, P0, R4, R8, RZ ;  /* 0x0000000804067210 */ /* 0x000fe20007f1e0ff */
[----:B------:R-:W-:Y:S01]  /*9720*/  UIMAD UR42, UR36, UR5, UR42 ;  /* 0x00000005242a72a4 */ /* 0x000fe2000f8e022a */
        /* <DEDUP_REMOVED lines=31> */
.L_x_2013:
        /* <DEDUP_REMOVED lines=11> */
.L_x_2020:
[----:B------:R-:W-:Y:S05]  /*99d0*/  EXIT ;  /* 0x000000000000794d */ /* 0x000fea0003800000 */
.L_x_2022:
        /* <DEDUP_REMOVED lines=10> */
.L_x_2489:


//--------------------- .text._ZN5flash44flash_bwd_dq_dk_dv_loop_seqk_parallel_kernelI23Flash_bwd_kernel_traitsILi64ELi128ELi128ELi8ELi4ELi4ELi4ELb0ELb0EN7cutlass10bfloat16_tE19Flash_kernel_traitsILi64ELi128ELi128ELi8ES3_EELb0ELb0ELb0ELb0ELb1ELb1ELb1EEEvNS_16Flash_bwd_paramsE --------------------------
	.section	.text._ZN5flash44flash_bwd_dq_dk_dv_loop_seqk_parallel_kernelI23Flash_bwd_kernel_traitsILi64ELi128ELi128ELi8ELi4ELi4ELi4ELb0ELb0EN7cutlass10bfloat16_tE19Flash_kernel_traitsILi64ELi128ELi128ELi8ES3_EELb0ELb0ELb0ELb0ELb1ELb1ELb1EEEvNS_16Flash_bwd_paramsE,"ax",@progbits
	.sectioninfo	@"SHI_REGISTERS=255"
	.align	128
        .global         _ZN5flash44flash_bwd_dq_dk_dv_loop_seqk_parallel_kernelI23Flash_bwd_kernel_traitsILi64ELi128ELi128ELi8ELi4ELi4ELi4ELb0ELb0EN7cutlass10bfloat16_tE19Flash_kernel_traitsILi64ELi128ELi128ELi8ES3_EELb0ELb0ELb0ELb0ELb1ELb1ELb1EEEvNS_16Flash_bwd_paramsE
        .type           _ZN5flash44flash_bwd_dq_dk_dv_loop_seqk_parallel_kernelI23Flash_bwd_kernel_traitsILi64ELi128ELi128ELi8ELi4ELi4ELi4ELb0ELb0EN7cutlass10bfloat16_tE19Flash_kernel_traitsILi64ELi128ELi128ELi8ES3_EELb0ELb0ELb0ELb0ELb1ELb1ELb1EEEvNS_16Flash_bwd_paramsE,@function
        .size           _ZN5flash44flash_bwd_dq_dk_dv_loop_seqk_parallel_kernelI23Flash_bwd_kernel_traitsILi64ELi128ELi128ELi8ELi4ELi4ELi4ELb0ELb0EN7cutlass10bfloat16_tE19Flash_kernel_traitsILi64ELi128ELi128ELi8ES3_EELb0ELb0ELb0ELb0ELb1ELb1ELb1EEEvNS_16Flash_bwd_paramsE,(.L_x_2490 - _ZN5flash44flash_bwd_dq_dk_dv_loop_seqk_parallel_kernelI23Flash_bwd_kernel_traitsILi64ELi128ELi128ELi8ELi4ELi4ELi4ELb0ELb0EN7cutlass10bfloat16_tE19Flash_kernel_traitsILi64ELi128ELi128ELi8ES3_EELb0ELb0ELb0ELb0ELb1ELb1ELb1EEEvNS_16Flash_bwd_paramsE)
        .other          _ZN5flash44flash_bwd_dq_dk_dv_loop_seqk_parallel_kernelI23Flash_bwd_kernel_traitsILi64ELi128ELi128ELi8ELi4ELi4ELi4ELb0ELb0EN7cutlass10bfloat16_tE19Flash_kernel_traitsILi64ELi128ELi128ELi8ES3_EELb0ELb0ELb0ELb0ELb1ELb1ELb1EEEvNS_16Flash_bwd_paramsE,@"STO_CUDA_ENTRY STV_DEFAULT"
_ZN5flash44flash_bwd_dq_dk_dv_loop_seqk_parallel_kernelI23Flash_bwd_kernel_traitsILi64ELi128ELi128ELi8ELi4ELi4ELi4ELb0ELb0EN7cutlass10bfloat16_tE19Flash_kernel_traitsILi64ELi128ELi128ELi8ES3_EELb0ELb0ELb0ELb0ELb1ELb1ELb1EEEvNS_16Flash_bwd_paramsE:
.text._ZN5flash44flash_bwd_dq_dk_dv_loop_seqk_parallel_kernelI23Flash_bwd_kernel_traitsILi64ELi128ELi128ELi8ELi4ELi4ELi4ELb0ELb0EN7cutlass10bfloat16_tE19Flash_kernel_traitsILi64ELi128ELi128ELi8ES3_EELb0ELb0ELb0ELb0ELb1ELb1ELb1EEEvNS_16Flash_bwd_paramsE:
        /* <DEDUP_REMOVED lines=151> */
[--C-:B------:R-:W-:Y:S01]  /*0970*/  IMAD.IADD R5, R236, 0x1, R7.reuse ;  /* 0x00000001ec057824 */ /* 0x100fe200078e0207 */
        /* <DEDUP_REMOVED lines=37> */
.L_x_2031:
        /* <DEDUP_REMOVED lines=32> */
[----:B------:R-:W-:Y:S05]  /*0dd0*/  @P0 BRA `(.L_x_2023) ;  /* 0x0000859000000947 */ /* 0x000fea0003800000 */
        /* <DEDUP_REMOVED lines=72> */
.L_x_2024:
[----:B------:R-:W-:-:S04]  /*1260*/  UIMAD UR41, UR10, UR15, UR44 ;  /* 0x0000000f0a2972a4 */ /* 0x000fc8000f8e022c */
[----:B------:R-:W-:Y:S02]  /*1270*/  UIMAD UR41, UR41, UR14, URZ ;  /* 0x0000000e292972a4 */ /* 0x000fe4000f8e023f */
.L_x_2025:
        /* <DEDUP_REMOVED lines=231> */
[----:B------:R1:W2:Y:S04]  /*20f0*/  LDG.E R8, [R4.64] ;  /* 0x0000002604087981 */ /* 0x0002a8000c1e1900 */
[----:B------:R1:W3:Y:S04]  /*2100*/  LDG.E R7, [R4.64+0x20] ;  /* 0x0000202604077981 */ /* 0x0002e8000c1e1900 */
[----:B------:R1:W4:Y:S04]  /*2110*/  LDG.E R6, [R4.64+0x100] ;  /* 0x0001002604067981 */ /* 0x000328000c1e1900 */
[----:B-1----:R1:W5:Y:S01]  /*2120*/  LDG.E R5, [R4.64+0x120] ;  /* 0x0001202604057981 */ /* 0x002362000c1e1900 */
[----:B------:R-:W-:Y:S01]  /*2130*/  IADD3 R187, R189, 0x2000, RZ ;  /* 0x00002000bdbb7810 */ /* 0x000fe20007ffe0ff */
[----:B------:R-:W-:Y:S01]  /*2140*/  IMAD.MOV.U32 R244, RZ, RZ, R2 ;  /* 0x000000fffff47224 */ /* 0x000fe200078e0002 */
[----:B------:R-:W-:Y:S01]  /*2150*/  UMOV UR8, UR6 ;  /* 0x0000000600087c82 */ /* 0x000fe20008000000 */
[----:B------:R-:W-:Y:S01]  /*2160*/  IMAD.MOV.U32 R127, RZ, RZ, RZ ;  /* 0x000000ffff7f7224 */ /* 0x000fe200078e00ff */
[----:B------:R-:W-:-:S05]  /*2170*/  SEL R187, R187, R189, !P0 ;  /* 0x000000bdbbbb7207 */ /* 0x000fca0004000000 */
[----:B------:R-:W-:Y:S01]  /*2180*/  IMAD.SHL.U32 R187, R187, 0x2, RZ ;  /* 0x00000002bbbb7824 */ /* 0x000fe200078e00ff */
[----:B-1----:R-:W-:-:S04]  /*2190*/  IADD3 R4, R188, 0x2000, RZ ;  /* 0x00002000bc047810 */ /* 0x002fc80007ffe0ff */
[----:B------:R-:W-:-:S05]  /*21a0*/  SEL R4, R4, R188, !P0 ;  /* 0x000000bc04047207 */ /* 0x000fca0004000000 */
[----:B------:R-:W-:Y:S01]  /*21b0*/  IMAD.SHL.U32 R180, R4, 0x2, RZ ;  /* 0x0000000204b47824 */ /* 0x000fe200078e00ff */
[----:B-----5:R1:W-:Y:S04]  /*21c0*/  STL [R1], R5 ;  /* 0x0000000501007387 */ /* 0x0203e80000100800 */
[----:B----4-:R1:W-:Y:S04]  /*21d0*/  STL [R1+0x4], R6 ;  /* 0x0000040601007387 */ /* 0x0103e80000100800 */
[----:B---3--:R1:W-:Y:S04]  /*21e0*/  STL [R1+0x8], R7 ;  /* 0x0000080701007387 */ /* 0x0083e80000100800 */
[----:B--2---:R1:W-:Y:S02]  /*21f0*/  STL [R1+0xc], R8 ;  /* 0x00000c0801007387 */ /* 0x0043e40000100800 */
[----:B------:R-:W-:Y:S01]  /*2200*/  IMAD.MOV.U32 R2, RZ, RZ, c[0x0][0x22c] ;  /* 0x00008b00ff027624 */ /* 0x000fe200078e00ff */
[----:B------:R-:W-:Y:S01]  /*2210*/  SHF.L.U64.HI R0, R16, 0x2, R0 ;  /* 0x0000000210007819 */ /* 0x000fe20000010200 */
[----:B------:R-:W-:Y:S01]  /*2220*/  IMAD.SHL.U32 R182, R189, 0x2, RZ ;  /* 0x00000002bdb67824 */ /* 0x000fe200078e00ff */
[----:B------:R-:W-:Y:S01]  /*2230*/  MOV R190, 0x20 ;  /* 0x0000002000be7802 */ /* 0x000fe20000000f00 */
[----:B------:R-:W-:-:S02]  /*2240*/  IMAD R2, R2, c[0x0][0x1c0], RZ ;  /* 0x0000700002027a24 */ /* 0x000fc400078e02ff */
[----:B------:R-:W-:Y:S02]  /*2250*/  IMAD.MOV.U32 R191, RZ, RZ, 0x40 ;  /* 0x00000040ffbf7424 */ /* 0x000fe400078e00ff */
[C---:B-1----:R-:W-:Y:S01]  /*2260*/  IMAD.SHL.U32 R5, R2.reuse, 0x8, RZ ;  /* 0x0000000802057824 */ /* 0x042fe200078e00ff */
[----:B------:R-:W-:-:S04]  /*2270*/  SHF.L.U32 R4, R2, 0x4, RZ ;  /* 0x0000000402047819 */ /* 0x000fc800000006ff */
[----:B------:R-:W-:-:S04]  /*2280*/  IADD3 R4, R4, 0x20, RZ ;  /* 0x0000002004047810 */ /* 0x000fc80007ffe0ff */
[----:B------:R-:W-:Y:S02]  /*2290*/  IADD3 R2, R5, R4, RZ ;  /* 0x0000000405027210 */ /* 0x000fe40007ffe0ff */
[----:B------:R-:W-:-:S03]  /*22a0*/  SHF.L.U32 R4, R16, 0x2, RZ ;  /* 0x0000000210047819 */ /* 0x000fc600000006ff */
[----:B------:R-:W-:-:S05]  /*22b0*/  IMAD.IADD R2, R5, 0x1, R2 ;  /* 0x0000000105027824 */ /* 0x000fca00078e0202 */
[----:B------:R-:W-:-:S05]  /*22c0*/  IADD3 R2, R5, R2, RZ ;  /* 0x0000000205027210 */ /* 0x000fca0007ffe0ff */
[----:B------:R-:W-:-:S05]  /*22d0*/  IMAD.IADD R2, R5, 0x1, R2 ;  /* 0x0000000105027824 */ /* 0x000fca00078e0202 */
[----:B------:R1:W-:Y:S02]  /*22e0*/  STL [R1+0x30], R2 ;  /* 0x0000300201007387 */ /* 0x0003e40000100800 */
[----:B-1----:R-:W-:-:S05]  /*22f0*/  IADD3 R2, R5, R2, RZ ;  /* 0x0000000205027210 */ /* 0x002fca0007ffe0ff */
[----:B------:R1:W-:Y:S04]  /*2300*/  STL [R1+0x2c], R2 ;  /* 0x00002c0201007387 */ /* 0x0003e80000100800 */
[----:B------:R2:W-:Y:S01]  /*2310*/  STL [R1+0x44], R0 ;  /* 0x0000440001007387 */ /* 0x0005e20000100800 */
[----:B-1----:R-:W-:Y:S01]  /*2320*/  IMAD.IADD R2, R5, 0x1, R2 ;  /* 0x0000000105027824 */ /* 0x002fe200078e0202 */
[----:B--2---:R-:W-:-:S04]  /*2330*/  IADD3 R0, R16, -0x80, RZ ;  /* 0xffffff8010007810 */ /* 0x004fc80007ffe0ff */
[----:B------:R1:W-:Y:S04]  /*2340*/  STL [R1+0x28], R2 ;  /* 0x0000280201007387 */ /* 0x0003e80000100800 */
[----:B------:R-:W-:Y:S01]  /*2350*/  STL [R1+0x40], R4 ;  /* 0x0000400401007387 */ /* 0x000fe20000100800 */
[----:B-1----:R-:W-:-:S05]  /*2360*/  IADD3 R2, R5, R2, RZ ;  /* 0x0000000205027210 */ /* 0x002fca0007ffe0ff */
[C---:B------:R-:W-:Y:S01]  /*2370*/  IMAD.IADD R6, R5.reuse, 0x1, R2 ;  /* 0x0000000105067824 */ /* 0x040fe200078e0202 */
[----:B------:R1:W-:Y:S04]  /*2380*/  STL [R1+0x24], R2 ;  /* 0x0000240201007387 */ /* 0x0003e80000100800 */
[----:B------:R-:W-:Y:S01]  /*2390*/  STL [R1+0x20], R6 ;  /* 0x0000200601007387 */ /* 0x000fe20000100800 */
[----:B-1----:R-:W-:Y:S01]  /*23a0*/  SHF.L.U32 R2, R0, 0x2, RZ ;  /* 0x0000000200027819 */ /* 0x002fe200000006ff */
[----:B------:R-:W-:-:S04]  /*23b0*/  IMAD.IADD R0, R5, 0x1, R6 ;  /* 0x0000000105007824 */ /* 0x000fc800078e0206 */
[----:B------:R-:W-:Y:S04]  /*23c0*/  STL [R1+0x3c], R2 ;  /* 0x00003c0201007387 */ /* 0x000fe80000100800 */
[----:B------:R1:W-:Y:S02]  /*23d0*/  STL [R1+0x1c], R0 ;  /* 0x00001c0001007387 */ /* 0x0003e40000100800 */
[----:B-1----:R-:W-:-:S05]  /*23e0*/  IADD3 R0, R5, R0, RZ ;  /* 0x0000000005007210 */ /* 0x002fca0007ffe0ff */
[----:B------:R1:W-:Y:S02]  /*23f0*/  STL [R1+0x18], R0 ;  /* 0x0000180001007387 */ /* 0x0003e40000100800 */
[----:B-1----:R-:W-:-:S05]  /*2400*/  IMAD.IADD R0, R5, 0x1, R0 ;  /* 0x0000000105007824 */ /* 0x002fca00078e0200 */
[----:B------:R1:W-:Y:S02]  /*2410*/  STL [R1+0x14], R0 ;  /* 0x0000140001007387 */ /* 0x0003e40000100800 */
[----:B-1----:R-:W-:-:S05]  /*2420*/  IADD3 R0, R5, R0, RZ ;  /* 0x0000000005007210 */ /* 0x002fca0007ffe0ff */
[----:B------:R1:W-:Y:S02]  /*2430*/  STL [R1+0x10], R0 ;  /* 0x0000100001007387 */ /* 0x0003e40000100800 */
[----:B-1----:R-:W-:-:S05]  /*2440*/  IMAD.IADD R0, R5, 0x1, R0 ;  /* 0x0000000105007824 */ /* 0x002fca00078e0200 */
[----:B------:R1:W-:Y:S02]  /*2450*/  STL [R1+0x34], R0 ;  /* 0x0000340001007387 */ /* 0x0003e40000100800 */
.L_x_2029:
[----:B-1----:R-:W4:Y:S01]  /*2460*/  LDL R0, [R1+0x4c] ;  /* 0x00004c0001007983 */ /* 0x002f220000100800 */
[----:B------:R-:W-:Y:S03]  /*2470*/  UISETP.GE.AND UP2, UPT, UR46, 0x1, UPT ;  /* 0x000000012e00788c */ /* 0x000fe6000bf46270 */
[----:B------:R-:W0:Y:S08]  /*2480*/  LDGDEPBAR ;  /* 0x00000000000079af */ /* 0x000e300000000000 */
        /* <DEDUP_REMOVED lines=49> */
[----:B------:R4:W-:Y:S04]  /*27a0*/  STL [R1+0x88], R3 ;  /* 0x0000880301007387 */ /* 0x0009e80000100800 */
[----:B-1----:R-:W2:Y:S04]  /*27b0*/  LDL R69, [R1+0x8] ;  /* 0x0000080001457983 */ /* 0x002ea80000100800 */
[----:B---3--:R-:W3:Y:S04]  /*27c0*/  LDL R68, [R1+0x4] ;  /* 0x0000040001447983 */ /* 0x008ee80000100800 */
[----:B----4-:R-:W4:Y:S01]  /*27d0*/  LDL R3, [R1+0xc] ;  /* 0x00000c0001037983 */ /* 0x010f220000100800 */
[----:B------:R-:W-:Y:S04]  /*27e0*/  DEPBAR.LE SB0, 0x0 ;  /* 0x000080000000791a */ /* 0x000fe80000000000 */
[----:B------:R-:W-:Y:S08]  /*27f0*/  BAR.SYNC.DEFER_BLOCKING 0x0 ;  /* 0x0000000000007b1d */ /* 0x000ff00000010000 */
[----:B------:R-:W-:Y:S08]  /*2800*/  LDSM.16.M88.4 R64, [R187] ;  /* 0x00000000bb40783b */ /* 0x000ff00000000200 */
[----:B------:R-:W1:Y:S08]  /*2810*/  LDSM.16.M88.4 R16, [R183+0xc000] ;  /* 0x00c00000b710783b */ /* 0x000e700000000200 */
[----:B------:R-:W1:Y:S08]  /*2820*/  LDSM.16.M88.4 R60, [R187+0x2000] ;  /* 0x00200000bb3c783b */ /* 0x000e700000000200 */
[----:B------:R-:W1:Y:S08]  /*2830*/  LDSM.16.M88.4 R32, [R183+0xc800] ;  /* 0x00c80000b720783b */ /* 0x000e700000000200 */
[----:B------:R-:W1:Y:S01]  /*2840*/  LDSM.16.M88.4 R48, [R183+0xd000] ;  /* 0x00d00000b730783b */ /* 0x000e620000000200 */
[----:B------:R-:W-:Y:S07]  /*2850*/  R2P PR, R0, 0x6 ;  /* 0x0000000600007804 */ /* 0x000fee0000000000 */
[----:B------:R-:W1:Y:S01]  /*2860*/  LDSM.16.M88.4 R132, [R183+0xd800] ;  /* 0x00d80000b784783b */ /* 0x000e620000000200 */
[----:B------:R-:W-:Y:S02]  /*2870*/  SEL R2, R190, 0xffffffe0, !P1 ;  /* 0xffffffe0be027807 */ /* 0x000fe40004800000 */
[----:B------:R-:W-:Y:S02]  /*2880*/  SEL R181, R191, 0xffffffc0, !P2 ;  /* 0xffffffc0bfb57807 */ /* 0x000fe40005000000 */
[C---:B------:R-:W-:Y:S01]  /*2890*/  IADD3 R0, R187.reuse, R2, RZ ;  /* 0x00000002bb007210 */ /* 0x040fe20007ffe0ff */
[-C--:B-1----:R-:W-:Y:S02]  /*28a0*/  HMMA.16816.F32.BF16 R4, R64, R16.reuse, RZ ;  /* 0x000000104004723c */ /* 0x082fe400000418ff */
[----:B------:R-:W-:Y:S01]  /*28b0*/  LDSM.16.M88.4 R140, [R186+0xc000] ;  /* 0x00c00000ba8c783b */ /* 0x000fe20000000200 */
[----:B------:R-:W-:Y:S05]  /*28c0*/  IADD3 R160, R187, R181, RZ ;  /* 0x000000b5bba07210 */ /* 0x000fea0007ffe0ff */
[C---:B------:R-:W-:Y:S02]  /*28d0*/  HMMA.16816.F32.BF16 R8, R60.reuse, R16, RZ ;  /* 0x000000103c08723c */ /* 0x040fe400000418ff */
[----:B------:R-:W1:Y:S06]  /*28e0*/  LDSM.16.M88.4 R136, [R0] ;  /* 0x000000000088783b */ /* 0x000e6c0000000200 */
[-C--:B------:R-:W-:Y:S02]  /*28f0*/  HMMA.16816.F32.BF16 R12, R60, R18.reuse, RZ ;  /* 0x000000123c0c723c */ /* 0x080fe400000418ff */
[----:B------:R1:W1:Y:S06]  /*2900*/  LDSM.16.M88.4 R144, [R0+0x2000] ;  /* 0x002000000090783b */ /* 0x00026c0000000200 */
[C---:B------:R-:W-:Y:S02]  /*2910*/  HMMA.16816.F32.BF16 R16, R64.reuse, R18, RZ ;  /* 0x000000124010723c */ /* 0x040fe400000418ff */
[----:B------:R-:W1:Y:S06]  /*2920*/  LDSM.16.M88.4 R148, [R186+0xc800] ;  /* 0x00c80000ba94783b */ /* 0x000e6c0000000200 */
[-C--:B------:R-:W-:Y:S02]  /*2930*/  HMMA.16816.F32.BF16 R20, R64, R32.reuse, RZ ;  /* 0x000000204014723c */ /* 0x080fe400000418ff */
[----:B------:R-:W-:Y:S06]  /*2940*/  LDSM.16.M88.4 R152, [R160] ;  /* 0x00000000a098783b */ /* 0x000fec0000000200 */
[C---:B------:R-:W-:Y:S02]  /*2950*/  HMMA.16816.F32.BF16 R24, R60.reuse, R32, RZ ;  /* 0x000000203c18723c */ /* 0x040fe400000418ff */
[----:B------:R-:W-:Y:S02]  /*2960*/  LDSM.16.M88.4 R156, [R184+0xc000] ;  /* 0x00c00000b89c783b */ /* 0x000fe40000000200 */
[----:B-1----:R-:W-:Y:S04]  /*2970*/  IADD3 R0, R181, R0, RZ ;  /* 0x00000000b5007210 */ /* 0x002fe80007ffe0ff */
[-C--:B------:R-:W-:Y:S02]  /*2980*/  HMMA.16816.F32.BF16 R28, R60, R34.reuse, RZ ;  /* 0x000000223c1c723c */ /* 0x080fe400000418ff */
[----:B------:R-:W-:Y:S06]  /*2990*/  LDSM.16.M88.4 R160, [R160+0x2000] ;  /* 0x00200000a0a0783b */ /* 0x000fec0000000200 */
[C---:B------:R-:W-:Y:S02]  /*29a0*/  HMMA.16816.F32.BF16 R32, R64.reuse, R34, RZ ;  /* 0x000000224020723c */ /* 0x040fe400000418ff */
[----:B------:R-:W-:Y:S06]  /*29b0*/  LDSM.16.M88.4 R164, [R184+0xc800] ;  /* 0x00c80000b8a4783b */ /* 0x000fec0000000200 */
[-C--:B------:R-:W-:Y:S02]  /*29c0*/  HMMA.16816.F32.BF16 R36, R64, R48.reuse, RZ ;  /* 0x000000304024723c */ /* 0x080fe400000418ff */
[----:B------:R-:W-:Y:S06]  /*29d0*/  LDSM.16.M88.4 R168, [R184+0xd800] ;  /* 0x00d80000b8a8783b */ /* 0x000fec0000000200 */
[C---:B------:R-:W-:Y:S02]  /*29e0*/  HMMA.16816.F32.BF16 R40, R60.reuse, R48, RZ ;  /* 0x000000303c28723c */ /* 0x040fe400000418ff */
[----:B------:R-:W-:Y:S06]  /*29f0*/  LDSM.16.M88.4 R176, [R185+0xc000] ;  /* 0x00c00000b9b0783b */ /* 0x000fec0000000200 */
[-C--:B------:R-:W-:Y:S02]  /*2a00*/  HMMA.16816.F32.BF16 R44, R60, R50.reuse, RZ ;  /* 0x000000323c2c723c */ /* 0x080fe400000418ff */
[----:B------:R-:W-:Y:S06]  /*2a10*/  LDSM.16.M88.4 R172, [R0] ;  /* 0x0000000000ac783b */ /* 0x000fec0000000200 */
[C---:B------:R-:W-:Y:S08]  /*2a20*/  HMMA.16816.F32.BF16 R48, R64.reuse, R50, RZ ;  /* 0x000000324030723c */ /* 0x040ff000000418ff */
[-C--:B------:R-:W-:Y:S08]  /*2a30*/  HMMA.16816.F32.BF16 R52, R64, R132.reuse, RZ ;  /* 0x000000844034723c */ /* 0x080ff000000418ff */
[C---:B------:R-:W-:Y:S08]  /*2a40*/  HMMA.16816.F32.BF16 R56, R60.reuse, R132, RZ ;  /* 0x000000843c38723c */ /* 0x040ff000000418ff */
[-C--:B------:R-:W-:Y:S08]  /*2a50*/  HMMA.16816.F32.BF16 R60, R60, R134.reuse, RZ ;  /* 0x000000863c3c723c */ /* 0x080ff000000418ff */
[----:B------:R-:W-:Y:S01]  /*2a60*/  HMMA.16816.F32.BF16 R64, R64, R134, RZ ;  /* 0x000000864040723c */ /* 0x000fe200000418ff */
[----:B------:R-:W1:Y:S07]  /*2a70*/  LDSM.16.M88.4 R132, [R186+0xd000] ;  /* 0x00d00000ba84783b */ /* 0x000e6e0000000200 */
[-C--:B------:R-:W-:Y:S08]  /*2a80*/  HMMA.16816.F32.BF16 R4, R136, R140.reuse, R4 ;  /* 0x0000008c8804723c */ /* 0x080ff00000041804 */
[C---:B------:R-:W-:Y:S08]  /*2a90*/  HMMA.16816.F32.BF16 R8, R144.reuse, R140, R8 ;  /* 0x0000008c9008723c */ /* 0x040ff00000041808 */
[-C--:B------:R-:W-:Y:S08]  /*2aa0*/  HMMA.16816.F32.BF16 R12, R144, R142.reuse, R12 ;  /* 0x0000008e900c723c */ /* 0x080ff0000004180c */
[C---:B------:R-:W-:Y:S01]  /*2ab0*/  HMMA.16816.F32.BF16 R16, R136.reuse, R142, R16 ;  /* 0x0000008e8810723c */ /* 0x040fe20000041810 */
[----:B------:R-:W2:Y:S07]  /*2ac0*/  LDSM.16.M88.4 R140, [R186+0xd800] ;  /* 0x00d80000ba8c783b */ /* 0x000eae0000000200 */
[-C--:B------:R-:W-:Y:S08]  /*2ad0*/  HMMA.16816.F32.BF16 R20, R136, R148.reuse, R20 ;  /* 0x000000948814723c */ /* 0x080ff00000041814 */
[C---:B------:R-:W-:Y:S08]  /*2ae0*/  HMMA.16816.F32.BF16 R24, R144.reuse, R148, R24 ;  /* 0x000000949018723c */ /* 0x040ff00000041818 */
[-C--:B------:R-:W-:Y:S08]  /*2af0*/  HMMA.16816.F32.BF16 R28, R144, R150.reuse, R28 ;  /* 0x00000096901c723c */ /* 0x080ff0000004181c */
[C---:B------:R-:W-:Y:S01]  /*2b00*/  HMMA.16816.F32.BF16 R32, R136.reuse, R150, R32 ;  /* 0x000000968820723c */ /* 0x040fe20000041820 */
[----:B------:R-:W3:Y:S07]  /*2b10*/  LDSM.16.M88.4 R148, [R184+0xd000] ;  /* 0x00d00000b894783b */ /* 0x000eee0000000200 */
[-C--:B-1----:R-:W-:Y:S08]  /*2b20*/  HMMA.16816.F32.BF16 R36, R136, R132.reuse, R36 ;  /* 0x000000848824723c */ /* 0x082ff00000041824 */
[C---:B------:R-:W-:Y:S08]  /*2b30*/  HMMA.16816.F32.BF16 R40, R144.reuse, R132, R40 ;  /* 0x000000849028723c */ /* 0x040ff00000041828 */
[-C--:B------:R-:W-:Y:S08]  /*2b40*/  HMMA.16816.F32.BF16 R44, R144, R134.reuse, R44 ;  /* 0x00000086902c723c */ /* 0x080ff0000004182c */
[C---:B------:R-:W-:Y:S01]  /*2b50*/  HMMA.16816.F32.BF16 R48, R136.reuse, R134, R48 ;  /* 0x000000868830723c */ /* 0x040fe20000041830 */
[----:B------:R-:W1:Y:S03]  /*2b60*/  LDSM.16.M88.4 R132, [R0+0x2000] ;  /* 0x002000000084783b */ /* 0x000e660000000200 */
[----:B----4-:R-:W-:Y:S04]  /*2b70*/  FSETP.NEU.FTZ.AND P0, PT, R3, -INF , PT ;  /* 0xff8000000300780b */ /* 0x010fe80003f1d000 */
        /* <DEDUP_REMOVED lines=12> */
[-C--:B---3--:R-:W-:Y:S08]  /*2c40*/  HMMA.16816.F32.BF16 R36, R152, R148.reuse, R36 ;  /* 0x000000949824723c */ /* 0x088ff00000041824 */
[C---:B------:R-:W-:Y:S07]  /*2c50*/  HMMA.16816.F32.BF16 R40, R160.reuse, R148, R40 ;  /* 0x00000094a028723c */ /* 0x040fee0000041828 */
[----:B------:R-:W-:Y:S01]  /*2c60*/  IADD3 R148, R182, R2, RZ ;  /* 0x00000002b6947210 */ /* 0x000fe20007ffe0ff */
[-C--:B------:R-:W-:Y:S08]  /*2c70*/  HMMA.16816.F32.BF16 R44, R160, R150.reuse, R44 ;  /* 0x00000096a02c723c */ /* 0x080ff0000004182c */
[C---:B------:R-:W-:Y:S01]  /*2c80*/  HMMA.16816.F32.BF16 R48, R152.reuse, R150, R48 ;  /* 0x000000969830723c */ /* 0x040fe20000041830 */
[----:B------:R-:W2:Y:S07]  /*2c90*/  LDL R150, [R1+0x40] ;  /* 0x0000400001967983 */ /* 0x000eae0000100800 */
        /* <DEDUP_REMOVED lines=27> */
[----:B------:R-:W-:Y:S02]  /*2e50*/  FMUL.FTZ R11, R11, c[0x0][0x2ec] ;  /* 0x0000bb000b0b7a20 */ /* 0x000fe40000410000 */
[----:B---3--:R-:W-:Y:S02]  /*2e60*/  FMUL.FTZ R10, R3, 1.4426950216293334961 ;  /* 0x3fb8aa3b030a7820 */ /* 0x008fe40000410000 */
[----:B------:R-:W3:Y:S03]  /*2e70*/  LDL R3, [R1] ;  /* 0x0000000001037983 */ /* 0x000ee60000100800 */
[----:B------:R-:W-:Y:S02]  /*2e80*/  FSEL R10, R10, RZ, P0 ;  /* 0x000000ff0a0a7208 */ /* 0x000fe40000000000 */
[----:B------:R-:W-:Y:S01]  /*2e90*/  MUFU.TANH R94, R12 ;  /* 0x0000000c005e7308 */ /* 0x000fe20000002400 */
[C---:B------:R-:W-:Y:S02]  /*2ea0*/  FSETP.NEU.FTZ.AND P0, PT, R69.reuse, -INF , PT ;  /* 0xff8000004500780b */ /* 0x040fe40003f1d000 */
[--C-:B-1----:R-:W-:Y:S02]  /*2eb0*/  FFMA.FTZ R0, R196, c[0x0][0x23c], -R10.reuse ;  /* 0x00008f00c4007a23 */ /* 0x102fe4000001080a */
[----:B----4-:R-:W-:Y:S05]  /*2ec0*/  FMUL.FTZ R9, R69, 1.4426950216293334961 ;  /* 0x3fb8aa3b45097820 */ /* 0x010fea0000410000 */
[----:B------:R1:W-:Y:S01]  /*2ed0*/  MUFU.EX2 R169, R0 ;  /* 0x0000000000a97308 */ /* 0x0003e20000000800 */
[----:B------:R-:W-:Y:S02]  /*2ee0*/  FSEL R9, R9, RZ, P0 ;  /* 0x000000ff09097208 */ /* 0x000fe40000000000 */
[----:B------:R-:W-:Y:S07]  /*2ef0*/  FSETP.NEU.FTZ.AND P0, PT, R68, -INF , PT ;  /* 0xff8000004400780b */ /* 0x000fee0003f1d000 */
[----:B------:R-:W-:Y:S10]  /*2f00*/  MUFU.TANH R93, R13 ;  /* 0x0000000d005d7308 */ /* 0x000ff40000002400 */
[----:B------:R-:W4:Y:S01]  /*2f10*/  MUFU.TANH R110, R6 ;  /* 0x00000006006e7308 */ /* 0x000f220000002400 */
[----:B-1----:R-:W-:Y:S09]  /*2f20*/  FFMA.FTZ R0, R197, c[0x0][0x23c], -R10 ;  /* 0x00008f00c5007a23 */ /* 0x002ff2000001080a */
[----:B------:R-:W-:Y:S10]  /*2f30*/  MUFU.TANH R78, R14 ;  /* 0x0000000e004e7308 */ /* 0x000ff40000002400 */
[----:B------:R1:W1:Y:S10]  /*2f40*/  MUFU.TANH R109, R7 ;  /* 0x00000007006d7308 */ /* 0x0002740000002400 */
[----:B------:R-:W-:Y:S10]  /*2f50*/  MUFU.TANH R77, R15 ;  /* 0x0000000f004d7308 */ /* 0x000ff40000002400 */
[----:B------:R4:W-:Y:S01]  /*2f60*/  MUFU.EX2 R166, R0 ;  /* 0x0000000000a67308 */ /* 0x0009e20000000800 */
[----:B-1----:R-:W1:Y:S09]  /*2f70*/  LDSM.16.M88.4 R4, [R185+0xc800] ;  /* 0x00c80000b904783b */ /* 0x002e720000000200 */
[----:B------:R-:W-:Y:S10]  /*2f80*/  MUFU.TANH R79, R11 ;  /* 0x0000000b004f7308 */ /* 0x000ff40000002400 */
[----:B------:R1:W1:Y:S01]  /*2f90*/  MUFU.TANH R96, R8 ;  /* 0x0000000800607308 */ /* 0x0002620000002400 */
[--C-:B----4-:R-:W-:Y:S09]  /*2fa0*/  FFMA.FTZ R0, R110, c[0x0][0x23c], -R9.reuse ;  /* 0x00008f006e007a23 */ /* 0x110ff20000010809 */
[----:B------:R4:W-:Y:S10]  /*2fb0*/  MUFU.EX2 R213, R0 ;  /* 0x0000000000d57308 */ /* 0x0009f40000000800 */
[----:B------:R-:W2:Y:S01]  /*2fc0*/  MUFU.TANH R151, R16 ;  /* 0x0000001000977308 */ /* 0x000ea20000002400 */
[-C--:B-1----:R-:W-:Y:S03]  /*2fd0*/  HMMA.16816.F32.BF16 R20, R172, R4.reuse, R20 ;  /* 0x00000004ac14723c */ /* 0x082fe60000041814 */
[----:B------:R-:W-:Y:S06]  /*2fe0*/  FMUL.FTZ R8, R68, 1.4426950216293334961 ;  /* 0x3fb8aa3b44087820 */ /* 0x000fec0000410000 */
[----:B------:R-:W1:Y:S01]  /*2ff0*/  MUFU.TANH R149, R17 ;  /* 0x0000001100957308 */ /* 0x000e620000002400 */
[C---:B------:R-:W-:Y:S04]  /*3000*/  HMMA.16816.F32.BF16 R24, R132.reuse, R4, R24 ;  /* 0x000000048418723c */ /* 0x040fe80000041818 */
[--C-:B----4-:R-:W-:Y:S01]  /*3010*/  FFMA.FTZ R0, R109, c[0x0][0x23c], -R9.reuse ;  /* 0x00008f006d007a23 */ /* 0x110fe20000010809 */
[----:B------:R-:W-:Y:S04]  /*3020*/  FSEL R8, R8, RZ, P0 ;  /* 0x000000ff08087208 */ /* 0x000fe80000000000 */
[----:B------:R4:W-:Y:S01]  /*3030*/  MUFU.EX2 R212, R0 ;  /* 0x0000000000d47308 */ /* 0x0009e20000000800 */
[-C--:B------:R-:W-:Y:S03]  /*3040*/  HMMA.16816.F32.BF16 R28, R132, R6.reuse, R28 ;  /* 0x00000006841c723c */ /* 0x080fe6000004181c */
[--C-:B------:R-:W-:Y:S02]  /*3050*/  FFMA.FTZ R4, R94, c[0x0][0x23c], -R8.reuse ;  /* 0x00008f005e047a23 */ /* 0x100fe40000010808 */
[--C-:B------:R-:W-:Y:S02]  /*3060*/  FFMA.FTZ R11, R95, c[0x0][0x23c], -R8.reuse ;  /* 0x00008f005f0b7a23 */ /* 0x100fe40000010808 */
[----:B------:R-:W-:Y:S01]  /*3070*/  FMUL.FTZ R20, R20, c[0x0][0x2ec] ;  /* 0x0000bb0014147a20 */ /* 0x000fe20000410000 */
[C---:B------:R-:W-:Y:S01]  /*3080*/  HMMA.16816.F32.BF16 R32, R172.reuse, R6, R32 ;  /* 0x00000006ac20723c */ /* 0x040fe20000041820 */
[----:B------:R1:W-:Y:S03]  /*3090*/  MUFU.EX2 R221, R4 ;  /* 0x0000000400dd7308 */ /* 0x0003e60000000800 */
[----:B------:R-:W-:Y:S02]  /*30a0*/  FMUL.FTZ R21, R21, c[0x0][0x2ec] ;  /* 0x0000bb0015157a20 */ /* 0x000fe40000410000 */
[----:B------:R-:W-:Y:S02]  /*30b0*/  FMUL.FTZ R22, R22, c[0x0][0x2ec] ;  /* 0x0000bb0016167a20 */ /* 0x000fe40000410000 */
[----:B------:R-:W-:Y:S03]  /*30c0*/  FMUL.FTZ R5, R24, c[0x0][0x2ec] ;  /* 0x0000bb0018057a20 */ /* 0x000fe60000410000 */
[----:B------:R-:W-:Y:S01]  /*30d0*/  MUFU.TANH R108, R18 ;  /* 0x00000012006c7308 */ /* 0x000fe20000002400 */
[----:B------:R-:W-:Y:S02]  /*30e0*/  FMUL.FTZ R25, R25, c[0x0][0x2ec] ;  /* 0x0000bb0019197a20 */ /* 0x000fe40000410000 */
[----:B------:R-:W-:Y:S02]  /*30f0*/  FMUL.FTZ R23, R23, c[0x0][0x2ec] ;  /* 0x0000bb0017177a20 */ /* 0x000fe40000410000 */
[--C-:B----4-:R-:W-:Y:S02]  /*3100*/  FFMA.FTZ R0, R96, c[0x0][0x23c], -R8.reuse ;  /* 0x00008f0060007a23 */ /* 0x110fe40000010808 */
[----:B------:R-:W-:Y:S02]  /*3110*/  FMUL.FTZ R29, R29, c[0x0][0x2ec] ;  /* 0x0000bb001d1d7a20 */ /* 0x000fe40000410000 */
[----:B------:R-:W-:Y:S01]  /*3120*/  FMUL.FTZ R30, R30, c[0x0][0x2ec] ;  /* 0x0000bb001e1e7a20 */ /* 0x000fe20000410000 */
[----:B------:R-:W-:Y:S01]  /*3130*/  MUFU.TANH R91, R25 ;  /* 0x00000019005b7308 */ /* 0x000fe20000002400 */
[----:B------:R-:W-:Y:S02]  /*3140*/  FMUL.FTZ R31, R31, c[0x0][0x2ec] ;  /* 0x0000bb001f1f7a20 */ /* 0x000fe40000410000 */
[----:B------:R-:W-:Y:S02]  /*3150*/  FMUL.FTZ R32, R32, c[0x0][0x2ec] ;  /* 0x0000bb0020207a20 */ /* 0x000fe40000410000 */
[----:B-1----:R-:W-:Y:S02]  /*3160*/  FFMA.FTZ R4, R93, c[0x0][0x23c], -R8 ;  /* 0x00008f005d047a23 */ /* 0x002fe40000010808 */
[----:B------:R-:W-:Y:S02]  /*3170*/  FMUL.FTZ R33, R33, c[0x0][0x2ec] ;  /* 0x0000bb0021217a20 */ /* 0x000fe40000410000 */
[----:B------:R-:W-:Y:S01]  /*3180*/  FMUL.FTZ R34, R34, c[0x0][0x2ec] ;  /* 0x0000bb0022227a20 */ /* 0x000fe20000410000 */
[----:B------:R3:W-:Y:S01]  /*3190*/  MUFU.EX2 R223, R0 ;  /* 0x0000000000df7308 */ /* 0x0007e20000000800 */
[----:B------:R-:W-:Y:S02]  /*31a0*/  FMUL.FTZ R35, R35, c[0x0][0x2ec] ;  /* 0x0000bb0023237a20 */ /* 0x000fe40000410000 */
[----:B------:R-:W-:Y:S02]  /*31b0*/  FMUL.FTZ R26, R26, c[0x0][0x2ec] ;  /* 0x0000bb001a1a7a20 */ /* 0x000fe40000410000 */
[----:B------:R-:W-:Y:S05]  /*31c0*/  FMUL.FTZ R27, R27, c[0x0][0x2ec] ;  /* 0x0000bb001b1b7a20 */ /* 0x000fea0000410000 */
[----:B------:R-:W-:Y:S10]  /*31d0*/  MUFU.TANH R89, R29 ;  /* 0x0000001d00597308 */ /* 0x000ff40000002400 */
[----:B------:R1:W-:Y:S10]  /*31e0*/  MUFU.EX2 R220, R4 ;  /* 0x0000000400dc7308 */ /* 0x0003f40000000800 */
[----:B------:R-:W-:Y:S10]  /*31f0*/  MUFU.TANH R74, R30 ;  /* 0x0000001e004a7308 */ /* 0x000ff40000002400 */
[----:B------:R-:W-:Y:S10]  /*3200*/  MUFU.TANH R107, R19 ;  /* 0x00000013006b7308 */ /* 0x000ff40000002400 */
[----:B------:R-:W-:Y:S10]  /*3210*/  MUFU.TANH R73, R31 ;  /* 0x0000001f00497308 */ /* 0x000ff40000002400 */
[----:B------:R4:W-:Y:S10]  /*3220*/  MUFU.EX2 R222, R11 ;  /* 0x0000000b00de7308 */ /* 0x0009f40000000800 */
[----:B------:R-:W-:Y:S10]  /*3230*/  MUFU.TANH R76, R26 ;  /* 0x0000001a004c7308 */ /* 0x000ff40000002400 */
[----:B------:R-:W-:Y:S10]  /*3240*/  MUFU.TANH R116, R20 ;  /* 0x0000001400747308 */ /* 0x000ff40000002400 */
[----:B------:R-:W-:Y:S10]  /*3250*/  MUFU.TANH R75, R27 ;  /* 0x0000001b004b7308 */ /* 0x000ff40000002400 */
[----:B------:R-:W-:Y:S10]  /*3260*/  MUFU.TANH R92, R5 ;  /* 0x00000005005c7308 */ /* 0x000ff40000002400 */
[----:B------:R-:W1:Y:S10]  /*3270*/  MUFU.TANH R115, R21 ;  /* 0x0000001500737308 */ /* 0x000e740000002400 */
[----:B------:R-:W4:Y:S01]  /*3280*/  MUFU.TANH R106, R22 ;  /* 0x00000016006a7308 */ /* 0x000f220000002400 */
[C---:B---3--:R-:W-:Y:S01]  /*3290*/  FMUL.FTZ R0, R3.reuse, 1.4426950216293334961 ;  /* 0x3fb8aa3b03007820 */ /* 0x048fe20000410000 */
[----:B------:R-:W-:Y:S08]  /*32a0*/  FSETP.NEU.FTZ.AND P0, PT, R3, -INF , PT ;  /* 0xff8000000300780b */ /* 0x000ff00003f1d000 */
[----:B------:R-:W-:Y:S01]  /*32b0*/  MUFU.TANH R114, R32 ;  /* 0x0000002000727308 */ /* 0x000fe20000002400 */
[----:B------:R-:W-:Y:S02]  /*32c0*/  FSEL R0, R0, RZ, P0 ;  /* 0x000000ff00007208 */ /* 0x000fe40000000000 */
[----:B--2---:R-:W-:Y:S03]  /*32d0*/  IADD3 R150, P0, R150, UR8, RZ ;  /* 0x0000000896967c10 */ /* 0x004fe6000ff1e0ff */
[--C-:B-1----:R-:W-:Y:S02]  /*32e0*/  FFMA.FTZ R4, R78, c[0x0][0x23c], -R0.reuse ;  /* 0x00008f004e047a23 */ /* 0x102fe40000010800 */
[--C-:B----4-:R-:W-:Y:S02]  /*32f0*/  FFMA.FTZ R11, R80, c[0x0][0x23c], -R0.reuse ;  /* 0x00008f00500b7a23 */ /* 0x110fe40000010800 */
[----:B------:R1:W-:Y:S10]  /*3300*/  MUFU.EX2 R229, R4 ;  /* 0x0000000400e57308 */ /* 0x0003f40000000800 */
[----:B------:R2:W-:Y:S10]  /*3310*/  MUFU.EX2 R231, R11 ;  /* 0x0000000b00e77308 */ /* 0x0005f40000000800 */
[----:B------:R-:W3:Y:S01]  /*3320*/  MUFU.TANH R105, R23 ;  /* 0x0000001700697308 */ /* 0x000ee20000002400 */
[--C-:B-1----:R-:W-:Y:S09]  /*3330*/  FFMA.FTZ R4, R77, c[0x0][0x23c], -R0.reuse ;  /* 0x00008f004d047a23 */ /* 0x102ff20000010800 */
[----:B------:R1:W-:Y:S01]  /*3340*/  MUFU.EX2 R228, R4 ;  /* 0x0000000400e47308 */ /* 0x0003e20000000800 */
[----:B--2---:R-:W-:Y:S09]  /*3350*/  FFMA.FTZ R11, R79, c[0x0][0x23c], -R0 ;  /* 0x00008f004f0b7a23 */ /* 0x004ff20000010800 */
[----:B------:R2:W-:Y:S10]  /*3360*/  MUFU.EX2 R230, R11 ;  /* 0x0000000b00e67308 */ /* 0x0005f40000000800 */
[----:B------:R-:W-:Y:S01]  /*3370*/  MUFU.TANH R113, R33 ;  /* 0x0000002100717308 */ /* 0x000fe20000002400 */
[--C-:B-1----:R-:W-:Y:S09]  /*3380*/  FFMA.FTZ R4, R151, c[0x0][0x23c], -R10.reuse ;  /* 0x00008f0097047a23 */ /* 0x102ff2000001080a */
[----:B------:R1:W-:Y:S01]  /*3390*/  MUFU.EX2 R177, R4 ;  /* 0x0000000400b17308 */ /* 0x0003e20000000800 */
[----:B--2---:R-:W-:Y:S09]  /*33a0*/  FMUL.FTZ R11, R28, c[0x0][0x2ec] ;  /* 0x0000bb001c0b7a20 */ /* 0x004ff20000410000 */
[----:B------:R-:W-:Y:S10]  /*33b0*/  MUFU.TANH R104, R34 ;  /* 0x0000002200687308 */ /* 0x000ff40000002400 */
[----:B------:R2:W4:Y:S01]  /*33c0*/  MUFU.TANH R90, R11 ;  /* 0x0000000b005a7308 */ /* 0x0005220000002400 */
[--C-:B-1----:R-:W-:Y:S09]  /*33d0*/  FFMA.FTZ R4, R149, c[0x0][0x23c], -R10.reuse ;  /* 0x00008f0095047a23 */ /* 0x102ff2000001080a */
[----:B------:R1:W-:Y:S10]  /*33e0*/  MUFU.EX2 R176, R4 ;  /* 0x0000000400b07308 */ /* 0x0003f40000000800 */
[----:B------:R-:W3:Y:S01]  /*33f0*/  MUFU.TANH R103, R35 ;  /* 0x0000002300677308 */ /* 0x000ee20000002400 */
[--C-:B--2---:R-:W-:Y:S09]  /*3400*/  FFMA.FTZ R11, R115, c[0x0][0x23c], -R10.reuse ;  /* 0x00008f00730b7a23 */ /* 0x104ff2000001080a */
[----:B------:R2:W-:Y:S01]  /*3410*/  MUFU.EX2 R170, R11 ;  /* 0x0000000b00aa7308 */ /* 0x0005e20000000800 */
[--C-:B-1----:R-:W-:Y:S09]  /*3420*/  FFMA.FTZ R4, R108, c[0x0][0x23c], -R9.reuse ;  /* 0x00008f006c047a23 */ /* 0x102ff20000010809 */
[----:B------:R1:W-:Y:S01]  /*3430*/  MUFU.EX2 R203, R4 ;  /* 0x0000000400cb7308 */ /* 0x0003e20000000800 */
[--C-:B--2---:R-:W-:Y:S09]  /*3440*/  FFMA.FTZ R11, R106, c[0x0][0x23c], -R9.reuse ;  /* 0x00008f006a0b7a23 */ /* 0x104ff20000010809 */
[----:B------:R3:W-:Y:S01]  /*3450*/  MUFU.EX2 R199, R11 ;  /* 0x0000000b00c77308 */ /* 0x0007e20000000800 */
[--C-:B-1----:R-:W-:Y:S09]  /*3460*/  FFMA.FTZ R4, R107, c[0x0][0x23c], -R9.reuse ;  /* 0x00008f006b047a23 */ /* 0x102ff20000010809 */
[----:B------:R1:W-:Y:S01]  /*3470*/  MUFU.EX2 R202, R4 ;  /* 0x0000000400ca7308 */ /* 0x0003e20000000800 */
[--C-:B---3--:R-:W-:Y:S09]  /*3480*/  FFMA.FTZ R11, R105, c[0x0][0x23c], -R9.reuse ;  /* 0x00008f00690b7a23 */ /* 0x108ff20000010809 */
[----:B------:R2:W-:Y:S01]  /*3490*/  MUFU.EX2 R198, R11 ;  /* 0x0000000b00c67308 */ /* 0x0005e20000000800 */
[----:B-1----:R-:W-:Y:S09]  /*34a0*/  FFMA.FTZ R4, R116, c[0x0][0x23c], -R10 ;  /* 0x00008f0074047a23 */ /* 0x002ff2000001080a */
[----:B------:R1:W-:Y:S01]  /*34b0*/  MUFU.EX2 R171, R4 ;  /* 0x0000000400ab7308 */ /* 0x0003e20000000800 */
[--C-:B--2---:R-:W-:Y:S09]  /*34c0*/  FFMA.FTZ R11, R92, c[0x0][0x23c], -R8.reuse ;  /* 0x00008f005c0b7a23 */ /* 0x104ff20000010808 */
[----:B------:R2:W-:Y:S01]  /*34d0*/  MUFU.EX2 R215, R11 ;  /* 0x0000000b00d77308 */ /* 0x0005e20000000800 */
[----:B-1----:R-:W1:Y:S01]  /*34e0*/  LDSM.16.M88.4 R4, [R185+0xd000] ;  /* 0x00d00000b904783b */ /* 0x002e620000000200 */
[----:B--2---:R-:W-:Y:S08]  /*34f0*/  FFMA.FTZ R11, R91, c[0x0][0x23c], -R8 ;  /* 0x00008f005b0b7a23 */ /* 0x004ff00000010808 */
[----:B------:R2:W-:Y:S01]  /*3500*/  MUFU.EX2 R214, R11 ;  /* 0x0000000b00d67308 */ /* 0x0005e20000000800 */
[-C--:B-1----:R-:W-:Y:S03]  /*3510*/  HMMA.16816.F32.BF16 R36, R172, R4.reuse, R36 ;  /* 0x00000004ac24723c */ /* 0x082fe60000041824 */
[----:B--2---:R-:W-:Y:S05]  /*3520*/  FFMA.FTZ R11, R76, c[0x0][0x23c], -R0 ;  /* 0x00008f004c0b7a23 */ /* 0x004fea0000010800 */
[C---:B------:R-:W-:Y:S01]  /*3530*/  HMMA.16816.F32.BF16 R40, R132.reuse, R4, R40 ;  /* 0x000000048428723c */ /* 0x040fe20000041828 */
[----:B------:R1:W-:Y:S06]  /*3540*/  MUFU.EX2 R227, R11 ;  /* 0x0000000b00e37308 */ /* 0x0003ec0000000800 */
[----:B----4-:R-:W-:Y:S01]  /*3550*/  FFMA.FTZ R4, R90, c[0x0][0x23c], -R8 ;  /* 0x00008f005a047a23 */ /* 0x010fe20000010808 */
[-C--:B------:R-:W-:Y:S03]  /*3560*/  HMMA.16816.F32.BF16 R44, R132, R6.reuse, R44 ;  /* 0x00000006842c723c */ /* 0x080fe6000004182c */
[----:B------:R2:W-:Y:S05]  /*3570*/  MUFU.EX2 R211, R4 ;  /* 0x0000000400d37308 */ /* 0x0005ea0000000800 */
[----:B------:R-:W-:Y:S01]  /*3580*/  FMUL.FTZ R36, R36, c[0x0][0x2ec] ;  /* 0x0000bb0024247a20 */ /* 0x000fe20000410000 */
[C---:B------:R-:W-:Y:S04]  /*3590*/  HMMA.16816.F32.BF16 R48, R172.reuse, R6, R48 ;  /* 0x00000006ac30723c */ /* 0x040fe80000041830 */
[----:B------:R-:W-:Y:S01]  /*35a0*/  FMUL.FTZ R37, R37, c[0x0][0x2ec] ;  /* 0x0000bb0025257a20 */ /* 0x000fe20000410000 */
[----:B------:R-:W3:Y:S01]  /*35b0*/  MUFU.TANH R112, R36 ;  /* 0x0000002400707308 */ /* 0x000ee20000002400 */
[----:B------:R-:W-:Y:S02]  /*35c0*/  FMUL.FTZ R38, R38, c[0x0][0x2ec] ;  /* 0x0000bb0026267a20 */ /* 0x000fe40000410000 */
[----:B------:R-:W-:Y:S04]  /*35d0*/  FMUL.FTZ R41, R41, c[0x0][0x2ec] ;  /* 0x0000bb0029297a20 */ /* 0x000fe80000410000 */
[----:B------:R-:W-:Y:S02]  /*35e0*/  FMUL.FTZ R5, R40, c[0x0][0x2ec] ;  /* 0x0000bb0028057a20 */ /* 0x000fe40000410000 */
[----:B-1----:R-:W-:Y:S01]  /*35f0*/  FFMA.FTZ R11, R75, c[0x0][0x23c], -R0 ;  /* 0x00008f004b0b7a23 */ /* 0x002fe20000010800 */
[----:B------:R-:W-:Y:S01]  /*3600*/  MUFU.TANH R87, R41 ;  /* 0x0000002900577308 */ /* 0x000fe20000002400 */
[----:B------:R-:W-:Y:S02]  /*3610*/  FMUL.FTZ R39, R39, c[0x0][0x2ec] ;  /* 0x0000bb0027277a20 */ /* 0x000fe40000410000 */
[----:B------:R-:W-:Y:S02]  /*3620*/  FMUL.FTZ R45, R45, c[0x0][0x2ec] ;  /* 0x0000bb002d2d7a20 */ /* 0x000fe40000410000 */
[----:B--2---:R-:W-:Y:S02]  /*3630*/  FFMA.FTZ R4, R89, c[0x0][0x23c], -R8 ;  /* 0x00008f0059047a23 */ /* 0x004fe40000010808 */
        /* <DEDUP_REMOVED lines=9> */
[----:B------:R-:W-:Y:S09]  /*36d0*/  FMUL.FTZ R51, R51, c[0x0][0x2ec] ;  /* 0x0000bb0033337a20 */ /* 0x000ff20000410000 */
[----:B------:R-:W-:Y:S01]  /*36e0*/  MUFU.TANH R88, R5 ;  /* 0x0000000500587308 */ /* 0x000fe20000002400 */
[--C-:B-1----:R-:W-:Y:S09]  /*36f0*/  FFMA.FTZ R4, R74, c[0x0][0x23c], -R0.reuse ;  /* 0x00008f004a047a23 */ /* 0x102ff20000010800 */
[----:B------:R1:W-:Y:S10]  /*3700*/  MUFU.EX2 R225, R4 ;  /* 0x0000000400e17308 */ /* 0x0003f40000000800 */
[----:B------:R-:W-:Y:S10]  /*3710*/  MUFU.TANH R70, R46 ;  /* 0x0000002e00467308 */ /* 0x000ff40000002400 */
[----:B------:R-:W-:Y:S01]  /*3720*/  MUFU.TANH R250, R48 ;  /* 0x0000003000fa7308 */ /* 0x000fe20000002400 */
[----:B-1----:R-:W-:Y:S09]  /*3730*/  FFMA.FTZ R4, R73, c[0x0][0x23c], -R0 ;  /* 0x00008f0049047a23 */ /* 0x002ff20000010800 */
[----:B------:R1:W-:Y:S10]  /*3740*/  MUFU.EX2 R224, R4 ;  /* 0x0000000400e07308 */ /* 0x0003f40000000800 */
[----:B------:R-:W-:Y:S10]  /*3750*/  MUFU.TANH R69, R47 ;  /* 0x0000002f00457308 */ /* 0x000ff40000002400 */
        /* <DEDUP_REMOVED lines=11> */
[----:B------:R-:W2:Y:S10]  /*3810*/  MUFU.TANH R111, R37 ;  /* 0x00000025006f7308 */ /* 0x000eb40000002400 */
[----:B------:R-:W4:Y:S01]  /*3820*/  MUFU.TANH R102, R38 ;  /* 0x0000002600667308 */ /* 0x000f220000002400 */
[--C-:B-1----:R-:W-:Y:S09]  /*3830*/  FFMA.FTZ R4, R103, c[0x0][0x23c], -R9.reuse ;  /* 0x00008f0067047a23 */ /* 0x102ff20000010809 */
[----:B------:R3:W-:Y:S10]  /*3840*/  MUFU.EX2 R194, R4 ;  /* 0x0000000400c27308 */ /* 0x0007f40000000800 */
[----:B------:R-:W-:Y:S10]  /*3850*/  MUFU.TANH R101, R39 ;  /* 0x0000002700657308 */ /* 0x000ff40000002400 */
[----:B------:R1:W-:Y:S01]  /*3860*/  MUFU.EX2 R226, R11 ;  /* 0x0000000b00e27308 */ /* 0x0003e20000000800 */
[--C-:B---3--:R-:W-:Y:S09]  /*3870*/  FFMA.FTZ R4, R112, c[0x0][0x23c], -R10.reuse ;  /* 0x00008f0070047a23 */ /* 0x108ff2000001080a */
[----:B------:R3:W-:Y:S01]  /*3880*/  MUFU.EX2 R161, R4 ;  /* 0x0000000400a17308 */ /* 0x0007e20000000800 */
[----:B-1----:R-:W-:Y:S09]  /*3890*/  FMUL.FTZ R11, R44, c[0x0][0x2ec] ;  /* 0x0000bb002c0b7a20 */ /* 0x002ff20000410000 */
[----:B------:R2:W1:Y:S01]  /*38a0*/  MUFU.TANH R86, R11 ;  /* 0x0000000b00567308 */ /* 0x0004620000002400 */
[----:B---3--:R-:W3:Y:S01]  /*38b0*/  LDSM.16.M88.4 R4, [R185+0xd800] ;  /* 0x00d80000b904783b */ /* 0x008ee20000000200 */
[----:B--2---:R-:W-:Y:S08]  /*38c0*/  FFMA.FTZ R11, R111, c[0x0][0x23c], -R10 ;  /* 0x00008f006f0b7a23 */ /* 0x004ff0000001080a */
[----:B------:R4:W-:Y:S01]  /*38d0*/  MUFU.EX2 R160, R11 ;  /* 0x0000000b00a07308 */ /* 0x0009e20000000800 */
[-C--:B---3--:R-:W-:Y:S03]  /*38e0*/  HMMA.16816.F32.BF16 R52, R172, R4.reuse, R52 ;  /* 0x00000004ac34723c */ /* 0x088fe60000041834 */
[--C-:B----4-:R-:W-:Y:S05]  /*38f0*/  FFMA.FTZ R11, R102, c[0x0][0x23c], -R9.reuse ;  /* 0x00008f00660b7a23 */ /* 0x110fea0000010809 */
[C---:B------:R-:W-:Y:S01]  /*3900*/  HMMA.16816.F32.BF16 R56, R132.reuse, R4, R56 ;  /* 0x000000048438723c */ /* 0x040fe20000041838 */
[----:B------:R2:W-:Y:S06]  /*3910*/  MUFU.EX2 R179, R11 ;  /* 0x0000000b00b37308 */ /* 0x0005ec0000000800 */
[--C-:B-1----:R-:W-:Y:S01]  /*3920*/  FFMA.FTZ R4, R86, c[0x0][0x23c], -R8.reuse ;  /* 0x00008f0056047a23 */ /* 0x102fe20000010808 */
[-C--:B------:R-:W-:Y:S03]  /*3930*/  HMMA.16816.F32.BF16 R60, R132, R6.reuse, R60 ;  /* 0x00000006843c723c */ /* 0x080fe6000004183c */
[----:B------:R1:W-:Y:S05]  /*3940*/  MUFU.EX2 R201, R4 ;  /* 0x0000000400c97308 */ /* 0x0003ea0000000800 */
[----:B------:R-:W-:Y:S01]  /*3950*/  FMUL.FTZ R52, R52, c[0x0][0x2ec] ;  /* 0x0000bb0034347a20 */ /* 0x000fe20000410000 */
[----:B------:R-:W-:Y:S04]  /*3960*/  HMMA.16816.F32.BF16 R64, R172, R6, R64 ;  /* 0x00000006ac40723c */ /* 0x000fe80000041840 */
[----:B------:R-:W-:Y:S01]  /*3970*/  FMUL.FTZ R53, R53, c[0x0][0x2ec] ;  /* 0x0000bb0035357a20 */ /* 0x000fe20000410000 */
[----:B------:R-:W3:Y:S01]  /*3980*/  MUFU.TANH R248, R52 ;  /* 0x0000003400f87308 */ /* 0x000ee20000002400 */
[----:B------:R-:W-:Y:S01]  /*3990*/  FMUL.FTZ R54, R54, c[0x0][0x2ec] ;  /* 0x0000bb0036367a20 */ /* 0x000fe20000410000 */
[----:B------:R-:W-:Y:S01]  /*39a0*/  F2FP.BF16.PACK_AB R6, R212, R213 ;  /* 0x000000d5d406723e */ /* 0x000fe200000010ff */
[----:B------:R-:W-:Y:S01]  /*39b0*/  FMUL.FTZ R55, R55, c[0x0][0x2ec] ;  /* 0x0000bb0037377a20 */ /* 0x000fe20000410000 */
[----:B------:R-:W-:Y:S03]  /*39c0*/  MOV R172, R196 ;  /* 0x000000c400ac7202 */ /* 0x000fe60000000f00 */
[--C-:B--2---:R-:W-:Y:S01]  /*39d0*/  FFMA.FTZ R11, R101, c[0x0][0x23c], -R9.reuse ;  /* 0x00008f00650b7a23 */ /* 0x104fe20000010809 */
[----:B------:R2:W-:Y:S01]  /*39e0*/  STS [R232+0x1c400], R6 ;  /* 0x01c40006e8007388 */ /* 0x0005e20000000800 */
        /* <DEDUP_REMOVED lines=14> */
[----:B--2---:R-:W-:Y:S09]  /*3ad0*/  F2FP.BF16.PACK_AB R6, R222, R223 ;  /* 0x000000dfde06723e */ /* 0x004ff200000010ff */
[----:B------:R2:W-:Y:S01]  /*3ae0*/  MUFU.TANH R84, R5 ;  /* 0x0000000500547308 */ /* 0x0005e20000002400 */
[--C-:B-1----:R-:W-:Y:S09]  /*3af0*/  FFMA.FTZ R4, R70, c[0x0][0x23c], -R0.reuse ;  /* 0x00008f0046047a23 */ /* 0x102ff20000010800 */
[----:B------:R1:W-:Y:S10]  /*3b00*/  MUFU.EX2 R217, R4 ;  /* 0x0000000400d97308 */ /* 0x0003f40000000800 */
[----:B------:R-:W-:Y:S01]  /*3b10*/  MUFU.TANH R83, R57 ;  /* 0x0000003900537308 */ /* 0x000fe20000002400 */
[----:B--2---:R-:W-:Y:S09]  /*3b20*/  FMUL.FTZ R5, R60, c[0x0][0x2ec] ;  /* 0x0000bb003c057a20 */ /* 0x004ff20000410000 */
[----:B------:R-:W-:Y:S01]  /*3b30*/  MUFU.TANH R68, R58 ;  /* 0x0000003a00447308 */ /* 0x000fe20000002400 */
[----:B-1----:R-:W-:Y:S09]  /*3b40*/  FFMA.FTZ R4, R69, c[0x0][0x23c], -R0 ;  /* 0x00008f0045047a23 */ /* 0x002ff20000010800 */
[----:B------:R1:W-:Y:S10]  /*3b50*/  MUFU.EX2 R216, R4 ;  /* 0x0000000400d87308 */ /* 0x0003f40000000800 */
[----:B------:R-:W-:Y:S10]  /*3b60*/  MUFU.TANH R3, R59 ;  /* 0x0000003b00037308 */ /* 0x000ff40000002400 */
[----:B------:R2:W-:Y:S01]  /*3b70*/  MUFU.TANH R82, R5 ;  /* 0x0000000500527308 */ /* 0x0005e20000002400 */
[--C-:B-1----:R-:W-:Y:S09]  /*3b80*/  FFMA.FTZ R4, R250, c[0x0][0x23c], -R10.reuse ;  /* 0x00008f00fa047a23 */ /* 0x102ff2000001080a */
[----:B------:R1:W-:Y:S10]  /*3b90*/  MUFU.EX2 R157, R4 ;  /* 0x00000004009d7308 */ /* 0x0003f40000000800 */
[----:B------:R-:W-:Y:S01]  /*3ba0*/  MUFU.TANH R191, R62 ;  /* 0x0000003e00bf7308 */ /* 0x000fe20000002400 */
[----:B--2---:R-:W-:Y:S09]  /*3bb0*/  FMUL.FTZ R5, R64, c[0x0][0x2ec] ;  /* 0x0000bb0040057a20 */ /* 0x004ff20000410000 */
        /* <DEDUP_REMOVED lines=12> */
[----:B------:R-:W1:Y:S01]  /*3c80*/  MUFU.TANH R246, R5 ;  /* 0x0000000500f67308 */ /* 0x000e620000002400 */
[--C-:B---3--:R-:W-:Y:S09]  /*3c90*/  FFMA.FTZ R4, R248, c[0x0][0x23c], -R10.reuse ;  /* 0x00008f00f8047a23 */ /* 0x108ff2000001080a */
[----:B------:R2:W-:Y:S10]  /*3ca0*/  MUFU.EX2 R155, R4 ;  /* 0x00000004009b7308 */ /* 0x0005f40000000800 */
[----:B------:R3:W4:Y:S01]  /*3cb0*/  MUFU.EX2 R178, R11 ;  /* 0x0000000b00b27308 */ /* 0x0007220000000800 */
[--C-:B-1----:R-:W-:Y:S01]  /*3cc0*/  FFMA.FTZ R7, R246, c[0x0][0x23c], -R10.reuse ;  /* 0x00008f00f6077a23 */ /* 0x102fe2000001080a */
[----:B------:R-:W-:Y:S08]  /*3cd0*/  F2FP.BF16.PACK_AB R5, R176, R177 ;  /* 0x000000b1b005723e */ /* 0x000ff000000010ff */
[----:B------:R1:W-:Y:S01]  /*3ce0*/  MUFU.EX2 R153, R7 ;  /* 0x0000000700997308 */ /* 0x0003e20000000800 */
[--C-:B--2---:R-:W-:Y:S02]  /*3cf0*/  FFMA.FTZ R4, R247, c[0x0][0x23c], -R10.reuse ;  /* 0x00008f00f7047a23 */ /* 0x104fe4000001080a */
[----:B------:R-:W-:Y:S07]  /*3d00*/  FFMA.FTZ R10, R245, c[0x0][0x23c], -R10 ;  /* 0x00008f00f50a7a23 */ /* 0x000fee000001080a */
[----:B------:R2:W-:Y:S01]  /*3d10*/  MUFU.EX2 R154, R4 ;  /* 0x00000004009a7308 */ /* 0x0005e20000000800 */
[--C-:B---3--:R-:W-:Y:S09]  /*3d20*/  FFMA.FTZ R11, R88, c[0x0][0x23c], -R8.reuse ;  /* 0x00008f00580b7a23 */ /* 0x108ff20000010808 */
[----:B------:R-:W-:Y:S01]  /*3d30*/  MUFU.EX2 R152, R10 ;  /* 0x0000000a00987308 */ /* 0x000fe20000000800 */
[--C-:B-1----:R-:W-:Y:S09]  /*3d40*/  FFMA.FTZ R7, R252, c[0x0][0x23c], -R9.reuse ;  /* 0x00008f00fc077a23 */ /* 0x102ff20000010809 */
[----:B------:R1:W-:Y:S01]  /*3d50*/  MUFU.EX2 R206, R11 ;  /* 0x0000000b00ce7308 */ /* 0x0003e20000000800 */
[--C-:B--2---:R-:W-:Y:S09]  /*3d60*/  FFMA.FTZ R4, R98, c[0x0][0x23c], -R9.reuse ;  /* 0x00008f0062047a23 */ /* 0x104ff20000010809 */
[----:B------:R2:W-:Y:S10]  /*3d70*/  MUFU.EX2 R165, R4 ;  /* 0x0000000400a57308 */ /* 0x0005f40000000800 */
[----:B------:R3:W-:Y:S01]  /*3d80*/  MUFU.EX2 R159, R7 ;  /* 0x00000007009f7308 */ /* 0x0007e20000000800 */
[----:B-1----:R-:W-:Y:S09]  /*3d90*/  FFMA.FTZ R11, R87, c[0x0][0x23c], -R8 ;  /* 0x00008f00570b7a23 */ /* 0x002ff20000010808 */
[----:B------:R1:W1:Y:S01]  /*3da0*/  MUFU.EX2 R205, R11 ;  /* 0x0000000b00cd7308 */ /* 0x0002620000000800 */
[--C-:B--2---:R-:W-:Y:S02]  /*3db0*/  FFMA.FTZ R4, R97, c[0x0][0x23c], -R9.reuse ;  /* 0x00008f0061047a23 */ /* 0x104fe40000010809 */
[----:B------:R-:W-:Y:S07]  /*3dc0*/  FFMA.FTZ R9, R251, c[0x0][0x23c], -R9 ;  /* 0x00008f00fb097a23 */ /* 0x000fee0000010809 */
[----:B------:R2:W-:Y:S01]  /*3dd0*/  MUFU.EX2 R164, R4 ;  /* 0x0000000400a47308 */ /* 0x0005e20000000800 */
[----:B---3--:R-:W-:Y:S09]  /*3de0*/  F2FP.BF16.PACK_AB R7, R226, R227 ;  /* 0x000000e3e207723e */ /* 0x008ff200000010ff */
[----:B------:R-:W-:Y:S01]  /*3df0*/  MUFU.EX2 R158, R9 ;  /* 0x00000009009e7308 */ /* 0x000fe20000000800 */
[----:B-1----:R-:W-:Y:S09]  /*3e00*/  FFMA.FTZ R11, R72, c[0x0][0x23c], -R0 ;  /* 0x00008f00480b7a23 */ /* 0x002ff20000010800 */
[----:B------:R1:W-:Y:S01]  /*3e10*/  MUFU.EX2 R219, R11 ;  /* 0x0000000b00db7308 */ /* 0x0003e20000000800 */
[----:B--2---:R-:W-:Y:S09]  /*3e20*/  FFMA.FTZ R4, R84, c[0x0][0x23c], -R8 ;  /* 0x00008f0054047a23 */ /* 0x004ff20000010808 */
[----:B------:R2:W-:Y:S01]  /*3e30*/  MUFU.EX2 R196, R4 ;  /* 0x0000000400c47308 */ /* 0x0005e20000000800 */
[----:B-1----:R-:W-:Y:S09]  /*3e40*/  FFMA.FTZ R11, R71, c[0x0][0x23c], -R0 ;  /* 0x00008f00470b7a23 */ /* 0x002ff20000010800 */
[----:B------:R-:W1:Y:S01]  /*3e50*/  MUFU.EX2 R218, R11 ;  /* 0x0000000b00da7308 */ /* 0x000e620000000800 */
[----:B--2---:R-:W-:Y:S09]  /*3e60*/  FFMA.FTZ R4, R83, c[0x0][0x23c], -R8 ;  /* 0x00008f0053047a23 */ /* 0x004ff20000010808 */
[----:B------:R2:W3:Y:S02]  /*3e70*/  MUFU.EX2 R175, R4 ;  /* 0x0000000400af7308 */ /* 0x0004e40000000800 */
[--C-:B--2---:R-:W-:Y:S08]  /*3e80*/  FFMA.FTZ R4, R68, c[0x0][0x23c], -R0.reuse ;  /* 0x00008f0044047a23 */ /* 0x104ff00000010800 */
[----:B------:R2:W-:Y:S02]  /*3e90*/  MUFU.EX2 R209, R4 ;  /* 0x0000000400d17308 */ /* 0x0005e40000000800 */
[----:B--2---:R-:W-:Y:S08]  /*3ea0*/  FFMA.FTZ R4, R3, c[0x0][0x23c], -R0 ;  /* 0x00008f0003047a23 */ /* 0x004ff00000010800 */
[----:B------:R2:W1:Y:S02]  /*3eb0*/  MUFU.EX2 R208, R4 ;  /* 0x0000000400d07308 */ /* 0x0004640000000800 */
[--C-:B--2---:R-:W-:Y:S02]  /*3ec0*/  FFMA.FTZ R4, R82, c[0x0][0x23c], -R8.reuse ;  /* 0x00008f0052047a23 */ /* 0x104fe40000010808 */
[----:B------:R-:W-:Y:S06]  /*3ed0*/  FFMA.FTZ R8, R81, c[0x0][0x23c], -R8 ;  /* 0x00008f0051087a23 */ /* 0x000fec0000010808 */
[----:B------:R2:W-:Y:S10]  /*3ee0*/  MUFU.EX2 R174, R4 ;  /* 0x0000000400ae7308 */ /* 0x0005f40000000800 */
[----:B------:R-:W1:Y:S01]  /*3ef0*/  MUFU.EX2 R173, R8 ;  /* 0x0000000800ad7308 */ /* 0x000e620000000800 */
[--C-:B--2---:R-:W-:Y:S02]  /*3f00*/  FFMA.FTZ R4, R191, c[0x0][0x23c], -R0.reuse ;  /* 0x00008f00bf047a23 */ /* 0x104fe40000010800 */
[----:B------:R-:W-:Y:S07]  /*3f10*/  FFMA.FTZ R0, R190, c[0x0][0x23c], -R0 ;  /* 0x00008f00be007a23 */ /* 0x000fee0000010800 */
[----:B------:R2:W-:Y:S10]  /*3f20*/  MUFU.EX2 R207, R4 ;  /* 0x0000000400cf7308 */ /* 0x0005f40000000800 */
[----:B------:R1:W1:Y:S01]  /*3f30*/  MUFU.EX2 R204, R0 ;  /* 0x0000000000cc7308 */ /* 0x0002620000000800 */
[----:B--2---:R-:W-:Y:S05]  /*3f40*/  F2FP.BF16.PACK_AB R4, R166, R169 ;  /* 0x000000a9a604723e */ /* 0x004fea00000010ff */
[----:B------:R2:W-:Y:S04]  /*3f50*/  STS [R232+0x1c000], R4 ;  /* 0x01c00004e8007388 */ /* 0x0005e80000000800 */
[----:B------:R3:W-:Y:S01]  /*3f60*/  STS [R235+0x1c000], R5 ;  /* 0x01c00005eb007388 */ /* 0x0007e20000000800 */
[----:B-1----:R-:W-:Y:S02]  /*3f70*/  F2FP.BF16.PACK_AB R0, R167, R168 ;  /* 0x000000a8a700723e */ /* 0x002fe400000010ff */
[----:B--2---:R-:W-:Y:S02]  /*3f80*/  F2FP.BF16.PACK_AB R4, R202, R203 ;  /* 0x000000cbca04723e */ /* 0x004fe400000010ff */
[----:B---3--:R-:W-:Y:S03]  /*3f90*/  F2FP.BF16.PACK_AB R5, R230, R231 ;  /* 0x000000e7e605723e */ /* 0x008fe600000010ff */
        /* <DEDUP_REMOVED lines=8> */
[----:B-1----:R-:W-:Y:S02]  /*4020*/  F2FP.BF16.PACK_AB R4, R170, R171 ;  /* 0x000000abaa04723e */ /* 0x002fe400000010ff */
[----:B--2---:R-:W-:Y:S03]  /*4030*/  F2FP.BF16.PACK_AB R6, R198, R199 ;  /* 0x000000c7c606723e */ /* 0x004fe600000010ff */
[----:B------:R1:W-:Y:S04]  /*4040*/  STS [R239+0x1c000], R4 ;  /* 0x01c00004ef007388 */ /* 0x0003e80000000800 */
[----:B------:R2:W-:Y:S04]  /*4050*/  STS [R239+0x1c400], R6 ;  /* 0x01c40006ef007388 */ /* 0x0005e80000000800 */
[----:B------:R3:W-:Y:S01]  /*4060*/  STS [R238+0x1c000], R5 ;  /* 0x01c00005ee007388 */ /* 0x0007e20000000800 */
[----:B-1----:R-:W-:Y:S02]  /*4070*/  F2FP.BF16.PACK_AB R4, R194, R195 ;  /* 0x000000c3c204723e */ /* 0x002fe400000010ff */
[----:B--2---:R-:W-:Y:S03]  /*4080*/  F2FP.BF16.PACK_AB R6, R210, R211 ;  /* 0x000000d3d206723e */ /* 0x004fe600000010ff */
[----:B------:R1:W-:Y:S01]  /*4090*/  STS [R238+0x1c400], R4 ;  /* 0x01c40004ee007388 */ /* 0x0003e20000000800 */
[----:B---3--:R-:W-:Y:S03]  /*40a0*/  F2FP.BF16.PACK_AB R5, R214, R215 ;  /* 0x000000d7d605723e */ /* 0x008fe600000010ff */
[----:B------:R4:W-:Y:S04]  /*40b0*/  STS [R239+0x1e400], R7 ;  /* 0x01e40007ef007388 */ /* 0x0009e80000000800 */
[----:B------:R2:W-:Y:S04]  /*40c0*/  STS [R239+0x1e000], R5 ;  /* 0x01e00005ef007388 */ /* 0x0005e80000000800 */
[----:B------:R3:W-:Y:S01]  /*40d0*/  STS [R238+0x1e000], R6 ;  /* 0x01e00006ee007388 */ /* 0x0007e20000000800 */
[----:B-1----:R-:W-:Y:S02]  /*40e0*/  F2FP.BF16.PACK_AB R4, R160, R161 ;  /* 0x000000a1a004723e */ /* 0x002fe400000010ff */
[----:B----4-:R-:W-:Y:S02]  /*40f0*/  F2FP.BF16.PACK_AB R7, R178, R179 ;  /* 0x000000b3b207723e */ /* 0x010fe400000010ff */
[----:B--2---:R-:W-:Y:S02]  /*4100*/  F2FP.BF16.PACK_AB R5, R224, R225 ;  /* 0x000000e1e005723e */ /* 0x004fe400000010ff */
[----:B---3--:R-:W-:Y:S03]  /*4110*/  F2FP.BF16.PACK_AB R6, R205, R206 ;  /* 0x000000cecd06723e */ /* 0x008fe600000010ff */
        /* <DEDUP_REMOVED lines=32> */
[----:B-1----:R-:W4:Y:S04]  /*4320*/  LDL R0, [R1+0x44] ;  /* 0x0000440001007983 */ /* 0x002f280000100800 */
[----:B------:R-:W1:Y:S08]  /*4330*/  LDSM.16.M88.4 R32, [R183+0x10800] ;  /* 0x01080000b720783b */ /* 0x000e700000000200 */
        /* <DEDUP_REMOVED lines=41> */
[----:B------:R-:W-:Y:S03]  /*45d0*/  LDSM.16.M88.4 R132, [R184+0x10000] ;  /* 0x01000000b884783b */ /* 0x000fe60000000200 */
[----:B------:R-:W-:Y:S05]  /*45e0*/  MOV R147, R151 ;  /* 0x0000009700937202 */ /* 0x000fea0000000f00 */
[----:B------:R-:W1:Y:S08]  /*45f0*/  LDSM.16.M88.4 R140, [R145+0x8000] ;  /* 0x00800000918c783b */ /* 0x000e700000000200 */
[----:B------:R-:W2:Y:S01]  /*4600*/  LDSM.16.M88.4 R136, [R145+0xa000] ;  /* 0x00a000009188783b */ /* 0x000ea20000000200 */
[----:B----4-:R-:W-:Y:S02]  /*4610*/  IADD3.X R151, R0, UR7, RZ, P0, !PT ;  /* 0x0000000700977c10 */ /* 0x010fe400087fe4ff */
[----:B------:R-:W-:Y:S05]  /*4620*/  IADD3 R0, R2, R145, RZ ;  /* 0x0000009102007210 */ /* 0x000fea0007ffe0ff */
[----:B------:R-:W3:Y:S04]  /*4630*/  LDG.E R146, [R150.64] ;  /* 0x0000002696927981 */ /* 0x000ee8000c1e1900 */
[----:B------:R4:W4:Y:S04]  /*4640*/  LDG.E R144, [R150.64+0x20] ;  /* 0x0000202696907981 */ /* 0x000928000c1e1900 */
[----:B------:R4:W4:Y:S01]  /*4650*/  LDG.E R2, [R150.64+0x120] ;  /* 0x0001202696027981 */ /* 0x000922000c1e1900 */
        /* <DEDUP_REMOVED lines=20> */
[----:B------:R-:W1:Y:S06]  /*47a0*/  LDSM.16.M88.4 R132, [R185+0x10000] ;  /* 0x01000000b984783b */ /* 0x000e6c0000000200 */
[----:B------:R-:W-:Y:S01]  /*47b0*/  MOV R143, R149 ;  /* 0x00000095008f7202 */ /* 0x000fe20000000f00 */
[-C--:B-1----:R-:W-:Y:S11]  /*47c0*/  HMMA.16816.F32.BF16 R4, R136, R132.reuse, R4 ;  /* 0x000000848804723c */ /* 0x082ff60000041804 */
[----:B------:R-:W-:Y:S11]  /*47d0*/  @!UPT UIADD3 URZ, URZ, URZ, URZ ;  /* 0x0000003f3f3ff290 */ /* 0x000ff6000fffe03f */
[----:B------:R-:W-:Y:S02]  /*47e0*/  @!UPT UIADD3 URZ, URZ, URZ, URZ ;  /* 0x0000003f3f3ff290 */ /* 0x000fe4000fffe03f */
[C---:B---3--:R-:W-:Y:S02]  /*47f0*/  FADD.FTZ R149, -R146.reuse, R4 ;  /* 0x0000000492957221 */ /* 0x048fe40000010100 */
[----:B------:R-:W-:Y:S01]  /*4800*/  FADD.FTZ R5, -R146, R5 ;  /* 0x0000000592057221 */ /* 0x000fe20000010100 */
[----:B------:R4:W2:Y:S01]  /*4810*/  LDG.E R4, [R150.64+0x100] ;  /* 0x0001002696047981 */ /* 0x0008a2000c1e1900 */
[----:B------:R-:W-:Y:S01]  /*4820*/  FMUL.FTZ R149, R169, R149 ;  /* 0x00000095a9957220 */ /* 0x000fe20000410000 */
[----:B------:R-:W-:Y:S02]  /*4830*/  MOV R169, R172 ;  /* 0x000000ac00a97202 */ /* 0x000fe40000000f00 */
[----:B------:R-:W-:Y:S05]  /*4840*/  MOV R172, c[0x0][0x1c0] ;  /* 0x0000700000ac7a02 */ /* 0x000fea0000000f00 */
[----:B------:R-:W-:Y:S05]  /*4850*/  IMAD R172, R172, c[0x0][0x22c], RZ ;  /* 0x00008b00acac7a24 */ /* 0x000fea00078e02ff */
[----:B------:R-:W-:Y:S04]  /*4860*/  LEA R172, -R172, RZ, 0x7 ;  /* 0x000000ffacac7211 */ /* 0x000fe800078e39ff */
[C---:B------:R-:W-:Y:S04]  /*4870*/  LEA R192, P0, R172.reuse, R192, 0x2 ;  /* 0x000000c0acc07211 */ /* 0x040fe800078010ff */
[----:B------:R-:W-:Y:S02]  /*4880*/  LEA.HI.X.SX32 R193, R172, R193, 0x2, P0 ;  /* 0x000000c1acc17211 */ /* 0x000fe400000f16ff */
[----:B------:R-:W-:Y:S02]  /*4890*/  PLOP3.LUT P0, PT, PT, PT, UP2, 0x80, 0x0 ;  /* 0x000000000000781c */ /* 0x000fe40003f0f028 */
[----:B----4-:R-:W-:Y:S02]  /*48a0*/  MOV R151, R143 ;  /* 0x0000008f00977202 */ /* 0x010fe40000000f00 */
[----:B------:R1:W3:Y:S01]  /*48b0*/  LDSM.16.M88.4 R140, [R0+0xa000] ;  /* 0x00a00000008c783b */ /* 0x0002e20000000200 */
[----:B------:R-:W-:Y:S01]  /*48c0*/  MOV R150, R147 ;  /* 0x0000009300967202 */ /* 0x000fe20000000f00 */
[----:B------:R-:W-:Y:S02]  /*48d0*/  FMUL.FTZ R147, R166, R5 ;  /* 0x00000005a6937220 */ /* 0x000fe40000410000 */
[----:B------:R-:W-:Y:S04]  /*48e0*/  FFMA.FTZ R5, -R169, R169, 1 ;  /* 0x3f800000a9057423 */ /* 0x000fe800000101a9 */
[----:B------:R-:W-:Y:S02]  /*48f0*/  FMUL.FTZ R5, R5, c[0x0][0x2ec] ;  /* 0x0000bb0005057a20 */ /* 0x000fe40000410000 */
[----:B-1----:R-:W-:Y:S02]  /*4900*/  FFMA.FTZ R0, -R197, R197, 1 ;  /* 0x3f800000c5007423 */ /* 0x002fe400000101c5 */
[----:B------:R-:W-:Y:S02]  /*4910*/  FMUL.FTZ R197, R5, R149 ;  /* 0x0000009505c57220 */ /* 0x000fe40000410000 */
[----:B------:R-:W-:Y:S04]  /*4920*/  FMUL.FTZ R0, R0, c[0x0][0x2ec] ;  /* 0x0000bb0000007a20 */ /* 0x000fe80000410000 */
[----:B------:R-:W-:Y:S01]  /*4930*/  FMUL.FTZ R172, R0, R147 ;  /* 0x0000009300ac7220 */ /* 0x000fe20000410000 */
[C---:B---3--:R-:W-:Y:S08]  /*4940*/  HMMA.16816.F32.BF16 R8, R140.reuse, R132, R8 ;  /* 0x000000848c08723c */ /* 0x048ff00000041808 */
[-C--:B------:R-:W-:Y:S08]  /*4950*/  HMMA.16816.F32.BF16 R12, R140, R134.reuse, R12 ;  /* 0x000000868c0c723c */ /* 0x080ff0000004180c */
[C---:B------:R-:W-:Y:S01]  /*4960*/  HMMA.16816.F32.BF16 R16, R136.reuse, R134, R16 ;  /* 0x000000868810723c */ /* 0x040fe20000041810 */
[----:B------:R-:W1:Y:S11]  /*4970*/  LDSM.16.M88.4 R132, [R185+0x10800] ;  /* 0x01080000b984783b */ /* 0x000e760000000200 */
[----:B------:R-:W-:Y:S11]  /*4980*/  @!UPT UIADD3 URZ, URZ, URZ, URZ ;  /* 0x0000003f3f3ff290 */ /* 0x000ff6000fffe03f */
[----:B------:R-:W-:Y:S01]  /*4990*/  @!UPT UIADD3 URZ, URZ, URZ, URZ ;  /* 0x0000003f3f3ff290 */ /* 0x000fe2000fffe03f */
[C---:B------:R-:W-:Y:S02]  /*49a0*/  FADD.FTZ R18, -R144.reuse, R18 ;  /* 0x0000001290127221 */ /* 0x040fe40000010100 */
[----:B------:R-:W-:Y:S01]  /*49b0*/  FADD.FTZ R19, -R144, R19 ;  /* 0x0000001390137221 */ /* 0x000fe20000010100 */
[-C--:B-1----:R-:W-:Y:S08]  /*49c0*/  HMMA.16816.F32.BF16 R20, R136, R132.reuse, R20 ;  /* 0x000000848814723c */ /* 0x082ff00000041814 */
[C---:B------:R-:W-:Y:S08]  /*49d0*/  HMMA.16816.F32.BF16 R24, R140.reuse, R132, R24 ;  /* 0x000000848c18723c */ /* 0x040ff00000041818 */
[-C--:B------:R-:W-:Y:S08]  /*49e0*/  HMMA.16816.F32.BF16 R28, R140, R134.reuse, R28 ;  /* 0x000000868c1c723c */ /* 0x080ff0000004181c */
[C---:B------:R-:W-:Y:S01]  /*49f0*/  FADD.FTZ R5, -R146.reuse, R20 ;  /* 0x0000001492057221 */ /* 0x040fe20000010100 */
[C---:B------:R-:W-:Y:S01]  /*4a00*/  HMMA.16816.F32.BF16 R32, R136.reuse, R134, R32 ;  /* 0x000000868820723c */ /* 0x040fe20000041820 */
[----:B------:R-:W1:Y:S03]  /*4a10*/  LDSM.16.M88.4 R132, [R185+0x11000] ;  /* 0x01100000b984783b */ /* 0x000e660000000200 */
[----:B------:R-:W-:Y:S02]  /*4a20*/  FFMA.FTZ R20, -R151, R151, 1 ;  /* 0x3f80000097147423 */ /* 0x000fe40000010197 */
[----:B------:R-:W-:Y:S02]  /*4a30*/  FADD.FTZ R0, -R146, R21 ;  /* 0x0000001592007221 */ /* 0x000fe40000010100 */
[----:B------:R-:W-:Y:S04]  /*4a40*/  FFMA.FTZ R21, -R150, R150, 1 ;  /* 0x3f80000096157423 */ /* 0x000fe80000010196 */
[----:B------:R-:W-:Y:S02]  /*4a50*/  FMUL.FTZ R20, R20, c[0x0][0x2ec] ;  /* 0x0000bb0014147a20 */ /* 0x000fe40000410000 */
[----:B------:R-:W-:Y:S02]  /*4a60*/  FMUL.FTZ R0, R170, R0 ;  /* 0x00000000aa007220 */ /* 0x000fe40000410000 */
[----:B------:R-:W-:Y:S02]  /*4a70*/  FMUL.FTZ R21, R21, c[0x0][0x2ec] ;  /* 0x0000bb0015157a20 */ /* 0x000fe40000410000 */
[----:B------:R-:W-:Y:S06]  /*4a80*/  FMUL.FTZ R5, R171, R5 ;  /* 0x00000005ab057220 */ /* 0x000fec0000410000 */
[C---:B------:R-:W-:Y:S02]  /*4a90*/  FADD.FTZ R33, -R146.reuse, R33 ;  /* 0x0000002192217221 */ /* 0x040fe40000010100 */
[----:B------:R-:W-:Y:S02]  /*4aa0*/  FADD.FTZ R32, -R146, R32 ;  /* 0x0000002092207221 */ /* 0x000fe40000010100 */
[C---:B------:R-:W-:Y:S02]  /*4ab0*/  FADD.FTZ R34, -R144.reuse, R34 ;  /* 0x0000002290227221 */ /* 0x040fe40000010100 */
[----:B------:R-:W-:Y:S01]  /*4ac0*/  FADD.FTZ R35, -R144, R35 ;  /* 0x0000002390237221 */ /* 0x000fe20000010100 */
[-C--:B-1----:R-:W-:Y:S08]  /*4ad0*/  HMMA.16816.F32.BF16 R36, R136, R132.reuse, R36 ;  /* 0x000000848824723c */ /* 0x082ff00000041824 */
[C---:B------:R-:W-:Y:S08]  /*4ae0*/  HMMA.16816.F32.BF16 R40, R140.reuse, R132, R40 ;  /* 0x000000848c28723c */ /* 0x040ff00000041828 */
[-C--:B------:R-:W-:Y:S08]  /*4af0*/  HMMA.16816.F32.BF16 R44, R140, R134.reuse, R44 ;  /* 0x000000868c2c723c */ /* 0x080ff0000004182c */
[C---:B------:R-:W-:Y:S01]  /*4b00*/  HMMA.16816.F32.BF16 R48, R136.reuse, R134, R48 ;  /* 0x000000868830723c */ /* 0x040fe20000041830 */
[----:B------:R-:W1:Y:S11]  /*4b10*/  LDSM.16.M88.4 R132, [R185+0x11800] ;  /* 0x01180000b984783b */ /* 0x000e760000000200 */
[----:B------:R-:W-:Y:S11]  /*4b20*/  @!UPT UIADD3 URZ, URZ, URZ, URZ ;  /* 0x0000003f3f3ff290 */ /* 0x000ff6000fffe03f */
[----:B------:R-:W-:Y:S01]  /*4b30*/  @!UPT UIADD3 URZ, URZ, URZ, URZ ;  /* 0x0000003f3f3ff290 */ /* 0x000fe2000fffe03f */
[C---:B------:R-:W-:Y:S02]  /*4b40*/  FADD.FTZ R49, -R146.reuse, R49 ;  /* 0x0000003192317221 */ /* 0x040fe40000010100 */
[----:B------:R-:W-:Y:S02]  /*4b50*/  FADD.FTZ R48, -R146, R48 ;  /* 0x0000003092307221 */ /* 0x000fe40000010100 */
[C---:B------:R-:W-:Y:S02]  /*4b60*/  FADD.FTZ R51, -R144.reuse, R51 ;  /* 0x0000003390337221 */ /* 0x040fe40000010100 */
[----:B------:R-:W-:Y:S01]  /*4b70*/  FADD.FTZ R50, -R144, R50 ;  /* 0x0000003290327221 */ /* 0x000fe20000010100 */
[-C--:B-1----:R-:W-:Y:S08]  /*4b80*/  HMMA.16816.F32.BF16 R52, R136, R132.reuse, R52 ;  /* 0x000000848834723c */ /* 0x082ff00000041834 */
[C---:B------:R-:W-:Y:S07]  /*4b90*/  HMMA.16816.F32.BF16 R56, R140.reuse, R132, R56 ;  /* 0x000000848c38723c */ /* 0x040fee0000041838 */
[C---:B------:R-:W-:Y:S01]  /*4ba0*/  FADD.FTZ R132, -R146.reuse, R16 ;  /* 0x0000001092847221 */ /* 0x040fe20000010100 */
[-C--:B------:R-:W-:Y:S04]  /*4bb0*/  HMMA.16816.F32.BF16 R60, R140, R134.reuse, R60 ;  /* 0x000000868c3c723c */ /* 0x080fe8000004183c */
[----:B------:R-:W-:Y:S02]  /*4bc0*/  FADD.FTZ R16, -R146, R17 ;  /* 0x0000001192107221 */ /* 0x000fe40000010100 */
[----:B------:R-:W-:Y:S02]  /*4bd0*/  FFMA.FTZ R133, -R115, R115, 1 ;  /* 0x3f80000073857423 */ /* 0x000fe40000010173 */
[----:B------:R-:W-:Y:S01]  /*4be0*/  FMUL.FTZ R16, R176, R16 ;  /* 0x00000010b0107220 */ /* 0x000fe20000410000 */
[----:B------:R-:W-:Y:S04]  /*4bf0*/  HMMA.16816.F32.BF16 R64, R136, R134, R64 ;  /* 0x000000868840723c */ /* 0x000fe80000041840 */
[----:B------:R-:W-:Y:S02]  /*4c00*/  FMUL.FTZ R17, R177, R132 ;  /* 0x00000084b1117220 */ /* 0x000fe40000410000 */
[----:B------:R-:W-:Y:S02]  /*4c10*/  FFMA.FTZ R132, -R116, R116, 1 ;  /* 0x3f80000074847423 */ /* 0x000fe40000010174 */
[----:B------:R-:W-:Y:S01]  /*4c20*/  FMUL.FTZ R170, R20, R16 ;  /* 0x0000001014aa7220 */ /* 0x000fe20000410000 */
[----:B------:R1:W5:Y:S03]  /*4c30*/  LDL.LU R116, [R1+0x14c] ;  /* 0x00014c0001747983 */ /* 0x0003660000300800 */
[----:B------:R-:W-:Y:S01]  /*4c40*/  FMUL.FTZ R16, R133, c[0x0][0x2ec] ;  /* 0x0000bb0085107a20 */ /* 0x000fe20000410000 */
[----:B------:R1:W5:Y:S01]  /*4c50*/  LDL.LU R115, [R1+0x148] ;  /* 0x0001480001737983 */ /* 0x0003620000300800 */
[----:B------:R-:W-:Y:S02]  /*4c60*/  FFMA.FTZ R20, -R113, R113, 1 ;  /* 0x3f80000071147423 */ /* 0x000fe40000010171 */
[----:B------:R-:W-:Y:S02]  /*4c70*/  FMUL.FTZ R171, R21, R17 ;  /* 0x0000001115ab7220 */ /* 0x000fe40000410000 */
[----:B------:R-:W-:Y:S02]  /*4c80*/  FMUL.FTZ R17, R132, c[0x0][0x2ec] ;  /* 0x0000bb0084117a20 */ /* 0x000fe40000410000 */
[----:B------:R-:W-:Y:S02]  /*4c90*/  FMUL.FTZ R166, R16, R0 ;  /* 0x0000000010a67220 */ /* 0x000fe40000410000 */
[----:B------:R-:W-:Y:S02]  /*4ca0*/  FMUL.FTZ R16, R162, R33 ;  /* 0x00000021a2107220 */ /* 0x000fe40000410000 */
[----:B------:R-:W-:Y:S02]  /*4cb0*/  FADD.FTZ R0, -R146, R37 ;  /* 0x0000002592007221 */ /* 0x000fe40000010100 */
[----:B------:R-:W-:Y:S02]  /*4cc0*/  FFMA.FTZ R21, -R114, R114, 1 ;  /* 0x3f80000072157423 */ /* 0x000fe40000010172 */
[----:B------:R-:W-:Y:S01]  /*4cd0*/  FMUL.FTZ R20, R20, c[0x0][0x2ec] ;  /* 0x0000bb0014147a20 */ /* 0x000fe20000410000 */
[----:B------:R1:W5:Y:S01]  /*4ce0*/  LDL.LU R114, [R1+0x144] ;  /* 0x0001440001727983 */ /* 0x0003620000300800 */
[----:B------:R-:W-:Y:S02]  /*4cf0*/  FFMA.FTZ R33, -R111, R111, 1 ;  /* 0x3f8000006f217423 */ /* 0x000fe4000001016f */
[----:B------:R-:W-:Y:S01]  /*4d00*/  FMUL.FTZ R169, R17, R5 ;  /* 0x0000000511a97220 */ /* 0x000fe20000410000 */
[----:B------:R1:W5:Y:S01]  /*4d10*/  LDL.LU R113, [R1+0x140] ;  /* 0x0001400001717983 */ /* 0x0003620000300800 */
[----:B------:R-:W-:Y:S02]  /*4d20*/  FMUL.FTZ R17, R163, R32 ;  /* 0x00000020a3117220 */ /* 0x000fe40000410000 */
[----:B------:R-:W-:Y:S02]  /*4d30*/  FADD.FTZ R5, -R146, R36 ;  /* 0x0000002492057221 */ /* 0x000fe40000010100 */
[----:B------:R-:W-:Y:S02]  /*4d40*/  FMUL.FTZ R0, R160, R0 ;  /* 0x00000000a0007220 */ /* 0x000fe40000410000 */
[----:B------:R-:W-:Y:S02]  /*4d50*/  FMUL.FTZ R21, R21, c[0x0][0x2ec] ;  /* 0x0000bb0015157a20 */ /* 0x000fe40000410000 */
[----:B------:R-:W-:Y:S02]  /*4d60*/  FFMA.FTZ R32, -R112, R112, 1 ;  /* 0x3f80000070207423 */ /* 0x000fe40000010170 */
[----:B------:R-:W-:Y:S01]  /*4d70*/  FMUL.FTZ R160, R20, R16 ;  /* 0x0000001014a07220 */ /* 0x000fe20000410000 */
[----:B------:R1:W5:Y:S01]  /*4d80*/  LDL.LU R112, [R1+0x13c] ;  /* 0x00013c0001707983 */ /* 0x0003620000300800 */
[----:B------:R-:W-:Y:S02]  /*4d90*/  FMUL.FTZ R16, R33, c[0x0][0x2ec] ;  /* 0x0000bb0021107a20 */ /* 0x000fe40000410000 */
[----:B------:R-:W-:Y:S01]  /*4da0*/  FFMA.FTZ R20, -R249, R249, 1 ;  /* 0x3f800000f9147423 */ /* 0x000fe200000101f9 */
[----:B------:R1:W5:Y:S01]  /*4db0*/  LDL.LU R111, [R1+0x138] ;  /* 0x00013800016f7983 */ /* 0x0003620000300800 */
[----:B------:R-:W-:Y:S02]  /*4dc0*/  FMUL.FTZ R5, R161, R5 ;  /* 0x00000005a1057220 */ /* 0x000fe40000410000 */
[----:B------:R-:W-:Y:S02]  /*4dd0*/  FMUL.FTZ R161, R21, R17 ;  /* 0x0000001115a17220 */ /* 0x000fe40000410000 */
[----:B------:R-:W-:Y:S02]  /*4de0*/  FMUL.FTZ R17, R32, c[0x0][0x2ec] ;  /* 0x0000bb0020117a20 */ /* 0x000fe40000410000 */
[----:B------:R-:W-:Y:S02]  /*4df0*/  FMUL.FTZ R150, R16, R0 ;  /* 0x0000000010967220 */ /* 0x000fe40000410000 */
[----:B------:R-:W-:Y:S02]  /*4e00*/  FMUL.FTZ R0, R156, R49 ;  /* 0x000000319c007220 */ /* 0x000fe40000410000 */
[----:B------:R-:W-:Y:S02]  /*4e10*/  FFMA.FTZ R21, -R250, R250, 1 ;  /* 0x3f800000fa157423 */ /* 0x000fe400000101fa */
        /* <DEDUP_REMOVED lines=12> */
[----:B------:R-:W-:Y:S02]  /*4ee0*/  FADD.FTZ R17, -R146, R52 ;  /* 0x0000003492117221 */ /* 0x000fe40000010100 */
[----:B------:R-:W-:Y:S02]  /*4ef0*/  FMUL.FTZ R5, R153, R64 ;  /* 0x0000004099057220 */ /* 0x000fe40000410000 */
[----:B------:R-:W-:Y:S02]  /*4f00*/  FFMA.FTZ R33, -R248, R248, 1 ;  /* 0x3f800000f8217423 */ /* 0x000fe400000101f8 */
[----:B------:R-:W-:Y:S02]  /*4f10*/  FMUL.FTZ R21, R21, c[0x0][0x2ec] ;  /* 0x0000bb0015157a20 */ /* 0x000fe40000410000 */
[----:B------:R-:W-:Y:S02]  /*4f20*/  FMUL.FTZ R141, R20, R0 ;  /* 0x00000000148d7220 */ /* 0x000fe40000410000 */
[----:B------:R-:W-:Y:S02]  /*4f30*/  FADD.FTZ R0, -R144, R7 ;  /* 0x0000000790007221 */ /* 0x000fe40000010100 */
[----:B------:R-:W-:Y:S02]  /*4f40*/  FFMA.FTZ R7, -R110, R110, 1 ;  /* 0x3f8000006e077423 */ /* 0x000fe4000001016e */
[----:B------:R-:W-:Y:S01]  /*4f50*/  FADD.FTZ R16, -R146, R53 ;  /* 0x0000003592107221 */ /* 0x000fe20000010100 */
[----:B------:R1:W5:Y:S01]  /*4f60*/  LDL.LU R110, [R1+0x134] ;  /* 0x00013400016e7983 */ /* 0x0003620000300800 */
[----:B------:R-:W-:Y:S02]  /*4f70*/  FMUL.FTZ R17, R155, R17 ;  /* 0x000000119b117220 */ /* 0x000fe40000410000 */
[----:B------:R-:W-:Y:S02]  /*4f80*/  FFMA.FTZ R32, -R247, R247, 1 ;  /* 0x3f800000f7207423 */ /* 0x000fe400000101f7 */
[----:B------:R-:W-:Y:S02]  /*4f90*/  FMUL.FTZ R33, R33, c[0x0][0x2ec] ;  /* 0x0000bb0021217a20 */ /* 0x000fe40000410000 */
[----:B------:R-:W-:Y:S02]  /*4fa0*/  FMUL.FTZ R142, R21, R5 ;  /* 0x00000005158e7220 */ /* 0x000fe40000410000 */
[----:B------:R-:W-:Y:S02]  /*4fb0*/  FADD.FTZ R5, -R144, R6 ;  /* 0x0000000690057221 */ /* 0x000fe40000010100 */
[----:B------:R-:W-:Y:S02]  /*4fc0*/  FFMA.FTZ R6, -R109, R109, 1 ;  /* 0x3f8000006d067423 */ /* 0x000fe4000001016d */
[----:B------:R-:W-:Y:S01]  /*4fd0*/  FMUL.FTZ R16, R154, R16 ;  /* 0x000000109a107220 */ /* 0x000fe20000410000 */
[----:B------:R1:W5:Y:S01]  /*4fe0*/  LDL.LU R109, [R1+0x130] ;  /* 0x00013000016d7983 */ /* 0x0003620000300800 */
[----:B------:R-:W-:Y:S02]  /*4ff0*/  FMUL.FTZ R32, R32, c[0x0][0x2ec] ;  /* 0x0000bb0020207a20 */ /* 0x000fe40000410000 */
[----:B------:R-:W-:Y:S02]  /*5000*/  FMUL.FTZ R146, R33, R17 ;  /* 0x0000001121927220 */ /* 0x000fe40000410000 */
[----:B------:R-:W-:Y:S02]  /*5010*/  FFMA.FTZ R17, -R108, R108, 1 ;  /* 0x3f8000006c117423 */ /* 0x000fe4000001016c */
[----:B------:R-:W-:Y:S01]  /*5020*/  FMUL.FTZ R143, R32, R16 ;  /* 0x00000010208f7220 */ /* 0x000fe20000410000 */
[----:B------:R1:W5:Y:S01]  /*5030*/  LDL.LU R108, [R1+0x12c] ;  /* 0x00012c00016c7983 */ /* 0x0003620000300800 */
[----:B------:R-:W-:Y:S02]  /*5040*/  FMUL.FTZ R5, R213, R5 ;  /* 0x00000005d5057220 */ /* 0x000fe40000410000 */
[----:B------:R-:W-:Y:S02]  /*5050*/  FMUL.FTZ R7, R7, c[0x0][0x2ec] ;  /* 0x0000bb0007077a20 */ /* 0x000fe40000410000 */
[----:B------:R-:W-:Y:S02]  /*5060*/  FFMA.FTZ R16, -R107, R107, 1 ;  /* 0x3f8000006b107423 */ /* 0x000fe4000001016b */
[----:B------:R-:W-:Y:S01]  /*5070*/  FMUL.FTZ R0, R212, R0 ;  /* 0x00000000d4007220 */ /* 0x000fe20000410000 */
[----:B------:R1:W5:Y:S01]  /*5080*/  LDL.LU R107, [R1+0x128] ;  /* 0x00012800016b7983 */ /* 0x0003620000300800 */
[----:B------:R-:W-:Y:S02]  /*5090*/  FMUL.FTZ R6, R6, c[0x0][0x2ec] ;  /* 0x0000bb0006067a20 */ /* 0x000fe40000410000 */
[----:B------:R-:W-:Y:S02]  /*50a0*/  FMUL.FTZ R140, R7, R5 ;  /* 0x00000005078c7220 */ /* 0x000fe40000410000 */
[----:B------:R-:W-:Y:S02]  /*50b0*/  FMUL.FTZ R7, R203, R18 ;  /* 0x00000012cb077220 */ /* 0x000fe40000410000 */
[----:B------:R-:W-:Y:S02]  /*50c0*/  FFMA.FTZ R18, -R106, R106, 1 ;  /* 0x3f8000006a127423 */ /* 0x000fe4000001016a */
[----:B------:R-:W-:Y:S01]  /*50d0*/  FMUL.FTZ R139, R6, R0 ;  /* 0x00000000068b7220 */ /* 0x000fe20000410000 */
[----:B------:R1:W5:Y:S01]  /*50e0*/  LDL.LU R106, [R1+0x124] ;  /* 0x00012400016a7983 */ /* 0x0003620000300800 */
[----:B------:R-:W-:Y:S02]  /*50f0*/  FMUL.FTZ R6, R202, R19 ;  /* 0x00000013ca067220 */ /* 0x000fe40000410000 */
[----:B------:R-:W-:Y:S02]  /*5100*/  FMUL.FTZ R17, R17, c[0x0][0x2ec] ;  /* 0x0000bb0011117a20 */ /* 0x000fe40000410000 */
[----:B------:R-:W-:Y:S02]  /*5110*/  FFMA.FTZ R19, -R105, R105, 1 ;  /* 0x3f80000069137423 */ /* 0x000fe40000010169 */
[----:B------:R-:W-:Y:S01]  /*5120*/  FMUL.FTZ R16, R16, c[0x0][0x2ec] ;  /* 0x0000bb0010107a20 */ /* 0x000fe20000410000 */
[----:B------:R1:W5:Y:S01]  /*5130*/  LDL.LU R105, [R1+0x120] ;  /* 0x0001200001697983 */ /* 0x0003620000300800 */
[----:B------:R-:W-:Y:S02]  /*5140*/  FMUL.FTZ R138, R17, R7 ;  /* 0x00000007118a7220 */ /* 0x000fe40000410000 */
[----:B------:R-:W-:Y:S02]  /*5150*/  FFMA.FTZ R17, -R104, R104, 1 ;  /* 0x3f80000068117423 */ /* 0x000fe40000010168 */
[C---:B------:R-:W-:Y:S01]  /*5160*/  FADD.FTZ R5, -R144.reuse, R22 ;  /* 0x0000001690057221 */ /* 0x040fe20000010100 */
[----:B------:R1:W5:Y:S01]  /*5170*/  LDL.LU R104, [R1+0x11c] ;  /* 0x00011c0001687983 */ /* 0x0003620000300800 */
[----:B------:R-:W-:Y:S02]  /*5180*/  FADD.FTZ R0, -R144, R23 ;  /* 0x0000001790007221 */ /* 0x000fe40000010100 */
[----:B------:R-:W-:Y:S02]  /*5190*/  FMUL.FTZ R23, R16, R6 ;  /* 0x0000000610177220 */ /* 0x000fe40000410000 */
[----:B------:R-:W-:Y:S02]  /*51a0*/  FFMA.FTZ R16, -R103, R103, 1 ;  /* 0x3f80000067107423 */ /* 0x000fe40000010167 */
[----:B------:R-:W-:Y:S01]  /*51b0*/  FMUL.FTZ R5, R199, R5 ;  /* 0x00000005c7057220 */ /* 0x000fe20000410000 */
[----:B------:R1:W5:Y:S01]  /*51c0*/  LDL.LU R103, [R1+0x118] ;  /* 0x0001180001677983 */ /* 0x0003620000300800 */
[----:B------:R-:W-:Y:S02]  /*51d0*/  FMUL.FTZ R0, R198, R0 ;  /* 0x00000000c6007220 */ /* 0x000fe40000410000 */
[----:B------:R-:W-:Y:S02]  /*51e0*/  FMUL.FTZ R7, R18, c[0x0][0x2ec] ;  /* 0x0000bb0012077a20 */ /* 0x000fe40000410000 */
[----:B------:R-:W-:Y:S02]  /*51f0*/  FMUL.FTZ R6, R19, c[0x0][0x2ec] ;  /* 0x0000bb0013067a20 */ /* 0x000fe40000410000 */
[----:B------:R-:W-:Y:S02]  /*5200*/  FFMA.FTZ R18, -R102, R102, 1 ;  /* 0x3f80000066127423 */ /* 0x000fe40000010166 */
[----:B------:R-:W-:Y:S01]  /*5210*/  FMUL.FTZ R137, R7, R5 ;  /* 0x0000000507897220 */ /* 0x000fe20000410000 */
[----:B------:R1:W5:Y:S01]  /*5220*/  LDL.LU R102, [R1+0x114] ;  /* 0x0001140001667983 */ /* 0x0003620000300800 */
[----:B------:R-:W-:Y:S02]  /*5230*/  FMUL.FTZ R136, R6, R0 ;  /* 0x0000000006887220 */ /* 0x000fe40000410000 */
[----:B------:R-:W-:Y:S02]  /*5240*/  FMUL.FTZ R7, R195, R34 ;  /* 0x00000022c3077220 */ /* 0x000fe40000410000 */
[----:B------:R-:W-:Y:S02]  /*5250*/  FMUL.FTZ R6, R194, R35 ;  /* 0x00000023c2067220 */ /* 0x000fe40000410000 */
[----:B------:R-:W-:Y:S02]  /*5260*/  FADD.FTZ R0, -R144, R39 ;  /* 0x0000002790007221 */ /* 0x000fe40000010100 */
[----:B------:R-:W-:Y:S02]  /*5270*/  FMUL.FTZ R17, R17, c[0x0][0x2ec] ;  /* 0x0000bb0011117a20 */ /* 0x000fe40000410000 */
[----:B------:R-:W-:Y:S02]  /*5280*/  FMUL.FTZ R16, R16, c[0x0][0x2ec] ;  /* 0x0000bb0010107a20 */ /* 0x000fe40000410000 */
[----:B------:R-:W-:Y:S02]  /*5290*/  FFMA.FTZ R19, -R101, R101, 1 ;  /* 0x3f80000065137423 */ /* 0x000fe40000010165 */
[----:B------:R-:W-:Y:S01]  /*52a0*/  FADD.FTZ R5, -R144, R38 ;  /* 0x0000002690057221 */ /* 0x000fe20000010100 */
[----:B------:R1:W5:Y:S01]  /*52b0*/  LDL.LU R101, [R1+0x110] ;  /* 0x0001100001657983 */ /* 0x0003620000300800 */
[----:B------:R-:W-:Y:S02]  /*52c0*/  FMUL.FTZ R0, R178, R0 ;  /* 0x00000000b2007220 */ /* 0x000fe40000410000 */
[----:B------:R-:W-:Y:S02]  /*52d0*/  FMUL.FTZ R135, R17, R7 ;  /* 0x0000000711877220 */ /* 0x000fe40000410000 */
[----:B------:R-:W-:Y:S02]  /*52e0*/  FMUL.FTZ R134, R16, R6 ;  /* 0x0000000610867220 */ /* 0x000fe40000410000 */
[----:B------:R-:W-:Y:S02]  /*52f0*/  FMUL.FTZ R6, R19, c[0x0][0x2ec] ;  /* 0x0000bb0013067a20 */ /* 0x000fe40000410000 */
[----:B------:R-:W-:Y:S02]  /*5300*/  FFMA.FTZ R17, -R100, R100, 1 ;  /* 0x3f80000064117423 */ /* 0x000fe40000010164 */
[----:B------:R-:W-:Y:S01]  /*5310*/  FFMA.FTZ R16, -R99, R99, 1 ;  /* 0x3f80000063107423 */ /* 0x000fe20000010163 */
[----:B------:R1:W5:Y:S01]  /*5320*/  LDL.LU R100, [R1+0x10c] ;  /* 0x00010c0001647983 */ /* 0x0003620000300800 */
[----:B------:R-:W-:Y:S02]  /*5330*/  FMUL.FTZ R5, R179, R5 ;  /* 0x00000005b3057220 */ /* 0x000fe40000410000 */
[----:B------:R-:W-:Y:S01]  /*5340*/  FMUL.FTZ R7, R18, c[0x0][0x2ec] ;  /* 0x0000bb0012077a20 */ /* 0x000fe20000410000 */
[----:B------:R1:W5:Y:S01]  /*5350*/  LDL.LU R99, [R1+0x108] ;  /* 0x0001080001637983 */ /* 0x0003620000300800 */
[----:B------:R-:W-:Y:S02]  /*5360*/  FMUL.FTZ R132, R6, R0 ;  /* 0x0000000006847220 */ /* 0x000fe40000410000 */
        /* <DEDUP_REMOVED lines=8> */
[----:B------:R-:W-:Y:S01]  /*53f0*/  FFMA.FTZ R16, -R251, R251, 1 ;  /* 0x3f800000fb107423 */ /* 0x000fe200000101fb */
[----:B------:R1:W5:Y:S01]  /*5400*/  LDL.LU R98, [R1+0x104] ;  /* 0x0001040001627983 */ /* 0x0003620000300800 */
[----:B------:R-:W-:Y:S02]  /*5410*/  FADD.FTZ R66, -R144, R66 ;  /* 0x0000004290427221 */ /* 0x000fe40000010100 */
[----:B------:R-:W-:Y:S02]  /*5420*/  FMUL.FTZ R65, R17, R5 ;  /* 0x0000000511417220 */ /* 0x000fe40000410000 */
[----:B------:R-:W-:Y:S02]  /*5430*/  FMUL.FTZ R0, R158, R67 ;  /* 0x000000439e007220 */ /* 0x000fe40000410000 */
[----:B------:R-:W-:Y:S02]  /*5440*/  FFMA.FTZ R18, -R97, R97, 1 ;  /* 0x3f80000061127423 */ /* 0x000fe40000010161 */
[----:B------:R-:W-:Y:S01]  /*5450*/  FFMA.FTZ R17, -R252, R252, 1 ;  /* 0x3f800000fc117423 */ /* 0x000fe200000101fc */
[----:B------:R1:W5:Y:S01]  /*5460*/  LDL.LU R97, [R1+0x100] ;  /* 0x0001000001617983 */ /* 0x0003620000300800 */
[----:B------:R-:W-:Y:S02]  /*5470*/  FMUL.FTZ R16, R16, c[0x0][0x2ec] ;  /* 0x0000bb0010107a20 */ /* 0x000fe40000410000 */
[C---:B------:R-:W-:Y:S02]  /*5480*/  FADD.FTZ R7, -R144.reuse, R54 ;  /* 0x0000003690077221 */ /* 0x040fe40000010100 */
[----:B------:R-:W-:Y:S02]  /*5490*/  FADD.FTZ R6, -R144, R55 ;  /* 0x0000003790067221 */ /* 0x000fe40000010100 */
[----:B------:R-:W-:Y:S02]  /*54a0*/  FMUL.FTZ R5, R159, R66 ;  /* 0x000000429f057220 */ /* 0x000fe40000410000 */
[----:B------:R-:W-:Y:S02]  /*54b0*/  FMUL.FTZ R17, R17, c[0x0][0x2ec] ;  /* 0x0000bb0011117a20 */ /* 0x000fe40000410000 */
[----:B------:R-:W-:Y:S02]  /*54c0*/  FMUL.FTZ R52, R16, R0 ;  /* 0x0000000010347220 */ /* 0x000fe40000410000 */
[----:B--2---:R-:W-:Y:S02]  /*54d0*/  FADD.FTZ R0, -R4, R13 ;  /* 0x0000000d04007221 */ /* 0x004fe40000010100 */
[----:B------:R-:W-:Y:S02]  /*54e0*/  FFMA.FTZ R13, -R96, R96, 1 ;  /* 0x3f800000600d7423 */ /* 0x000fe40000010160 */
[----:B------:R-:W-:Y:S01]  /*54f0*/  FMUL.FTZ R7, R165, R7 ;  /* 0x00000007a5077220 */ /* 0x000fe20000410000 */
[----:B------:R1:W5:Y:S01]  /*5500*/  LDL.LU R96, [R1+0xfc] ;  /* 0x0000fc0001607983 */ /* 0x0003620000300800 */
[----:B------:R-:W-:Y:S02]  /*5510*/  FMUL.FTZ R6, R164, R6 ;  /* 0x00000006a4067220 */ /* 0x000fe40000410000 */
[----:B------:R-:W-:Y:S02]  /*5520*/  FMUL.FTZ R19, R19, c[0x0][0x2ec] ;  /* 0x0000bb0013137a20 */ /* 0x000fe40000410000 */
[----:B------:R-:W-:Y:S02]  /*5530*/  FMUL.FTZ R18, R18, c[0x0][0x2ec] ;  /* 0x0000bb0012127a20 */ /* 0x000fe40000410000 */
[----:B------:R-:W-:Y:S02]  /*5540*/  FMUL.FTZ R53, R17, R5 ;  /* 0x0000000511357220 */ /* 0x000fe40000410000 */
[----:B------:R-:W-:Y:S02]  /*5550*/  FADD.FTZ R5, -R4, R12 ;  /* 0x0000000c04057221 */ /* 0x000fe40000010100 */
[----:B------:R-:W-:Y:S02]  /*5560*/  FFMA.FTZ R12, -R95, R95, 1 ;  /* 0x3f8000005f0c7423 */ /* 0x000fe4000001015f */
[----:B------:R-:W-:Y:S01]  /*5570*/  FMUL.FTZ R55, R19, R7 ;  /* 0x0000000713377220 */ /* 0x000fe20000410000 */
[----:B------:R1:W5:Y:S01]  /*5580*/  LDL.LU R95, [R1+0xf8] ;  /* 0x0000f800015f7983 */ /* 0x0003620000300800 */
[----:B------:R-:W-:Y:S02]  /*5590*/  FMUL.FTZ R54, R18, R6 ;  /* 0x0000000612367220 */ /* 0x000fe40000410000 */
[C---:B------:R-:W-:Y:S02]  /*55a0*/  FADD.FTZ R7, -R4.reuse, R8 ;  /* 0x0000000804077221 */ /* 0x040fe40000010100 */
[----:B------:R-:W-:Y:S02]  /*55b0*/  FADD.FTZ R6, -R4, R9 ;  /* 0x0000000904067221 */ /* 0x000fe40000010100 */
[----:B------:R-:W-:Y:S02]  /*55c0*/  FFMA.FTZ R9, -R94, R94, 1 ;  /* 0x3f8000005e097423 */ /* 0x000fe4000001015e */
[----:B------:R-:W-:Y:S01]  /*55d0*/  FMUL.FTZ R7, R223, R7 ;  /* 0x00000007df077220 */ /* 0x000fe20000410000 */
[----:B------:R1:W5:Y:S01]  /*55e0*/  LDL.LU R94, [R1+0xf4] ;  /* 0x0000f400015e7983 */ /* 0x0003620000300800 */
[----:B------:R-:W-:Y:S02]  /*55f0*/  FFMA.FTZ R8, -R93, R93, 1 ;  /* 0x3f8000005d087423 */ /* 0x000fe4000001015d */
[----:B------:R-:W-:Y:S01]  /*5600*/  FMUL.FTZ R13, R13, c[0x0][0x2ec] ;  /* 0x0000bb000d0d7a20 */ /* 0x000fe20000410000 */
[----:B------:R1:W5:Y:S01]  /*5610*/  LDL.LU R93, [R1+0xf0] ;  /* 0x0000f000015d7983 */ /* 0x0003620000300800 */
[----:B------:R-:W-:Y:S02]  /*5620*/  FMUL.FTZ R6, R222, R6 ;  /* 0x00000006de067220 */ /* 0x000fe40000410000 */
[----:B------:R-:W-:Y:S02]  /*5630*/  FMUL.FTZ R12, R12, c[0x0][0x2ec] ;  /* 0x0000bb000c0c7a20 */ /* 0x000fe40000410000 */
[----:B------:R-:W-:Y:S02]  /*5640*/  FMUL.FTZ R20, R13, R7 ;  /* 0x000000070d147220 */ /* 0x000fe40000410000 */
        /* <DEDUP_REMOVED lines=8> */
[----:B------:R-:W-:Y:S02]  /*56d0*/  FMUL.FTZ R8, R8, c[0x0][0x2ec] ;  /* 0x0000bb0008087a20 */ /* 0x000fe40000410000 */
[----:B------:R-:W-:Y:S02]  /*56e0*/  FMUL.FTZ R16, R9, R5 ;  /* 0x0000000509107220 */ /* 0x000fe40000410000 */
[----:B------:R-:W-:Y:S02]  /*56f0*/  FADD.FTZ R7, -R4, R24 ;  /* 0x0000001804077221 */ /* 0x000fe40000010100 */
[----:B------:R-:W-:Y:S02]  /*5700*/  FFMA.FTZ R9, -R90, R90, 1 ;  /* 0x3f8000005a097423 */ /* 0x000fe4000001015a */
[----:B------:R-:W-:Y:S01]  /*5710*/  FMUL.FTZ R22, R8, R0 ;  /* 0x0000000008167220 */ /* 0x000fe20000410000 */
[----:B------:R1:W5:Y:S01]  /*5720*/  LDL.LU R90, [R1+0xe4] ;  /* 0x0000e400015a7983 */ /* 0x0003620000300800 */
[C---:B------:R-:W-:Y:S02]  /*5730*/  FADD.FTZ R6, -R4.reuse, R25 ;  /* 0x0000001904067221 */ /* 0x040fe40000010100 */
[----:B------:R-:W-:Y:S02]  /*5740*/  FMUL.FTZ R7, R215, R7 ;  /* 0x00000007d7077220 */ /* 0x000fe40000410000 */
[----:B------:R-:W-:Y:S02]  /*5750*/  FFMA.FTZ R8, -R89, R89, 1 ;  /* 0x3f80000059087423 */ /* 0x000fe40000010159 */
[----:B------:R-:W-:Y:S01]  /*5760*/  FMUL.FTZ R13, R13, c[0x0][0x2ec] ;  /* 0x0000bb000d0d7a20 */ /* 0x000fe20000410000 */
[----:B------:R1:W5:Y:S01]  /*5770*/  LDL.LU R89, [R1+0xe0] ;  /* 0x0000e00001597983 */ /* 0x0003620000300800 */
[----:B------:R-:W-:Y:S02]  /*5780*/  FADD.FTZ R5, -R4, R28 ;  /* 0x0000001c04057221 */ /* 0x000fe40000010100 */
[----:B------:R-:W-:Y:S02]  /*5790*/  FMUL.FTZ R6, R214, R6 ;  /* 0x00000006d6067220 */ /* 0x000fe40000410000 */
[----:B------:R-:W-:Y:S02]  /*57a0*/  FMUL.FTZ R12, R12, c[0x0][0x2ec] ;  /* 0x0000bb000c0c7a20 */ /* 0x000fe40000410000 */
[----:B------:R-:W-:Y:S02]  /*57b0*/  FMUL.FTZ R51, R13, R7 ;  /* 0x000000070d337220 */ /* 0x000fe40000410000 */
[----:B------:R-:W-:Y:S02]  /*57c0*/  FFMA.FTZ R13, -R88, R88, 1 ;  /* 0x3f800000580d7423 */ /* 0x000fe40000010158 */
[----:B------:R-:W-:Y:S01]  /*57d0*/  FADD.FTZ R0, -R4, R29 ;  /* 0x0000001d04007221 */ /* 0x000fe20000010100 */
        /* <DEDUP_REMOVED lines=13> */
[----:B------:R-:W-:Y:S02]  /*58b0*/  FADD.FTZ R5, -R4, R44 ;  /* 0x0000002c04057221 */ /* 0x000fe40000010100 */
        /* <DEDUP_REMOVED lines=32> */
[----:B------:R-:W-:Y:S02]  /*5ac0*/  FADD.FTZ R6, -R2, R10 ;  /* 0x0000000a02067221 */ /* 0x000fe40000010100 */
        /* <DEDUP_REMOVED lines=19> */
[C---:B------:R-:W-:Y:S02]  /*5c00*/  FADD.FTZ R4, -R2.reuse, R14 ;  /* 0x0000000e02047221 */ /* 0x040fe40000010100 */
[----:B------:R-:W-:Y:S02]  /*5c10*/  FADD.FTZ R0, -R2, R15 ;  /* 0x0000000f02007221 */ /* 0x000fe40000010100 */
        /* <DEDUP_REMOVED lines=52> */
[----:B------:R-:W-:Y:S02]  /*5f60*/  FFMA.FTZ R8, -R3, R3, 1 ;  /* 0x3f80000003087423 */ /* 0x000fe40000010103 */
[C---:B------:R-:W-:Y:S01]  /*5f70*/  FADD.FTZ R6, -R2.reuse, R42 ;  /* 0x0000002a02067221 */ /* 0x040fe20000010100 */
[----:B------:R1:W5:Y:S01]  /*5f80*/  LDL.LU R3, [R1+0x88] ;  /* 0x0000880001037983 */ /* 0x0003620000300800 */
[----:B------:R-:W-:Y:S02]  /*5f90*/  FADD.FTZ R0, -R2, R47 ;  /* 0x0000002f02007221 */ /* 0x000fe40000010100 */
[----:B------:R-:W-:Y:S02]  /*5fa0*/  FMUL.FTZ R6, R219, R6 ;  /* 0x00000006db067220 */ /* 0x000fe40000410000 */
[----:B------:R-:W-:Y:S02]  /*5fb0*/  FMUL.FTZ R0, R216, R0 ;  /* 0x00000000d8007220 */ /* 0x000fe40000410000 */
[----:B------:R-:W-:Y:S02]  /*5fc0*/  FMUL.FTZ R10, R10, c[0x0][0x2ec] ;  /* 0x0000bb000a0a7a20 */ /* 0x000fe40000410000 */
[----:B------:R-:W-:Y:S02]  /*5fd0*/  FMUL.FTZ R7, R7, c[0x0][0x2ec] ;  /* 0x0000bb0007077a20 */ /* 0x000fe40000410000 */
[----:B------:R-:W-:Y:S02]  /*5fe0*/  FMUL.FTZ R36, R10, R6 ;  /* 0x000000060a247220 */ /* 0x000fe40000410000 */
[----:B------:R-:W-:Y:S02]  /*5ff0*/  FMUL.FTZ R29, R7, R0 ;  /* 0x00000000071d7220 */ /* 0x000fe40000410000 */
[C---:B------:R-:W-:Y:S02]  /*6000*/  FADD.FTZ R5, -R2.reuse, R58 ;  /* 0x0000003a02057221 */ /* 0x040fe40000010100 */
[C---:B------:R-:W-:Y:S02]  /*6010*/  FADD.FTZ R4, -R2.reuse, R59 ;  /* 0x0000003b02047221 */ /* 0x040fe40000010100 */
[C---:B------:R-:W-:Y:S02]  /*6020*/  FADD.FTZ R62, -R2.reuse, R62 ;  /* 0x0000003e023e7221 */ /* 0x040fe40000010100 */
[----:B------:R-:W-:Y:S02]  /*6030*/  FADD.FTZ R0, -R2, R63 ;  /* 0x0000003f02007221 */ /* 0x000fe40000010100 */
[----:B------:R-:W-:Y:S01]  /*6040*/  FFMA.FTZ R7, -R191, R191, 1 ;  /* 0x3f800000bf077423 */ /* 0x000fe200000101bf */
[----:B------:R-:W-:Y:S01]  /*6050*/  MOV R191, 0x40 ;  /* 0x0000004000bf7802 */ /* 0x000fe20000000f00 */
[----:B------:R-:W-:Y:S01]  /*6060*/  FFMA.FTZ R6, -R190, R190, 1 ;  /* 0x3f800000be067423 */ /* 0x000fe200000101be */
[----:B------:R-:W-:Y:S01]  /*6070*/  MOV R190, 0x20 ;  /* 0x0000002000be7802 */ /* 0x000fe20000000f00 */
        /* <DEDUP_REMOVED lines=13> */
[----:B-1----:R-:W-:Y:S01]  /*6150*/  IMAD.MOV.U32 R9, RZ, RZ, c[0x0][0x190] ;  /* 0x00006400ff097624 */ /* 0x002fe200078e00ff */
        /* <DEDUP_REMOVED lines=27> */
.L_x_2027:
[----:B-1----:R-:W-:Y:S02]  /*6310*/  F2FP.BF16.PACK_AB R28, R172, R197 ;  /* 0x000000c5ac1c723e */ /* 0x002fe400000010ff */
        /* <DEDUP_REMOVED lines=68> */
[----:B------:R-:W2:Y:S04]  /*6760*/  LDSM.16.MT88.4 R12, [R3+0x20000] ;  /* 0x02000000030c783b */ /* 0x000ea80000004200 */
[----:B------:R-:W3:Y:S04]  /*6770*/  LDSM.16.MT88.4 R16, [R2+0x8000] ;  /* 0x008000000210783b */ /* 0x000ee80000004200 */
[----:B------:R-:W-:Y:S04]  /*6780*/  LDSM.16.MT88.4 R20, [R3+0x1c800] ;  /* 0x01c800000314783b */ /* 0x000fe80000004200 */
[----:B------:R-:W4:Y:S04]  /*6790*/  LDSM.16.MT88.4 R24, [R0+0x8800] ;  /* 0x008800000018783b */ /* 0x000f280000004200 */
[----:B------:R-:W3:Y:S04]  /*67a0*/  LDSM.16.MT88.4 R28, [R3+0x20800] ;  /* 0x02080000031c783b */ /* 0x000ee80000004200 */
        /* <DEDUP_REMOVED lines=116> */
.L_x_2028:
        /* <DEDUP_REMOVED lines=9> */
[----:B------:R-:W-:Y:S01]  /*6f80*/  IMAD.SHL.U32 R146, R146, 0x8, RZ ;  /* 0x0000000892927824 */ /* 0x000fe200078e00ff */
[----:B------:R-:W4:Y:S04]  /*6f90*/  LDSM.16.MT88.4 R36, [R2+0xc000] ;  /* 0x00c000000224783b */ /* 0x000f280000004200 */
[----:B------:R-:W5:Y:S04]  /*6fa0*/  LDL R153, [R1+0x3c] ;  /* 0x00003c0001997983 */ /* 0x000f680000100800 */
[----:B------:R-:W-:Y:S04]  /*6fb0*/  LDSM.16.M88.4 R40, [R148+0x14000] ;  /* 0x014000009428783b */ /* 0x000fe80000000200 */
[----:B------:R-:W5:Y:S04]  /*6fc0*/  LDL R152, [R1+0x48] ;  /* 0x0000480001987983 */ /* 0x000f680000100800 */
[----:B------:R-:W1:Y:S04]  /*6fd0*/  LDSM.16.MT88.4 R44, [R0+0xc800] ;  /* 0x00c80000002c783b */ /* 0x000e680000004200 */
[----:B------:R1:W5:Y:S04]  /*6fe0*/  LDL R147, [R1+0xc] ;  /* 0x00000c0001937983 */ /* 0x0003680000100800 */
[----:B------:R-:W1:Y:S04]  /*6ff0*/  LDSM.16.M88.4 R48, [R148+0x16000] ;  /* 0x016000009430783b */ /* 0x000e680000000200 */
[----:B------:R1:W5:Y:S02]  /*7000*/  LDL R149, [R1] ;  /* 0x0000000001957983 */ /* 0x0003640000100800 */
        /* <DEDUP_REMOVED lines=87> */
[----:B------:R-:W-:Y:S02]  /*7580*/  IMAD.SHL.U32 R46, R46, 0x40, RZ ;  /* 0x000000402e2e7824 */ /* 0x000fe400078e00ff */
[----:B------:R-:W-:Y:S02]  /*7590*/  IMAD R47, R47, 0x58, RZ ;  /* 0x000000582f2f7824 */ /* 0x000fe400078e02ff */
        /* <DEDUP_REMOVED lines=10> */
[----:B------:R-:W-:Y:S01]  /*7640*/  @UP2 UIADD3.X UR5, UR5, -0x1, URZ, UP1, !UPT ;  /* 0xffffffff05052890 */ /* 0x000fe20008ffe43f */
[CC--:B------:R-:W-:Y:S01]  /*7650*/  LEA R38, P1, R146.reuse, R192.reuse, 0x2 ;  /* 0x000000c092267211 */ /* 0x0c0fe200078210ff */
[C---:B-1----:R-:W-:Y:S02]  /*7660*/  HMMA.16816.F32.BF16 R8, R56.reuse, R52, R8 ;  /* 0x000000343808723c */ /* 0x042fe40000041808 */
[----:B------:R-:W2:Y:S02]  /*7670*/  @P0 LDG.E R147, [R36.64] ;  /* 0x0000002224930981 */ /* 0x000ea4000c1e1900 */
[-C--:B------:R-:W-:Y:S02]  /*7680*/  LEA.HI.X.SX32 R39, R146, R193.reuse, 0x2, P1 ;  /* 0x000000c192277211 */ /* 0x080fe400008f16ff */
[----:B------:R-:W3:Y:S02]  /*7690*/  @P0 LDG.E R149, [R36.64+0x120] ;  /* 0x0001202224950981 */ /* 0x000ee4000c1e1900 */
[-C--:B------:R-:W-:Y:S02]  /*76a0*/  HMMA.16816.F32.BF16 R12, R56, R54.reuse, R12 ;  /* 0x00000036380c723c */ /* 0x080fe4000004180c */
[----:B------:R-:W4:Y:S04]  /*76b0*/  @P0 LDG.E R150, [R36.64+0x100] ;  /* 0x0001002224960981 */ /* 0x000f28000c1e1900 */
[----:B------:R-:W5:Y:S02]  /*76c0*/  @P0 LDG.E R151, [R36.64+0x20] ;  /* 0x0000202224970981 */ /* 0x000f64000c1e1900 */
[C---:B------:R-:W-:Y:S02]  /*76d0*/  HMMA.16816.F32.BF16 R16, R40.reuse, R54, R16 ;  /* 0x000000362810723c */ /* 0x040fe40000041810 */
[----:B------:R-:W-:Y:S04]  /*76e0*/  RED.E.ADD.F32.FTZ.RN.STRONG.GPU [R192.64], R4 ;  /* 0x00000004c000798e */ /* 0x000fe8000c10e7a2 */
[----:B------:R-:W-:Y:S02]  /*76f0*/  RED.E.ADD.F32.FTZ.RN.STRONG.GPU [R38.64], R5 ;  /* 0x000000052600798e */ /* 0x000fe4000c10e7a2 */
[-C--:B------:R-:W-:Y:S08]  /*7700*/  HMMA.16816.F32.BF16 R20, R40, R60.reuse, R20 ;  /* 0x0000003c2814723c */ /* 0x080ff00000041814 */
[C---:B------:R-:W-:Y:S08]  /*7710*/  HMMA.16816.F32.BF16 R24, R56.reuse, R60, R24 ;  /* 0x0000003c3818723c */ /* 0x040ff00000041818 */
[-C--:B------:R-:W-:Y:S08]  /*7720*/  HMMA.16816.F32.BF16 R28, R56, R62.reuse, R28 ;  /* 0x0000003e381c723c */ /* 0x080ff0000004181c */
[----:B------:R-:W-:Y:S01]  /*7730*/  HMMA.16816.F32.BF16 R32, R40, R62, R32 ;  /* 0x0000003e2820723c */ /* 0x000fe20000041820 */
[----:B--2---:R1:W-:Y:S04]  /*7740*/  @P0 STL [R1+0xc], R147 ;  /* 0x00000c9301000387 */ /* 0x0043e80000100800 */
[----:B---3--:R2:W-:Y:S04]  /*7750*/  @P0 STL [R1], R149 ;  /* 0x0000009501000387 */ /* 0x0085e80000100800 */
[----:B----4-:R-:W-:Y:S04]  /*7760*/  @P0 STL [R1+0x4], R150 ;  /* 0x0000049601000387 */ /* 0x010fe80000100800 */
[----:B-----5:R3:W-:Y:S01]  /*7770*/  @P0 STL [R1+0x8], R151 ;  /* 0x0000089701000387 */ /* 0x0207e20000100800 */
[----:B-1----:R-:W-:Y:S04]  /*7780*/  IMAD.MOV.U32 R147, RZ, RZ, c[0x0][0x22c] ;  /* 0x00008b00ff937624 */ /* 0x002fe800078e00ff */
[----:B------:R-:W-:Y:S02]  /*7790*/  IMAD R147, R147, c[0x0][0x1c0], RZ ;  /* 0x0000700093937a24 */ /* 0x000fe400078e02ff */
[----:B--2---:R-:W-:Y:S02]  /*77a0*/  IMAD.MOV.U32 R149, RZ, RZ, c[0x0][0x22c] ;  /* 0x00008b00ff957624 */ /* 0x004fe400078e00ff */
[----:B------:R-:W-:Y:S02]  /*77b0*/  IMAD.SHL.U32 R147, R147, 0x10, RZ ;  /* 0x0000001093937824 */ /* 0x000fe400078e00ff */
[----:B------:R-:W-:Y:S02]  /*77c0*/  IMAD R149, R149, c[0x0][0x1c0], RZ ;  /* 0x0000700095957a24 */ /* 0x000fe400078e02ff */
[----:B---3--:R-:W-:Y:S01]  /*77d0*/  IMAD.MOV.U32 R151, RZ, RZ, c[0x0][0x22c] ;  /* 0x00008b00ff977624 */ /* 0x008fe200078e00ff */
[-C--:B------:R-:W-:Y:S01]  /*77e0*/  LEA R44, P0, R147, R192.reuse, 0x2 ;  /* 0x000000c0932c7211 */ /* 0x080fe200078010ff */
[----:B------:R-:W-:Y:S02]  /*77f0*/  IMAD R149, R149, 0x18, RZ ;  /* 0x0000001895957824 */ /* 0x000fe400078e02ff */
[----:B------:R-:W-:Y:S01]  /*7800*/  IMAD R151, R151, c[0x0][0x1c0], RZ ;  /* 0x0000700097977a24 */ /* 0x000fe200078e02ff */
[-C--:B------:R-:W-:Y:S01]  /*7810*/  LEA.HI.X.SX32 R45, R147, R193.reuse, 0x2, P0 ;  /* 0x000000c1932d7211 */ /* 0x080fe200000f16ff */
[----:B------:R-:W-:Y:S01]  /*7820*/  IMAD.MOV.U32 R150, RZ, RZ, c[0x0][0x22c] ;  /* 0x00008b00ff967624 */ /* 0x000fe200078e00ff */
[-C--:B------:R-:W-:Y:S01]  /*7830*/  LEA R40, P1, R149, R192.reuse, 0x2 ;  /* 0x000000c095287211 */ /* 0x080fe200078210ff */
[----:B------:R-:W-:Y:S02]  /*7840*/  IMAD.SHL.U32 R151, R151, 0x20, RZ ;  /* 0x0000002097977824 */ /* 0x000fe400078e00ff */
[----:B------:R1:W-:Y:S01]  /*7850*/  RED.E.ADD.F32.FTZ.RN.STRONG.GPU [R44.64], R6 ;  /* 0x000000062c00798e */ /* 0x0003e2000c10e7a2 */
[-C--:B------:R-:W-:Y:S01]  /*7860*/  LEA.HI.X.SX32 R41, R149, R193.reuse, 0x2, P1 ;  /* 0x000000c195297211 */ /* 0x080fe200008f16ff */
[----:B------:R-:W-:Y:S01]  /*7870*/  IMAD R150, R150, c[0x0][0x1c0], RZ ;  /* 0x0000700096967a24 */ /* 0x000fe200078e02ff */
[CC--:B------:R-:W-:Y:S01]  /*7880*/  LEA R4, P0, R151.reuse, R192.reuse, 0x2 ;  /* 0x000000c097047211 */ /* 0x0c0fe200078010ff */
[----:B------:R-:W-:Y:S02]  /*7890*/  IMAD.MOV.U32 R149, RZ, RZ, c[0x0][0x22c] ;  /* 0x00008b00ff957624 */ /* 0x000fe400078e00ff */
[----:B------:R2:W-:Y:S01]  /*78a0*/  RED.E.ADD.F32.FTZ.RN.STRONG.GPU [R40.64], R7 ;  /* 0x000000072800798e */ /* 0x0005e2000c10e7a2 */
[-C--:B------:R-:W-:Y:S01]  /*78b0*/  LEA.HI.X.SX32 R5, R151, R193.reuse, 0x2, P0 ;  /* 0x000000c197057211 */ /* 0x080fe200000f16ff */
[----:B------:R-:W-:Y:S02]  /*78c0*/  IMAD R150, R150, 0x28, RZ ;  /* 0x0000002896967824 */ /* 0x000fe400078e02ff */
[----:B------:R-:W-:Y:S02]  /*78d0*/  IMAD R149, R149, c[0x0][0x1c0], RZ ;  /* 0x0000700095957a24 */ /* 0x000fe400078e02ff */
[----:B------:R3:W-:Y:S01]  /*78e0*/  RED.E.ADD.F32.FTZ.RN.STRONG.GPU [R4.64], R8 ;  /* 0x000000080400798e */ /* 0x0007e2000c10e7a2 */
[CC--:B------:R-:W-:Y:S01]  /*78f0*/  LEA R36, P1, R150.reuse, R192.reuse, 0x2 ;  /* 0x000000c096247211 */ /* 0x0c0fe200078210ff */
[----:B------:R-:W-:Y:S03]  /*7900*/  IMAD R149, R149, 0x30, RZ ;  /* 0x0000003095957824 */ /* 0x000fe600078e02ff */
[-C--:B------:R-:W-:Y:S05]  /*7910*/  LEA.HI.X.SX32 R37, R150, R193.reuse, 0x2, P1 ;  /* 0x000000c196257211 */ /* 0x080fea00008f16ff */
[----:B------:R4:W-:Y:S01]  /*7920*/  RED.E.ADD.F32.FTZ.RN.STRONG.GPU [R36.64], R9 ;  /* 0x000000092400798e */ /* 0x0009e2000c10e7a2 */
[CC--:B-1----:R-:W-:Y:S04]  /*7930*/  LEA R6, P0, R149.reuse, R192.reuse, 0x2 ;  /* 0x000000c095067211 */ /* 0x0c2fe800078010ff */
[-C--:B--2---:R-:W-:Y:S01]  /*7940*/  LEA.HI.X.SX32 R7, R149, R193.reuse, 0x2, P0 ;  /* 0x000000c195077211 */ /* 0x084fe200000f16ff */
[----:B------:R-:W-:Y:S01]  /*7950*/  IMAD.MOV.U32 R149, RZ, RZ, c[0x0][0x22c] ;  /* 0x00008b00ff957624 */ /* 0x000fe200078e00ff */
[C---:B------:R-:W-:Y:S02]  /*7960*/  IADD3 R41, R147.reuse, 0x20, RZ ;  /* 0x0000002093297810 */ /* 0x040fe40007ffe0ff */
[----:B------:R-:W-:Y:S01]  /*7970*/  IADD3 R40, R147, 0x20, RZ ;  /* 0x0000002093287810 */ /* 0x000fe20007ffe0ff */
[----:B------:R1:W-:Y:S01]  /*7980*/  RED.E.ADD.F32.FTZ.RN.STRONG.GPU [R6.64], R10 ;  /* 0x0000000a0600798e */ /* 0x0003e2000c10e7a2 */
[-C--:B---3--:R-:W-:Y:S01]  /*7990*/  LEA R4, P1, R0, R192.reuse, 0x2 ;  /* 0x000000c000047211 */ /* 0x088fe200078210ff */
[----:B------:R-:W-:Y:S01]  /*79a0*/  IMAD R149, R149, c[0x0][0x1c0], RZ ;  /* 0x0000700095957a24 */ /* 0x000fe200078e02ff */
[-C--:B------:R-:W-:Y:S01]  /*79b0*/  LEA R8, P0, R46, R192.reuse, 0x2 ;  /* 0x000000c02e087211 */ /* 0x080fe200078010ff */
[----:B------:R-:W-:Y:S01]  /*79c0*/  IMAD.IADD R41, R146, 0x1, R41 ;  /* 0x0000000192297824 */ /* 0x000fe200078e0229 */
[-C--:B------:R-:W-:Y:S01]  /*79d0*/  LEA.HI.X.SX32 R5, R0, R193.reuse, 0x2, P1 ;  /* 0x000000c100057211 */ /* 0x080fe200008f16ff */
[----:B------:R-:W-:Y:S02]  /*79e0*/  IMAD.MOV.U32 R0, RZ, RZ, c[0x0][0x22c] ;  /* 0x00008b00ff007624 */ /* 0x000fe400078e00ff */
[----:B------:R-:W-:Y:S02]  /*79f0*/  IMAD.SHL.U32 R149, R149, 0x10, RZ ;  /* 0x0000001095957824 */ /* 0x000fe400078e00ff */
[----:B------:R2:W-:Y:S01]  /*7a00*/  RED.E.ADD.F32.FTZ.RN.STRONG.GPU [R4.64], R11 ;  /* 0x0000000b0400798e */ /* 0x0005e2000c10e7a2 */
[----:B------:R-:W-:Y:S01]  /*7a10*/  IMAD R0, R0, c[0x0][0x1c0], RZ ;  /* 0x0000700000007a24 */ /* 0x000fe200078e02ff */
[-C--:B----4-:R-:W-:Y:S01]  /*7a20*/  LEA.HI.X.SX32 R9, R46, R193.reuse, 0x2, P0 ;  /* 0x000000c12e097211 */ /* 0x090fe200000f16ff */
[----:B------:R-:W-:Y:S01]  /*7a30*/  IMAD.MOV.U32 R46, RZ, RZ, c[0x0][0x22c] ;  /* 0x00008b00ff2e7624 */ /* 0x000fe200078e00ff */
[----:B------:R-:W3:Y:S01]  /*7a40*/  LDL R36, [R1+0x30] ;  /* 0x0000300001247983 */ /* 0x000ee20000100800 */
[----:B------:R-:W-:Y:S01]  /*7a50*/  IMAD R0, R0, 0x48, RZ ;  /* 0x0000004800007824 */ /* 0x000fe200078e02ff */
[----:B------:R-:W-:Y:S01]  /*7a60*/  IADD3 R37, R147, 0x20, RZ ;  /* 0x0000002093257810 */ /* 0x000fe20007ffe0ff */
[----:B------:R-:W-:Y:S01]  /*7a70*/  IMAD R46, R46, c[0x0][0x1c0], RZ ;  /* 0x000070002e2e7a24 */ /* 0x000fe200078e02ff */
[----:B------:R4:W-:Y:S01]  /*7a80*/  RED.E.ADD.F32.FTZ.RN.STRONG.GPU [R8.64], R16 ;  /* 0x000000100800798e */ /* 0x0009e2000c10e7a2 */
[----:B------:R-:W-:Y:S02]  /*7a90*/  IMAD.IADD R40, R146, 0x1, R40 ;  /* 0x0000000192287824 */ /* 0x000fe400078e0228 */
[----:B------:R-:W-:Y:S02]  /*7aa0*/  IMAD R46, R46, 0x68, RZ ;  /* 0x000000682e2e7824 */ /* 0x000fe400078e02ff */
[C---:B------:R-:W-:Y:S02]  /*7ab0*/  IMAD.IADD R40, R146.reuse, 0x1, R40 ;  /* 0x0000000192287824 */ /* 0x040fe400078e0228 */
[----:B------:R-:W-:Y:S01]  /*7ac0*/  IMAD.IADD R37, R146, 0x1, R37 ;  /* 0x0000000192257824 */ /* 0x000fe200078e0225 */
[-C--:B-1----:R-:W-:Y:S03]  /*7ad0*/  LEA R6, P1, R0, R192.reuse, 0x2 ;  /* 0x000000c000067211 */ /* 0x082fe600078210ff */
[----:B------:R-:W-:Y:S01]  /*7ae0*/  IMAD.IADD R37, R146, 0x1, R37 ;  /* 0x0000000192257824 */ /* 0x000fe200078e0225 */
[-C--:B------:R-:W-:Y:S01]  /*7af0*/  LEA.HI.X.SX32 R7, R0, R193.reuse, 0x2, P1 ;  /* 0x000000c100077211 */ /* 0x080fe200008f16ff */
[----:B------:R-:W-:Y:S02]  /*7b00*/  IMAD.MOV.U32 R0, RZ, RZ, c[0x0][0x22c] ;  /* 0x00008b00ff007624 */ /* 0x000fe400078e00ff */
[----:B------:R-:W-:Y:S02]  /*7b10*/  IMAD.IADD R37, R146, 0x1, R37 ;  /* 0x0000000192257824 */ /* 0x000fe400078e0225 */
[----:B------:R1:W-:Y:S01]  /*7b20*/  RED.E.ADD.F32.FTZ.RN.STRONG.GPU [R6.64], R17 ;  /* 0x000000110600798e */ /* 0x0003e2000c10e7a2 */
[-C--:B--2---:R-:W-:Y:S01]  /*7b30*/  LEA R4, P0, R2, R192.reuse, 0x2 ;  /* 0x000000c002047211 */ /* 0x084fe200078010ff */
[----:B------:R-:W-:Y:S03]  /*7b40*/  IMAD R0, R0, c[0x0][0x1c0], RZ ;  /* 0x0000700000007a24 */ /* 0x000fe600078e02ff */
[-C--:B------:R-:W-:Y:S01]  /*7b50*/  LEA.HI.X.SX32 R5, R2, R193.reuse, 0x2, P0 ;  /* 0x000000c102057211 */ /* 0x080fe200000f16ff */
[----:B------:R-:W-:Y:S02]  /*7b60*/  IMAD R0, R0, 0x60, RZ ;  /* 0x0000006000007824 */ /* 0x000fe400078e02ff */
[----:B------:R-:W-:Y:S01]  /*7b70*/  IMAD.MOV.U32 R2, RZ, RZ, c[0x0][0x22c] ;  /* 0x00008b00ff027624 */ /* 0x000fe200078e00ff */
[CC--:B----4-:R-:W-:Y:S01]  /*7b80*/  LEA R16, P1, R47.reuse, R192.reuse, 0x2 ;  /* 0x000000c02f107211 */ /* 0x0d0fe200078210ff */
[----:B------:R2:W-:Y:S01]  /*7b90*/  RED.E.ADD.F32.FTZ.RN.STRONG.GPU [R4.64], R18 ;  /* 0x000000120400798e */ /* 0x0005e2000c10e7a2 */
[-C--:B------:R-:W-:Y:S01]  /*7ba0*/  LEA R10, P0, R0, R192.reuse, 0x2 ;  /* 0x000000c0000a7211 */ /* 0x080fe200078010ff */
[----:B------:R-:W-:Y:S01]  /*7bb0*/  IMAD R2, R2, c[0x0][0x1c0], RZ ;  /* 0x0000700002027a24 */ /* 0x000fe200078e02ff */
[-C--:B------:R-:W-:Y:S02]  /*7bc0*/  LEA R8, P2, R46, R192.reuse, 0x2 ;  /* 0x000000c02e087211 */ /* 0x080fe400078410ff */
[-C--:B------:R-:W-:Y:S01]  /*7bd0*/  LEA.HI.X.SX32 R11, R0, R193.reuse, 0x2, P0 ;  /* 0x000000c1000b7211 */ /* 0x080fe200000f16ff */
[----:B------:R-:W-:Y:S01]  /*7be0*/  IMAD.MOV.U32 R0, RZ, RZ, c[0x0][0x22c] ;  /* 0x00008b00ff007624 */ /* 0x000fe200078e00ff */
[-C--:B------:R-:W-:Y:S01]  /*7bf0*/  LEA.HI.X.SX32 R9, R46, R193.reuse, 0x2, P2 ;  /* 0x000000c12e097211 */ /* 0x080fe200010f16ff */
[----:B------:R-:W-:Y:S02]  /*7c00*/  IMAD R2, R2, 0x70, RZ ;  /* 0x0000007002027824 */ /* 0x000fe400078e02ff */
[----:B------:R-:W-:Y:S04]  /*7c10*/  IMAD R0, R0, c[0x0][0x1c0], RZ ;  /* 0x0000700000007a24 */ /* 0x000fe800078e02ff */
[----:B------:R-:W-:Y:S01]  /*7c20*/  IMAD R0, R0, 0x78, RZ ;  /* 0x0000007800007824 */ /* 0x000fe200078e02ff */
[-C--:B-1----:R-:W-:Y:S02]  /*7c30*/  LEA.HI.X.SX32 R17, R47, R193.reuse, 0x2, P1 ;  /* 0x000000c12f117211 */ /* 0x082fe400008f16ff */
[CC--:B------:R-:W-:Y:S03]  /*7c40*/  LEA R6, P1, R2.reuse, R192.reuse, 0x2 ;  /* 0x000000c002067211 */ /* 0x0c0fe600078210ff */
[----:B------:R1:W-:Y:S01]  /*7c50*/  RED.E.ADD.F32.FTZ.RN.STRONG.GPU [R16.64], R19 ;  /* 0x000000131000798e */ /* 0x0003e2000c10e7a2 */
[-C--:B------:R-:W-:Y:S03]  /*7c60*/  LEA.HI.X.SX32 R7, R2, R193.reuse, 0x2, P1 ;  /* 0x000000c102077211 */ /* 0x080fe600008f16ff */
[----:B------:R4:W-:Y:S01]  /*7c70*/  RED.E.ADD.F32.FTZ.RN.STRONG.GPU [R10.64], R12 ;  /* 0x0000000c0a00798e */ /* 0x0009e2000c10e7a2 */
[CC--:B--2---:R-:W-:Y:S03]  /*7c80*/  LEA R4, P0, R0.reuse, R192.reuse, 0x2 ;  /* 0x000000c000047211 */ /* 0x0c4fe600078010ff */
[----:B------:R-:W2:Y:S01]  /*7c90*/  LDL R18, [R1+0x2c] ;  /* 0x00002c0001127983 */ /* 0x000ea20000100800 */
[-C--:B------:R-:W-:Y:S02]  /*7ca0*/  LEA.HI.X.SX32 R5, R0, R193.reuse, 0x2, P0 ;  /* 0x000000c100057211 */ /* 0x080fe400000f16ff */
[----:B------:R-:W-:Y:S01]  /*7cb0*/  IADD3 R0, R149, 0x20, RZ ;  /* 0x0000002095007810 */ /* 0x000fe20007ffe0ff */
[----:B------:R5:W-:Y:S04]  /*7cc0*/  RED.E.ADD.F32.FTZ.RN.STRONG.GPU [R8.64], R13 ;  /* 0x0000000d0800798e */ /* 0x000be8000c10e7a2 */
[----:B------:R5:W-:Y:S04]  /*7cd0*/  RED.E.ADD.F32.FTZ.RN.STRONG.GPU [R6.64], R14 ;  /* 0x0000000e0600798e */ /* 0x000be8000c10e7a2 */
[----:B------:R5:W-:Y:S04]  /*7ce0*/  RED.E.ADD.F32.FTZ.RN.STRONG.GPU [R4.64], R15 ;  /* 0x0000000f0400798e */ /* 0x000be8000c10e7a2 */
[----:B------:R-:W2:Y:S04]  /*7cf0*/  LDL R2, [R1+0x10] ;  /* 0x0000100001027983 */ /* 0x000ea80000100800 */
[----:B-1----:R-:W2:Y:S04]  /*7d00*/  LDL R17, [R1+0x28] ;  /* 0x0000280001117983 */ /* 0x002ea80000100800 */
[----:B----4-:R-:W4:Y:S04]  /*7d10*/  LDL R11, [R1+0x24] ;  /* 0x00002400010b7983 */ /* 0x010f280000100800 */
[----:B------:R-:W4:Y:S01]  /*7d20*/  LDL R10, [R1+0x20] ;  /* 0x00002000010a7983 */ /* 0x000f220000100800 */
[CC--:B-----5:R-:W-:Y:S03]  /*7d30*/  LEA R8, P1, R0.reuse, R192.reuse, 0x2 ;  /* 0x000000c000087211 */ /* 0x0e0fe600078210ff */
[----:B------:R-:W5:Y:S01]  /*7d40*/  LDL R16, [R1+0x1c] ;  /* 0x00001c0001107983 */ /* 0x000f620000100800 */
[-C--:B------:R-:W-:Y:S03]  /*7d50*/  LEA.HI.X.SX32 R9, R0, R193.reuse, 0x2, P1 ;  /* 0x000000c100097211 */ /* 0x080fe600008f16ff */
[----:B------:R-:W5:Y:S01]  /*7d60*/  LDL R14, [R1+0x14] ;  /* 0x00001400010e7983 */ /* 0x000f620000100800 */
[CC--:B------:R-:W-:Y:S02]  /*7d70*/  LEA R6, P0, R41.reuse, R192.reuse, 0x2 ;  /* 0x000000c029067211 */ /* 0x0c0fe400078010ff */
[CC--:B------:R-:W-:Y:S01]  /*7d80*/  LEA R4, P1, R40.reuse, R192.reuse, 0x2 ;  /* 0x000000c028047211 */ /* 0x0c0fe200078210ff */
[----:B------:R-:W5:Y:S01]  /*7d90*/  LDL R15, [R1+0x18] ;  /* 0x00001800010f7983 */ /* 0x000f620000100800 */
[-C--:B------:R-:W-:Y:S02]  /*7da0*/  LEA.HI.X.SX32 R7, R41, R193.reuse, 0x2, P0 ;  /* 0x000000c129077211 */ /* 0x080fe400000f16ff */
[-C--:B------:R-:W-:Y:S01]  /*7db0*/  LEA.HI.X.SX32 R5, R40, R193.reuse, 0x2, P1 ;  /* 0x000000c128057211 */ /* 0x080fe200008f16ff */
[----:B------:R-:W5:Y:S04]  /*7dc0*/  LDL R0, [R1+0x34] ;  /* 0x0000340001007983 */ /* 0x000f680000100800 */
[----:B------:R-:W-:Y:S04]  /*7dd0*/  RED.E.ADD.F32.FTZ.RN.STRONG.GPU [R192.64+0x80], R20 ;  /* 0x00008014c000798e */ /* 0x000fe8000c10e7a2 */
[----:B------:R-:W-:Y:S04]  /*7de0*/  RED.E.ADD.F32.FTZ.RN.STRONG.GPU [R38.64+0x80], R21 ;  /* 0x000080152600798e */ /* 0x000fe8000c10e7a2 */
[----:B------:R1:W-:Y:S04]  /*7df0*/  RED.E.ADD.F32.FTZ.RN.STRONG.GPU [R8.64], R22 ;  /* 0x000000160800798e */ /* 0x0003e8000c10e7a2 */
[----:B------:R3:W-:Y:S04]  /*7e00*/  RED.E.ADD.F32.FTZ.RN.STRONG.GPU [R6.64], R23 ;  /* 0x000000170600798e */ /* 0x0007e8000c10e7a2 */
[----:B------:R2:W-:Y:S04]  /*7e10*/  RED.E.ADD.F32.FTZ.RN.STRONG.GPU [R4.64], R24 ;  /* 0x000000180400798e */ /* 0x0005e8000c10e7a2 */
[----:B------:R-:W-:Y:S01]  /*7e20*/  LDSM.16.MT88.4 R20, [R3+0x14800] ;  /* 0x014800000314783b */ /* 0x000fe20000004200 */
[CC--:B-1----:R-:W-:Y:S04]  /*7e30*/  LEA R8, P0, R37.reuse, R192.reuse, 0x2 ;  /* 0x000000c025087211 */ /* 0x0c2fe800078010ff */
[-C--:B------:R-:W-:Y:S05]  /*7e40*/  LEA.HI.X.SX32 R9, R37, R193.reuse, 0x2, P0 ;  /* 0x000000c125097211 */ /* 0x080fea00000f16ff */
[----:B------:R1:W-:Y:S01]  /*7e50*/  RED.E.ADD.F32.FTZ.RN.STRONG.GPU [R8.64], R25 ;  /* 0x000000190800798e */ /* 0x0003e2000c10e7a2 */
[CC--:B---3--:R-:W-:Y:S04]  /*7e60*/  LEA R6, P1, R36.reuse, R192.reuse, 0x2 ;  /* 0x000000c024067211 */ /* 0x0c8fe800078210ff */
[-C--:B------:R-:W-:Y:S02]  /*7e70*/  LEA.HI.X.SX32 R7, R36, R193.reuse, 0x2, P1 ;  /* 0x000000c124077211 */ /* 0x080fe400008f16ff */
[----:B------:R-:W-:Y:S04]  /*7e80*/  LDSM.16.MT88.4 R36, [R3+0x19000] ;  /* 0x019000000324783b */ /* 0x000fe80000004200 */
[----:B------:R4:W-:Y:S01]  /*7e90*/  RED.E.ADD.F32.FTZ.RN.STRONG.GPU [R6.64], R26 ;  /* 0x0000001a0600798e */ /* 0x0009e2000c10e7a2 */
[CC--:B--2---:R-:W-:Y:S04]  /*7ea0*/  LEA R4, P0, R18.reuse, R192.reuse, 0x2 ;  /* 0x000000c012047211 */ /* 0x0c4fe800078010ff */
[-C--:B------:R-:W-:Y:S05]  /*7eb0*/  LEA.HI.X.SX32 R5, R18, R193.reuse, 0x2, P0 ;  /* 0x000000c112057211 */ /* 0x080fea00000f16ff */
[----:B------:R2:W-:Y:S04]  /*7ec0*/  RED.E.ADD.F32.FTZ.RN.STRONG.GPU [R4.64], R27 ;  /* 0x0000001b0400798e */ /* 0x0005e8000c10e7a2 */
[----:B------:R-:W-:Y:S01]  /*7ed0*/  LDSM.16.MT88.4 R24, [R180+0x800] ;  /* 0x00080000b418783b */ /* 0x000fe20000004200 */
[-C--:B-1----:R-:W-:Y:S02]  /*7ee0*/  LEA R8, P1, R17, R192.reuse, 0x2 ;  /* 0x000000c011087211 */ /* 0x082fe400078210ff */
[-C--:B----4-:R-:W-:Y:S02]  /*7ef0*/  LEA R6, P0, R11, R192.reuse, 0x2 ;  /* 0x000000c00b067211 */ /* 0x090fe400078010ff */
[-C--:B------:R-:W-:Y:S02]  /*7f00*/  LEA.HI.X.SX32 R9, R17, R193.reuse, 0x2, P1 ;  /* 0x000000c111097211 */ /* 0x080fe400008f16ff */
[-C--:B------:R-:W-:Y:S03]  /*7f10*/  LEA.HI.X.SX32 R7, R11, R193.reuse, 0x2, P0 ;  /* 0x000000c10b077211 */ /* 0x080fe600000f16ff */
[----:B------:R1:W-:Y:S01]  /*7f20*/  RED.E.ADD.F32.FTZ.RN.STRONG.GPU [R8.64], R32 ;  /* 0x000000200800798e */ /* 0x0003e2000c10e7a2 */
[-C--:B-----5:R-:W-:Y:S03]  /*7f30*/  LEA R12, P0, R16, R192.reuse, 0x2 ;  /* 0x000000c0100c7211 */ /* 0x0a0fe600078010ff */
[----:B------:R3:W-:Y:S01]  /*7f40*/  RED.E.ADD.F32.FTZ.RN.STRONG.GPU [R6.64], R33 ;  /* 0x000000210600798e */ /* 0x0007e2000c10e7a2 */
[-C--:B--2---:R-:W-:Y:S02]  /*7f50*/  LEA R4, P1, R10, R192.reuse, 0x2 ;  /* 0x000000c00a047211 */ /* 0x084fe400078210ff */
[-C--:B------:R-:W-:Y:S02]  /*7f60*/  LEA.HI.X.SX32 R13, R16, R193.reuse, 0x2, P0 ;  /* 0x000000c1100d7211 */ /* 0x080fe400000f16ff */
[-C--:B------:R-:W-:Y:S02]  /*7f70*/  LEA.HI.X.SX32 R5, R10, R193.reuse, 0x2, P1 ;  /* 0x000000c10a057211 */ /* 0x080fe400008f16ff */
[CC--:B------:R-:W-:Y:S03]  /*7f80*/  LEA R10, P3, R15.reuse, R192.reuse, 0x2 ;  /* 0x000000c00f0a7211 */ /* 0x0c0fe600078610ff */
[----:B------:R2:W-:Y:S01]  /*7f90*/  RED.E.ADD.F32.FTZ.RN.STRONG.GPU [R4.64], R34 ;  /* 0x000000220400798e */ /* 0x0005e2000c10e7a2 */
[-C--:B------:R-:W-:Y:S03]  /*7fa0*/  LEA.HI.X.SX32 R11, R15, R193.reuse, 0x2, P3 ;  /* 0x000000c10f0b7211 */ /* 0x080fe600018f16ff */
[----:B------:R-:W-:Y:S04]  /*7fb0*/  RED.E.ADD.F32.FTZ.RN.STRONG.GPU [R12.64], R35 ;  /* 0x000000230c00798e */ /* 0x000fe8000c10e7a2 */
[----:B------:R-:W-:Y:S04]  /*7fc0*/  RED.E.ADD.F32.FTZ.RN.STRONG.GPU [R10.64], R28 ;  /* 0x0000001c0a00798e */ /* 0x000fe8000c10e7a2 */
[----:B------:R-:W-:Y:S01]  /*7fd0*/  LDSM.16.MT88.4 R32, [R3+0x18800] ;  /* 0x018800000320783b */ /* 0x000fe20000004200 */
[-C--:B-1----:R-:W-:Y:S02]  /*7fe0*/  LEA R8, P2, R14, R192.reuse, 0x2 ;  /* 0x000000c00e087211 */ /* 0x082fe400078410ff */
[-C--:B---3--:R-:W-:Y:S02]  /*7ff0*/  LEA R6, P1, R2, R192.reuse, 0x2 ;  /* 0x000000c002067211 */ /* 0x088fe400078210ff */
[-C--:B------:R-:W-:Y:S02]  /*8000*/  LEA.HI.X.SX32 R9, R14, R193.reuse, 0x2, P2 ;  /* 0x000000c10e097211 */ /* 0x080fe400010f16ff */
[-C--:B------:R-:W-:Y:S01]  /*8010*/  LEA.HI.X.SX32 R7, R2, R193.reuse, 0x2, P1 ;  /* 0x000000c102077211 */ /* 0x080fe200008f16ff */
[----:B------:R-:W-:Y:S01]  /*8020*/  LDSM.16.MT88.4 R12, [R3+0x18000] ;  /* 0x01800000030c783b */ /* 0x000fe20000004200 */
[----:B------:R-:W-:Y:S01]  /*8030*/  ISETP.LT.AND P1, PT, RZ, UR46, PT ;  /* 0x0000002eff007c0c */ /* 0x000fe2000bf21270 */
[----:B------:R-:W-:Y:S02]  /*8040*/  UMOV UR46, UR6 ;  /* 0x00000006002e7c82 */ /* 0x000fe40008000000 */
[----:B------:R-:W-:Y:S01]  /*8050*/  RED.E.ADD.F32.FTZ.RN.STRONG.GPU [R8.64], R29 ;  /* 0x0000001d0800798e */ /* 0x000fe2000c10e7a2 */
[C---:B--2---:R-:W-:Y:S03]  /*8060*/  LEA R4, P0, R0.reuse, R192, 0x2 ;  /* 0x000000c000047211 */ /* 0x044fe600078010ff */
[----:B------:R-:W-:Y:S01]  /*8070*/  RED.E.ADD.F32.FTZ.RN.STRONG.GPU [R6.64], R30 ;  /* 0x0000001e0600798e */ /* 0x000fe2000c10e7a2 */
[----:B------:R-:W-:Y:S01]  /*8080*/  LEA.HI.X.SX32 R5, R0, R193, 0x2, P0 ;  /* 0x000000c100057211 */ /* 0x000fe200000f16ff */
[----:B------:R-:W-:Y:S01]  /*8090*/  IMAD.IADD R0, R181, 0x1, R180 ;  /* 0x00000001b5007824 */ /* 0x000fe200078e02b4 */
[----:B------:R-:W-:Y:S01]  /*80a0*/  PLOP3.LUT P0, PT, PT, PT, UP0, 0x80, 0x0 ;  /* 0x000000000000781c */ /* 0x000fe20003f0f008 */
[----:B------:R-:W-:Y:S01]  /*80b0*/  LDSM.16.MT88.4 R8, [R180] ;  /* 0x00000000b408783b */ /* 0x000fe20000004200 */
[----:B------:R-:W-:Y:S03]  /*80c0*/  @UP2 UIADD3 UR8, UP0, UR8, -0x200, URZ ;  /* 0xfffffe0008082890 */ /* 0x000fe6000ff1e03f */
[----:B------:R-:W-:Y:S01]  /*80d0*/  RED.E.ADD.F32.FTZ.RN.STRONG.GPU [R4.64], R31 ;  /* 0x0000001f0400798e */ /* 0x000fe2000c10e7a2 */
[----:B------:R-:W-:Y:S03]  /*80e0*/  @UP2 UIADD3.X UR7, UR7, -0x1, URZ, UP0, !UPT ;  /* 0xffffffff07072890 */ /* 0x000fe600087fe43f */
        /* <DEDUP_REMOVED lines=94> */
.L_x_2026:
        /* <DEDUP_REMOVED lines=14> */
[----:B------:R-:W1:Y:S01]  /*87b0*/  S2R R18, SR_TID.X ;  /* 0x0000000000127919 */ /* 0x000e620000002100 */
[----:B------:R-:W-:Y:S01]  /*87c0*/  FMUL.FTZ R100, R100, c[0x0][0x2e0] ;  /* 0x0000b80064647a20 */ /* 0x000fe20000410000 */
[----:B------:R-:W-:Y:S01]  /*87d0*/  F2FP.BF16.PACK_AB R68, R69, R68 ;  /* 0x000000444544723e */ /* 0x000fe200000010ff */
[----:B------:R-:W-:-:S02]  /*87e0*/  FMUL.FTZ R8, R101, c[0x0][0x2e0] ;  /* 0x0000b80065087a20 */ /* 0x000fc40000410000 */
[----:B------:R-:W-:Y:S02]  /*87f0*/  FMUL.FTZ R102, R102, c[0x0][0x2e0] ;  /* 0x0000b80066667a20 */ /* 0x000fe40000410000 */
[----:B------:R-:W-:Y:S02]  /*8800*/  FMUL.FTZ R7, R103, c[0x0][0x2e0] ;  /* 0x0000b80067077a20 */ /* 0x000fe40000410000 */
[----:B------:R-:W-:Y:S02]  /*8810*/  FMUL.FTZ R112, R112, c[0x0][0x2e0] ;  /* 0x0000b80070707a20 */ /* 0x000fe40000410000 */
[----:B------:R-:W-:Y:S02]  /*8820*/  FMUL.FTZ R4, R113, c[0x0][0x2e0] ;  /* 0x0000b80071047a20 */ /* 0x000fe40000410000 */
[----:B------:R-:W-:Y:S02]  /*8830*/  FMUL.FTZ R114, R114, c[0x0][0x2e0] ;  /* 0x0000b80072727a20 */ /* 0x000fe40000410000 */
[----:B------:R-:W-:Y:S01]  /*8840*/  FMUL.FTZ R2, R115, c[0x0][0x2e0] ;  /* 0x0000b80073027a20 */ /* 0x000fe20000410000 */
[----:B------:R-:W-:Y:S01]  /*8850*/  F2FP.BF16.PACK_AB R8, R8, R100 ;  /* 0x000000640808723e */ /* 0x000fe200000010ff */
[----:B------:R-:W-:Y:S01]  /*8860*/  BAR.SYNC.DEFER_BLOCKING 0x0 ;  /* 0x0000000000007b1d */ /* 0x000fe20000010000 */
        /* <DEDUP_REMOVED lines=43> */
[----:B------:R-:W-:Y:S01]  /*8b20*/  F2FP.BF16.PACK_AB R84, R85, R84 ;  /* 0x000000545554723e */ /* 0x000fe200000010ff */
[----:B------:R-:W2:Y:S01]  /*8b30*/  S2R R19, SR_CTAID.Y ;  /* 0x0000000000137919 */ /* 0x000ea20000002600 */
[----:B------:R-:W-:Y:S01]  /*8b40*/  F2FP.BF16.PACK_AB R123, R123, R122 ;  /* 0x0000007a7b7b723e */ /* 0x000fe200000010ff */
[----:B------:R-:W-:Y:S01]  /*8b50*/  ULDC.64 UR6, c[0x0][0x3a0] ;  /* 0x0000e80000067ab9 */ /* 0x000fe20000000a00 */
[----:B------:R-:W-:Y:S01]  /*8b60*/  F2FP.BF16.PACK_AB R124, R125, R124 ;  /* 0x0000007c7d7c723e */ /* 0x000fe200000010ff */
[----:B------:R-:W-:Y:S01]  /*8b70*/  ULDC.64 UR4, c[0x0][0x3a8] ;  /* 0x0000ea0000047ab9 */ /* 0x000fe20000000a00 */
[----:B-1----:R-:W-:Y:S02]  /*8b80*/  SHF.R.S32.HI R9, RZ, 0x1f, R18 ;  /* 0x0000001fff097819 */ /* 0x002fe40000011412 */
[----:B------:R-:W-:Y:S02]  /*8b90*/  F2FP.BF16.PACK_AB R126, R127, R126 ;  /* 0x0000007e7f7e723e */ /* 0x000fe400000010ff */
[----:B------:R-:W-:-:S02]  /*8ba0*/  LEA.HI R9, R9, R18, RZ, 0x3 ;  /* 0x0000001209097211 */ /* 0x000fc400078f18ff */
[----:B------:R-:W-:Y:S02]  /*8bb0*/  F2FP.BF16.PACK_AB R86, R87, R86 ;  /* 0x000000565756723e */ /* 0x000fe400000010ff */
[----:B------:R-:W-:Y:S02]  /*8bc0*/  SHF.R.S32.HI R0, RZ, 0x3, R9 ;  /* 0x00000003ff007819 */ /* 0x000fe40000011409 */
[----:B------:R-:W-:Y:S02]  /*8bd0*/  F2FP.BF16.PACK_AB R96, R97, R96 ;  /* 0x000000606160723e */ /* 0x000fe400000010ff */
[----:B------:R-:W-:Y:S02]  /*8be0*/  F2FP.BF16.PACK_AB R98, R99, R98 ;  /* 0x000000626362723e */ /* 0x000fe400000010ff */
[----:B------:R-:W-:Y:S02]  /*8bf0*/  SHF.R.S32.HI R14, RZ, 0x1f, R0 ;  /* 0x0000001fff0e7819 */ /* 0x000fe40000011400 */
[----:B------:R-:W-:-:S02]  /*8c00*/  F2FP.BF16.PACK_AB R88, R89, R88 ;  /* 0x000000585958723e */ /* 0x000fc400000010ff */
[----:B------:R-:W-:Y:S02]  /*8c10*/  F2FP.BF16.PACK_AB R90, R91, R90 ;  /* 0x0000005a5b5a723e */ /* 0x000fe400000010ff */
[----:B------:R-:W-:Y:S02]  /*8c20*/  F2FP.BF16.PACK_AB R92, R93, R92 ;  /* 0x0000005c5d5c723e */ /* 0x000fe400000010ff */
[----:B------:R-:W-:Y:S01]  /*8c30*/  F2FP.BF16.PACK_AB R94, R95, R94 ;  /* 0x0000005e5f5e723e */ /* 0x000fe200000010ff */
[----:B------:R-:W-:Y:S01]  /*8c40*/  IMAD.WIDE.U32 R16, R0, c[0x0][0x3a0], RZ ;  /* 0x0000e80000107a25 */ /* 0x000fe200078e00ff */
[----:B------:R-:W-:Y:S02]  /*8c50*/  UIMAD UR8, UR43, UR6, URZ ;  /* 0x000000062b0872a4 */ /* 0x000fe4000f8e023f */
[----:B------:R-:W-:Y:S02]  /*8c60*/  UIMAD UR43, UR43, UR4, URZ ;  /* 0x000000042b2b72a4 */ /* 0x000fe4000f8e023f */
[----:B------:R-:W-:-:S02]  /*8c70*/  UIMAD UR8, UR27, UR7, UR8 ;  /* 0x000000071b0872a4 */ /* 0x000fc4000f8e0208 */
[----:B------:R-:W-:Y:S01]  /*8c80*/  UIMAD UR43, UR27, UR5, UR43 ;  /* 0x000000051b2b72a4 */ /* 0x000fe2000f8e022b */
[----:B--2---:R1:W-:Y:S04]  /*8c90*/  STS [R31], R8 ;  /* 0x000000081f007388 */ /* 0x0043e80000000800 */
[----:B------:R-:W-:Y:S04]  /*8ca0*/  STS [R31+0x400], R7 ;  /* 0x000400071f007388 */ /* 0x000fe80000000800 */
[----:B---3--:R2:W-:Y:S04]  /*8cb0*/  STS [R33], R4 ;  /* 0x0000000421007388 */ /* 0x0085e80000000800 */
[----:B----4-:R3:W-:Y:S04]  /*8cc0*/  STS [R32], R2 ;  /* 0x0000000220007388 */ /* 0x0107e80000000800 */
[----:B------:R4:W-:Y:S04]  /*8cd0*/  STS [R31+0x2000], R6 ;  /* 0x002000061f007388 */ /* 0x0009e80000000800 */
[----:B------:R-:W-:Y:S04]  /*8ce0*/  STS [R31+0x2400], R5 ;  /* 0x002400051f007388 */ /* 0x000fe80000000800 */
[----:B-----5:R5:W-:Y:S04]  /*8cf0*/  STS [R30], R12 ;  /* 0x0000000c1e007388 */ /* 0x020be80000000800 */
        /* <DEDUP_REMOVED lines=26> */
[----:B--2---:R-:W-:-:S03]  /*8ea0*/  LOP3.LUT R4, R9, 0xfffffff8, RZ, 0xc0, !PT ;  /* 0xfffffff809047812 */ /* 0x004fc600078ec0ff */
[----:B------:R-:W-:Y:S01]  /*8eb0*/  STS [R21+0x4000], R94 ;  /* 0x0040005e15007388 */ /* 0x000fe20000000800 */
[----:B------:R-:W-:Y:S02]  /*8ec0*/  IMAD.IADD R9, R17, 0x1, R8 ;  /* 0x0000000111097824 */ /* 0x000fe400078e0208 */
[----:B------:R-:W-:Y:S02]  /*8ed0*/  IMAD.MOV.U32 R8, RZ, RZ, R16 ;  /* 0x000000ffff087224 */ /* 0x000fe400078e0010 */
[----:B---3--:R-:W-:Y:S01]  /*8ee0*/  IMAD R2, R14, c[0x0][0x3a8], RZ ;  /* 0x0000ea000e027a24 */ /* 0x008fe200078e02ff */
[----:B------:R-:W1:Y:S01]  /*8ef0*/  S2R R16, SR_CTAID.Z ;  /* 0x0000000000107919 */ /* 0x000e620000002700 */
[----:B----4-:R-:W-:-:S04]  /*8f00*/  IMAD.WIDE.U32 R6, R0, c[0x0][0x3a8], RZ ;  /* 0x0000ea0000067a25 */ /* 0x010fc800078e00ff */
[----:B------:R-:W-:Y:S02]  /*8f10*/  IMAD R2, R0, c[0x0][0x3ac], R2 ;  /* 0x0000eb0000027a24 */ /* 0x000fe400078e0202 */
[----:B------:R-:W-:Y:S01]  /*8f20*/  IMAD.IADD R4, R18, 0x1, -R4 ;  /* 0x0000000112047824 */ /* 0x000fe200078e0a04 */
[----:B-----5:R-:W-:Y:S01]  /*8f30*/  MOV R12, UR27 ;  /* 0x0000001b000c7c02 */ /* 0x020fe20008000f00 */
[----:B------:R-:W-:Y:S01]  /*8f40*/  IMAD.U32 R0, RZ, RZ, UR27 ;  /* 0x0000001bff007e24 */ /* 0x000fe2000f8e00ff */
[----:B------:R-:W-:Y:S01]  /*8f50*/  SHF.R.S32.HI R5, RZ, 0x1f, R19 ;  /* 0x0000001fff057819 */ /* 0x000fe20000011413 */
[----:B------:R-:W-:Y:S01]  /*8f60*/  IMAD.SHL.U32 R4, R4, 0x8, RZ ;  /* 0x0000000804047824 */ /* 0x000fe200078e00ff */
[----:B------:R-:W-:Y:S01]  /*8f70*/  IADD3 R7, R7, R2, RZ ;  /* 0x0000000207077210 */ /* 0x000fe20007ffe0ff */
        /* <DEDUP_REMOVED lines=22> */
[----:B------:R-:W5:Y:S01]  /*90e0*/  LDS.128 R28, [R0+0x10000] ;  /* 0x01000000001c7984 */ /* 0x000f620000000c00 */
        /* <DEDUP_REMOVED lines=32> */
[----:B-----5:R3:W-:Y:S01]  /*92f0*/  STG.E.128 [R12.64], R28 ;  /* 0x0000001c0c007986 */ /* 0x0207e2000c101d20 */
[----:B-1----:R-:W-:-:S04]  /*9300*/  IADD3 R4, P0, R6, UR7, RZ ;  /* 0x0000000706047c10 */ /* 0x002fc8000ff1e0ff */
[----:B------:R-:W-:Y:S02]  /*9310*/  IADD3.X R5, R7, UR4, RZ, P0, !PT ;  /* 0x0000000407057c10 */ /* 0x000fe400087fe4ff */
[----:B--2---:R-:W-:Y:S01]  /*9320*/  IADD3 R8, P0, R4, UR7, RZ ;  /* 0x0000000704087c10 */ /* 0x004fe2000ff1e0ff */
[----:B------:R3:W-:Y:S03]  /*9330*/  STG.E.128 [R6.64], R24 ;  /* 0x0000001806007986 */ /* 0x0007e6000c101d20 */
[----:B------:R-:W-:Y:S01]  /*9340*/  IADD3.X R9, R5, UR4, RZ, P0, !PT ;  /* 0x0000000405097c10 */ /* 0x000fe200087fe4ff */
[----:B------:R3:W-:Y:S04]  /*9350*/  STG.E.128 [R4.64], R20 ;  /* 0x0000001404007986 */ /* 0x0007e8000c101d20 */
[----:B------:R3:W-:Y:S04]  /*9360*/  STG.E.128 [R8.64], R16 ;  /* 0x0000001008007986 */ /* 0x0007e8000c101d20 */
.L_x_2023:
        /* <DEDUP_REMOVED lines=11> */
.L_x_2030:
[----:B------:R-:W-:Y:S05]  /*9420*/  EXIT ;  /* 0x000000000000794d */ /* 0x000fea0003800000 */
.L_x_2032:
        /* <DEDUP_REMOVED lines=13> */
.L_x_2490:


//--------------------- .text._ZN5flash44flash_bwd_dq_dk_dv_loop_seqk_parallel_kernelI23Flash_bwd_kernel_traitsILi64ELi128ELi128ELi8ELi4ELi4ELi4ELb0ELb0EN7cutlass10bfloat16_tE19Flash_kernel_traitsILi64ELi128ELi128ELi8ES3_EELb1ELb0ELb0ELb1ELb0ELb0ELb0EEEvNS_16Flash_bwd_paramsE --------------------------
	.section	.text._ZN5flash44flash_bwd_dq_dk_dv_loop_seqk_parallel_kernelI23Flash_bwd_kernel_traitsILi64ELi128ELi128ELi8ELi4ELi4ELi4ELb0ELb0EN7cutlass10bfloat16_tE19Flash_kernel_traitsILi64ELi128ELi128ELi8ES3_EELb1ELb0ELb0ELb1ELb0ELb0ELb0EEEvNS_16Flash_bwd_paramsE,"ax",@progbits
	.sectioninfo	@"SHI_REGISTERS=255"
	.align	128
        .global         _ZN5flash44flash_bwd_dq_dk_dv_loop_seqk_parallel_kernelI23Flash_bwd_kernel_traitsILi64ELi128ELi128ELi8ELi4ELi4ELi4ELb0ELb0EN7cutlass10bfloat16_tE19Flash_kernel_traitsILi64ELi128ELi128ELi8ES3_EELb1ELb0ELb0ELb1ELb0ELb0ELb0EEEvNS_16Flash_bwd_paramsE
        .type           _ZN5flash44flash_bwd_dq_dk_dv_loop_seqk_parallel_kernelI23Flash_bwd_kernel_traitsILi64ELi128ELi128ELi8ELi4ELi4ELi4ELb0ELb0EN7cutlass10bfloat16_tE19Flash_kernel_traitsILi64ELi128ELi128ELi8ES3_EELb1ELb0ELb0ELb1ELb0ELb0ELb0EEEvNS_16Flash_bwd_paramsE,@function
        .size           _ZN5flash44flash_bwd_dq_dk_dv_loop_seqk_parallel_kernelI23Flash_bwd_kernel_traitsILi64ELi128ELi128ELi8ELi4ELi4ELi4ELb0ELb0EN7cutlass10bfloat16_tE19Flash_kernel_traitsILi64ELi128ELi128ELi8ES3_EELb1ELb0ELb0ELb1ELb0ELb0ELb0EEEvNS_16Flash_bwd_paramsE,(.L_x_2491 - _ZN5flash44flash_bwd_dq_dk_dv_loop_seqk_parallel_kernelI23Flash_bwd_kernel_traitsILi64ELi128ELi128ELi8ELi4ELi4ELi4ELb0ELb0EN7cutlass10bfloat16_tE19Flash_kernel_traitsILi64ELi128ELi128ELi8ES3_EELb1ELb0ELb0ELb1ELb0ELb0ELb0EEEvNS_16Flash_bwd_paramsE)
        .other          _ZN5flash44flash_bwd_dq_dk_dv_loop_seqk_parallel_kernelI23Flash_bwd_kernel_traitsILi64ELi128ELi128ELi8ELi4ELi4ELi4ELb0ELb0EN7cutlass10bfloat16_tE19Flash_kernel_traitsILi64ELi128ELi128ELi8ES3_EELb1ELb0ELb0ELb1ELb0ELb0ELb0EEEvNS_16Flash_bwd_paramsE,@"STO_CUDA_ENTRY STV_DEFAULT"
_ZN5flash44flash_bwd_dq_dk_dv_loop_seqk_parallel_kernelI23Flash_bwd_kernel_traitsILi64ELi128ELi128ELi8ELi4ELi4ELi4ELb0ELb0EN7cutlass10bfloat16_tE19Flash_kernel_traitsILi64ELi128ELi128ELi8ES3_EELb1ELb0ELb0ELb1ELb0ELb0ELb0EEEvNS_16Flash_bwd_paramsE:
.text._ZN5flash44flash_bwd_dq_dk_dv_loop_seqk_parallel_kernelI23Flash_bwd_kernel_traitsILi64ELi128ELi128ELi8ELi4ELi4ELi4ELb0ELb0EN7cutlass10bfloat16_tE19Flash_kernel_traitsILi64ELi128ELi128ELi8ES3_EELb1ELb0ELb0ELb1ELb0ELb0ELb0EEEvNS_16Flash_bwd_paramsE:
        /* <DEDUP_REMOVED lines=14> */
[----:B------:R-:W-:Y:S01]  /*00e0*/  IMAD.MOV.U32 R234, RZ, RZ, 0x20 ;  /* 0x00000020ffea7424 */ /* 0x000fe200078e00ff */
[----:B------:R-:W-:Y:S01]  /*00f0*/  ULDC UR4, c[0x0][0x210] ;  /* 0x0000840000047ab9 */ /* 0x000fe20000000800 */
[----:B------:R-:W-:Y:S01]  /*0100*/  IMAD.MOV.U32 R232, RZ, RZ, -0x10 ;  /* 0xfffffff0ffe87424 */ /* 0x000fe200078e00ff */
[----:B------:R-:W-:Y:S02]  /*0110*/  ULDC UR61, c[0x0][0x234] ;  /* 0x00008d00003d7ab9 */ /* 0x000fe40000000800 */
[----:B------:R-:W-:Y:S01]  /*0120*/  ULDC UR14, c[0x0][0x1c8] ;  /* 0x00007200000e7ab9 */ /* 0x000fe20000000800 */
[----:B------:R-:W3:Y:S01]  /*0130*/  S2UR UR35, SR_CTAID.Y ;  /* 0x00000000002379c3 */ /* 0x000ee20000002600 */
[----:B------:R-:W-:-:S02]  /*0140*/  UIMAD UR61, UR5, UR4, UR61 ;  /* 0x00000004053d72a4 */ /* 0x000fc4000f8e023d */
[----:B------:R-:W-:Y:S02]  /*0150*/  ULDC UR7, c[0x0][0x1c0] ;  /* 0x0000700000077ab9 */ /* 0x000fe40000000800 */
[----:B------:R-:W-:Y:S02]  /*0160*/  ULDC UR16, c[0x0][0x194] ;  /* 0x0000650000107ab9 */ /* 0x000fe40000000800 */
[----:B------:R-:W-:Y:S02]  /*0170*/  ULDC UR15, c[0x0][0x374] ;  /* 0x0000dd00000f7ab9 */ /* 0x000fe40000000800 */
[----:B------:R-:W-:Y:S02]  /*0180*/  ULDC.U8 UR12, c[0x0][0x3d0] ;  /* 0x0000f400000c7ab9 */ /* 0x000fe40000000000 */
[----:B------:R-:W-:Y:S02]  /*0190*/  ULDC.U8 UR10, c[0x0][0x328] ;  /* 0x0000ca00000a7ab9 */ /* 0x000fe40000000000 */
[----:B------:R-:W-:Y:S01]  /*01a0*/  UISETP.NE.AND UP3, UPT, UR12, URZ, UPT ;  /* 0x0000003f0c00728c */ /* 0x000fe2000bf65270 */
[----:B-1----:R-:W-:Y:S01]  /*01b0*/  SHF.R.S32.HI R2, RZ, 0x1f, R10 ;  /* 0x0000001fff027819 */ /* 0x002fe2000001140a */
[----:B--2---:R-:W-:-:S02]  /*01c0*/  ULOP3.LUT UR4, UR38, UR14, URZ, 0x3c, !UPT ;  /* 0x0000000e26047292 */ /* 0x004fc4000f8e3c3f */
[----:B------:R-:W-:Y:S01]  /*01d0*/  UISETP.NE.AND UP2, UPT, UR10, URZ, UPT ;  /* 0x0000003f0a00728c */ /* 0x000fe2000bf45270 */
[CC--:B------:R-:W-:Y:S01]  /*01e0*/  LEA.HI R4, R2.reuse, R10.reuse, RZ, 0x5 ;  /* 0x0000000a02047211 */ /* 0x0c0fe200078f28ff */
[----:B------:R-:W-:Y:S01]  /*01f0*/  USHF.R.S32.HI UR12, URZ, 0x1f, UR38 ;  /* 0x0000001f3f0c7899 */ /* 0x000fe20008011426 */
[CC--:B------:R-:W-:Y:S01]  /*0200*/  LEA.HI R9, R2.reuse, R10.reuse, RZ, 0x3 ;  /* 0x0000000a02097211 */ /* 0x0c0fe200078f18ff */
[----:B------:R-:W-:Y:S01]  /*0210*/  ULDC UR56, c[0x0][0x214] ;  /* 0x0000850000387ab9 */ /* 0x000fe20000000800 */
[--C-:B------:R-:W-:Y:S01]  /*0220*/  SHF.R.S32.HI R3, RZ, 0x5, R4.reuse ;  /* 0x00000005ff037819 */ /* 0x100fe20000011404 */
[----:B---3--:R-:W-:Y:S01]  /*0230*/  UIMAD UR5, UR35, UR7, UR38 ;  /* 0x00000007230572a4 */ /* 0x008fe2000f8e0226 */
[----:B------:R-:W-:Y:S01]  /*0240*/  SHF.R.S32.HI R0, RZ, 0x1f, R4 ;  /* 0x0000001fff007819 */ /* 0x000fe20000011404 */
[----:B------:R-:W-:Y:S01]  /*0250*/  UIMAD UR7, UR16, 0xc0, URZ ;  /* 0x000000c0100778a4 */ /* 0x000fe2000f8e023f */
[-C--:B------:R-:W-:Y:S01]  /*0260*/  LEA.HI R5, R2, R10.reuse, RZ, 0x4 ;  /* 0x0000000a02057211 */ /* 0x080fe200078f20ff */
[----:B------:R-:W-:Y:S01]  /*0270*/  ULDC UR52, c[0x0][0x22c] ;  /* 0x00008b0000347ab9 */ /* 0x000fe20000000800 */
[----:B------:R-:W-:Y:S01]  /*0280*/  LEA.HI R0, R0, R3, RZ, 0x2 ;  /* 0x0000000300007211 */ /* 0x000fe200078f10ff */
[----:B------:R-:W-:Y:S01]  /*0290*/  ULDC UR40, c[0x0][0x1c0] ;  /* 0x0000700000287ab9 */ /* 0x000fe20000000800 */
[CC--:B------:R-:W-:Y:S01]  /*02a0*/  LEA.HI R13, R2.reuse, R10.reuse, RZ, 0x7 ;  /* 0x0000000a020d7211 */ /* 0x0c0fe200078f38ff */
[----:B------:R-:W-:Y:S01]  /*02b0*/  ULDC UR13, c[0x0][0x1c0] ;  /* 0x00007000000d7ab9 */ /* 0x000fe20000000800 */
[CC--:B------:R-:W-:Y:S01]  /*02c0*/  LEA.HI R12, R2.reuse, R10.reuse, RZ, 0x6 ;  /* 0x0000000a020c7211 */ /* 0x0c0fe200078f30ff */
[----:B------:R-:W-:Y:S01]  /*02d0*/  ULDC UR17, c[0x0][0x1c0] ;  /* 0x0000700000117ab9 */ /* 0x000fe20000000800 */
[----:B------:R-:W-:Y:S01]  /*02e0*/  LEA.HI R2, R2, R10, RZ, 0x2 ;  /* 0x0000000a02027211 */ /* 0x000fe200078f10ff */
[----:B------:R-:W-:Y:S01]  /*02f0*/  UIMAD.WIDE UR40, UR52, UR40, URZ ;  /* 0x00000028342872a5 */ /* 0x000fe2000f8e023f */
[----:B------:R-:W-:Y:S01]  /*0300*/  LOP3.LUT R4, R4, 0xffffffe0, RZ, 0xc0, !PT ;  /* 0xffffffe004047812 */ /* 0x000fe200078ec0ff */
[----:B------:R-:W-:Y:S01]  /*0310*/  UIMAD UR53, UR38, UR52, URZ ;  /* 0x00000034263572a4 */ /* 0x000fe2000f8e023f */
[----:B------:R-:W-:Y:S01]  /*0320*/  LOP3.LUT R0, R0, 0xfffffffc, RZ, 0xc0, !PT ;  /* 0xfffffffc00007812 */ /* 0x000fe200078ec0ff */
[----:B------:R-:W-:Y:S01]  /*0330*/  UIMAD UR52, UR52, UR13, URZ ;  /* 0x0000000d343472a4 */ /* 0x000fe2000f8e023f */
[----:B------:R-:W-:Y:S01]  /*0340*/  LOP3.LUT R6, R2, 0x7ffffffc, RZ, 0xc0, !PT ;  /* 0x7ffffffc02067812 */ /* 0x000fe200078ec0ff */
[C---:B------:R-:W-:Y:S01]  /*0350*/  IMAD.IADD R4, R10.reuse, 0x1, -R4 ;  /* 0x000000010a047824 */ /* 0x040fe200078e0a04 */
[----:B------:R-:W-:Y:S01]  /*0360*/  LOP3.LUT R7, R9, 0xfffffff8, RZ, 0xc0, !PT ;  /* 0xfffffff809077812 */ /* 0x000fe200078ec0ff */
[----:B------:R-:W-:Y:S01]  /*0370*/  IMAD.IADD R15, R3, 0x1, -R0 ;  /* 0x00000001030f7824 */ /* 0x000fe200078e0a00 */
[----:B------:R-:W-:Y:S01]  /*0380*/  LOP3.LUT R8, R5, 0xfffffff0, RZ, 0xc0, !PT ;  /* 0xfffffff005087812 */ /* 0x000fe200078ec0ff */
[C---:B------:R-:W-:Y:S01]  /*0390*/  IMAD.IADD R14, R10.reuse, 0x1, -R6 ;  /* 0x000000010a0e7824 */ /* 0x040fe200078e0a06 */
[----:B------:R-:W-:Y:S01]  /*03a0*/  SHF.R.S32.HI R3, RZ, 0x4, R5 ;  /* 0x00000004ff037819 */ /* 0x000fe20000011405 */
[C---:B------:R-:W-:Y:S01]  /*03b0*/  IMAD.IADD R7, R10.reuse, 0x1, -R7 ;  /* 0x000000010a077824 */ /* 0x040fe200078e0a07 */
[----:B------:R-:W-:Y:S01]  /*03c0*/  SHF.R.S32.HI R6, RZ, 0x2, R2 ;  /* 0x00000002ff067819 */ /* 0x000fe20000011402 */
[----:B------:R-:W-:Y:S01]  /*03d0*/  IMAD.IADD R8, R10, 0x1, -R8 ;  /* 0x000000010a087824 */ /* 0x000fe200078e0a08 */
[----:B------:R-:W-:Y:S01]  /*03e0*/  SHF.R.S32.HI R0, RZ, 0x1f, R2 ;  /* 0x0000001fff007819 */ /* 0x000fe20000011402 */
[----:B------:R-:W-:Y:S01]  /*03f0*/  IMAD.SHL.U32 R240, R7, 0x8, RZ ;  /* 0x0000000807f07824 */ /* 0x000fe200078e00ff */
[----:B------:R-:W-:Y:S01]  /*0400*/  SHF.R.S32.HI R10, RZ, 0x1f, R4 ;  /* 0x0000001fff0a7819 */ /* 0x000fe20000011404 */
[----:B------:R-:W-:Y:S01]  /*0410*/  STL [R1+0x38], R15 ;  /* 0x0000380f01007387 */ /* 0x000fe20000100800 */
[----:B------:R-:W-:Y:S01]  /*0420*/  LEA.HI R2, R5, R3, RZ, 0x1 ;  /* 0x0000000305027211 */ /* 0x000fe200078f08ff */
[----:B------:R-:W-:Y:S01]  /*0430*/  ULDC UR18, c[0x0][0x1c0] ;  /* 0x0000700000127ab9 */ /* 0x000fe20000000800 */
[----:B------:R-:W-:Y:S01]  /*0440*/  LEA.HI R5, R10, R4, RZ, 0x2 ;  /* 0x000000040a057211 */ /* 0x000fe200078f10ff */
[----:B------:R-:W-:Y:S01]  /*0450*/  ULDC UR19, c[0x0][0x224] ;  /* 0x0000890000137ab9 */ /* 0x000fe20000000800 */
[----:B------:R-:W-:Y:S01]  /*0460*/  LOP3.LUT R2, R2, 0xfffffffe, RZ, 0xc0, !PT ;  /* 0xfffffffe02027812 */ /* 0x000fe200078ec0ff */
[----:B------:R-:W-:Y:S01]  /*0470*/  USHF.R.S32.HI UR10, URZ, 0x1f, UR19 ;  /* 0x0000001f3f0a7899 */ /* 0x000fe20008011413 */
[----:B------:R-:W-:Y:S01]  /*0480*/  LEA.HI R0, R0, R6, RZ, 0x3 ;  /* 0x0000000600007211 */ /* 0x000fe200078f18ff */
[----:B------:R-:W-:Y:S01]  /*0490*/  UIMAD.WIDE.U32 UR48, UR35, UR19, URZ ;  /* 0x00000013233072a5 */ /* 0x000fe2000f8e003f */
[----:B------:R-:W-:Y:S01]  /*04a0*/  SHF.R.S32.HI R4, RZ, 0x3, R9 ;  /* 0x00000003ff047819 */ /* 0x000fe20000011409 */
[----:B------:R-:W-:Y:S01]  /*04b0*/  IMAD.IADD R10, R3, 0x1, -R2 ;  /* 0x00000001030a7824 */ /* 0x000fe200078e0a02 */
[----:B------:R-:W-:Y:S01]  /*04c0*/  LOP3.LUT R0, R0, 0xfffffff8, RZ, 0xc0, !PT ;  /* 0xfffffff800007812 */ /* 0x000fe200078ec0ff */
[----:B------:R-:W-:Y:S01]  /*04d0*/  USHF.L.U32 UR51, UR52, 0x7, URZ ;  /* 0x0000000734337899 */ /* 0x000fe2000800063f */
[----:B------:R-:W-:Y:S01]  /*04e0*/  SHF.R.S32.HI R3, RZ, 0x1f, R8 ;  /* 0x0000001fff037819 */ /* 0x000fe20000011408 */
[----:B------:R-:W-:Y:S01]  /*04f0*/  IMAD.SHL.U32 R2, R4, 0x40, RZ ;  /* 0x0000004004027824 */ /* 0x000fe200078e00ff */
[----:B------:R-:W-:Y:S01]  /*0500*/  LOP3.LUT P4, RZ, R7, 0x2, RZ, 0xc0, !PT ;  /* 0x0000000207ff7812 */ /* 0x000fe2000788c0ff */
[----:B------:R-:W-:Y:S01]  /*0510*/  IMAD.IADD R6, R6, 0x1, -R0 ;  /* 0x0000000106067824 */ /* 0x000fe200078e0a00 */
[----:B------:R-:W-:Y:S01]  /*0520*/  LEA.HI R11, R3, R8, RZ, 0x3 ;  /* 0x00000008030b7211 */ /* 0x000fe200078f18ff */
[----:B------:R-:W-:Y:S01]  /*0530*/  ULDC UR60, c[0x0][0x224] ;  /* 0x00008900003c7ab9 */ /* 0x000fe20000000800 */
[----:B------:R-:W-:Y:S01]  /*0540*/  LOP3.LUT R0, R2, 0x1c0, RZ, 0xc0, !PT ;  /* 0x000001c002007812 */ /* 0x000fe200078ec0ff */
[----:B------:R-:W-:Y:S01]  /*0550*/  ULDC.U8 UR6, c[0x0][0x2d8] ;  /* 0x0000b60000067ab9 */ /* 0x000fe20000000000 */
[----:B------:R-:W-:Y:S01]  /*0560*/  LOP3.LUT R4, R6, 0x1, RZ, 0xc0, !PT ;  /* 0x0000000106047812 */ /* 0x000fe200078ec0ff */
[----:B------:R-:W-:Y:S01]  /*0570*/  ULDC.64 UR8, c[0x0][0x118] ;  /* 0x0000460000087ab9 */ /* 0x000fe20000000a00 */
[----:B------:R-:W-:Y:S01]  /*0580*/  SHF.R.U32.HI R3, RZ, 0x3, R0 ;  /* 0x00000003ff037819 */ /* 0x000fe20000011600 */
[----:B------:R-:W-:Y:S01]  /*0590*/  UMOV UR43, 0xffffc000 ;  /* 0xffffc000002b7882 */ /* 0x000fe20000000000 */
[----:B------:R-:W-:Y:S01]  /*05a0*/  LOP3.LUT R2, R0, 0x38, R240, 0xf8, !PT ;  /* 0x0000003800027812 */ /* 0x000fe200078ef8f0 */
[----:B------:R-:W-:Y:S01]  /*05b0*/  UIMAD UR60, UR5, UR60, URZ ;  /* 0x0000003c053c72a4 */ /* 0x000fe2000f8e023f */
[----:B------:R-:W-:Y:S01]  /*05c0*/  LOP3.LUT R0, R11, 0xfffffff8, RZ, 0xc0, !PT ;  /* 0xfffffff80b007812 */ /* 0x000fe200078ec0ff */
[----:B------:R-:W-:Y:S01]  /*05d0*/  UIMAD UR59, UR10, UR35, URZ ;  /* 0x000000230a3b72a4 */ /* 0x000fe2000f8e023f */
[----:B------:R-:W-:Y:S01]  /*05e0*/  LOP3.LUT R3, R2, R3, RZ, 0x3c, !PT ;  /* 0x0000000302037212 */ /* 0x000fe200078e3cff */
[----:B------:R-:W-:Y:S01]  /*05f0*/  IMAD.SHL.U32 R2, R12, 0x8, RZ ;  /* 0x000000080c027824 */ /* 0x000fe200078e00ff */
[C---:B------:R-:W-:Y:S01]  /*0600*/  LOP3.LUT P3, RZ, R7.reuse, 0x4, RZ, 0xc0, !PT ;  /* 0x0000000407ff7812 */ /* 0x040fe2000786c0ff */
[----:B------:R-:W-:Y:S01]  /*0610*/  IMAD.IADD R16, R8, 0x1, -R0 ;  /* 0x0000000108107824 */ /* 0x000fe200078e0a00 */
[----:B------:R-:W-:Y:S01]  /*0620*/  ISETP.NE.U32.AND P0, PT, R4, 0x1, PT ;  /* 0x000000010400780c */ /* 0x000fe20003f05070 */
[----:B------:R-:W-:Y:S01]  /*0630*/  IMAD.SHL.U32 R0, R7, 0x40, RZ ;  /* 0x0000004007007824 */ /* 0x000fe200078e00ff */
[----:B------:R-:W-:Y:S01]  /*0640*/  LOP3.LUT R2, R3, 0xfffffe00, R2, 0xf8, !PT ;  /* 0xfffffe0003027812 */ /* 0x000fe200078ef802 */
[----:B------:R-:W-:Y:S01]  /*0650*/  IMAD.U32 R3, RZ, RZ, UR4 ;  /* 0x00000004ff037e24 */ /* 0x000fe2000f8e00ff */
[----:B------:R-:W-:Y:S01]  /*0660*/  STL [R1+0x3c], R16 ;  /* 0x00003c1001007387 */ /* 0x000fe20000100800 */
[----:B------:R-:W-:Y:S01]  /*0670*/  SHF.R.S32.HI R7, RZ, 0x7, R13 ;  /* 0x00000007ff077819 */ /* 0x000fe2000001140d */
[----:B------:R-:W-:Y:S01]  /*0680*/  UIMAD UR4, UR15, 0xc0, URZ ;  /* 0x000000c00f0478a4 */ /* 0x000fe2000f8e023f */
[----:B------:R-:W-:Y:S01]  /*0690*/  LOP3.LUT R0, R0, 0x1c0, RZ, 0xc0, !PT ;  /* 0x000001c000007812 */ /* 0x000fe200078ec0ff */
[----:B------:R1:W-:Y:S01]  /*06a0*/  STL [R1+0x34], R2 ;  /* 0x0000340201007387 */ /* 0x0003e20000100800 */
[----:B------:R-:W-:Y:S01]  /*06b0*/  R2P PR, R6, 0x6 ;  /* 0x0000000606007804 */ /* 0x000fe20000000000 */
[----:B------:R-:W-:Y:S01]  /*06c0*/  UIMAD UR57, UR41, UR48, URZ ;  /* 0x00000030293972a4 */ /* 0x000fe2000f8e023f */
[----:B------:R-:W-:Y:S01]  /*06d0*/  LOP3.LUT R170, R0, 0x8, R9, 0xf8, !PT ;  /* 0x0000000800aa7812 */ /* 0x000fe200078ef809 */
[----:B------:R2:W-:Y:S01]  /*06e0*/  STL [R1+0x7c], R3 ;  /* 0x00007c0301007387 */ /* 0x0005e20000100800 */
[----:B------:R-:W-:Y:S01]  /*06f0*/  IMAD.U32 R8, RZ, RZ, UR4 ;  /* 0x00000004ff087e24 */ /* 0x000fe2000f8e00ff */
[C---:B------:R-:W-:Y:S01]  /*0700*/  SEL R172, R234.reuse, 0xffffffe0, !P4 ;  /* 0xffffffe0eaac7807 */ /* 0x040fe20006000000 */
[----:B------:R-:W-:Y:S01]  /*0710*/  UIMAD UR4, UR35, UR17, UR38 ;  /* 0x00000011230472a4 */ /* 0x000fe2000f8e0226 */
[----:B------:R-:W-:Y:S01]  /*0720*/  SEL R234, R234, 0xffffffe0, !P1 ;  /* 0xffffffe0eaea7807 */ /* 0x000fe20004800000 */
[----:B------:R-:W-:Y:S01]  /*0730*/  USHF.R.S32.HI UR58, URZ, 0x1f, UR53 ;  /* 0x0000001f3f3a7899 */ /* 0x000fe20008011435 */
[----:B------:R-:W-:Y:S01]  /*0740*/  SEL R232, R232, 0x10, !P0 ;  /* 0x00000010e8e87807 */ /* 0x000fe20004000000 */
[----:B------:R-:W-:-:S02]  /*0750*/  USHF.L.U32 UR50, UR4, 0x5, URZ ;  /* 0x0000000504327899 */ /* 0x000fc4000800063f */
[----:B------:R-:W-:Y:S02]  /*0760*/  UIMAD.WIDE.U32 UR44, UR40, UR48, URZ ;  /* 0x00000030282c72a5 */ /* 0x000fe4000f8e003f */
[----:B------:R-:W-:Y:S02]  /*0770*/  USHF.R.S32.HI UR55, URZ, 0x1f, UR51 ;  /* 0x0000001f3f377899 */ /* 0x000fe40008011433 */
[----:B------:R-:W-:Y:S02]  /*0780*/  USHF.R.S32.HI UR54, URZ, 0x1f, UR50 ;  /* 0x0000001f3f367899 */ /* 0x000fe40008011432 */
[----:B------:R-:W-:Y:S01]  /*0790*/  ULDC.64 UR46, c[0x0][0x118] ;  /* 0x00004600002e7ab9 */ /* 0x000fe20000000a00 */
[----:B-1----:R-:W-:-:S05]  /*07a0*/  IMAD.SHL.U32 R2, R15, 0x10, RZ ;  /* 0x000000100f027824 */ /* 0x002fca00078e00ff */
[----:B--2---:R-:W-:Y:S02]  /*07b0*/  LEA.HI.SX32 R3, R5, R2, 0x1e ;  /* 0x0000000205037211 */ /* 0x004fe400078ff2ff */
[----:B------:R-:W-:Y:S02]  /*07c0*/  LOP3.LUT R5, R0, 0x30, R2, 0xf8, !PT ;  /* 0x0000003000057812 */ /* 0x000fe400078ef802 */
[----:B------:R-:W-:Y:S01]  /*07d0*/  SHF.R.U32.HI R0, RZ, 0x3, R0 ;  /* 0x00000003ff007819 */ /* 0x000fe20000011600 */
[----:B------:R1:W-:Y:S01]  /*07e0*/  STL [R1], R3 ;  /* 0x0000000301007387 */ /* 0x0003e20000100800 */
[----:B------:R-:W-:Y:S01]  /*07f0*/  LOP3.LUT R4, R5, 0x8, R9, 0xf8, !PT ;  /* 0x0000000805047812 */ /* 0x000fe200078ef809 */
[----:B------:R-:W-:Y:S01]  /*0800*/  IMAD.U32 R5, RZ, RZ, UR7 ;  /* 0x00000007ff057e24 */ /* 0x000fe2000f8e00ff */
[----:B------:R-:W-:Y:S01]  /*0810*/  LOP3.LUT R170, R170, R0, RZ, 0x3c, !PT ;  /* 0x00000000aaaa7212 */ /* 0x000fe200078e3cff */
[----:B------:R-:W-:Y:S01]  /*0820*/  USHF.R.S32.HI UR7, URZ, 0x1f, UR38 ;  /* 0x0000001f3f077899 */ /* 0x000fe20008011426 */
[----:B------:R-:W-:Y:S04]  /*0830*/  STL [R1+0x78], R8 ;  /* 0x0000780801007387 */ /* 0x000fe80000100800 */
[----:B------:R2:W-:Y:S01]  /*0840*/  STL [R1+0x74], R5 ;  /* 0x0000740501007387 */ /* 0x0005e20000100800 */
[----:B-1----:R-:W-:-:S04]  /*0850*/  IMAD.SHL.U32 R3, R10, 0x200, RZ ;  /* 0x000002000a037824 */ /* 0x002fc800078e00ff */
[----:B------:R-:W-:Y:S01]  /*0860*/  IMAD R2, R7, 0x1000, R3 ;  /* 0x0000100007027824 */ /* 0x000fe200078e0203 */
[----:B------:R-:W-:Y:S01]  /*0870*/  LOP3.LUT R3, R3, R4, R0, 0xf6, !PT ;  /* 0x0000000403037212 */ /* 0x000fe200078ef600 */
[----:B------:R-:W-:Y:S02]  /*0880*/  IMAD.SHL.U32 R0, R6, 0x40, RZ ;  /* 0x0000004006007824 */ /* 0x000fe400078e00ff */
[----:B------:R-:W-:Y:S02]  /*0890*/  IMAD.IADD R170, R2, 0x1, R170 ;  /* 0x0000000102aa7824 */ /* 0x000fe400078e02aa */
[----:B------:R-:W-:Y:S01]  /*08a0*/  IMAD.U32 R2, RZ, RZ, UR7 ;  /* 0x00000007ff027e24 */ /* 0x000fe2000f8e00ff */
[----:B------:R-:W-:Y:S01]  /*08b0*/  USHF.L.U32 UR7, UR35, 0x7, URZ ;  /* 0x0000000723077899 */ /* 0x000fe2000800063f */
[----:B------:R-:W-:Y:S01]  /*08c0*/  IMAD.SHL.U32 R6, R14, 0x2, RZ ;  /* 0x000000020e067824 */ /* 0x000fe200078e00ff */
[----:B------:R-:W-:Y:S01]  /*08d0*/  LOP3.LUT R0, R0, 0x1c0, RZ, 0xc0, !PT ;  /* 0x000001c000007812 */ /* 0x000fe200078ec0ff */
[----:B------:R-:W-:-:S02]  /*08e0*/  IMAD.SHL.U32 R2, R7, 0x8, RZ ;  /* 0x0000000807027824 */ /* 0x000fc400078e00ff */
[----:B--2---:R-:W-:Y:S02]  /*08f0*/  IMAD R5, R7, 0x2000, R6 ;  /* 0x0000200007057824 */ /* 0x004fe400078e0206 */
[----:B------:R-:W-:Y:S01]  /*0900*/  IMAD.U32 R4, RZ, RZ, UR7 ;  /* 0x00000007ff047e24 */ /* 0x000fe2000f8e00ff */
[----:B------:R-:W-:Y:S01]  /*0910*/  USHF.R.S32.HI UR7, URZ, 0x1f, UR35 ;  /* 0x0000001f3f077899 */ /* 0x000fe20008011423 */
[----:B------:R-:W-:Y:S01]  /*0920*/  IMAD.SHL.U32 R8, R10, 0x10, RZ ;  /* 0x000000100a087824 */ /* 0x000fe200078e00ff */
[----:B------:R-:W-:Y:S01]  /*0930*/  LOP3.LUT R2, R2, 0x8, RZ, 0xc0, !PT ;  /* 0x0000000802027812 */ /* 0x000fe200078ec0ff */
[C---:B------:R-:W-:Y:S01]  /*0940*/  IMAD R5, R15.reuse, 0x400, R5 ;  /* 0x000004000f057824 */ /* 0x040fe200078e0205 */
[----:B------:R-:W-:Y:S01]  /*0950*/  SHF.R.U32.HI R4, RZ, 0x3, R0 ;  /* 0x00000003ff047819 */ /* 0x000fe20000011600 */
[----:B------:R-:W-:Y:S01]  /*0960*/  IMAD R6, R15, 0x400, R6 ;  /* 0x000004000f067824 */ /* 0x000fe200078e0206 */
[----:B------:R-:W-:Y:S01]  /*0970*/  LOP3.LUT R9, R2, 0x10, R8, 0xf8, !PT ;  /* 0x0000001002097812 */ /* 0x000fe200078ef808 */
[----:B------:R-:W-:Y:S01]  /*0980*/  IMAD.U32 R7, RZ, RZ, UR7 ;  /* 0x00000007ff077e24 */ /* 0x000fe2000f8e00ff */
[----:B------:R-:W-:Y:S01]  /*0990*/  USHF.R.S32.HI UR7, URZ, 0x1f, UR38 ;  /* 0x0000001f3f077899 */ /* 0x000fe20008011426 */
[-C--:B------:R-:W-:Y:S01]  /*09a0*/  LOP3.LUT R7, R4, R0.reuse, RZ, 0xfc, !PT ;  /* 0x0000000004077212 */ /* 0x080fe200078efcff */
[----:B------:R-:W-:Y:S01]  /*09b0*/  IMAD.SHL.U32 R170, R170, 0x2, RZ ;  /* 0x00000002aaaa7824 */ /* 0x000fe200078e00ff */
[----:B------:R-:W-:Y:S01]  /*09c0*/  LOP3.LUT R8, R4, R0, R2, 0x1e, !PT ;  /* 0x0000000004087212 */ /* 0x000fe200078e1e02 */
[----:B------:R-:W-:-:S02]  /*09d0*/  IMAD.SHL.U32 R2, R16, 0x40, RZ ;  /* 0x0000004010027824 */ /* 0x000fc400078e00ff */
[----:B------:R-:W-:Y:S01]  /*09e0*/  IMAD.U32 R12, RZ, RZ, UR7 ;  /* 0x00000007ff0c7e24 */ /* 0x000fe2000f8e00ff */
[----:B------:R-:W-:Y:S01]  /*09f0*/  USHF.R.S32.HI UR7, URZ, 0x1f, UR35 ;  /* 0x0000001f3f077899 */ /* 0x000fe20008011423 */
[----:B------:R-:W-:Y:S01]  /*0a00*/  IMAD.IADD R7, R7, 0x1, R5 ;  /* 0x0000000107077824 */ /* 0x000fe200078e0205 */
[----:B------:R-:W-:Y:S01]  /*0a10*/  LOP3.LUT R2, R2, 0x1c0, RZ, 0xc0, !PT ;  /* 0x000001c002027812 */ /* 0x000fe200078ec0ff */
[----:B------:R-:W-:Y:S02]  /*0a20*/  IMAD.SHL.U32 R5, R10, 0x8, RZ ;  /* 0x000000080a057824 */ /* 0x000fe400078e00ff */
[----:B------:R-:W-:Y:S01]  /*0a30*/  IMAD.U32 R4, RZ, RZ, UR12 ;  /* 0x0000000cff047e24 */ /* 0x000fe2000f8e00ff */
[--C-:B------:R-:W-:Y:S01]  /*0a40*/  SHF.R.U32.HI R4, RZ, 0x3, R2.reuse ;  /* 0x00000003ff047819 */ /* 0x100fe20000011602 */
[----:B------:R-:W-:Y:S01]  /*0a50*/  IMAD.U32 R0, RZ, RZ, UR7 ;  /* 0x00000007ff007e24 */ /* 0x000fe2000f8e00ff */
[----:B------:R-:W-:Y:S01]  /*0a60*/  LOP3.LUT R5, R2, 0x8, R5, 0xf8, !PT ;  /* 0x0000000802057812 */ /* 0x000fe200078ef805 */
[----:B------:R-:W-:Y:S01]  /*0a70*/  IMAD.SHL.U32 R0, R11, 0x40, RZ ;  /* 0x000000400b007824 */ /* 0x000fe200078e00ff */
[----:B------:R-:W-:Y:S01]  /*0a80*/  @UP2 UIMAD UR12, UR35, UR56, URZ ;  /* 0x00000038230c22a4 */ /* 0x000fe2000f8e023f */
[----:B------:R-:W-:Y:S01]  /*0a90*/  LOP3.LUT R2, R4, R9, R2, 0x1e, !PT ;  /* 0x0000000904027212 */ /* 0x000fe200078e1e02 */
[----:B------:R-:W-:Y:S01]  /*0aa0*/  IMAD.IADD R6, R6, 0x1, R8 ;  /* 0x0000000106067824 */ /* 0x000fe200078e0208 */
[----:B------:R-:W-:Y:S01]  /*0ab0*/  LOP3.LUT R5, R5, R4, RZ, 0x3c, !PT ;  /* 0x0000000405057212 */ /* 0x000fe200078e3cff */
[----:B------:R-:W-:Y:S01]  /*0ac0*/  IMAD.MOV.U32 R4, RZ, RZ, 0x40 ;  /* 0x00000040ff047424 */ /* 0x000fe200078e00ff */
[----:B------:R-:W-:Y:S01]  /*0ad0*/  LOP3.LUT R0, R0, 0xfffffe00, RZ, 0xc0, !PT ;  /* 0xfffffe0000007812 */ /* 0x000fe200078ec0ff */
[----:B------:R-:W-:Y:S01]  /*0ae0*/  IMAD.U32 R10, RZ, RZ, UR12 ;  /* 0x0000000cff0a7e24 */ /* 0x000fe2000f8e00ff */
[----:B------:R-:W-:Y:S01]  /*0af0*/  @!UP2 UIMAD UR7, UR35, UR18, UR38 ;  /* 0x000000122307a2a4 */ /* 0x000fe2000f8e0226 */
[----:B------:R-:W-:Y:S01]  /*0b00*/  IMAD.SHL.U32 R230, R7, 0x2, RZ ;  /* 0x0000000207e67824 */ /* 0x000fe200078e00ff */
[----:B------:R-:W-:Y:S01]  /*0b10*/  LOP3.LUT R177, R2, R0, RZ, 0xfc, !PT ;  /* 0x0000000002b17212 */ /* 0x000fe200078efcff */
[----:B------:R-:W-:Y:S01]  /*0b20*/  IMAD R178, R15, 0x400, R0 ;  /* 0x000004000fb27824 */ /* 0x000fe200078e0200 */
[----:B------:R-:W-:Y:S01]  /*0b30*/  SEL R171, R4, 0xffffffc0, !P3 ;  /* 0xffffffc004ab7807 */ /* 0x000fe20005800000 */
[----:B------:R1:W-:Y:S01]  /*0b40*/  STL [R1+0x70], R10 ;  /* 0x0000700a01007387 */ /* 0x0003e20000100800 */
[----:B------:R-:W-:Y:S01]  /*0b50*/  LEA R0, R6, 0xc000, 0x1 ;  /* 0x0000c00006007811 */ /* 0x000fe200078e08ff */
[----:B------:R-:W-:Y:S01]  /*0b60*/  IMAD.MOV.U32 R2, RZ, RZ, 0x440 ;  /* 0x00000440ff027424 */ /* 0x000fe200078e00ff */
[----:B------:R-:W-:Y:S01]  /*0b70*/  SEL R4, R4, 0xffffffc0, !P2 ;  /* 0xffffffc004047807 */ /* 0x000fe20005000000 */
[----:B------:R-:W-:Y:S01]  /*0b80*/  IMAD.IADD R178, R178, 0x1, R5 ;  /* 0x00000001b2b27824 */ /* 0x000fe200078e0205 */
[----:B------:R-:W-:Y:S01]  /*0b90*/  IADD3 R12, R0, 0x420, RZ ;  /* 0x00000420000c7810 */ /* 0x000fe20007ffe0ff */
[----:B------:R-:W-:Y:S01]  /*0ba0*/  IMAD.IADD R7, R234, 0x1, R0 ;  /* 0x00000001ea077824 */ /* 0x000fe200078e0200 */
        /* <DEDUP_REMOVED lines=8> */
[----:B------:R-:W-:Y:S01]  /*0c30*/  IADD3 R5, R0, 0x2440, RZ ;  /* 0x0000244000057810 */ /* 0x000fe20007ffe0ff */
[--C-:B------:R-:W-:Y:S01]  /*0c40*/  IMAD.IADD R232, R232, 0x1, R231.reuse ;  /* 0x00000001e8e87824 */ /* 0x100fe200078e02e7 */
[----:B------:R-:W-:Y:S01]  /*0c50*/  @P1 IADD3 R11, R0, 0x23e0, RZ ;  /* 0x000023e0000b1810 */ /* 0x000fe20007ffe0ff */
[----:B------:R-:W-:Y:S01]  /*0c60*/  IMAD.IADD R173, R170, 0x1, R172 ;  /* 0x00000001aaad7824 */ /* 0x000fe200078e02ac */
[----:B------:R-:W-:Y:S01]  /*0c70*/  @P2 IADD3 R5, R0, 0x23c0, RZ ;  /* 0x000023c000052810 */ /* 0x000fe20007ffe0ff */
[--C-:B------:R-:W-:Y:S01]  /*0c80*/  IMAD.IADD R237, R230, 0x1, R234.reuse ;  /* 0x00000001e6ed7824 */ /* 0x100fe200078e02ea */
[----:B------:R-:W-:Y:S01]  /*0c90*/  SEL R2, R2, 0x3c0, !P2 ;  /* 0x000003c002027807 */ /* 0x000fe20005000000 */
[----:B------:R-:W-:Y:S01]  /*0ca0*/  IMAD.IADD R236, R233, 0x1, R234 ;  /* 0x00000001e9ec7824 */ /* 0x000fe200078e02ea */
[----:B------:R-:W-:Y:S01]  /*0cb0*/  IADD3 R6, R0, 0x2040, RZ ;  /* 0x0000204000067810 */ /* 0x000fe20007ffe0ff */
[----:B------:R-:W-:Y:S01]  /*0cc0*/  IMAD.IADD R235, R234, 0x1, R231 ;  /* 0x00000001eaeb7824 */ /* 0x000fe200078e02e7 */
[----:B------:R-:W-:Y:S01]  /*0cd0*/  @P2 IADD3 R6, R0, 0x1fc0, RZ ;  /* 0x00001fc000062810 */ /* 0x000fe20007ffe0ff */
[C---:B-1----:R-:W-:Y:S01]  /*0ce0*/  IMAD.IADD R10, R4.reuse, 0x1, R0 ;  /* 0x00000001040a7824 */ /* 0x042fe200078e0200 */
[----:B------:R-:W-:Y:S01]  /*0cf0*/  @!UP2 UIMAD UR56, UR7, UR56, URZ ;  /* 0x000000380738a2a4 */ /* 0x000fe2000f8e023f */
[----:B------:R-:W-:-:S02]  /*0d00*/  IMAD.IADD R4, R4, 0x1, R8 ;  /* 0x0000000104047824 */ /* 0x000fc400078e0208 */
[----:B------:R-:W-:Y:S01]  /*0d10*/  IMAD.SHL.U32 R3, R3, 0x2, RZ ;  /* 0x0000000203037824 */ /* 0x000fe200078e00ff */
[----:B------:R-:W-:Y:S01]  /*0d20*/  STL [R1+0x50], R10 ;  /* 0x0000500a01007387 */ /* 0x000fe20000100800 */
[----:B------:R-:W-:-:S03]  /*0d30*/  IMAD.IADD R172, R172, 0x1, R171 ;  /* 0x00000001acac7824 */ /* 0x000fc600078e02ab */
[----:B------:R-:W-:Y:S04]  /*0d40*/  STL [R1+0x58], R12 ;  /* 0x0000580c01007387 */ /* 0x000fe80000100800 */
[----:B------:R-:W-:Y:S04]  /*0d50*/  STL [R1+0x40], R8 ;  /* 0x0000400801007387 */ /* 0x000fe80000100800 */
[----:B------:R-:W-:Y:S04]  /*0d60*/  STL [R1+0x54], R11 ;  /* 0x0000540b01007387 */ /* 0x000fe80000100800 */
[----:B------:R1:W-:Y:S04]  /*0d70*/  STL [R1+0x48], R5 ;  /* 0x0000480501007387 */ /* 0x0003e80000100800 */
[----:B------:R2:W-:Y:S01]  /*0d80*/  STL [R1+0x4c], R6 ;  /* 0x00004c0601007387 */ /* 0x0005e20000100800 */
[----:B-1----:R-:W-:-:S02]  /*0d90*/  IMAD.IADD R5, R0, 0x1, R2 ;  /* 0x0000000100057824 */ /* 0x002fc400078e0202 */
        /* <DEDUP_REMOVED lines=9> */
.L_x_2109:
        /* <DEDUP_REMOVED lines=54> */
.L_x_2033:
        /* <DEDUP_REMOVED lines=38> */
[----:B------:R-:W-:-:S04]  /*13f0*/  @UP0 UIADD3 UR4, UR30, UR31, URZ ;  /* 0x0000001f1e040290 */ /* 0x000fc8000fffe03f */
        /* <DEDUP_REMOVED lines=19> */
.L_x_2035:
        /* <DEDUP_REMOVED lines=18> */
.L_x_2036:
[----:B------:R-:W2:Y:S04]  /*1650*/  LDL R0, [R1+0x70] ;  /* 0x0000700001007983 */ /* 0x000ea80000100800 */
[----:B------:R-:W3:Y:S01]  /*1660*/  LDL R2, [R1+0x7c] ;  /* 0x00007c0001027983 */ /* 0x000ee20000100800 */
[----:B------:R-:W-:Y:S01]  /*1670*/  IABS R6, c[0x0][0x1c8] ;  /* 0x0000720000067a13 */ /* 0x000fe20000000000 */
[----:B------:R-:W-:-:S03]  /*1680*/  ULDC.64 UR14, c[0x0][0x370] ;  /* 0x0000dc00000e7ab9 */ /* 0x000fc60000000a00 */
[----:B------:R-:W1:Y:S01]  /*1690*/  I2F.RP R4, R6 ;  /* 0x0000000600047306 */ /* 0x000e620000209400 */
[----:B------:R-:W-:-:S04]  /*16a0*/  @UP1 UIMAD.WIDE.U32 UR12, UR18, UR14, URZ ;  /* 0x0000000e120c12a5 */ /* 0x000fc8000f8e003f */
[----:B------:R-:W-:-:S03]  /*16b0*/  @UP1 UIMAD UR26, UR18, UR15, UR13 ;  /* 0x0000000f121a12a4 */ /* 0x000fc6000f8e020d */
[----:B------:R-:W-:Y:S02]  /*16c0*/  @UP1 UMOV UR25, UR12 ;  /* 0x0000000c00191c82 */ /* 0x000fe40008000000 */
[----:B------:R-:W-:Y:S01]  /*16d0*/  ULDC.64 UR12, c[0x0][0x368] ;  /* 0x0000da00000c7ab9 */ /* 0x000fe20000000a00 */
[----:B-1----:R-:W1:Y:S01]  /*16e0*/  MUFU.RCP R4, R4 ;  /* 0x0000000400047308 */ /* 0x002e620000001000 */
[----:B------:R-:W-:Y:S02]  /*16f0*/  @!UP1 UIMAD UR4, UR42, UR12, URZ ;  /* 0x0000000c2a0492a4 */ /* 0x000fe4000f8e023f */
[----:B------:R-:W-:Y:S02]  /*1700*/  ULDC UR7, c[0x0][0x224] ;  /* 0x0000890000077ab9 */ /* 0x000fe40000000800 */
[----:B------:R-:W-:Y:S02]  /*1710*/  @!UP1 UIMAD UR4, UR35, UR13, UR4 ;  /* 0x0000000d230492a4 */ /* 0x000fe4000f8e0204 */
[----:B------:R-:W-:-:S02]  /*1720*/  @!UP1 UIMAD.WIDE.U32 UR12, UR35, UR12, URZ ;  /* 0x0000000c230c92a5 */ /* 0x000fc4000f8e003f */
[----:B------:R-:W-:Y:S02]  /*1730*/  ULDC.64 UR14, c[0x0][0x3d8] ;  /* 0x0000f600000e7ab9 */ /* 0x000fe40000000a00 */
[----:B------:R-:W-:Y:S02]  /*1740*/  @!UP1 UIADD3 UR26, UR13, UR4, URZ ;  /* 0x000000040d1a9290 */ /* 0x000fe4000fffe03f */
[----:B------:R-:W-:Y:S01]  /*1750*/  UIMAD UR4, UR42, UR7, UR59 ;  /* 0x000000072a0472a4 */ /* 0x000fe2000f8e023b */
[----:B-1----:R-:W-:Y:S01]  /*1760*/  IADD3 R4, R4, 0xffffffe, RZ ;  /* 0x0ffffffe04047810 */ /* 0x002fe20007ffe0ff */
[----:B------:R-:W1:Y:S03]  /*1770*/  S2UR UR7, SR_CTAID.X ;  /* 0x00000000000779c3 */ /* 0x000e660000002500 */
[----:B------:R4:W5:Y:S01]  /*1780*/  F2I.FTZ.U32.TRUNC.NTZ R5, R4 ;  /* 0x0000000400057305 */ /* 0x000962000021f000 */
[----:B------:R-:W-:-:S04]  /*1790*/  UIADD3 UR4, UR49, UR4, URZ ;  /* 0x0000000431047290 */ /* 0x000fc8000fffe03f */
[----:B------:R-:W-:Y:S02]  /*17a0*/  UIMAD UR4, UR40, UR4, UR57 ;  /* 0x00000004280472a4 */ /* 0x000fe4000f8e0239 */
[----:B------:R-:W-:Y:S02]  /*17b0*/  @!UP1 UMOV UR25, UR12 ;  /* 0x0000000c00199c82 */ /* 0x000fe40008000000 */
[----:B------:R-:W-:Y:S02]  /*17c0*/  UIADD3 UR17, UR45, UR4, URZ ;  /* 0x000000042d117290 */ /* 0x000fe4000fffe03f */
[----:B------:R-:W-:Y:S02]  /*17d0*/  UIMAD UR4, UR41, UR18, URZ ;  /* 0x00000012290472a4 */ /* 0x000fe4000f8e023f */
[----:B------:R-:W-:Y:S01]  /*17e0*/  UIMAD.WIDE.U32 UR12, UR40, UR18, URZ ;  /* 0x00000012280c72a5 */ /* 0x000fe2000f8e003f */
[----:B----4-:R-:W-:-:S03]  /*17f0*/  IMAD.MOV.U32 R4, RZ, RZ, RZ ;  /* 0x000000ffff047224 */ /* 0x010fc600078e00ff */
[----:B------:R-:W-:Y:S02]  /*1800*/  @UP1 UIADD3 UR17, UR13, UR4, URZ ;  /* 0x000000040d111290 */ /* 0x000fe4000fffe03f */
[----:B------:R-:W-:Y:S02]  /*1810*/  USEL UR22, UR44, UR12, !UP1 ;  /* 0x0000000c2c167287 */ /* 0x000fe4000c800000 */
[----:B-1----:R-:W-:-:S04]  /*1820*/  UIMAD.WIDE.U32 UR12, UR7, UR14, URZ ;  /* 0x0000000e070c72a5 */ /* 0x002fc8000f8e003f */
[----:B------:R-:W-:Y:S02]  /*1830*/  UIMAD UR10, UR7, UR15, UR13 ;  /* 0x0000000f070a72a4 */ /* 0x000fe4000f8e020d */
[----:B------:R-:W-:Y:S02]  /*1840*/  USHF.L.U32 UR7, UR35, 0x7, URZ ;  /* 0x0000000723077899 */ /* 0x000fe4000800063f */
[----:B------:R-:W-:Y:S02]  /*1850*/  USEL UR15, UR12, URZ, UP3 ;  /* 0x0000003f0c0f7287 */ /* 0x000fe40009800000 */
[----:B------:R-:W-:Y:S02]  /*1860*/  USHF.L.U64.HI UR4, UR35, 0x7, UR42 ;  /* 0x0000000723047899 */ /* 0x000fe4000801022a */
[----:B------:R-:W-:Y:S02]  /*1870*/  USEL UR12, UR7, URZ, UP6 ;  /* 0x0000003f070c7287 */ /* 0x000fe4000b000000 */
[----:B------:R-:W-:-:S02]  /*1880*/  USEL UR4, UR4, URZ, UP6 ;  /* 0x0000003f04047287 */ /* 0x000fc4000b000000 */
[----:B------:R-:W-:Y:S01]  /*1890*/  UIADD3 UR12, UP0, UR20, UR12, URZ ;  /* 0x0000000c140c7290 */ /* 0x000fe2000ff1e03f */
[----:B------:R-:W-:-:S03]  /*18a0*/  ISETP.NE.AND P1, PT, RZ, c[0x0][0x1c8], PT ;  /* 0x00007200ff007a0c */ /* 0x000fc60003f25270 */
[----:B------:R-:W-:Y:S02]  /*18b0*/  UIADD3.X UR7, UR34, UR4, URZ, UP0, !UPT ;  /* 0x0000000422077290 */ /* 0x000fe400087fe43f */
[----:B------:R-:W-:-:S04]  /*18c0*/  UIMAD UR4, UR41, UR12, URZ ;  /* 0x0000000c290472a4 */ /* 0x000fc8000f8e023f */
[----:B------:R-:W-:Y:S02]  /*18d0*/  UIMAD UR7, UR40, UR7, UR4 ;  /* 0x00000007280772a4 */ /* 0x000fe4000f8e0204 */
[----:B------:R-:W-:Y:S02]  /*18e0*/  UIMAD.WIDE.U32 UR12, UR40, UR12, URZ ;  /* 0x0000000c280c72a5 */ /* 0x000fe4000f8e003f */
[----:B------:R-:W-:Y:S02]  /*18f0*/  USEL UR10, UR10, URZ, UP3 ;  /* 0x0000003f0a0a7287 */ /* 0x000fe40009800000 */
[----:B------:R-:W-:Y:S01]  /*1900*/  UIADD3 UR7, UR13, UR7, URZ ;  /* 0x000000070d077290 */ /* 0x000fe2000fffe03f */
[----:B--2---:R5:W1:Y:S08]  /*1910*/  R2UR UR16, R0 ;  /* 0x00000000001073c2 */ /* 0x004a7000000e0000 */
[----:B---3--:R2:W3:Y:S01]  /*1920*/  R2UR UR14, R2 ;  /* 0x00000000020e73c2 */ /* 0x0084e200000e0000 */
[----:B-----5:R-:W-:-:S04]  /*1930*/  IMAD.MOV R0, RZ, RZ, -R5 ;  /* 0x000000ffff007224 */ /* 0x020fc800078e0a05 */
[----:B------:R-:W-:-:S04]  /*1940*/  IMAD R0, R0, R6, RZ ;  /* 0x0000000600007224 */ /* 0x000fc800078e02ff */
[----:B------:R-:W-:Y:S01]  /*1950*/  IMAD.HI.U32 R0, R5, R0, R4 ;  /* 0x0000000005007227 */ /* 0x000fe200078e0004 */
[----:B--2---:R-:W-:-:S05]  /*1960*/  IABS R2, UR38 ;  /* 0x0000002600027c13 */ /* 0x004fca0008000000 */
[----:B------:R-:W-:-:S04]  /*1970*/  IMAD.HI.U32 R0, R0, R2, RZ ;  /* 0x0000000200007227 */ /* 0x000fc800078e00ff */
[----:B------:R-:W-:-:S04]  /*1980*/  IMAD.MOV R4, RZ, RZ, -R0 ;  /* 0x000000ffff047224 */ /* 0x000fc800078e0a00 */
[----:B------:R-:W-:-:S05]  /*1990*/  IMAD R2, R6, R4, R2 ;  /* 0x0000000406027224 */ /* 0x000fca00078e0202 */
[----:B------:R-:W-:-:S13]  /*19a0*/  ISETP.GT.U32.AND P0, PT, R6, R2, PT ;  /* 0x000000020600720c */ /* 0x000fda0003f04070 */
[----:B------:R-:W-:-:S05]  /*19b0*/  @!P0 IMAD.IADD R2, R2, 0x1, -R6 ;  /* 0x0000000102028824 */ /* 0x000fca00078e0a06 */
[----:B------:R-:W-:Y:S02]  /*19c0*/  ISETP.GE.U32.AND P2, PT, R2, R6, PT ;  /* 0x000000060200720c */ /* 0x000fe40003f46070 */
[----:B------:R-:W-:Y:S02]  /*19d0*/  @!P0 IADD3 R0, R0, 0x1, RZ ;  /* 0x0000000100008810 */ /* 0x000fe40007ffe0ff */
[----:B---3--:R-:W-:-:S09]  /*19e0*/  ISETP.LE.AND P0, PT, RZ, UR14, PT ;  /* 0x0000000eff007c0c */ /* 0x008fd2000bf03270 */
[----:B------:R-:W-:-:S05]  /*19f0*/  @P2 IADD3 R0, R0, 0x1, RZ ;  /* 0x0000000100002810 */ /* 0x000fca0007ffe0ff */
[----:B------:R-:W-:Y:S01]  /*1a00*/  IMAD.MOV.U32 R12, RZ, RZ, R0 ;  /* 0x000000ffff0c7224 */ /* 0x000fe200078e0000 */
[----:B-1----:R-:W-:-:S03]  /*1a10*/  @UP2 USEL UR4, UR16, UR18, !UP1 ;  /* 0x0000001210042287 */ /* 0x002fc6000c800000 */
[----:B------:R-:W-:Y:S01]  /*1a20*/  @!P0 IMAD.MOV R12, RZ, RZ, -R12 ;  /* 0x000000ffff0c8224 */ /* 0x000fe200078e0a0c */
[----:B------:R-:W-:Y:S01]  /*1a30*/  PLOP3.LUT P0, PT, PT, PT, UP2, 0x80, 0x0 ;  /* 0x000000000000781c */ /* 0x000fe20003f0f028 */
[----:B------:R-:W-:Y:S02]  /*1a40*/  ULDC UR14, c[0x0][0x234] ;  /* 0x00008d00000e7ab9 */ /* 0x000fe40000000800 */
[----:B------:R-:W-:Y:S01]  /*1a50*/  @UP2 UIMAD UR19, UR38, UR14, UR4 ;  /* 0x0000000e261322a4 */ /* 0x000fe2000f8e0204 */
[----:B------:R-:W-:Y:S01]  /*1a60*/  @!P1 LOP3.LUT R12, RZ, c[0x0][0x1c8], RZ, 0x33, !PT ;  /* 0x00007200ff0c9a12 */ /* 0x000fe200078e33ff */
[----:B------:R-:W-:-:S05]  /*1a70*/  USHF.R.S32.HI UR16, URZ, 0x1f, UR21 ;  /* 0x0000001f3f107899 */ /* 0x000fca0008011415 */
[----:B------:R-:W-:Y:S01]  /*1a80*/  @!UP2 UMOV UR19, UR56 ;  /* 0x000000380013ac82 */ /* 0x000fe20008000000 */
[----:B------:R-:W-:Y:S02]  /*1a90*/  SHF.R.S32.HI R15, RZ, 0x1f, R12 ;  /* 0x0000001fff0f7819 */ /* 0x000fe4000001140c */
[----:B------:R-:W-:Y:S05]  /*1aa0*/  @!P0 BRA `(.L_x_2037) ;  /* 0x0000005000008947 */ /* 0x000fea0003800000 */
[----:B------:R-:W-:Y:S02]  /*1ab0*/  ULDC UR4, c[0x0][0x224] ;  /* 0x0000890000047ab9 */ /* 0x000fe40000000800 */
[----:B------:R-:W-:-:S04]  /*1ac0*/  @!UP1 UIMAD UR18, UR35, UR4, URZ ;  /* 0x00000004231292a4 */ /* 0x000fc8000f8e023f */
[----:B------:R-:W-:-:S04]  /*1ad0*/  ULEA UR4, UR35, UR18, 0x7 ;  /* 0x0000001223047291 */ /* 0x000fc8000f8e383f */
[----:B------:R-:W-:Y:S01]  /*1ae0*/  UIMAD UR14, UR61, UR38, UR4 ;  /* 0x000000263d0e72a4 */ /* 0x000fe2000f8e0204 */
[----:B------:R-:W-:Y:S05]  /*1af0*/  BRA `(.L_x_2038) ;  /* 0x0000001000007947 */ /* 0x000fea0003800000 */
.L_x_2037:
[----:B------:R-:W-:Y:S02]  /*1b00*/  UMOV UR14, UR60 ;  /* 0x0000003c000e7c82 */ /* 0x000fe40008000000 */
.L_x_2038:
[----:B------:R-:W1:Y:S01]  /*1b10*/  S2R R14, SR_TID.X ;  /* 0x00000000000e7919 */ /* 0x000e620000002100 */
[----:B------:R-:W-:Y:S01]  /*1b20*/  SHF.R.S32.HI R241, RZ, 0x1f, R240 ;  /* 0x0000001ffff17819 */ /* 0x000fe200000114f0 */
[----:B------:R-:W-:Y:S01]  /*1b30*/  UIADD3 UR12, UP5, UP4, UR12, UR51, UR53 ;  /* 0x000000330c0c7290 */ /* 0x000fe2000fcbe035 */
[----:B------:R-:W-:Y:S01]  /*1b40*/  IMAD.U32 R8, RZ, RZ, UR20 ;  /* 0x00000014ff087e24 */ /* 0x000fe2000f8e00ff */
[----:B------:R-:W-:Y:S02]  /*1b50*/  BSSY B1, `(.L_x_2034) ;  /* 0x0000c87000017945 */ /* 0x000fe40003800000 */
[----:B------:R-:W-:Y:S02]  /*1b60*/  UIADD3 UR18, UP1, UP0, UR15, UR12, UR22 ;  /* 0x0000000c0f127290 */ /* 0x000fe4000f83e016 */
[----:B------:R-:W-:Y:S02]  /*1b70*/  UIADD3.X UR4, UR7, UR55, UR58, UP5, UP4 ;  /* 0x0000003707047290 */ /* 0x000fe4000afe843a */
[----:B------:R-:W-:-:S02]  /*1b80*/  USHF.R.S32.HI UR22, URZ, 0x1f, UR38 ;  /* 0x0000001f3f167899 */ /* 0x000fc40008011426 */
[----:B------:R-:W-:Y:S02]  /*1b90*/  ULDC.64 UR12, c[0x0][0x1a8] ;  /* 0x00006a00000c7ab9 */ /* 0x000fe40000000a00 */
[----:B------:R-:W-:Y:S02]  /*1ba0*/  UIADD3.X UR17, UR10, UR4, UR17, UP1, UP0 ;  /* 0x000000040a117290 */ /* 0x000fe40008fe0411 */
[----:B------:R-:W-:Y:S02]  /*1bb0*/  UIMAD UR4, UR22, UR12, URZ ;  /* 0x0000000c160472a4 */ /* 0x000fe4000f8e023f */
[----:B------:R-:W-:Y:S02]  /*1bc0*/  UISETP.GE.AND UP0, UPT, UR24, 0x1, UPT ;  /* 0x000000011800788c */ /* 0x000fe4000bf06270 */
[----:B------:R-:W-:Y:S02]  /*1bd0*/  UIMAD UR15, UR38, UR13, UR4 ;  /* 0x0000000d260f72a4 */ /* 0x000fe4000f8e0204 */
[----:B------:R-:W-:Y:S01]  /*1be0*/  UIADD3 UR7, UR20, UR19, URZ ;  /* 0x0000001314077290 */ /* 0x000fe2000fffe03f */
[----:B-1----:R-:W-:Y:S01]  /*1bf0*/  SHF.R.S32.HI R9, RZ, 0x1f, R14 ;  /* 0x0000001fff097819 */ /* 0x002fe2000001140e */
[----:B------:R-:W-:-:S02]  /*1c00*/  ULDC.64 UR12, c[0x0][0x378] ;  /* 0x0000de00000c7ab9 */ /* 0x000fc40000000a00 */
[----:B------:R-:W-:Y:S01]  /*1c10*/  UIMAD UR4, UR22, UR12, URZ ;  /* 0x0000000c160472a4 */ /* 0x000fe2000f8e023f */
[----:B------:R-:W-:Y:S02]  /*1c20*/  LEA.HI R2, R9, R14, RZ, 0x3 ;  /* 0x0000000e09027211 */ /* 0x000fe400078f18ff */
[----:B------:R-:W-:Y:S02]  /*1c30*/  UMOV UR22, 0x4 ;  /* 0x0000000400167882 */ /* 0x000fe40000000000 */
[----:B------:R-:W-:Y:S01]  /*1c40*/  SHF.R.S32.HI R2, RZ, 0x3, R2 ;  /* 0x00000003ff027819 */ /* 0x000fe20000011402 */
[----:B------:R-:W-:-:S03]  /*1c50*/  UIMAD UR10, UR38, UR13, UR4 ;  /* 0x0000000d260a72a4 */ /* 0x000fc6000f8e0204 */
[----:B------:R-:W-:Y:S01]  /*1c60*/  SHF.R.S32.HI R18, RZ, 0x1f, R2 ;  /* 0x0000001fff127819 */ /* 0x000fe20000011402 */
[----:B------:R-:W-:Y:S01]  /*1c70*/  ULDC.64 UR12, c[0x0][0x370] ;  /* 0x0000dc00000c7ab9 */ /* 0x000fe20000000a00 */
[----:B------:R-:W-:Y:S01]  /*1c80*/  IADD3 R0, P0, R2, UR20, RZ ;  /* 0x0000001402007c10 */ /* 0x000fe2000ff1e0ff */
[----:B------:R-:W-:Y:S02]  /*1c90*/  UIMAD UR4, UR34, UR12, URZ ;  /* 0x0000000c220472a4 */ /* 0x000fe4000f8e023f */
[----:B------:R-:W-:Y:S01]  /*1ca0*/  UIADD3 UR12, UR20, UR14, URZ ;  /* 0x0000000e140c7290 */ /* 0x000fe2000fffe03f */
[----:B------:R-:W-:Y:S01]  /*1cb0*/  IADD3.X R7, R18, UR34, RZ, P0, !PT ;  /* 0x0000002212077c10 */ /* 0x000fe200087fe4ff */
[----:B------:R-:W-:Y:S01]  /*1cc0*/  IMAD.WIDE.U32 R4, R0, c[0x0][0x190], R240 ;  /* 0x0000640000047a25 */ /* 0x000fe200078e00f0 */
[----:B------:R-:W-:-:S03]  /*1cd0*/  UIMAD UR4, UR20, UR13, UR4 ;  /* 0x0000000d140472a4 */ /* 0x000fc6000f8e0204 */
        /* <DEDUP_REMOVED lines=9> */
[----:B------:R-:W-:-:S04]  /*1d70*/  IMAD.IADD R14, R14, 0x1, -R9 ;  /* 0x000000010e0e7824 */ /* 0x000fc800078e0a09 */
[----:B------:R-:W-:Y:S02]  /*1d80*/  IMAD R0, R0, UR52, R14 ;  /* 0x0000003400007c24 */ /* 0x000fe4000f8e020e */
[----:B------:R-:W-:-:S03]  /*1d90*/  IMAD.WIDE.U32 R4, R8, c[0x0][0x370], R4 ;  /* 0x0000dc0008047a25 */ /* 0x000fc600078e0004 */
[C---:B------:R-:W-:Y:S01]  /*1da0*/  IADD3 R9, P0, R0.reuse, UR18, RZ ;  /* 0x0000001200097c10 */ /* 0x040fe2000ff1e0ff */
[----:B------:R-:W-:Y:S01]  /*1db0*/  ULDC.64 UR18, c[0x0][0x3c8] ;  /* 0x0000f20000127ab9 */ /* 0x000fe20000000a00 */
[----:B------:R-:W-:Y:S01]  /*1dc0*/  IADD3 R5, R5, UR4, RZ ;  /* 0x0000000405057c10 */ /* 0x000fe2000fffe0ff */
[----:B------:R-:W-:Y:S01]  /*1dd0*/  ULEA.HI.SX32 UR4, UR36, 0xffffffff, 0x19 ;  /* 0xffffffff24047891 */ /* 0x000fe2000f8fca3f */
[----:B------:R-:W-:Y:S01]  /*1de0*/  LEA.HI.X.SX32 R8, R0, UR17, 0x1, P0 ;  /* 0x0000001100087c11 */ /* 0x000fe200080f0eff */
[----:B------:R-:W-:Y:S01]  /*1df0*/  IMAD.U32 R0, RZ, RZ, UR38 ;  /* 0x00000026ff007e24 */ /* 0x000fe2000f8e00ff */
[C---:B------:R-:W-:Y:S01]  /*1e00*/  LEA R10, P0, R9.reuse, c[0x0][0x350], 0x2 ;  /* 0x0000d400090a7a11 */ /* 0x040fe200078010ff */
[----:B------:R-:W-:Y:S02]  /*1e10*/  UIMAD.WIDE UR12, UR12, UR22, UR18 ;  /* 0x000000160c0c72a5 */ /* 0x000fe4000f8e0212 */
[----:B------:R-:W-:Y:S01]  /*1e20*/  IMAD.WIDE.U32 R4, R0, c[0x0][0x378], R4 ;  /* 0x0000de0000047a25 */ /* 0x000fe200078e0004 */
[----:B------:R-:W-:-:S02]  /*1e30*/  LEA.HI.X R8, R9, c[0x0][0x354], R8, 0x2, P0 ;  /* 0x0000d50009087a11 */ /* 0x000fc400000f1408 */
        /* <DEDUP_REMOVED lines=25> */
[----:B------:R-:W-:Y:S01]  /*1fd0*/  UMOV UR25, UR13 ;  /* 0x0000000d00197c82 */ /* 0x000fe20008000000 */
[----:B------:R-:W-:Y:S01]  /*1fe0*/  IMAD.MOV.U32 R245, RZ, RZ, R4 ;  /* 0x000000fffff57224 */ /* 0x000fe200078e0004 */
[----:B------:R-:W-:Y:S01]  /*1ff0*/  UIADD3 UR4, UR7, -UR4, URZ ;  /* 0x8000000407047290 */ /* 0x000fe2000fffe03f */
[----:B------:R-:W-:Y:S01]  /*2000*/  MOV R239, R10 ;  /* 0x0000000a00ef7202 */ /* 0x000fe20000000f00 */
[----:B------:R-:W-:Y:S01]  /*2010*/  UMOV UR12, UR14 ;  /* 0x0000000e000c7c82 */ /* 0x000fe20008000000 */
[----:B------:R-:W-:Y:S01]  /*2020*/  IMAD.MOV.U32 R238, RZ, RZ, R8 ;  /* 0x000000ffffee7224 */ /* 0x000fe200078e0008 */
[----:B------:R-:W-:-:S02]  /*2030*/  UISETP.NE.AND UP0, UPT, UR4, 0x1, UPT ;  /* 0x000000010400788c */ /* 0x000fc4000bf05270 */
[----:B------:R-:W-:Y:S02]  /*2040*/  UIMAD UR4, UR7, -0x80, UR24 ;  /* 0xffffff80070478a4 */ /* 0x000fe4000f8e0218 */
[----:B------:R-:W-:Y:S01]  /*2050*/  UMOV UR13, UR15 ;  /* 0x0000000f000d7c82 */ /* 0x000fe20008000000 */
[----:B------:R-:W-:Y:S03]  /*2060*/  @P0 BAR.SYNC.DEFER_BLOCKING 0x0 ;  /* 0x0000000000000b1d */ /* 0x000fe60000010000 */
        /* <DEDUP_REMOVED lines=13> */
.L_x_2041:
[----:B------:R-:W-:Y:S05]  /*2140*/  BSYNC B0 ;  /* 0x0000000000007941 */ /* 0x000fea0003800000 */
.L_x_2040:
        /* <DEDUP_REMOVED lines=16> */
.L_x_2043:
[----:B------:R-:W-:Y:S05]  /*2250*/  BSYNC B0 ;  /* 0x0000000000007941 */ /* 0x000fea0003800000 */
.L_x_2042:
        /* <DEDUP_REMOVED lines=16> */
.L_x_2045:
[----:B------:R-:W-:Y:S05]  /*2360*/  BSYNC B0 ;  /* 0x0000000000007941 */ /* 0x000fea0003800000 */
.L_x_2044:
        /* <DEDUP_REMOVED lines=19> */
.L_x_2047:
[----:B------:R-:W-:Y:S05]  /*24a0*/  BSYNC B0 ;  /* 0x0000000000007941 */ /* 0x000fea0003800000 */
.L_x_2046:
        /* <DEDUP_REMOVED lines=22> */
.L_x_2049:
[----:B------:R-:W-:Y:S05]  /*2610*/  BSYNC B0 ;  /* 0x0000000000007941 */ /* 0x000fea0003800000 */
.L_x_2048:
        /* <DEDUP_REMOVED lines=20> */
.L_x_2051:
[----:B------:R-:W-:Y:S05]  /*2760*/  BSYNC B0 ;  /* 0x0000000000007941 */ /* 0x000fea0003800000 */
.L_x_2050:
        /* <DEDUP_REMOVED lines=20> */
.L_x_2053:
[----:B------:R-:W-:Y:S05]  /*28b0*/  BSYNC B0 ;  /* 0x0000000000007941 */ /* 0x000fea0003800000 */
.L_x_2052:
        /* <DEDUP_REMOVED lines=23> */
.L_x_2055:
[----:B------:R-:W-:Y:S05]  /*2a30*/  BSYNC B0 ;  /* 0x0000000000007941 */ /* 0x000fea0003800000 */
.L_x_2054:
[----:B--2---:R-:W2:Y:S01]  /*2a40*/  LDL R19, [R1] ;  /* 0x0000000001137983 */ /* 0x004ea20000100800 */
[----:B------:R-:W-:Y:S01]  /*2a50*/  ULDC.64 UR14, c[0x0][0x198] ;  /* 0x00006600000e7ab9 */ /* 0x000fe20000000a00 */
[----:B------:R-:W-:Y:S01]  /*2a60*/  IMAD.U32 R13, RZ, RZ, UR21 ;  /* 0x00000015ff0d7e24 */ /* 0x000fe2000f8e00ff */
[----:B------:R-:W-:Y:S01]  /*2a70*/  UIMAD UR10, UR16, UR14, URZ ;  /* 0x0000000e100a72a4 */ /* 0x000fe2000f8e023f */
[----:B------:R-:W-:Y:S01]  /*2a80*/  MOV R250, 0x7f800000 ;  /* 0x7f80000000fa7802 */ /* 0x000fe20000000f00 */
[----:B------:R-:W-:Y:S01]  /*2a90*/  IMAD.MOV.U32 R251, RZ, RZ, 0x7f800000 ;  /* 0x7f800000fffb7424 */ /* 0x000fe200078e00ff */
[----:B------:R-:W-:Y:S01]  /*2aa0*/  MOV R252, 0x7f800000 ;  /* 0x7f80000000fc7802 */ /* 0x000fe20000000f00 */
[----:B------:R-:W-:Y:S01]  /*2ab0*/  UIMAD UR10, UR21, UR15, UR10 ;  /* 0x0000000f150a72a4 */ /* 0x000fe2000f8e020a */
[----:B-1----:R-:W-:-:S04]  /*2ac0*/  IMAD.WIDE.U32 R4, R13, c[0x0][0x198], R240 ;  /* 0x000066000d047a25 */ /* 0x002fc800078e00f0 */
[----:B------:R-:W-:Y:S01]  /*2ad0*/  IMAD.MOV.U32 R247, RZ, RZ, 0x7f800000 ;  /* 0x7f800000fff77424 */ /* 0x000fe200078e00ff */
[----:B------:R-:W-:Y:S01]  /*2ae0*/  IADD3 R6, P1, R4, UR28, RZ ;  /* 0x0000001c04067c10 */ /* 0x000fe2000ff3e0ff */
[----:B------:R-:W-:Y:S01]  /*2af0*/  IMAD.U32 R9, RZ, RZ, UR10 ;  /* 0x0000000aff097e24 */ /* 0x000fe2000f8e00ff */
[C---:B--2---:R-:W-:Y:S02]  /*2b00*/  IADD3 R8, R19.reuse, 0x48, RZ ;  /* 0x0000004813087810 */ /* 0x044fe40007ffe0ff */
[----:B------:R-:W-:Y:S02]  /*2b10*/  IADD3 R7, R19, 0x8, RZ ;  /* 0x0000000813077810 */ /* 0x000fe40007ffe0ff */
[----:B------:R-:W-:Y:S02]  /*2b20*/  ISETP.GE.AND P2, PT, R8, UR4, PT ;  /* 0x0000000408007c0c */ /* 0x000fe4000bf46270 */
[----:B------:R-:W-:Y:S02]  /*2b30*/  ISETP.GE.AND P4, PT, R7, UR4, PT ;  /* 0x0000000407007c0c */ /* 0x000fe4000bf86270 */
[----:B------:R-:W-:Y:S01]  /*2b40*/  IADD3.X R7, R5, UR29, R9, P1, !PT ;  /* 0x0000001d05077c10 */ /* 0x000fe20008ffe409 */
[----:B------:R-:W-:Y:S01]  /*2b50*/  IMAD.MOV.U32 R9, RZ, RZ, 0x4 ;  /* 0x00000004ff097424 */ /* 0x000fe200078e00ff */
[----:B------:R-:W-:-:S02]  /*2b60*/  IADD3 R4, R19, 0x40, RZ ;  /* 0x0000004013047810 */ /* 0x000fc40007ffe0ff */
[----:B------:R-:W-:Y:S02]  /*2b70*/  ISETP.GE.AND P5, PT, R19, UR4, PT ;  /* 0x0000000413007c0c */ /* 0x000fe4000bfa6270 */
[----:B------:R-:W-:Y:S02]  /*2b80*/  ISETP.GE.AND P3, PT, R4, UR4, PT ;  /* 0x0000000404007c0c */ /* 0x000fe4000bf66270 */
[----:B------:R-:W-:Y:S01]  /*2b90*/  MOV R4, 0x4 ;  /* 0x0000000400047802 */ /* 0x000fe20000000f00 */
[----:B------:R-:W-:Y:S01]  /*2ba0*/  @!P2 IMAD.WIDE R8, R8, R9, UR12 ;  /* 0x0000000c0808ae25 */ /* 0x000fe2000f8e0209 */
[----:B------:R-:W-:-:S03]  /*2bb0*/  UIMAD UR4, UR11, -0x80, UR5 ;  /* 0xffffff800b0478a4 */ /* 0x000fc6000f8e0205 */
[----:B------:R-:W-:Y:S01]  /*2bc0*/  IMAD.WIDE R4, R19, R4, UR12 ;  /* 0x0000000c13047e25 */ /* 0x000fe2000f8e0204 */
[----:B------:R1:W5:Y:S04]  /*2bd0*/  @!P2 LDG.E R250, [R8.64] ;  /* 0x0000002008faa981 */ /* 0x000368000c1e1900 */
        /* <DEDUP_REMOVED lines=26> */
.L_x_2057:
[----:B-1----:R-:W-:Y:S05]  /*2d80*/  BSYNC B0 ;  /* 0x0000000000007941 */ /* 0x002fea0003800000 */
.L_x_2056:
        /* <DEDUP_REMOVED lines=21> */
.L_x_2059:
[----:B------:R-:W-:Y:S05]  /*2ee0*/  BSYNC B0 ;  /* 0x0000000000007941 */ /* 0x000fea0003800000 */
.L_x_2058:
        /* <DEDUP_REMOVED lines=21> */
.L_x_2061:
[----:B------:R-:W-:Y:S05]  /*3040*/  BSYNC B0 ;  /* 0x0000000000007941 */ /* 0x000fea0003800000 */
.L_x_2060:
        /* <DEDUP_REMOVED lines=21> */
.L_x_2063:
[----:B------:R-:W-:Y:S05]  /*31a0*/  BSYNC B0 ;  /* 0x0000000000007941 */ /* 0x000fea0003800000 */
.L_x_2062:
        /* <DEDUP_REMOVED lines=29> */
.L_x_2065:
[----:B------:R-:W-:Y:S05]  /*3380*/  BSYNC B0 ;  /* 0x0000000000007941 */ /* 0x000fea0003800000 */
.L_x_2064:
        /* <DEDUP_REMOVED lines=20> */
.L_x_2067:
[----:B------:R-:W-:Y:S05]  /*34d0*/  BSYNC B0 ;  /* 0x0000000000007941 */ /* 0x000fea0003800000 */
.L_x_2066:
        /* <DEDUP_REMOVED lines=20> */
.L_x_2069:
[----:B------:R-:W-:Y:S05]  /*3620*/  BSYNC B0 ;  /* 0x0000000000007941 */ /* 0x000fea0003800000 */
.L_x_2068:
        /* <DEDUP_REMOVED lines=19> */
.L_x_2071:
[----:B------:R-:W-:Y:S05]  /*3760*/  BSYNC B0 ;  /* 0x0000000000007941 */ /* 0x000fea0003800000 */
.L_x_2070:
[----:B------:R-:W-:Y:S02]  /*3770*/  ULDC.64 UR16, c[0x0][0x318] ;  /* 0x0000c60000107ab9 */ /* 0x000fe40000000a00 */
[----:B------:R-:W-:Y:S02]  /*3780*/  USHF.R.S32.HI UR10, URZ, 0x1f, UR38 ;  /* 0x0000001f3f0a7899 */ /* 0x000fe40008011426 */
[----:B------:R-:W-:Y:S01]  /*3790*/  ULDC.64 UR18, c[0x0][0x320] ;  /* 0x0000c80000127ab9 */ /* 0x000fe20000000a00 */
[----:B------:R-:W1:Y:S01]  /*37a0*/  S2R R6, SR_TID.X ;  /* 0x0000000000067919 */ /* 0x000e620000002100 */
[----:B------:R-:W-:-:S03]  /*37b0*/  UISETP.NE.U32.AND UP1, UPT, URZ, UR16, UPT ;  /* 0x000000103f00728c */ /* 0x000fc6000bf25070 */
[----:B------:R-:W2:Y:S01]  /*37c0*/  S2R R2, SR_TID.X ;  /* 0x0000000000027919 */ /* 0x000ea20000002100 */
[----:B------:R-:W-:-:S03]  /*37d0*/  UISETP.NE.AND.EX UP1, UPT, URZ, UR17, UPT, UP1 ;  /* 0x000000113f00728c */ /* 0x000fc6000bf25310 */
[----:B------:R-:W3:Y:S03]  /*37e0*/  S2R R7, SR_TID.X ;  /* 0x0000000000077919 */ /* 0x000ee60000002100 */
[----:B------:R-:W-:Y:S01]  /*37f0*/  PLOP3.LUT P1, PT, PT, PT, UP1, 0x80, 0x0 ;  /* 0x000000000000781c */ /* 0x000fe20003f2f018 */
[----:B------:R-:W0:Y:S04]  /*3800*/  LDGDEPBAR ;  /* 0x00000000000079af */ /* 0x000e280000000000 */
[----:B------:R-:W-:Y:S02]  /*3810*/  @UP1 UIMAD UR4, UR42, UR18, URZ ;  /* 0x000000122a0412a4 */ /* 0x000fe4000f8e023f */
[----:B------:R-:W-:-:S02]  /*3820*/  @UP1 UMOV UR14, UR38 ;  /* 0x00000026000e1c82 */ /* 0x000fc40008000000 */
[----:B------:R-:W-:Y:S02]  /*3830*/  @UP1 UMOV UR15, UR10 ;  /* 0x0000000a000f1c82 */ /* 0x000fe40008000000 */
[----:B------:R-:W-:Y:S02]  /*3840*/  @UP1 UIMAD.WIDE.U32 UR14, UR35, UR18, UR14 ;  /* 0x00000012230e12a5 */ /* 0x000fe4000f8e000e */
[----:B------:R-:W-:Y:S02]  /*3850*/  @UP1 UIMAD UR19, UR35, UR19, UR4 ;  /* 0x00000013231312a4 */ /* 0x000fe4000f8e0204 */
[----:B------:R-:W-:Y:S02]  /*3860*/  @UP1 ULEA UR16, UP0, UR14, UR16, 0x2 ;  /* 0x000000100e101291 */ /* 0x000fe4000f80103f */
[----:B------:R-:W-:-:S04]  /*3870*/  @UP1 UIADD3 UR19, UR15, UR19, URZ ;  /* 0x000000130f131290 */ /* 0x000fc8000fffe03f */
[----:B------:R-:W-:Y:S01]  /*3880*/  @UP1 ULEA.HI.X UR17, UR14, UR17, UR19, 0x2, UP0 ;  /* 0x000000110e111291 */ /* 0x000fe200080f1413 */
[----:B--2---:R-:W-:-:S05]  /*3890*/  IMAD.U32 R4, RZ, RZ, UR16 ;  /* 0x00000010ff047e24 */ /* 0x004fca000f8e00ff */
[----:B------:R-:W-:-:S05]  /*38a0*/  IMAD.U32 R5, RZ, RZ, UR17 ;  /* 0x00000011ff057e24 */ /* 0x000fca000f8e00ff */
[----:B----4-:R2:W4:Y:S01]  /*38b0*/  @P1 LDG.E R4, [R4.64] ;  /* 0x0000002004041981 */ /* 0x010522000c1e1900 */
[----:B-1----:R-:W-:Y:S01]  /*38c0*/  SHF.R.S32.HI R6, RZ, 0x1f, R6 ;  /* 0x0000001fff067819 */ /* 0x002fe20000011406 */
[----:B------:R-:W-:Y:S01]  /*38d0*/  IMAD.SHL.U32 R2, R2, 0x2, RZ ;  /* 0x0000000202027824 */ /* 0x000fe200078e00ff */
[----:B------:R-:W-:Y:S01]  /*38e0*/  MOV R0, UR11 ;  /* 0x0000000b00007c02 */ /* 0x000fe20008000f00 */
[----:B------:R-:W-:Y:S01]  /*38f0*/  IMAD.MOV.U32 R242, RZ, RZ, R208 ;  /* 0x000000fffff27224 */ /* 0x000fe200078e00d0 */
[----:B---3--:R-:W-:Y:S01]  /*3900*/  LEA.HI R6, R6, R7, RZ, 0x7 ;  /* 0x0000000706067211 */ /* 0x008fe200078f38ff */
[----:B------:R-:W-:Y:S01]  /*3910*/  IMAD.MOV.U32 R7, RZ, RZ, c[0x0][0x30c] ;  /* 0x0000c300ff077624 */ /* 0x000fe200078e00ff */
[----:B------:R-:W-:Y:S01]  /*3920*/  LOP3.LUT R2, R2, 0x6, RZ, 0xc0, !PT ;  /* 0x0000000602027812 */ /* 0x000fe200078ec0ff */
[----:B------:R-:W-:Y:S01]  /*3930*/  CS2R R126, SRZ ;  /* 0x00000000007e7805 */ /* 0x000fe2000001ff00 */
[----:B------:R-:W-:Y:S01]  /*3940*/  SHF.R.S32.HI R6, RZ, 0x7, R6 ;  /* 0x00000007ff067819 */ /* 0x000fe20000011406 */
[----:B------:R-:W-:Y:S01]  /*3950*/  CS2R R124, SRZ ;  /* 0x00000000007c7805 */ /* 0x000fe2000001ff00 */
[----:B------:R-:W-:Y:S01]  /*3960*/  CS2R R130, SRZ ;  /* 0x0000000000827805 */ /* 0x000fe2000001ff00 */
[----:B------:R-:W-:Y:S01]  /*3970*/  CS2R R128, SRZ ;  /* 0x0000000000807805 */ /* 0x000fe2000001ff00 */
[----:B------:R-:W-:Y:S01]  /*3980*/  CS2R R122, SRZ ;  /* 0x00000000007a7805 */ /* 0x000fe2000001ff00 */
[----:B------:R-:W-:Y:S01]  /*3990*/  IMAD R2, R6, 0x40, R2 ;  /* 0x0000004006027824 */ /* 0x000fe200078e0202 */
[----:B------:R-:W-:Y:S01]  /*39a0*/  MOV R6, c[0x0][0x308] ;  /* 0x0000c20000067a02 */ /* 0x000fe20000000f00 */
[----:B------:R-:W-:Y:S01]  /*39b0*/  CS2R R120, SRZ ;  /* 0x0000000000787805 */ /* 0x000fe2000001ff00 */
[----:B------:R-:W-:Y:S01]  /*39c0*/  CS2R R118, SRZ ;  /* 0x0000000000767805 */ /* 0x000fe2000001ff00 */
[----:B------:R-:W-:Y:S01]  /*39d0*/  IMAD R0, R0, 0x80, R2 ;  /* 0x0000008000007824 */ /* 0x000fe200078e0202 */
[----:B------:R-:W-:Y:S01]  /*39e0*/  CS2R R116, SRZ ;  /* 0x0000000000747805 */ /* 0x000fe2000001ff00 */
[----:B------:R-:W-:Y:S01]  /*39f0*/  CS2R R110, SRZ ;  /* 0x00000000006e7805 */ /* 0x000fe2000001ff00 */
[----:B------:R-:W-:Y:S01]  /*3a00*/  CS2R R108, SRZ ;  /* 0x00000000006c7805 */ /* 0x000fe2000001ff00 */
[----:B------:R-:W-:Y:S01]  /*3a10*/  CS2R R114, SRZ ;  /* 0x0000000000727805 */ /* 0x000fe2000001ff00 */
[----:B------:R-:W-:Y:S01]  /*3a20*/  IADD3 R8, R19, -UR24, -R0 ;  /* 0x8000001813087c10 */ /* 0x000fe2000fffe800 */
[----:B------:R-:W-:Y:S01]  /*3a30*/  CS2R R112, SRZ ;  /* 0x0000000000707805 */ /* 0x000fe2000001ff00 */
[----:B--2---:R-:W4:Y:S01]  /*3a40*/  @P1 MUFU.RCP R5, c[0x0][0x238] ;  /* 0x00008e0000051b08 */ /* 0x004f220000001000 */
        /* <DEDUP_REMOVED lines=20> */
[----:B------:R-:W-:Y:S01]  /*3b90*/  IMAD.MOV.U32 R180, RZ, RZ, 0x20 ;  /* 0x00000020ffb47424 */ /* 0x000fe200078e00ff */
[----:B------:R-:W-:Y:S01]  /*3ba0*/  MOV R179, 0x40 ;  /* 0x0000004000b37802 */ /* 0x000fe20000000f00 */
[C---:B------:R-:W-:Y:S01]  /*3bb0*/  IMAD.SHL.U32 R176, R178.reuse, 0x2, RZ ;  /* 0x00000002b2b07824 */ /* 0x040fe200078e00ff */
[----:B------:R-:W-:Y:S01]  /*3bc0*/  SHF.L.U32 R175, R178, 0x1, RZ ;  /* 0x00000001b2af7819 */ /* 0x000fe200000006ff */
[----:B------:R-:W-:Y:S01]  /*3bd0*/  UMOV UR4, URZ ;  /* 0x0000003f00047c82 */ /* 0x000fe20008000000 */
[----:B----4-:R-:W-:-:S02]  /*3be0*/  @P1 FMUL.FTZ R2, R4, R5 ;  /* 0x0000000504021220 */ /* 0x010fc40000410000 */
[----:B------:R1:W2:Y:S01]  /*3bf0*/  LDG.E.64 R4, [R6.64+0x8] ;  /* 0x0000082006047981 */ /* 0x0002a2000c1e1b00 */
[----:B------:R-:W-:Y:S01]  /*3c00*/  SHF.R.S32.HI R0, RZ, 0x1f, R14 ;  /* 0x0000001fff007819 */ /* 0x000fe2000001140e */
[----:B------:R3:W4:Y:S02]  /*3c10*/  @P1 R2UR UR10, R2 ;  /* 0x00000000020a13c2 */ /* 0x00072400000e0000 */
[----:B-1----:R-:W2:Y:S01]  /*3c20*/  LDG.E.64 R6, [R6.64] ;  /* 0x0000002006067981 */ /* 0x002ea2000c1e1b00 */
[----:B---3--:R-:W-:Y:S01]  /*3c30*/  IADD3 R2, R177, 0x2000, RZ ;  /* 0x00002000b1027810 */ /* 0x008fe20007ffe0ff */
[----:B----4-:R-:W-:-:S03]  /*3c40*/  @UP1 UMOV UR4, UR10 ;  /* 0x0000000a00041c82 */ /* 0x010fc60008000000 */
[----:B------:R-:W-:-:S04]  /*3c50*/  SEL R2, R2, R177, !P0 ;  /* 0x000000b102027207 */ /* 0x000fc80004000000 */
[----:B------:R-:W-:Y:S02]  /*3c60*/  SHF.L.U32 R168, R2, 0x1, RZ ;  /* 0x0000000102a87819 */ /* 0x000fe400000006ff */
[----:B--2---:R-:W-:-:S04]  /*3c70*/  IADD3 R248, P2, P1, R4, UR50, R14 ;  /* 0x0000003204f87c10 */ /* 0x004fc8000f95e00e */
[----:B------:R-:W-:Y:S02]  /*3c80*/  IADD3.X R4, R5, UR54, R0, P2, P1 ;  /* 0x0000003605047c10 */ /* 0x000fe400097e2400 */
[----:B------:R-:W-:Y:S01]  /*3c90*/  IADD3 R0, R178, 0x2000, RZ ;  /* 0x00002000b2007810 */ /* 0x000fe20007ffe0ff */
[----:B------:R-:W1:Y:S03]  /*3ca0*/  R2UR UR15, R6 ;  /* 0x00000000060f73c2 */ /* 0x000e6600000e0000 */
[----:B------:R-:W-:-:S05]  /*3cb0*/  SEL R0, R0, R178, !P0 ;  /* 0x000000b200007207 */ /* 0x000fca0004000000 */
[----:B------:R-:W-:Y:S01]  /*3cc0*/  IMAD.SHL.U32 R174, R0, 0x2, RZ ;  /* 0x0000000200ae7824 */ /* 0x000fe200078e00ff */
[----:B-1----:R-:W-:-:S05]  /*3cd0*/  LOP3.LUT R0, R4, UR15, RZ, 0x3c, !PT ;  /* 0x0000000f04007c12 */ /* 0x002fca000f8e3cff */
[----:B------:R1:W-:Y:S02]  /*3ce0*/  STL [R1+0x2c], R0 ;  /* 0x00002c0001007387 */ /* 0x0003e40000100800 */
[----:B-1----:R-:W-:-:S05]  /*3cf0*/  IADD3 R0, R8, UR5, RZ ;  /* 0x0000000508007c10 */ /* 0x002fca000fffe0ff */
[----:B------:R1:W-:Y:S02]  /*3d00*/  STL [R1+0x30], R0 ;  /* 0x0000300001007387 */ /* 0x0003e40000100800 */
[----:B-1----:R-:W-:-:S04]  /*3d10*/  IMAD.MOV.U32 R0, RZ, RZ, c[0x0][0x22c] ;  /* 0x00008b00ff007624 */ /* 0x002fc800078e00ff */
[----:B------:R-:W-:-:S05]  /*3d20*/  IMAD R0, R0, c[0x0][0x1c0], RZ ;  /* 0x0000700000007a24 */ /* 0x000fca00078e02ff */
[C---:B------:R-:W-:Y:S01]  /*3d30*/  SHF.L.U32 R4, R0.reuse, 0x4, RZ ;  /* 0x0000000400047819 */ /* 0x040fe200000006ff */
[----:B------:R-:W-:-:S03]  /*3d40*/  IMAD.SHL.U32 R2, R0, 0x8, RZ ;  /* 0x0000000800027824 */ /* 0x000fc600078e00ff */
[----:B------:R-:W-:-:S05]  /*3d50*/  IADD3 R4, R4, 0x20, RZ ;  /* 0x0000002004047810 */ /* 0x000fca0007ffe0ff */
[----:B------:R-:W-:-:S05]  /*3d60*/  IMAD.IADD R0, R2, 0x1, R4 ;  /* 0x0000000102007824 */ /* 0x000fca00078e0204 */
[----:B------:R-:W-:-:S05]  /*3d70*/  IADD3 R0, R2, R0, RZ ;  /* 0x0000000002007210 */ /* 0x000fca0007ffe0ff */
[----:B------:R-:W-:-:S04]  /*3d80*/  IMAD.IADD R0, R2, 0x1, R0 ;  /* 0x0000000102007824 */ /* 0x000fc800078e0200 */
[----:B------:R-:W-:-:S05]  /*3d90*/  IMAD.IADD R0, R2, 0x1, R0 ;  /* 0x0000000102007824 */ /* 0x000fca00078e0200 */
[----:B------:R1:W-:Y:S02]  /*3da0*/  STL [R1+0x24], R0 ;  /* 0x0000240001007387 */ /* 0x0003e40000100800 */
[----:B-1----:R-:W-:-:S05]  /*3db0*/  IADD3 R0, R2, R0, RZ ;  /* 0x0000000002007210 */ /* 0x002fca0007ffe0ff */
[----:B------:R1:W-:Y:S02]  /*3dc0*/  STL [R1+0x20], R0 ;  /* 0x0000200001007387 */ /* 0x0003e40000100800 */
[----:B-1----:R-:W-:-:S05]  /*3dd0*/  IMAD.IADD R0, R2, 0x1, R0 ;  /* 0x0000000102007824 */ /* 0x002fca00078e0200 */
[----:B------:R1:W-:Y:S02]  /*3de0*/  STL [R1+0x1c], R0 ;  /* 0x00001c0001007387 */ /* 0x0003e40000100800 */
[----:B-1----:R-:W-:-:S04]  /*3df0*/  IMAD.IADD R0, R2, 0x1, R0 ;  /* 0x0000000102007824 */ /* 0x002fc800078e0200 */
[C---:B------:R-:W-:Y:S01]  /*3e00*/  IMAD.IADD R4, R2.reuse, 0x1, R0 ;  /* 0x0000000102047824 */ /* 0x040fe200078e0200 */
[----:B------:R-:W-:Y:S04]  /*3e10*/  STL [R1+0x18], R0 ;  /* 0x0000180001007387 */ /* 0x000fe80000100800 */
[----:B------:R1:W-:Y:S02]  /*3e20*/  STL [R1+0x14], R4 ;  /* 0x0000140401007387 */ /* 0x0003e40000100800 */
[----:B-1----:R-:W-:-:S05]  /*3e30*/  IMAD.IADD R4, R2, 0x1, R4 ;  /* 0x0000000102047824 */ /* 0x002fca00078e0204 */
[----:B------:R1:W-:Y:S01]  /*3e40*/  STL [R1+0x10], R4 ;  /* 0x0000100401007387 */ /* 0x0003e20000100800 */
[----:B------:R-:W2:Y:S01]  /*3e50*/  R2UR UR28, R7 ;  /* 0x00000000071c73c2 */ /* 0x000ea200000e0000 */
[----:B-1----:R-:W-:-:S05]  /*3e60*/  IADD3 R4, R2, R4, RZ ;  /* 0x0000000402047210 */ /* 0x002fca0007ffe0ff */
[----:B------:R1:W-:Y:S02]  /*3e70*/  STL [R1+0xc], R4 ;  /* 0x00000c0401007387 */ /* 0x0003e40000100800 */
[----:B-1----:R-:W-:-:S05]  /*3e80*/  IMAD.IADD R4, R2, 0x1, R4 ;  /* 0x0000000102047824 */ /* 0x002fca00078e0204 */
[----:B------:R1:W-:Y:S02]  /*3e90*/  STL [R1+0x8], R4 ;  /* 0x0000080401007387 */ /* 0x0003e40000100800 */
[----:B-1----:R-:W-:-:S05]  /*3ea0*/  IMAD.IADD R4, R2, 0x1, R4 ;  /* 0x0000000102047824 */ /* 0x002fca00078e0204 */
[----:B------:R-:W-:Y:S01]  /*3eb0*/  IADD3 R0, R2, R4, RZ ;  /* 0x0000000402007210 */ /* 0x000fe20007ffe0ff */
[----:B------:R1:W-:Y:S04]  /*3ec0*/  STL [R1+0x4], R4 ;  /* 0x0000040401007387 */ /* 0x0003e80000100800 */
[----:B------:R1:W-:Y:S01]  /*3ed0*/  STL [R1+0x28], R0 ;  /* 0x0000280001007387 */ /* 0x0003e20000100800 */
[----:B------:R-:W-:Y:S01]  /*3ee0*/  IMAD.WIDE.U32 R248, R248, -0x2daee0ad, RZ ;  /* 0xd2511f53f8f87825 */ /* 0x000fe200078e00ff */
[----:B------:R-:W-:Y:S02]  /*3ef0*/  UIADD3 UR24, UR15, -0x61c88647, URZ ;  /* 0x9e3779b90f187890 */ /* 0x000fe4000fffe03f */
[----:B------:R-:W-:Y:S02]  /*3f00*/  UIADD3 UR23, UR15, 0x3c6ef372, URZ ;  /* 0x3c6ef3720f177890 */ /* 0x000fe4000fffe03f */
[----:B------:R-:W-:-:S02]  /*3f10*/  UIADD3 UR21, UR15, -0x255992d5, URZ ;  /* 0xdaa66d2b0f157890 */ /* 0x000fc4000fffe03f */
[----:B------:R-:W-:Y:S02]  /*3f20*/  UIADD3 UR19, UR15, 0x78dde6e4, URZ ;  /* 0x78dde6e40f137890 */ /* 0x000fe4000fffe03f */
[----:B------:R-:W-:Y:S02]  /*3f30*/  UIADD3 UR17, UR15, 0x1715609d, URZ ;  /* 0x1715609d0f117890 */ /* 0x000fe4000fffe03f */
[----:B------:R-:W-:Y:S02]  /*3f40*/  UIADD3 UR15, UR15, -0x4ab325aa, URZ ;  /* 0xb54cda560f0f7890 */ /* 0x000fe4000fffe03f */
[----:B--2---:R-:W-:Y:S02]  /*3f50*/  UIADD3 UR29, UR28, -0x4498517b, URZ ;  /* 0xbb67ae851c1d7890 */ /* 0x004fe4000fffe03f */
[----:B------:R-:W-:Y:S02]  /*3f60*/  UIADD3 UR22, UR28, 0x76cf5d0a, URZ ;  /* 0x76cf5d0a1c167890 */ /* 0x000fe4000fffe03f */
[----:B------:R-:W-:-:S02]  /*3f70*/  UIADD3 UR20, UR28, 0x32370b8f, URZ ;  /* 0x32370b8f1c147890 */ /* 0x000fc4000fffe03f */
[----:B------:R-:W-:Y:S02]  /*3f80*/  UIADD3 UR18, UR28, -0x126145ec, URZ ;  /* 0xed9eba141c127890 */ /* 0x000fe4000fffe03f */
[----:B------:R-:W-:Y:S02]  /*3f90*/  UIADD3 UR16, UR28, -0x56f99767, URZ ;  /* 0xa90668991c107890 */ /* 0x000fe4000fffe03f */
[----:B------:R-:W-:Y:S02]  /*3fa0*/  UIADD3 UR14, UR28, 0x646e171e, URZ ;  /* 0x646e171e1c0e7890 */ /* 0x000fe4000fffe03f */
.L_x_2074:
[----:B-1----:R-:W2:Y:S01]  /*3fb0*/  LDL R0, [R1+0x3c] ;  /* 0x00003c0001007983 */ /* 0x002ea20000100800 */
[----:B------:R-:W-:Y:S02]  /*3fc0*/  USHF.L.U32 UR10, UR11, 0x7, URZ ;  /* 0x000000070b0a7899 */ /* 0x000fe4000800063f */
[----:B------:R-:W-:Y:S01]  /*3fd0*/  UISETP.GE.AND UP1, UPT, UR7, 0x1, UPT ;  /* 0x000000010700788c */ /* 0x000fe2000bf26270 */
[----:B------:R-:W0:Y:S01]  /*3fe0*/  LDGDEPBAR ;  /* 0x00000000000079af */ /* 0x000e220000000000 */
[----:B------:R-:W-:Y:S04]  /*3ff0*/  UIADD3 UR10, UR10, 0x80, URZ ;  /* 0x000000800a0a7890 */ /* 0x000fe8000fffe03f */
[----:B------:R-:W-:Y:S03]  /*4000*/  UISETP.GE.AND UP0, UPT, UR10, UR5, UPT ;  /* 0x000000050a00728c */ /* 0x000fe6000bf06270 */
[----:B------:R-:W3:Y:S04]  /*4010*/  LDL R181, [R1+0x30] ;  /* 0x0000300001b57983 */ /* 0x000ee80000100800 */
[----:B------:R-:W1:Y:S08]  /*4020*/  S2R R205, SR_TID.X ;  /* 0x0000000000cd7919 */ /* 0x000e700000002100 */
[----:B------:R-:W4:Y:S02]  /*4030*/  S2R R191, SR_TID.X ;  /* 0x0000000000bf7919 */ /* 0x000f240000002100 */
[----:B----4-:R-:W-:Y:S01]  /*4040*/  SHF.R.S32.HI R191, RZ, 0x1f, R191 ;  /* 0x0000001fffbf7819 */ /* 0x010fe200000114bf */
[----:B------:R-:W-:Y:S04]  /*4050*/  DEPBAR.LE SB0, 0x0 ;  /* 0x000080000000791a */ /* 0x000fe80000000000 */
[----:B-1----:R-:W-:Y:S01]  /*4060*/  LEA.HI R191, R191, R205, RZ, 0x7 ;  /* 0x000000cdbfbf7211 */ /* 0x002fe200078f38ff */
[----:B------:R-:W-:Y:S03]  /*4070*/  BAR.SYNC.DEFER_BLOCKING 0x0 ;  /* 0x0000000000007b1d */ /* 0x000fe60000010000 */
[----:B------:R-:W-:Y:S05]  /*4080*/  SHF.R.S32.HI R191, RZ, 0x7, R191 ;  /* 0x00000007ffbf7819 */ /* 0x000fea00000114bf */
[----:B------:R-:W-:Y:S08]  /*4090*/  LDSM.16.M88.4 R64, [R174] ;  /* 0x00000000ae40783b */ /* 0x000ff00000000200 */
[----:B------:R-:W1:Y:S08]  /*40a0*/  LDSM.16.M88.4 R16, [R170+0xc000] ;  /* 0x00c00000aa10783b */ /* 0x000e700000000200 */
[----:B------:R-:W4:Y:S08]  /*40b0*/  LDSM.16.M88.4 R60, [R174+0x2000] ;  /* 0x00200000ae3c783b */ /* 0x000f300000000200 */
[----:B------:R-:W4:Y:S08]  /*40c0*/  LDSM.16.M88.4 R32, [R170+0xc800] ;  /* 0x00c80000aa20783b */ /* 0x000f300000000200 */
[----:B------:R-:W4:Y:S08]  /*40d0*/  LDSM.16.M88.4 R48, [R170+0xd000] ;  /* 0x00d00000aa30783b */ /* 0x000f300000000200 */
[----:B------:R-:W4:Y:S01]  /*40e0*/  LDSM.16.M88.4 R132, [R170+0xd800] ;  /* 0x00d80000aa84783b */ /* 0x000f220000000200 */
[-C--:B-1----:R-:W-:Y:S07]  /*40f0*/  HMMA.16816.F32.BF16 R4, R64, R16.reuse, RZ ;  /* 0x000000104004723c */ /* 0x082fee00000418ff */
[----:B------:R-:W-:Y:S01]  /*4100*/  LDSM.16.M88.4 R140, [R173+0xc000] ;  /* 0x00c00000ad8c783b */ /* 0x000fe20000000200 */
[C---:B----4-:R-:W-:Y:S07]  /*4110*/  HMMA.16816.F32.BF16 R8, R60.reuse, R16, RZ ;  /* 0x000000103c08723c */ /* 0x050fee00000418ff */
[----:B------:R-:W-:Y:S01]  /*4120*/  LDSM.16.M88.4 R148, [R173+0xc800] ;  /* 0x00c80000ad94783b */ /* 0x000fe20000000200 */
[-C--:B------:R-:W-:Y:S07]  /*4130*/  HMMA.16816.F32.BF16 R12, R60, R18.reuse, RZ ;  /* 0x000000123c0c723c */ /* 0x080fee00000418ff */
[----:B------:R-:W-:Y:S01]  /*4140*/  LDSM.16.M88.4 R152, [R173+0xd000] ;  /* 0x00d00000ad98783b */ /* 0x000fe20000000200 */
[C---:B------:R-:W-:Y:S07]  /*4150*/  HMMA.16816.F32.BF16 R16, R64.reuse, R18, RZ ;  /* 0x000000124010723c */ /* 0x040fee00000418ff */
[----:B------:R-:W-:Y:S01]  /*4160*/  LDSM.16.M88.4 R156, [R173+0xd800] ;  /* 0x00d80000ad9c783b */ /* 0x000fe20000000200 */
[-C--:B------:R-:W-:Y:S07]  /*4170*/  HMMA.16816.F32.BF16 R20, R64, R32.reuse, RZ ;  /* 0x000000204014723c */ /* 0x080fee00000418ff */
        /* <DEDUP_REMOVED lines=12> */
[----:B--2---:R-:W-:Y:S05]  /*4240*/  R2P PR, R0, 0x6 ;  /* 0x0000000600007804 */ /* 0x004fea0000000000 */
[----:B------:R-:W-:Y:S02]  /*4250*/  SEL R2, R180, 0xffffffe0, !P1 ;  /* 0xffffffe0b4027807 */ /* 0x000fe40004800000 */
[----:B------:R-:W-:Y:S04]  /*4260*/  SEL R169, R179, 0xffffffc0, !P2 ;  /* 0xffffffc0b3a97807 */ /* 0x000fe80005000000 */
[C---:B------:R-:W-:Y:S02]  /*4270*/  IMAD.IADD R0, R174.reuse, 0x1, R2 ;  /* 0x00000001ae007824 */ /* 0x040fe400078e0202 */
[--C-:B------:R-:W-:Y:S03]  /*4280*/  IMAD.IADD R132, R174, 0x1, R169.reuse ;  /* 0x00000001ae847824 */ /* 0x100fe600078e02a9 */
[----:B------:R-:W1:Y:S08]  /*4290*/  LDSM.16.M88.4 R136, [R0] ;  /* 0x000000000088783b */ /* 0x000e700000000200 */
[----:B------:R2:W4:Y:S08]  /*42a0*/  LDSM.16.M88.4 R144, [R0+0x2000] ;  /* 0x002000000090783b */ /* 0x0005300000000200 */
[----:B------:R-:W3:Y:S08]  /*42b0*/  LDSM.16.M88.4 R160, [R132] ;  /* 0x0000000084a0783b */ /* 0x000ef00000000200 */
[----:B------:R-:W3:Y:S01]  /*42c0*/  LDSM.16.M88.4 R132, [R132+0x2000] ;  /* 0x002000008484783b */ /* 0x000ee20000000200 */
[----:B--2---:R-:W-:Y:S01]  /*42d0*/  IMAD.IADD R0, R0, 0x1, R169 ;  /* 0x0000000100007824 */ /* 0x004fe200078e02a9 */
[-C--:B-1----:R-:W-:Y:S08]  /*42e0*/  HMMA.16816.F32.BF16 R4, R136, R140.reuse, R4 ;  /* 0x0000008c8804723c */ /* 0x082ff00000041804 */
[C---:B----4-:R-:W-:Y:S08]  /*42f0*/  HMMA.16816.F32.BF16 R8, R144.reuse, R140, R8 ;  /* 0x0000008c9008723c */ /* 0x050ff00000041808 */
[-C--:B------:R-:W-:Y:S08]  /*4300*/  HMMA.16816.F32.BF16 R12, R144, R142.reuse, R12 ;  /* 0x0000008e900c723c */ /* 0x080ff0000004180c */
[C---:B------:R-:W-:Y:S01]  /*4310*/  HMMA.16816.F32.BF16 R16, R136.reuse, R142, R16 ;  /* 0x0000008e8810723c */ /* 0x040fe20000041810 */
[----:B------:R-:W1:Y:S07]  /*4320*/  LDSM.16.M88.4 R140, [R171+0xc800] ;  /* 0x00c80000ab8c783b */ /* 0x000e6e0000000200 */
[-C--:B------:R-:W-:Y:S08]  /*4330*/  HMMA.16816.F32.BF16 R20, R136, R148.reuse, R20 ;  /* 0x000000948814723c */ /* 0x080ff00000041814 */
[C---:B------:R-:W-:Y:S01]  /*4340*/  HMMA.16816.F32.BF16 R24, R144.reuse, R148, R24 ;  /* 0x000000949018723c */ /* 0x040fe20000041818 */
[----:B------:R-:W2:Y:S06]  /*4350*/  LDL R149, [R1+0x38] ;  /* 0x0000380001957983 */ /* 0x000eac0000100800 */
[----:B------:R-:W-:Y:S01]  /*4360*/  IMAD.U32 R148, RZ, RZ, UR7 ;  /* 0x00000007ff947e24 */ /* 0x000fe2000f8e00ff */
[-C--:B------:R-:W-:Y:S04]  /*4370*/  HMMA.16816.F32.BF16 R28, R144, R150.reuse, R28 ;  /* 0x00000096901c723c */ /* 0x080fe8000004181c */
[----:B---3--:R-:W-:Y:S04]  /*4380*/  IMAD R148, R148, 0x80, R181 ;  /* 0x0000008094947824 */ /* 0x008fe800078e02b5 */
[C---:B------:R-:W-:Y:S01]  /*4390*/  HMMA.16816.F32.BF16 R32, R136.reuse, R150, R32 ;  /* 0x000000968820723c */ /* 0x040fe20000041820 */
[C---:B------:R-:W-:Y:S03]  /*43a0*/  IADD3 R187, R148.reuse, -0x38, RZ ;  /* 0xffffffc894bb7810 */ /* 0x040fe60007ffe0ff */
[C---:B------:R-:W-:Y:S02]  /*43b0*/  IADD3 R182, R148.reuse, -0x29, RZ ;  /* 0xffffffd794b67810 */ /* 0x040fe40007ffe0ff */
[C---:B------:R-:W-:Y:S02]  /*43c0*/  IADD3 R181, R148.reuse, 0x17, RZ ;  /* 0x0000001794b57810 */ /* 0x040fe40007ffe0ff */
[C---:B------:R-:W-:Y:S01]  /*43d0*/  IADD3 R151, R148.reuse, -0x20, RZ ;  /* 0xffffffe094977810 */ /* 0x040fe20007ffe0ff */
[-C--:B------:R-:W-:Y:S03]  /*43e0*/  HMMA.16816.F32.BF16 R36, R136, R152.reuse, R36 ;  /* 0x000000988824723c */ /* 0x080fe60000041824 */
[C---:B------:R-:W-:Y:S02]  /*43f0*/  IADD3 R150, R148.reuse, -0x19, RZ ;  /* 0xffffffe794967810 */ /* 0x040fe40007ffe0ff */
[----:B------:R-:W-:Y:S02]  /*4400*/  IADD3 R188, R148, -0x39, RZ ;  /* 0xffffffc794bc7810 */ /* 0x000fe40007ffe0ff */
[----:B------:R-:W-:Y:S01]  /*4410*/  ISETP.GE.AND P3, PT, R150, RZ, PT ;  /* 0x000000ff9600720c */ /* 0x000fe20003f66270 */
[C---:B------:R-:W-:Y:S01]  /*4420*/  HMMA.16816.F32.BF16 R40, R144.reuse, R152, R40 ;  /* 0x000000989028723c */ /* 0x040fe20000041828 */
[C---:B------:R-:W-:Y:S03]  /*4430*/  IADD3 R183, R148.reuse, -0x30, RZ ;  /* 0xffffffd094b77810 */ /* 0x040fe60007ffe0ff */
[C---:B------:R-:W-:Y:S02]  /*4440*/  IADD3 R184, R148.reuse, 0x10, RZ ;  /* 0x0000001094b87810 */ /* 0x040fe40007ffe0ff */
[C---:B------:R-:W-:Y:S02]  /*4450*/  IADD3 R185, R148.reuse, -0x31, RZ ;  /* 0xffffffcf94b97810 */ /* 0x040fe40007ffe0ff */
[C---:B------:R-:W-:Y:S01]  /*4460*/  IADD3 R152, R148.reuse, -0x21, RZ ;  /* 0xffffffdf94987810 */ /* 0x040fe20007ffe0ff */
[-C--:B------:R-:W-:Y:S03]  /*4470*/  HMMA.16816.F32.BF16 R44, R144, R154.reuse, R44 ;  /* 0x0000009a902c723c */ /* 0x080fe6000004182c */
[C---:B------:R-:W-:Y:S02]  /*4480*/  @!P3 IADD3 R150, -R148.reuse, 0x19, RZ ;  /* 0x000000199496b810 */ /* 0x040fe40007ffe1ff */
[----:B------:R-:W-:Y:S02]  /*4490*/  ISETP.GE.AND P3, PT, R181, RZ, PT ;  /* 0x000000ffb500720c */ /* 0x000fe40003f66270 */
[C---:B------:R-:W-:Y:S01]  /*44a0*/  IADD3 R186, R148.reuse, 0xf, RZ ;  /* 0x0000000f94ba7810 */ /* 0x040fe20007ffe0ff */
[C---:B------:R-:W-:Y:S01]  /*44b0*/  HMMA.16816.F32.BF16 R48, R136.reuse, R154, R48 ;  /* 0x0000009a8830723c */ /* 0x040fe20000041830 */
[----:B------:R-:W-:Y:S07]  /*44c0*/  I2F R197, R150 ;  /* 0x0000009600c57306 */ /* 0x000fee0000201400 */
[-C--:B------:R-:W-:Y:S04]  /*44d0*/  HMMA.16816.F32.BF16 R52, R136, R156.reuse, R52 ;  /* 0x0000009c8834723c */ /* 0x080fe80000041834 */
[----:B------:R-:W-:Y:S02]  /*44e0*/  @!P3 IADD3 R181, -R148, -0x17, RZ ;  /* 0xffffffe994b5b810 */ /* 0x000fe40007ffe1ff */
[----:B------:R-:W-:Y:S02]  /*44f0*/  ISETP.GE.AND P3, PT, R188, RZ, PT ;  /* 0x000000ffbc00720c */ /* 0x000fe40003f66270 */
[C---:B------:R-:W-:Y:S01]  /*4500*/  HMMA.16816.F32.BF16 R56, R144.reuse, R156, R56 ;  /* 0x0000009c9038723c */ /* 0x040fe20000041838 */
[----:B------:R-:W3:Y:S01]  /*4510*/  LDL R156, [R1+0x2c] ;  /* 0x00002c00019c7983 */ /* 0x000ee20000100800 */
[----:B------:R-:W-:Y:S06]  /*4520*/  I2F R181, R181 ;  /* 0x000000b500b57306 */ /* 0x000fec0000201400 */
[-C--:B------:R-:W-:Y:S04]  /*4530*/  HMMA.16816.F32.BF16 R60, R144, R158.reuse, R60 ;  /* 0x0000009e903c723c */ /* 0x080fe8000004183c */
[C---:B------:R-:W-:Y:S02]  /*4540*/  @!P3 IADD3 R188, -R148.reuse, 0x39, RZ ;  /* 0x0000003994bcb810 */ /* 0x040fe40007ffe1ff */
[----:B------:R-:W-:Y:S02]  /*4550*/  PLOP3.LUT P3, PT, PT, PT, UP0, 0x80, 0x0 ;  /* 0x000000000000781c */ /* 0x000fe40003f6f008 */
[C---:B------:R-:W-:Y:S01]  /*4560*/  IADD3 R146, R148.reuse, 0x40, RZ ;  /* 0x0000004094927810 */ /* 0x040fe20007ffe0ff */
[----:B------:R-:W-:Y:S01]  /*4570*/  HMMA.16816.F32.BF16 R64, R136, R158, R64 ;  /* 0x0000009e8840723c */ /* 0x000fe20000041840 */
[----:B------:R-:W-:Y:S02]  /*4580*/  I2F R188, R188 ;  /* 0x000000bc00bc7306 */ /* 0x000fe40000201400 */
[C---:B------:R-:W-:Y:S02]  /*4590*/  IADD3 R145, R148.reuse, 0x8, RZ ;  /* 0x0000000894917810 */ /* 0x040fe40007ffe0ff */
[C---:B------:R-:W-:Y:S02]  /*45a0*/  IADD3 R144, R148.reuse, -0x1, RZ ;  /* 0xffffffff94907810 */ /* 0x040fe40007ffe0ff */
[----:B------:R-:W-:Y:S01]  /*45b0*/  IADD3 R136, R148, 0x48, RZ ;  /* 0x0000004894887810 */ /* 0x000fe20007ffe0ff */
[-C--:B------:R-:W-:Y:S01]  /*45c0*/  HMMA.16816.F32.BF16 R4, R160, R164.reuse, R4 ;  /* 0x000000a4a004723c */ /* 0x080fe20000041804 */
[----:B------:R-:W-:Y:S02]  /*45d0*/  IABS R137, R148 ;  /* 0x0000009400897213 */ /* 0x000fe40000000000 */
[----:B------:R-:W-:Y:S02]  /*45e0*/  ISETP.GE.AND P0, PT, R136, RZ, PT ;  /* 0x000000ff8800720c */ /* 0x000fe40003f06270 */
[----:B------:R-:W-:Y:S01]  /*45f0*/  ISETP.GE.AND P1, PT, R145, RZ, PT ;  /* 0x000000ff9100720c */ /* 0x000fe20003f26270 */
[----:B------:R-:W-:Y:S02]  /*4600*/  I2F R200, R137 ;  /* 0x0000008900c87306 */ /* 0x000fe40000201400 */
[C---:B------:R-:W-:Y:S07]  /*4610*/  HMMA.16816.F32.BF16 R8, R132.reuse, R164, R8 ;  /* 0x000000a48408723c */ /* 0x040fee0000041808 */
[C---:B------:R-:W-:Y:S01]  /*4620*/  IADD3 R165, R148.reuse, 0x20, RZ ;  /* 0x0000002094a57810 */ /* 0x040fe20007ffe0ff */
[-C--:B------:R-:W-:Y:S01]  /*4630*/  HMMA.16816.F32.BF16 R12, R132, R166.reuse, R12 ;  /* 0x000000a6840c723c */ /* 0x080fe2000004180c */
[----:B------:R-:W-:Y:S02]  /*4640*/  @!P0 IADD3 R136, -R148, -0x48, RZ ;  /* 0xffffffb894888810 */ /* 0x000fe40007ffe1ff */
[----:B------:R-:W-:Y:S02]  /*4650*/  ISETP.GE.AND P0, PT, R146, RZ, PT ;  /* 0x000000ff9200720c */ /* 0x000fe40003f06270 */
[----:B------:R-:W-:Y:S01]  /*4660*/  @!P1 IADD3 R145, -R148, -0x8, RZ ;  /* 0xfffffff894919810 */ /* 0x000fe20007ffe1ff */
[----:B------:R4:W-:Y:S01]  /*4670*/  I2F R211, R136 ;  /* 0x0000008800d37306 */ /* 0x0009e20000201400 */
[----:B------:R-:W-:Y:S01]  /*4680*/  ISETP.GE.AND P1, PT, R144, RZ, PT ;  /* 0x000000ff9000720c */ /* 0x000fe20003f26270 */
[C---:B------:R-:W-:Y:S01]  /*4690*/  HMMA.16816.F32.BF16 R16, R160.reuse, R166, R16 ;  /* 0x000000a6a010723c */ /* 0x040fe20000041810 */
[C---:B------:R-:W-:Y:S06]  /*46a0*/  IADD3 R164, R148.reuse, 0x1f, RZ ;  /* 0x0000001f94a47810 */ /* 0x040fec0007ffe0ff */
[C---:B------:R-:W-:Y:S01]  /*46b0*/  IADD3 R166, R148.reuse, 0x18, RZ ;  /* 0x0000001894a67810 */ /* 0x040fe20007ffe0ff */
[-C--:B-1----:R-:W-:Y:S01]  /*46c0*/  HMMA.16816.F32.BF16 R20, R160, R140.reuse, R20 ;  /* 0x0000008ca014723c */ /* 0x082fe20000041814 */
[C---:B------:R-:W-:Y:S01]  /*46d0*/  @!P0 IADD3 R146, -R148.reuse, -0x40, RZ ;  /* 0xffffffc094928810 */ /* 0x040fe20007ffe1ff */
[----:B------:R-:W1:Y:S02]  /*46e0*/  I2F R229, R145 ;  /* 0x0000009100e57306 */ /* 0x000e640000201400 */
[C---:B------:R-:W-:Y:S02]  /*46f0*/  @!P1 IADD3 R144, -R148.reuse, 0x1, RZ ;  /* 0x0000000194909810 */ /* 0x040fe40007ffe1ff */
[C---:B------:R-:W-:Y:S02]  /*4700*/  IADD3 R167, R148.reuse, -0x28, RZ ;  /* 0xffffffd894a77810 */ /* 0x040fe40007ffe0ff */
[C---:B------:R-:W-:Y:S04]  /*4710*/  HMMA.16816.F32.BF16 R24, R132.reuse, R140, R24 ;  /* 0x0000008c8418723c */ /* 0x040fe80000041818 */
[----:B------:R-:W-:Y:S01]  /*4720*/  I2F R194, R146 ;  /* 0x0000009200c27306 */ /* 0x000fe20000201400 */
[----:B----4-:R-:W4:Y:S02]  /*4730*/  LDSM.16.M88.4 R136, [R171+0xd000] ;  /* 0x00d00000ab88783b */ /* 0x010f240000000200 */
[C---:B------:R-:W-:Y:S01]  /*4740*/  IADD3 R141, R148.reuse, 0x7, RZ ;  /* 0x00000007948d7810 */ /* 0x040fe20007ffe0ff */
[-C--:B------:R-:W-:Y:S01]  /*4750*/  HMMA.16816.F32.BF16 R28, R132, R142.reuse, R28 ;  /* 0x0000008e841c723c */ /* 0x080fe2000004181c */
[----:B------:R-:W-:Y:S02]  /*4760*/  IADD3 R140, R148, 0x47, RZ ;  /* 0x00000047948c7810 */ /* 0x000fe40007ffe0ff */
[----:B------:R-:W-:Y:S02]  /*4770*/  ISETP.GE.AND P0, PT, R141, RZ, PT ;  /* 0x000000ff8d00720c */ /* 0x000fe40003f06270 */
[----:B------:R-:W-:Y:S01]  /*4780*/  ISETP.GE.AND P1, PT, R140, RZ, PT ;  /* 0x000000ff8c00720c */ /* 0x000fe20003f26270 */
[----:B------:R1:W-:Y:S02]  /*4790*/  I2F R196, R144 ;  /* 0x0000009000c47306 */ /* 0x0003e40000201400 */
[C---:B------:R-:W-:Y:S07]  /*47a0*/  HMMA.16816.F32.BF16 R32, R160.reuse, R142, R32 ;  /* 0x0000008ea020723c */ /* 0x040fee0000041820 */
[C---:B------:R-:W-:Y:S02]  /*47b0*/  IADD3 R142, R148.reuse, 0x3f, RZ ;  /* 0x0000003f948e7810 */ /* 0x040fe40007ffe0ff */
[----:B------:R-:W-:Y:S02]  /*47c0*/  @!P0 IADD3 R141, -R148, -0x7, RZ ;  /* 0xfffffff9948d8810 */ /* 0x000fe40007ffe1ff */
[----:B------:R-:W-:Y:S02]  /*47d0*/  ISETP.GE.AND P0, PT, R142, RZ, PT ;  /* 0x000000ff8e00720c */ /* 0x000fe40003f06270 */
[C---:B------:R-:W-:Y:S01]  /*47e0*/  @!P1 IADD3 R140, -R148.reuse, -0x47, RZ ;  /* 0xffffffb9948c9810 */ /* 0x040fe20007ffe1ff */
[----:B------:R4:W-:Y:S01]  /*47f0*/  I2F R228, R141 ;  /* 0x0000008d00e47306 */ /* 0x0009e20000201400 */
[----:B-1----:R-:W1:Y:S09]  /*4800*/  LDSM.16.M88.4 R144, [R171+0xd800] ;  /* 0x00d80000ab90783b */ /* 0x002e720000000200 */
[C---:B------:R-:W-:Y:S01]  /*4810*/  @!P0 IADD3 R142, -R148.reuse, -0x3f, RZ ;  /* 0xffffffc1948e8810 */ /* 0x040fe20007ffe1ff */
[----:B------:R1:W-:Y:S01]  /*4820*/  I2F R210, R140 ;  /* 0x0000008c00d27306 */ /* 0x0003e20000201400 */
[-C--:B----4-:R-:W-:Y:S09]  /*4830*/  HMMA.16816.F32.BF16 R36, R160, R136.reuse, R36 ;  /* 0x00000088a024723c */ /* 0x090ff20000041824 */
[----:B------:R4:W1:Y:S03]  /*4840*/  I2F R189, R142 ;  /* 0x0000008e00bd7306 */ /* 0x0008660000201400 */
[C---:B------:R-:W-:Y:S01]  /*4850*/  IADD3 R141, R148.reuse, 0x38, RZ ;  /* 0x00000038948d7810 */ /* 0x040fe20007ffe0ff */
[C---:B------:R-:W-:Y:S03]  /*4860*/  HMMA.16816.F32.BF16 R40, R132.reuse, R136, R40 ;  /* 0x000000888428723c */ /* 0x040fe60000041828 */
[----:B------:R-:W-:Y:S04]  /*4870*/  ISETP.GE.AND P1, PT, R141, RZ, PT ;  /* 0x000000ff8d00720c */ /* 0x000fe80003f26270 */
[C---:B------:R-:W-:Y:S01]  /*4880*/  IADD3 R136, R148.reuse, -0x8, RZ ;  /* 0xfffffff894887810 */ /* 0x040fe20007ffe0ff */
[-C--:B------:R-:W-:Y:S01]  /*4890*/  HMMA.16816.F32.BF16 R44, R132, R138.reuse, R44 ;  /* 0x0000008a842c723c */ /* 0x080fe2000004182c */
[----:B------:R-:W-:Y:S02]  /*48a0*/  IADD3 R137, R148, 0x2f, RZ ;  /* 0x0000002f94897810 */ /* 0x000fe40007ffe0ff */
[----:B------:R-:W-:Y:S02]  /*48b0*/  ISETP.GE.AND P0, PT, R136, RZ, PT ;  /* 0x000000ff8800720c */ /* 0x000fe40003f06270 */
[C---:B-1----:R-:W-:Y:S02]  /*48c0*/  IADD3 R140, R148.reuse, -0x10, RZ ;  /* 0xfffffff0948c7810 */ /* 0x042fe40007ffe0ff */
[----:B------:R-:W-:Y:S01]  /*48d0*/  ISETP.GE.AND P2, PT, R137, RZ, PT ;  /* 0x000000ff8900720c */ /* 0x000fe20003f46270 */
[C---:B------:R-:W-:Y:S01]  /*48e0*/  HMMA.16816.F32.BF16 R48, R160.reuse, R138, R48 ;  /* 0x0000008aa030723c */ /* 0x040fe20000041830 */
[C---:B------:R-:W-:Y:S03]  /*48f0*/  @!P1 IADD3 R141, -R148.reuse, -0x38, RZ ;  /* 0xffffffc8948d9810 */ /* 0x040fe60007ffe1ff */
[C---:B----4-:R-:W-:Y:S01]  /*4900*/  IADD3 R142, R148.reuse, 0x37, RZ ;  /* 0x00000037948e7810 */ /* 0x050fe20007ffe0ff */
[----:B------:R1:W-:Y:S02]  /*4910*/  I2F R193, R141 ;  /* 0x0000008d00c17306 */ /* 0x0003e40000201400 */
[C---:B------:R-:W-:Y:S01]  /*4920*/  IADD3 R138, R148.reuse, 0x30, RZ ;  /* 0x00000030948a7810 */ /* 0x040fe20007ffe0ff */
[-C--:B------:R-:W-:Y:S01]  /*4930*/  HMMA.16816.F32.BF16 R52, R160, R144.reuse, R52 ;  /* 0x00000090a034723c */ /* 0x080fe20000041834 */
[----:B------:R-:W-:Y:S02]  /*4940*/  @!P0 IADD3 R136, -R148, 0x8, RZ ;  /* 0x0000000894888810 */ /* 0x000fe40007ffe1ff */
[----:B------:R-:W-:Y:S02]  /*4950*/  ISETP.GE.AND P1, PT, R142, RZ, PT ;  /* 0x000000ff8e00720c */ /* 0x000fe40003f26270 */
[C---:B------:R-:W-:Y:S02]  /*4960*/  IADD3 R139, R148.reuse, -0x11, RZ ;  /* 0xffffffef948b7810 */ /* 0x040fe40007ffe0ff */
[C---:B------:R-:W-:Y:S01]  /*4970*/  @!P2 IADD3 R137, -R148.reuse, -0x2f, RZ ;  /* 0xffffffd19489a810 */ /* 0x040fe20007ffe1ff */
[----:B------:R4:W2:Y:S01]  /*4980*/  I2F R192, R136 ;  /* 0x0000008800c07306 */ /* 0x0008a20000201400 */
[----:B------:R-:W-:Y:S01]  /*4990*/  ISETP.GE.AND P6, PT, R139, RZ, PT ;  /* 0x000000ff8b00720c */ /* 0x000fe20003fc6270 */
[C---:B------:R-:W-:Y:S01]  /*49a0*/  HMMA.16816.F32.BF16 R56, R132.reuse, R144, R56 ;  /* 0x000000908438723c */ /* 0x040fe20000041838 */
[----:B------:R-:W-:Y:S05]  /*49b0*/  ISETP.GE.AND P2, PT, R165, RZ, PT ;  /* 0x000000ffa500720c */ /* 0x000fea0003f46270 */
[C---:B------:R-:W-:Y:S02]  /*49c0*/  @!P1 IADD3 R142, -R148.reuse, -0x37, RZ ;  /* 0xffffffc9948e9810 */ /* 0x040fe40007ffe1ff */
[----:B------:R-:W-:Y:S01]  /*49d0*/  IADD3 R144, R148, 0x27, RZ ;  /* 0x0000002794907810 */ /* 0x000fe20007ffe0ff */
[----:B------:R-:W-:Y:S01]  /*49e0*/  I2F R201, R137 ;  /* 0x0000008900c97306 */ /* 0x000fe20000201400 */
[----:B------:R-:W-:Y:S01]  /*49f0*/  ISETP.GE.AND P1, PT, R140, RZ, PT ;  /* 0x000000ff8c00720c */ /* 0x000fe20003f26270 */
[-C--:B------:R-:W-:Y:S01]  /*4a00*/  HMMA.16816.F32.BF16 R60, R132, R146.reuse, R60 ;  /* 0x00000092843c723c */ /* 0x080fe2000004183c */
[C---:B-1----:R-:W-:Y:S01]  /*4a10*/  IADD3 R141, R148.reuse, -0x9, RZ ;  /* 0xfffffff7948d7810 */ /* 0x042fe20007ffe0ff */
[----:B------:R-:W-:Y:S01]  /*4a20*/  LDSM.16.M88.4 R132, [R0+0x2000] ;  /* 0x002000000084783b */ /* 0x000fe20000000200 */
[----:B------:R-:W-:Y:S02]  /*4a30*/  @!P6 IADD3 R139, -R148, 0x11, RZ ;  /* 0x00000011948be810 */ /* 0x000fe40007ffe1ff */
[----:B------:R-:W-:Y:S02]  /*4a40*/  ISETP.GE.AND P6, PT, R152, RZ, PT ;  /* 0x000000ff9800720c */ /* 0x000fe40003fc6270 */
[----:B------:R-:W-:Y:S01]  /*4a50*/  ISETP.GE.AND P0, PT, R141, RZ, PT ;  /* 0x000000ff8d00720c */ /* 0x000fe20003f06270 */
[----:B------:R-:W-:Y:S01]  /*4a60*/  I2F R198, R142 ;  /* 0x0000008e00c67306 */ /* 0x000fe20000201400 */
[C---:B------:R-:W-:Y:S01]  /*4a70*/  IADD3 R145, R148.reuse, -0x18, RZ ;  /* 0xffffffe894917810 */ /* 0x040fe20007ffe0ff */
[----:B------:R-:W-:Y:S02]  /*4a80*/  HMMA.16816.F32.BF16 R64, R160, R146, R64 ;  /* 0x00000092a040723c */ /* 0x000fe40000041840 */
[C---:B----4-:R-:W-:Y:S02]  /*4a90*/  IADD3 R136, R148.reuse, 0x28, RZ ;  /* 0x0000002894887810 */ /* 0x050fe40007ffe0ff */
[----:B------:R-:W-:Y:S02]  /*4aa0*/  @!P1 IADD3 R140, -R148, 0x10, RZ ;  /* 0x00000010948c9810 */ /* 0x000fe40007ffe1ff */
[----:B------:R-:W-:Y:S02]  /*4ab0*/  ISETP.GE.AND P5, PT, R136, RZ, PT ;  /* 0x000000ff8800720c */ /* 0x000fe40003fa6270 */
[----:B------:R-:W-:Y:S01]  /*4ac0*/  @!P6 IADD3 R152, -R148, 0x21, RZ ;  /* 0x000000219498e810 */ /* 0x000fe20007ffe1ff */
[----:B------:R-:W-:Y:S01]  /*4ad0*/  I2F R203, R140 ;  /* 0x0000008c00cb7306 */ /* 0x000fe20000201400 */
[----:B------:R-:W-:Y:S02]  /*4ae0*/  ISETP.GE.AND P1, PT, R144, RZ, PT ;  /* 0x000000ff9000720c */ /* 0x000fe40003f26270 */
[----:B------:R-:W-:Y:S02]  /*4af0*/  @!P0 IADD3 R141, -R148, 0x9, RZ ;  /* 0x00000009948d8810 */ /* 0x000fe40007ffe1ff */
[----:B------:R-:W-:Y:S02]  /*4b00*/  ISETP.GE.AND P0, PT, R138, RZ, PT ;  /* 0x000000ff8a00720c */ /* 0x000fe40003f06270 */
[----:B------:R-:W-:Y:S02]  /*4b10*/  ISETP.GE.AND P4, PT, R145, RZ, PT ;  /* 0x000000ff9100720c */ /* 0x000fe40003f86270 */
[----:B------:R-:W-:Y:S01]  /*4b20*/  ISETP.GE.AND P6, PT, R183, RZ, PT ;  /* 0x000000ffb700720c */ /* 0x000fe20003fc6270 */
[----:B------:R-:W-:Y:S01]  /*4b30*/  I2F R217, R152 ;  /* 0x0000009800d97306 */ /* 0x000fe20000201400 */
[----:B------:R-:W-:Y:S02]  /*4b40*/  @!P5 IADD3 R136, -R148, -0x28, RZ ;  /* 0xffffffd89488d810 */ /* 0x000fe40007ffe1ff */
[----:B------:R-:W-:Y:S02]  /*4b50*/  ISETP.GE.AND P5, PT, R164, RZ, PT ;  /* 0x000000ffa400720c */ /* 0x000fe40003fa6270 */
[----:B------:R-:W-:Y:S02]  /*4b60*/  @!P1 IADD3 R144, -R148, -0x27, RZ ;  /* 0xffffffd994909810 */ /* 0x000fe40007ffe1ff */
[----:B------:R-:W-:Y:S02]  /*4b70*/  ISETP.GE.AND P1, PT, R166, RZ, PT ;  /* 0x000000ffa600720c */ /* 0x000fe40003f26270 */
[C---:B------:R-:W-:Y:S01]  /*4b80*/  @!P0 IADD3 R138, -R148.reuse, -0x30, RZ ;  /* 0xffffffd0948a8810 */ /* 0x040fe20007ffe1ff */
[----:B------:R1:W-:Y:S01]  /*4b90*/  I2F R195, R141 ;  /* 0x0000008d00c37306 */ /* 0x0003e20000201400 */
[----:B------:R-:W-:Y:S02]  /*4ba0*/  ISETP.GE.AND P0, PT, R151, RZ, PT ;  /* 0x000000ff9700720c */ /* 0x000fe40003f06270 */
[C---:B------:R-:W-:Y:S02]  /*4bb0*/  @!P4 IADD3 R145, -R148.reuse, 0x18, RZ ;  /* 0x000000189491c810 */ /* 0x040fe40007ffe1ff */
[----:B------:R-:W-:Y:S02]  /*4bc0*/  ISETP.GE.AND P4, PT, R167, RZ, PT ;  /* 0x000000ffa700720c */ /* 0x000fe40003f86270 */
[----:B------:R-:W-:Y:S02]  /*4bd0*/  @!P2 IADD3 R165, -R148, -0x20, RZ ;  /* 0xffffffe094a5a810 */ /* 0x000fe40007ffe1ff */
[----:B------:R-:W-:Y:S01]  /*4be0*/  ISETP.GE.AND P2, PT, R184, RZ, PT ;  /* 0x000000ffb800720c */ /* 0x000fe20003f46270 */
[----:B------:R-:W-:Y:S01]  /*4bf0*/  I2F R202, R138 ;  /* 0x0000008a00ca7306 */ /* 0x000fe20000201400 */
[C---:B------:R-:W-:Y:S02]  /*4c00*/  @!P5 IADD3 R164, -R148.reuse, -0x1f, RZ ;  /* 0xffffffe194a4d810 */ /* 0x040fe40007ffe1ff */
[----:B------:R-:W-:Y:S02]  /*4c10*/  ISETP.GE.AND P5, PT, R185, RZ, PT ;  /* 0x000000ffb900720c */ /* 0x000fe40003fa6270 */
[----:B------:R-:W-:Y:S02]  /*4c20*/  @!P0 IADD3 R151, -R148, 0x20, RZ ;  /* 0x0000002094978810 */ /* 0x000fe40007ffe1ff */
[----:B------:R-:W-:Y:S02]  /*4c30*/  ISETP.GE.AND P0, PT, R182, RZ, PT ;  /* 0x000000ffb600720c */ /* 0x000fe40003f06270 */
[----:B------:R-:W-:Y:S01]  /*4c40*/  @!P1 IADD3 R166, -R148, -0x18, RZ ;  /* 0xffffffe894a69810 */ /* 0x000fe20007ffe1ff */
[----:B------:R-:W4:Y:S01]  /*4c50*/  I2F R204, R139 ;  /* 0x0000008b00cc7306 */ /* 0x000f220000201400 */
[----:B------:R-:W-:Y:S02]  /*4c60*/  ISETP.GE.AND P1, PT, R186, RZ, PT ;  /* 0x000000ffba00720c */ /* 0x000fe40003f26270 */
[C---:B------:R-:W-:Y:S01]  /*4c70*/  @!P4 IADD3 R167, -R148.reuse, 0x28, RZ ;  /* 0x0000002894a7c810 */ /* 0x040fe20007ffe1ff */
[----:B-1----:R-:W-:Y:S01]  /*4c80*/  LDSM.16.M88.4 R140, [R172+0xc000] ;  /* 0x00c00000ac8c783b */ /* 0x002fe20000000200 */
[----:B------:R-:W-:Y:S02]  /*4c90*/  ISETP.GE.AND P4, PT, R187, RZ, PT ;  /* 0x000000ffbb00720c */ /* 0x000fe40003f86270 */
[C---:B------:R-:W-:Y:S02]  /*4ca0*/  @!P6 IADD3 R183, -R148.reuse, 0x30, RZ ;  /* 0x0000003094b7e810 */ /* 0x040fe40007ffe1ff */
[C---:B------:R-:W-:Y:S01]  /*4cb0*/  @!P2 IADD3 R184, -R148.reuse, -0x10, RZ ;  /* 0xfffffff094b8a810 */ /* 0x040fe20007ffe1ff */
[----:B------:R1:W-:Y:S01]  /*4cc0*/  I2F R207, R136 ;  /* 0x0000008800cf7306 */ /* 0x0003e20000201400 */
[C---:B------:R-:W-:Y:S02]  /*4cd0*/  @!P0 IADD3 R182, -R148.reuse, 0x29, RZ ;  /* 0x0000002994b68810 */ /* 0x040fe40007ffe1ff */
[----:B------:R-:W-:Y:S02]  /*4ce0*/  PLOP3.LUT P0, PT, PT, PT, UP0, 0x80, 0x0 ;  /* 0x000000000000781c */ /* 0x000fe40003f0f008 */
[C---:B------:R-:W-:Y:S02]  /*4cf0*/  @!P5 IADD3 R185, -R148.reuse, 0x31, RZ ;  /* 0x0000003194b9d810 */ /* 0x040fe40007ffe1ff */
[C---:B------:R-:W-:Y:S02]  /*4d00*/  @!P1 IADD3 R186, -R148.reuse, -0xf, RZ ;  /* 0xfffffff194ba9810 */ /* 0x040fe40007ffe1ff */
[----:B------:R-:W-:Y:S01]  /*4d10*/  @!P4 IADD3 R187, -R148, 0x38, RZ ;  /* 0x0000003894bbc810 */ /* 0x000fe20007ffe1ff */
[----:B------:R4:W-:Y:S01]  /*4d20*/  I2F R206, R144 ;  /* 0x0000009000ce7306 */ /* 0x0009e20000201400 */
[----:B------:R-:W-:Y:S01]  /*4d30*/  PLOP3.LUT P2, PT, PT, PT, UP0, 0x80, 0x0 ;  /* 0x000000000000781c */ /* 0x000fe20003f4f008 */
[----:B------:R-:W-:Y:S01]  /*4d40*/  IMAD.U32 R148, RZ, RZ, UR7 ;  /* 0x00000007ff947e24 */ /* 0x000fe2000f8e00ff */
[----:B------:R-:W-:Y:S02]  /*4d50*/  PLOP3.LUT P1, PT, PT, PT, UP0, 0x80, 0x0 ;  /* 0x000000000000781c */ /* 0x000fe40003f2f008 */
[----:B------:R-:W-:Y:S01]  /*4d60*/  PLOP3.LUT P5, PT, PT, PT, UP0, 0x80, 0x0 ;  /* 0x000000000000781c */ /* 0x000fe20003faf008 */
[----:B------:R-:W4:Y:S01]  /*4d70*/  @P0 S2R R153, SR_TID.X ;  /* 0x0000000000990919 */ /* 0x000f220000002100 */
[----:B------:R-:W-:Y:S01]  /*4d80*/  PLOP3.LUT P0, PT, PT, PT, UP0, 0x80, 0x0 ;  /* 0x000000000000781c */ /* 0x000fe20003f0f008 */
[----:B--2---:R-:W-:Y:S01]  /*4d90*/  IMAD R148, R148, 0x8, R149 ;  /* 0x0000000894947824 */ /* 0x004fe200078e0295 */
[----:B------:R-:W-:Y:S01]  /*4da0*/  PLOP3.LUT P6, PT, PT, PT, UP0, 0x80, 0x0 ;  /* 0x000000000000781c */ /* 0x000fe20003fcf008 */
[----:B------:R2:W2:Y:S01]  /*4db0*/  I2F R199, R145 ;  /* 0x0000009100c77306 */ /* 0x0004a20000201400 */
[----:B------:R-:W-:Y:S02]  /*4dc0*/  LOP3.LUT R161, R248, UR29, RZ, 0x3c, !PT ;  /* 0x0000001df8a17c12 */ /* 0x000fe4000f8e3cff */
[C---:B------:R-:W-:Y:S01]  /*4dd0*/  IADD3 R154, R148.reuse, 0x4, RZ ;  /* 0x00000004949a7810 */ /* 0x040fe20007ffe0ff */
[----:B-1----:R1:W2:Y:S01]  /*4de0*/  LDSM.16.M88.4 R136, [R0] ;  /* 0x000000000088783b */ /* 0x0022a20000000200 */
[----:B------:R-:W-:Y:S01]  /*4df0*/  PLOP3.LUT P4, PT, PT, PT, UP0, 0x80, 0x0 ;  /* 0x000000000000781c */ /* 0x000fe20003f8f008 */
[----:B------:R-:W-:Y:S04]  /*4e00*/  IMAD.WIDE.U32 R148, R148, -0x326172a9, RZ ;  /* 0xcd9e8d5794947825 */ /* 0x000fe800078e00ff */
[----:B------:R-:W-:Y:S01]  /*4e10*/  IMAD.WIDE.U32 R154, R154, -0x326172a9, RZ ;  /* 0xcd9e8d579a9a7825 */ /* 0x000fe200078e00ff */
[----:B------:R-:W2:Y:S03]  /*4e20*/  I2F R166, R166 ;  /* 0x000000a600a67306 */ /* 0x000ea60000201400 */
[----:B----4-:R-:W-:Y:S07]  /*4e30*/  IMAD.U32 R144, RZ, RZ, UR11 ;  /* 0x0000000bff907e24 */ /* 0x010fee000f8e00ff */
[----:B------:R4:W-:Y:S01]  /*4e40*/  I2F R215, R151 ;  /* 0x0000009700d77306 */ /* 0x0009e20000201400 */
[----:B-1----:R-:W-:Y:S04]  /*4e50*/  IMAD R0, R144, 0x2, R191 ;  /* 0x0000000290007824 */ /* 0x002fe800078e02bf */
[----:B------:R-:W-:Y:S05]  /*4e60*/  IMAD.SHL.U32 R0, R0, 0x2, RZ ;  /* 0x0000000200007824 */ /* 0x000fea00078e00ff */
[----:B------:R-:W1:Y:S01]  /*4e70*/  I2F R205, R165 ;  /* 0x000000a500cd7306 */ /* 0x000e620000201400 */
[----:B------:R-:W-:Y:S02]  /*4e80*/  IADD3 R144, R0, 0x1, RZ ;  /* 0x0000000100907810 */ /* 0x000fe40007ffe0ff */
[----:B------:R-:W-:Y:S01]  /*4e90*/  LOP3.LUT R146, R249, UR28, R0, 0x96, !PT ;  /* 0x0000001cf9927c12 */ /* 0x000fe2000f8e9600 */
[----:B------:R-:W-:Y:S01]  /*4ea0*/  @P3 IMAD.SHL.U32 R0, R153, 0x2, RZ ;  /* 0x0000000299003824 */ /* 0x000fe200078e00ff */
[----:B------:R-:W-:Y:S02]  /*4eb0*/  LOP3.LUT R144, R249, UR28, R144, 0x96, !PT ;  /* 0x0000001cf9907c12 */ /* 0x000fe4000f8e9690 */
[----:B------:R-:W-:Y:S01]  /*4ec0*/  PLOP3.LUT P3, PT, PT, PT, UP0, 0x80, 0x0 ;  /* 0x000000000000781c */ /* 0x000fe20003f6f008 */
[----:B------:R-:W-:Y:S01]  /*4ed0*/  IMAD.WIDE.U32 R146, R146, -0x326172a9, RZ ;  /* 0xcd9e8d5792927825 */ /* 0x000fe200078e00ff */
[----:B------:R-:W-:Y:S01]  /*4ee0*/  @P2 LOP3.LUT R0, R0, 0x6, RZ, 0xc0, !PT ;  /* 0x0000000600002812 */ /* 0x000fe200078ec0ff */
[-C--:B--2---:R-:W-:Y:S01]  /*4ef0*/  HMMA.16816.F32.BF16 R4, R136, R140.reuse, R4 ;  /* 0x0000008c8804723c */ /* 0x084fe20000041804 */
[----:B------:R-:W-:Y:S01]  /*4f00*/  PLOP3.LUT P2, PT, PT, PT, UP0, 0x80, 0x0 ;  /* 0x000000000000781c */ /* 0x000fe20003f4f008 */
[----:B------:R-:W-:Y:S01]  /*4f10*/  IMAD.WIDE.U32 R144, R144, -0x326172a9, RZ ;  /* 0xcd9e8d5790907825 */ /* 0x000fe200078e00ff */
[-C--:B---3--:R-:W-:Y:S01]  /*4f20*/  LOP3.LUT R158, R149, R156.reuse, RZ, 0x3c, !PT ;  /* 0x0000009c959e7212 */ /* 0x088fe200078e3cff */
[----:B------:R2:W3:Y:S01]  /*4f30*/  I2F R209, R164 ;  /* 0x000000a400d17306 */ /* 0x0004e20000201400 */
[----:B------:R-:W-:Y:S01]  /*4f40*/  LOP3.LUT R156, R155, R156, RZ, 0x3c, !PT ;  /* 0x0000009c9b9c7212 */ /* 0x000fe200078e3cff */
[----:B------:R-:W-:Y:S01]  /*4f50*/  @P1 IMAD R149, R191, 0x40, R0 ;  /* 0x00000040bf951824 */ /* 0x000fe200078e0200 */
[--C-:B------:R-:W-:Y:S01]  /*4f60*/  LOP3.LUT R160, R147, UR24, R148.reuse, 0x96, !PT ;  /* 0x0000001893a07c12 */ /* 0x100fe2000f8e9694 */
[C---:B------:R-:W-:Y:S01]  /*4f70*/  HMMA.16816.F32.BF16 R8, R132.reuse, R140, R8 ;  /* 0x0000008c8408723c */ /* 0x040fe20000041808 */
[----:B------:R-:W-:Y:S02]  /*4f80*/  LOP3.LUT R155, R145, UR24, R148, 0x96, !PT ;  /* 0x00000018919b7c12 */ /* 0x000fe4000f8e9694 */
[----:B------:R-:W-:Y:S01]  /*4f90*/  PLOP3.LUT P1, PT, PT, PT, UP0, 0x80, 0x0 ;  /* 0x000000000000781c */ /* 0x000fe20003f2f008 */
[----:B------:R-:W-:Y:S01]  /*4fa0*/  IMAD.U32 R148, RZ, RZ, UR11 ;  /* 0x0000000bff947e24 */ /* 0x000fe2000f8e00ff */
[--C-:B------:R-:W-:Y:S01]  /*4fb0*/  LOP3.LUT R190, R147, UR24, R154.reuse, 0x96, !PT ;  /* 0x0000001893be7c12 */ /* 0x100fe2000f8e969a */
[----:B------:R-:W-:Y:S01]  /*4fc0*/  IMAD.WIDE.U32 R158, R158, -0x2daee0ad, RZ ;  /* 0xd2511f539e9e7825 */ /* 0x000fe200078e00ff */
[----:B------:R-:W-:Y:S01]  /*4fd0*/  LOP3.LUT R162, R145, UR24, R154, 0x96, !PT ;  /* 0x0000001891a27c12 */ /* 0x000fe2000f8e969a */
[-C--:B------:R-:W-:Y:S01]  /*4fe0*/  HMMA.16816.F32.BF16 R12, R132, R142.reuse, R12 ;  /* 0x0000008e840c723c */ /* 0x080fe2000004180c */
[----:B------:R-:W1:Y:S03]  /*4ff0*/  I2F R167, R167 ;  /* 0x000000a700a77306 */ /* 0x000e660000201400 */
[----:B------:R-:W-:Y:S01]  /*5000*/  LOP3.LUT R153, R161, R159, RZ, 0x3c, !PT ;  /* 0x0000009fa1997212 */ /* 0x000fe200078e3cff */
[----:B------:R-:W-:Y:S01]  /*5010*/  @P0 IMAD R149, R148, 0x80, R149 ;  /* 0x0000008094950824 */ /* 0x000fe200078e0295 */
[----:B------:R-:W-:Y:S01]  /*5020*/  PLOP3.LUT P0, PT, PT, PT, UP0, 0x80, 0x0 ;  /* 0x000000000000781c */ /* 0x000fe20003f0f008 */
[----:B------:R-:W-:Y:S01]  /*5030*/  IMAD.WIDE.U32 R190, R190, -0x2daee0ad, RZ ;  /* 0xd2511f53bebe7825 */ /* 0x000fe200078e00ff */
[C---:B------:R-:W-:Y:S01]  /*5040*/  HMMA.16816.F32.BF16 R16, R136.reuse, R142, R16 ;  /* 0x0000008e8810723c */ /* 0x040fe20000041810 */
[----:B------:R-:W1:Y:S01]  /*5050*/  LDSM.16.M88.4 R140, [R172+0xc800] ;  /* 0x00c80000ac8c783b */ /* 0x000e620000000200 */
[----:B------:R-:W-:Y:S01]  /*5060*/  @P5 ISETP.GE.AND P5, PT, R149, UR5, PT ;  /* 0x0000000595005c0c */ /* 0x000fe2000bfa6270 */
[----:B------:R-:W-:Y:S01]  /*5070*/  I2F R186, R186 ;  /* 0x000000ba00ba7306 */ /* 0x000fe20000201400 */
[----:B------:R-:W-:Y:S02]  /*5080*/  FFMA.FTZ R6, R229, -UR4, R6 ;  /* 0x80000004e5067c23 */ /* 0x000fe40008010006 */
[----:B------:R-:W-:Y:S06]  /*5090*/  IMAD.WIDE.U32 R156, R156, -0x2daee0ad, RZ ;  /* 0xd2511f539c9c7825 */ /* 0x000fec00078e00ff */
[----:B------:R-:W-:Y:S01]  /*50a0*/  @P0 IADD3 R0, R149, 0x1, RZ ;  /* 0x0000000195000810 */ /* 0x000fe20007ffe0ff */
[----:B------:R-:W-:Y:S01]  /*50b0*/  FFMA.FTZ R9, R189, -UR4, R9 ;  /* 0x80000004bd097c23 */ /* 0x000fe20008010009 */
[----:B------:R-:W-:Y:S01]  /*50c0*/  PLOP3.LUT P0, PT, PT, PT, UP0, 0x80, 0x0 ;  /* 0x000000000000781c */ /* 0x000fe20003f0f008 */
[----:B------:R-:W-:Y:S01]  /*50d0*/  IMAD.WIDE.U32 R152, R153, -0x326172a9, RZ ;  /* 0xcd9e8d5799987825 */ /* 0x000fe200078e00ff */
[----:B------:R-:W-:Y:S01]  /*50e0*/  @P3 FSEL R6, R6, -INF , !P5 ;  /* 0xff80000006063808 */ /* 0x000fe20006800000 */
[----:B------:R-:W-:Y:S01]  /*50f0*/  I2F R187, R187 ;  /* 0x000000bb00bb7306 */ /* 0x000fe20000201400 */
[----:B------:R-:W-:Y:S01]  /*5100*/  PLOP3.LUT P3, PT, PT, PT, UP0, 0x80, 0x0 ;  /* 0x000000000000781c */ /* 0x000fe20003f6f008 */
[----:B------:R-:W-:Y:S01]  /*5110*/  FFMA.FTZ R15, R189, -UR4, R15 ;  /* 0x80000004bd0f7c23 */ /* 0x000fe2000801000f */
[----:B------:R-:W-:Y:S01]  /*5120*/  LOP3.LUT R150, R161, R157, RZ, 0x3c, !PT ;  /* 0x0000009da1967212 */ /* 0x000fe200078e3cff */
[----:B------:R-:W-:Y:S01]  /*5130*/  FFMA.FTZ R8, R194, -UR4, R8 ;  /* 0x80000004c2087c23 */ /* 0x000fe20008010008 */
[----:B------:R-:W-:Y:S01]  /*5140*/  @P6 ISETP.GE.AND P6, PT, R0, UR5, PT ;  /* 0x0000000500006c0c */ /* 0x000fe2000bfc6270 */
[----:B------:R-:W-:Y:S01]  /*5150*/  FFMA.FTZ R10, R211, -UR4, R10 ;  /* 0x80000004d30a7c23 */ /* 0x000fe2000801000a */
[----:B------:R-:W-:Y:S01]  /*5160*/  LOP3.LUT R148, R153, UR23, R146, 0x96, !PT ;  /* 0x0000001799947c12 */ /* 0x000fe2000f8e9692 */
[----:B------:R-:W-:Y:S01]  /*5170*/  FFMA.FTZ R4, R200, -UR4, R4 ;  /* 0x80000004c8047c23 */ /* 0x000fe20008010004 */
[----:B------:R-:W-:Y:S01]  /*5180*/  @P2 FSEL R8, R8, -INF , !P5 ;  /* 0xff80000008082808 */ /* 0x000fe20006800000 */
[----:B----4-:R-:W-:Y:S01]  /*5190*/  IMAD.WIDE.U32 R150, R150, -0x326172a9, RZ ;  /* 0xcd9e8d5796967825 */ /* 0x010fe200078e00ff */
[----:B------:R-:W-:Y:S01]  /*51a0*/  PLOP3.LUT P2, PT, PT, PT, UP0, 0x80, 0x0 ;  /* 0x000000000000781c */ /* 0x000fe20003f4f008 */
[----:B------:R-:W2:Y:S01]  /*51b0*/  I2F R182, R182 ;  /* 0x000000b600b67306 */ /* 0x000ea20000201400 */
[----:B------:R-:W-:Y:S01]  /*51c0*/  @P1 FSEL R4, R4, -INF , !P5 ;  /* 0xff80000004041808 */ /* 0x000fe20006800000 */
[----:B------:R-:W-:Y:S01]  /*51d0*/  FFMA.FTZ R16, R192, -UR4, R16 ;  /* 0x80000004c0107c23 */ /* 0x000fe20008010010 */
[----:B------:R-:W-:Y:S01]  /*51e0*/  @P0 FSEL R10, R10, -INF , !P5 ;  /* 0xff8000000a0a0808 */ /* 0x000fe20006800000 */
[----:B--2---:R-:W-:Y:S01]  /*51f0*/  IMAD.WIDE.U32 R164, R148, -0x2daee0ad, RZ ;  /* 0xd2511f5394a47825 */ /* 0x004fe200078e00ff */
[----:B------:R-:W-:Y:S02]  /*5200*/  PLOP3.LUT P5, PT, PT, PT, UP0, 0x80, 0x0 ;  /* 0x000000000000781c */ /* 0x000fe40003faf008 */
[----:B------:R-:W-:Y:S01]  /*5210*/  PLOP3.LUT P0, PT, PT, PT, UP0, 0x80, 0x0 ;  /* 0x000000000000781c */ /* 0x000fe20003f0f008 */
[----:B-----5:R-:W-:Y:S01]  /*5220*/  FMUL.FTZ R148, R251, 1.4426950216293334961 ;  /* 0x3fb8aa3bfb947820 */ /* 0x020fe20000410000 */
[----:B------:R-:W-:Y:S01]  /*5230*/  LOP3.LUT R157, R151, UR23, R146, 0x96, !PT ;  /* 0x00000017979d7c12 */ /* 0x000fe2000f8e9692 */
[----:B------:R-:W-:Y:S01]  /*5240*/  IMAD.WIDE.U32 R146, R160, -0x2daee0ad, RZ ;  /* 0xd2511f53a0927825 */ /* 0x000fe200078e00ff */
[--C-:B------:R-:W-:Y:S01]  /*5250*/  LOP3.LUT R159, R153, UR23, R144.reuse, 0x96, !PT ;  /* 0x00000017999f7c12 */ /* 0x100fe2000f8e9690 */
[-C--:B-1----:R-:W-:Y:S01]  /*5260*/  HMMA.16816.F32.BF16 R20, R136, R140.reuse, R20 ;  /* 0x0000008c8814723c */ /* 0x082fe20000041814 */
[----:B------:R-:W-:Y:S01]  /*5270*/  LOP3.LUT R160, R151, UR23, R144, 0x96, !PT ;  /* 0x0000001797a07c12 */ /* 0x000fe2000f8e9690 */
[----:B------:R-:W-:Y:S01]  /*5280*/  IMAD.WIDE.U32 R154, R155, -0x2daee0ad, RZ ;  /* 0xd2511f539b9a7825 */ /* 0x000fe200078e00ff */
[C---:B------:R-:W-:Y:S01]  /*5290*/  @P3 IADD3 R144, R149.reuse, 0x10, RZ ;  /* 0x0000001095903810 */ /* 0x040fe20007ffe0ff */
[----:B------:R-:W1:Y:S01]  /*52a0*/  I2F R183, R183 ;  /* 0x000000b700b77306 */ /* 0x000e620000201400 */
[----:B------:R-:W-:Y:S01]  /*52b0*/  PLOP3.LUT P3, PT, PT, PT, UP0, 0x80, 0x0 ;  /* 0x000000000000781c */ /* 0x000fe20003f6f008 */
[----:B------:R-:W-:Y:S01]  /*52c0*/  FFMA.FTZ R5, R196, -UR4, R5 ;  /* 0x80000004c4057c23 */ /* 0x000fe20008010005 */
[----:B------:R-:W-:Y:S01]  /*52d0*/  PLOP3.LUT P1, PT, PT, PT, UP0, 0x80, 0x0 ;  /* 0x000000000000781c */ /* 0x000fe20003f2f008 */
[----:B------:R-:W-:Y:S01]  /*52e0*/  FFMA.FTZ R7, R228, -UR4, R7 ;  /* 0x80000004e4077c23 */ /* 0x000fe20008010007 */
[----:B------:R-:W-:Y:S01]  /*52f0*/  @P4 IADD3 R0, R149, 0x8, RZ ;  /* 0x0000000895004810 */ /* 0x000fe20007ffe0ff */
[C---:B------:R-:W-:Y:S01]  /*5300*/  HMMA.16816.F32.BF16 R24, R132.reuse, R140, R24 ;  /* 0x0000008c8418723c */ /* 0x040fe20000041818 */
[----:B------:R-:W-:Y:S01]  /*5310*/  PLOP3.LUT P4, PT, PT, PT, UP0, 0x80, 0x0 ;  /* 0x000000000000781c */ /* 0x000fe20003f8f008 */
[----:B------:R-:W-:Y:S01]  /*5320*/  IMAD.WIDE.U32 R160, R160, -0x2daee0ad, RZ ;  /* 0xd2511f53a0a07825 */ /* 0x000fe200078e00ff */
[----:B------:R-:W-:Y:S01]  /*5330*/  @P2 FSEL R5, R5, -INF , !P6 ;  /* 0xff80000005052808 */ /* 0x000fe20007000000 */
[----:B------:R-:W2:Y:S01]  /*5340*/  I2F R184, R184 ;  /* 0x000000b800b87306 */ /* 0x000ea20000201400 */
[----:B------:R-:W-:Y:S01]  /*5350*/  PLOP3.LUT P2, PT, PT, PT, UP0, 0x80, 0x0 ;  /* 0x000000000000781c */ /* 0x000fe20003f4f008 */
[----:B------:R-:W-:Y:S01]  /*5360*/  IMAD.WIDE.U32 R162, R162, -0x2daee0ad, RZ ;  /* 0xd2511f53a2a27825 */ /* 0x000fe200078e00ff */
[----:B------:R-:W-:Y:S01]  /*5370*/  @P5 ISETP.GE.AND P5, PT, R0, UR5, PT ;  /* 0x0000000500005c0c */ /* 0x000fe2000bfa6270 */
[-C--:B------:R-:W-:Y:S01]  /*5380*/  HMMA.16816.F32.BF16 R28, R132, R142.reuse, R28 ;  /* 0x0000008e841c723c */ /* 0x080fe2000004181c */
[----:B------:R-:W-:Y:S02]  /*5390*/  @P0 FSEL R7, R7, -INF , !P6 ;  /* 0xff80000007070808 */ /* 0x000fe40007000000 */
[----:B------:R-:W-:Y:S01]  /*53a0*/  PLOP3.LUT P0, PT, PT, PT, UP0, 0x80, 0x0 ;  /* 0x000000000000781c */ /* 0x000fe20003f0f008 */
[----:B------:R-:W-:Y:S01]  /*53b0*/  FFMA.FTZ R12, R193, -UR4, R12 ;  /* 0x80000004c10c7c23 */ /* 0x000fe2000801000c */
[----:B------:R-:W-:Y:S01]  /*53c0*/  @P3 FSEL R9, R9, -INF , !P6 ;  /* 0xff80000009093808 */ /* 0x000fe20007000000 */
[----:B------:R-:W-:Y:S01]  /*53d0*/  FFMA.FTZ R22, R192, -UR4, R22 ;  /* 0x80000004c0167c23 */ /* 0x000fe20008010016 */
[----:B------:R-:W-:Y:S01]  /*53e0*/  PLOP3.LUT P3, PT, PT, PT, UP0, 0x80, 0x0 ;  /* 0x000000000000781c */ /* 0x000fe20003f6f008 */
[----:B------:R-:W-:Y:S01]  /*53f0*/  FFMA.FTZ R11, R210, -UR4, R11 ;  /* 0x80000004d20b7c23 */ /* 0x000fe2000801000b */
[----:B------:R-:W-:Y:S01]  /*5400*/  @P1 IADD3 R145, R149, 0x9, RZ ;  /* 0x0000000995911810 */ /* 0x000fe20007ffe0ff */
[C---:B------:R-:W-:Y:S01]  /*5410*/  HMMA.16816.F32.BF16 R32, R136.reuse, R142, R32 ;  /* 0x0000008e8820723c */ /* 0x040fe20000041820 */
[----:B------:R-:W-:Y:S01]  /*5420*/  PLOP3.LUT P1, PT, PT, PT, UP0, 0x80, 0x0 ;  /* 0x000000000000781c */ /* 0x000fe20003f2f008 */
[----:B------:R-:W-:Y:S01]  /*5430*/  FFMA.FTZ R14, R194, -UR4, R14 ;  /* 0x80000004c20e7c23 */ /* 0x000fe2000801000e */
[----:B------:R-:W-:Y:S01]  /*5440*/  @P2 FSEL R11, R11, -INF , !P6 ;  /* 0xff8000000b0b2808 */ /* 0x000fe20007000000 */
[----:B------:R-:W-:Y:S01]  /*5450*/  FFMA.FTZ R21, R204, -UR4, R21 ;  /* 0x80000004cc157c23 */ /* 0x000fe20008010015 */
[----:B------:R-:W-:Y:S01]  /*5460*/  PLOP3.LUT P6, PT, PT, PT, UP0, 0x80, 0x0 ;  /* 0x000000000000781c */ /* 0x000fe20003fcf008 */
[----:B------:R-:W-:Y:S01]  /*5470*/  FFMA.FTZ R25, R201, -UR4, R25 ;  /* 0x80000004c9197c23 */ /* 0x000fe20008010019 */
[----:B------:R-:W-:Y:S01]  /*5480*/  @P4 ISETP.GE.AND P4, PT, R145, UR5, PT ;  /* 0x0000000591004c0c */ /* 0x000fe2000bf86270 */
[----:B------:R-:W-:Y:S01]  /*5490*/  FFMA.FTZ R13, R198, -UR4, R13 ;  /* 0x80000004c60d7c23 */ /* 0x000fe2000801000d */
[----:B------:R-:W-:Y:S02]  /*54a0*/  @P0 FSEL R12, R12, -INF , !P5 ;  /* 0xff8000000c0c0808 */ /* 0x000fe40006800000 */
        /* <DEDUP_REMOVED lines=11> */
[C---:B------:R-:W-:Y:S01]  /*5560*/  FFMA.FTZ R20, R203.reuse, -UR4, R20 ;  /* 0x80000004cb147c23 */ /* 0x040fe20008010014 */
[----:B------:R-:W-:Y:S01]  /*5570*/  @P1 ISETP.GE.AND P1, PT, R144, UR5, PT ;  /* 0x0000000590001c0c */ /* 0x000fe2000bf26270 */
        /* <DEDUP_REMOVED lines=17> */
[----:B------:R-:W-:Y:S01]  /*5690*/  @P0 IADD3 R140, R149, 0x11, RZ ;  /* 0x00000011958c0810 */ /* 0x000fe20007ffe0ff */
[----:B------:R-:W-:Y:S01]  /*56a0*/  FFMA.FTZ R29, R206, -UR4, R29 ;  /* 0x80000004ce1d7c23 */ /* 0x000fe2000801001d */
[----:B------:R-:W-:Y:S02]  /*56b0*/  PLOP3.LUT P0, PT, PT, PT, UP0, 0x80, 0x0 ;  /* 0x000000000000781c */ /* 0x000fe40003f0f008 */
[----:B------:R-:W-:Y:S02]  /*56c0*/  @P2 FSEL R19, R19, -INF , !P4 ;  /* 0xff80000013132808 */ /* 0x000fe40006000000 */
[----:B------:R-:W-:Y:S02]  /*56d0*/  PLOP3.LUT P4, PT, PT, PT, UP0, 0x80, 0x0 ;  /* 0x000000000000781c */ /* 0x000fe40003f8f008 */
[----:B------:R-:W-:Y:S02]  /*56e0*/  @P3 IADD3 R141, R149, 0x18, RZ ;  /* 0x00000018958d3810 */ /* 0x000fe40007ffe0ff */
[----:B------:R-:W-:Y:S02]  /*56f0*/  PLOP3.LUT P3, PT, PT, PT, UP0, 0x80, 0x0 ;  /* 0x000000000000781c */ /* 0x000fe40003f6f008 */
[----:B------:R-:W-:Y:S02]  /*5700*/  FSETP.NEU.FTZ.AND P5, PT, R251, -INF , PT ;  /* 0xff800000fb00780b */ /* 0x000fe40003fbd000 */
        /* <DEDUP_REMOVED lines=11> */
[C---:B------:R-:W-:Y:S01]  /*57c0*/  @P4 IADD3 R145, R149.reuse, 0x21, RZ ;  /* 0x0000002195914810 */ /* 0x040fe20007ffe0ff */
[----:B------:R-:W-:Y:S01]  /*57d0*/  MUFU.EX2 R213, R4 ;  /* 0x0000000400d57308 */ /* 0x000fe20000000800 */
[----:B------:R-:W-:Y:S02]  /*57e0*/  PLOP3.LUT P4, PT, PT, PT, UP0, 0x80, 0x0 ;  /* 0x000000000000781c */ /* 0x000fe40003f8f008 */
[----:B------:R-:W-:Y:S02]  /*57f0*/  @P3 FSEL R24, R24, -INF , !P1 ;  /* 0xff80000018183808 */ /* 0x000fe40004800000 */
[----:B------:R-:W-:Y:S02]  /*5800*/  PLOP3.LUT P3, PT, PT, PT, UP0, 0x80, 0x0 ;  /* 0x000000000000781c */ /* 0x000fe40003f6f008 */
[----:B------:R-:W-:Y:S02]  /*5810*/  @P2 IADD3 R0, R149, 0x20, RZ ;  /* 0x0000002095002810 */ /* 0x000fe40007ffe0ff */
[----:B------:R-:W-:Y:S01]  /*5820*/  PLOP3.LUT P2, PT, PT, PT, UP0, 0x80, 0x0 ;  /* 0x000000000000781c */ /* 0x000fe20003f4f008 */
[----:B------:R-:W-:Y:S01]  /*5830*/  MUFU.EX2 R211, R16 ;  /* 0x0000001000d37308 */ /* 0x000fe20000000800 */
[----:B------:R-:W-:Y:S02]  /*5840*/  @P5 FSEL R20, R20, -INF , !P1 ;  /* 0xff80000014145808 */ /* 0x000fe40004800000 */
[----:B------:R-:W-:Y:S02]  /*5850*/  PLOP3.LUT P5, PT, PT, PT, UP0, 0x80, 0x0 ;  /* 0x000000000000781c */ /* 0x000fe40003faf008 */
[----:B------:R-:W-:Y:S01]  /*5860*/  @P6 ISETP.GE.AND P6, PT, R140, UR5, PT ;  /* 0x000000058c006c0c */ /* 0x000fe2000bfc6270 */
[C---:B------:R-:W-:Y:S01]  /*5870*/  FMUL.FTZ R140, R247.reuse, 1.4426950216293334961 ;  /* 0x3fb8aa3bf78c7820 */ /* 0x040fe20000410000 */
[----:B------:R-:W-:Y:S01]  /*5880*/  @P0 FSEL R26, R26, -INF , !P1 ;  /* 0xff8000001a1a0808 */ /* 0x000fe20004800000 */
[----:B------:R-:W-:Y:S01]  /*5890*/  FFMA.FTZ R20, R20, c[0x0][0x23c], -R148 ;  /* 0x00008f0014147a23 */ /* 0x000fe20000010894 */
[----:B------:R-:W-:Y:S01]  /*58a0*/  FSETP.NEU.FTZ.AND P0, PT, R247, -INF , PT ;  /* 0xff800000f700780b */ /* 0x000fe20003f1d000 */
[----:B------:R1:W-:Y:S01]  /*58b0*/  MUFU.EX2 R216, R5 ;  /* 0x0000000500d87308 */ /* 0x0003e20000000800 */
[----:B------:R-:W-:Y:S02]  /*58c0*/  LOP3.LUT R151, R147, UR22, R158, 0x96, !PT ;  /* 0x0000001693977c12 */ /* 0x000fe4000f8e969e */
[----:B------:R-:W-:Y:S02]  /*58d0*/  LOP3.LUT R153, R191, UR22, R156, 0x96, !PT ;  /* 0x00000016bf997c12 */ /* 0x000fe4000f8e969c */
[----:B------:R-:W-:Y:S02]  /*58e0*/  LOP3.LUT R191, R165, UR20, R146, 0x96, !PT ;  /* 0x00000014a5bf7c12 */ /* 0x000fe4000f8e9692 */
[----:B------:R-:W-:Y:S02]  /*58f0*/  @P4 ISETP.GE.AND P4, PT, R144, UR5, PT ;  /* 0x0000000590004c0c */ /* 0x000fe4000bf86270 */
[----:B------:R-:W-:Y:S01]  /*5900*/  @P3 ISETP.GE.AND P3, PT, R145, UR5, PT ;  /* 0x0000000591003c0c */ /* 0x000fe2000bf66270 */
[----:B------:R-:W1:Y:S01]  /*5910*/  I2F R165, R185 ;  /* 0x000000b900a57306 */ /* 0x000e620000201400 */
[----:B------:R-:W-:Y:S01]  /*5920*/  FSEL R140, R140, RZ, P0 ;  /* 0x000000ff8c8c7208 */ /* 0x000fe20000000000 */
[----:B------:R-:W2:Y:S01]  /*5930*/  LDSM.16.M88.4 R144, [R172+0xd000] ;  /* 0x00d00000ac90783b */ /* 0x000ea20000000200 */
[----:B------:R-:W-:Y:S02]  /*5940*/  PLOP3.LUT P0, PT, PT, PT, UP0, 0x80, 0x0 ;  /* 0x000000000000781c */ /* 0x000fe40003f0f008 */
[----:B------:R-:W-:Y:S01]  /*5950*/  @P2 ISETP.GE.AND P2, PT, R141, UR5, PT ;  /* 0x000000058d002c0c */ /* 0x000fe2000bf46270 */
[C---:B------:R-:W-:Y:S01]  /*5960*/  FMUL.FTZ R141, R252.reuse, 1.4426950216293334961 ;  /* 0x3fb8aa3bfc8d7820 */ /* 0x040fe20000410000 */
[----:B------:R-:W-:Y:S01]  /*5970*/  FSETP.NEU.FTZ.AND P1, PT, R252, -INF , PT ;  /* 0xff800000fc00780b */ /* 0x000fe20003f3d000 */
[--C-:B------:R-:W-:Y:S01]  /*5980*/  FFMA.FTZ R8, R8, c[0x0][0x23c], -R140.reuse ;  /* 0x00008f0008087a23 */ /* 0x100fe2000001088c */
[----:B------:R-:W-:Y:S01]  /*5990*/  @P5 ISETP.GE.AND P5, PT, R0, UR5, PT ;  /* 0x0000000500005c0c */ /* 0x000fe2000bfa6270 */
[C---:B------:R-:W-:Y:S01]  /*59a0*/  FMUL.FTZ R0, R250.reuse, 1.4426950216293334961 ;  /* 0x3fb8aa3bfa007820 */ /* 0x040fe20000410000 */
[----:B------:R-:W-:Y:S01]  /*59b0*/  FSEL R141, R141, RZ, P1 ;  /* 0x000000ff8d8d7208 */ /* 0x000fe20000800000 */
[--C-:B------:R-:W-:Y:S01]  /*59c0*/  FFMA.FTZ R9, R9, c[0x0][0x23c], -R140.reuse ;  /* 0x00008f0009097a23 */ /* 0x100fe2000001088c */
[----:B------:R-:W-:Y:S01]  /*59d0*/  FSETP.NEU.FTZ.AND P1, PT, R250, -INF , PT ;  /* 0xff800000fa00780b */ /* 0x000fe20003f3d000 */
[----:B------:R-:W-:Y:S01]  /*59e0*/  FFMA.FTZ R12, R12, c[0x0][0x23c], -R140 ;  /* 0x00008f000c0c7a23 */ /* 0x000fe2000001088c */
[----:B------:R-:W-:Y:S01]  /*59f0*/  LOP3.LUT R155, R155, UR22, R158, 0x96, !PT ;  /* 0x000000169b9b7c12 */ /* 0x000fe2000f8e969e */
[--C-:B------:R-:W-:Y:S01]  /*5a00*/  FFMA.FTZ R7, R7, c[0x0][0x23c], -R141.reuse ;  /* 0x00008f0007077a23 */ /* 0x100fe2000001088d */
[----:B------:R-:W-:Y:S01]  /*5a10*/  FSEL R0, R0, RZ, P1 ;  /* 0x000000ff00007208 */ /* 0x000fe20000800000 */
[--C-:B------:R-:W-:Y:S01]  /*5a20*/  FFMA.FTZ R6, R6, c[0x0][0x23c], -R141.reuse ;  /* 0x00008f0006067a23 */ /* 0x100fe2000001088d */
[----:B------:R-:W-:Y:S01]  /*5a30*/  PLOP3.LUT P1, PT, PT, PT, UP0, 0x80, 0x0 ;  /* 0x000000000000781c */ /* 0x000fe20003f2f008 */
[----:B------:R-:W-:Y:S01]  /*5a40*/  FFMA.FTZ R13, R13, c[0x0][0x23c], -R140 ;  /* 0x00008f000d0d7a23 */ /* 0x000fe2000001088c */
[----:B------:R-:W-:Y:S01]  /*5a50*/  @P0 FSEL R21, R21, -INF , !P6 ;  /* 0xff80000015150808 */ /* 0x000fe20007000000 */
[----:B------:R-:W-:Y:S01]  /*5a60*/  FFMA.FTZ R14, R14, c[0x0][0x23c], -R0 ;  /* 0x00008f000e0e7a23 */ /* 0x000fe20000010800 */
[----:B------:R-:W-:Y:S01]  /*5a70*/  PLOP3.LUT P0, PT, PT, PT, UP0, 0x80, 0x0 ;  /* 0x000000000000781c */ /* 0x000fe20003f0f008 */
[----:B-1----:R-:W-:Y:S01]  /*5a80*/  IMAD.WIDE.U32 R4, R151, -0x326172a9, RZ ;  /* 0xcd9e8d5797047825 */ /* 0x002fe200078e00ff */
[----:B------:R-:W-:Y:S01]  /*5a90*/  LOP3.LUT R163, R163, UR22, R156, 0x96, !PT ;  /* 0x00000016a3a37c12 */ /* 0x000fe2000f8e969c */
[----:B------:R1:W-:Y:S01]  /*5aa0*/  MUFU.EX2 R220, R7 ;  /* 0x0000000700dc7308 */ /* 0x0003e20000000800 */
[----:B------:R-:W-:Y:S01]  /*5ab0*/  LOP3.LUT R162, R161, UR20, R162, 0x96, !PT ;  /* 0x00000014a1a27c12 */ /* 0x000fe2000f8e96a2 */
[--C-:B------:R-:W-:Y:S02]  /*5ac0*/  FFMA.FTZ R10, R10, c[0x0][0x23c], -R0.reuse ;  /* 0x00008f000a0a7a23 */ /* 0x100fe40000010800 */
[----:B------:R-:W-:Y:S02]  /*5ad0*/  IMAD.WIDE.U32 R142, R163, -0x326172a9, RZ ;  /* 0xcd9e8d57a38e7825 */ /* 0x000fe400078e00ff */
[----:B------:R-:W-:Y:S02]  /*5ae0*/  @P1 FSEL R23, R23, -INF , !P6 ;  /* 0xff80000017171808 */ /* 0x000fe40007000000 */
[----:B------:R-:W-:Y:S01]  /*5af0*/  PLOP3.LUT P1, PT, PT, PT, UP0, 0x80, 0x0 ;  /* 0x000000000000781c */ /* 0x000fe20003f2f008 */
[--C-:B------:R-:W-:Y:S01]  /*5b00*/  FFMA.FTZ R11, R11, c[0x0][0x23c], -R0.reuse ;  /* 0x00008f000b0b7a23 */ /* 0x100fe20000010800 */
[----:B------:R-:W-:Y:S01]  /*5b10*/  @P0 FSEL R25, R25, -INF , !P6 ;  /* 0xff80000019190808 */ /* 0x000fe20007000000 */
[--C-:B------:R-:W-:Y:S01]  /*5b20*/  FFMA.FTZ R18, R18, c[0x0][0x23c], -R141.reuse ;  /* 0x00008f0012127a23 */ /* 0x100fe2000001088d */
[----:B------:R-:W-:Y:S01]  /*5b30*/  PLOP3.LUT P0, PT, PT, PT, UP0, 0x80, 0x0 ;  /* 0x000000000000781c */ /* 0x000fe20003f0f008 */
[--C-:B------:R-:W-:Y:S01]  /*5b40*/  FFMA.FTZ R19, R19, c[0x0][0x23c], -R141.reuse ;  /* 0x00008f0013137a23 */ /* 0x100fe2000001088d */
[----:B------:R1:W-:Y:S01]  /*5b50*/  MUFU.EX2 R221, R6 ;  /* 0x0000000600dd7308 */ /* 0x0003e20000000800 */
[----:B------:R-:W-:Y:S01]  /*5b60*/  FFMA.FTZ R15, R15, c[0x0][0x23c], -R0 ;  /* 0x00008f000f0f7a23 */ /* 0x000fe20000010800 */
[-C--:B--2---:R-:W-:Y:S01]  /*5b70*/  HMMA.16816.F32.BF16 R36, R136, R144.reuse, R36 ;  /* 0x000000908824723c */ /* 0x084fe20000041824 */
[--C-:B------:R-:W-:Y:S02]  /*5b80*/  FFMA.FTZ R23, R23, c[0x0][0x23c], -R141.reuse ;  /* 0x00008f0017177a23 */ /* 0x100fe4000001088d */
[--C-:B------:R-:W-:Y:S02]  /*5b90*/  FFMA.FTZ R24, R24, c[0x0][0x23c], -R140.reuse ;  /* 0x00008f0018187a23 */ /* 0x100fe4000001088c */
[----:B------:R-:W-:Y:S01]  /*5ba0*/  @P1 FSEL R27, R27, -INF , !P6 ;  /* 0xff8000001b1b1808 */ /* 0x000fe20007000000 */
[----:B------:R-:W-:Y:S01]  /*5bb0*/  FFMA.FTZ R22, R22, c[0x0][0x23c], -R141 ;  /* 0x00008f0016167a23 */ /* 0x000fe2000001088d */
[----:B------:R-:W-:Y:S01]  /*5bc0*/  PLOP3.LUT P1, PT, PT, PT, UP0, 0x80, 0x0 ;  /* 0x000000000000781c */ /* 0x000fe20003f2f008 */
[C---:B------:R-:W-:Y:S01]  /*5bd0*/  HMMA.16816.F32.BF16 R40, R132.reuse, R144, R40 ;  /* 0x000000908428723c */ /* 0x040fe20000041828 */
[----:B------:R-:W-:Y:S01]  /*5be0*/  PLOP3.LUT P6, PT, PT, PT, UP0, 0x80, 0x0 ;  /* 0x000000000000781c */ /* 0x000fe20003fcf008 */
[----:B------:R-:W-:Y:S02]  /*5bf0*/  MUFU.EX2 R224, R14 ;  /* 0x0000000e00e07308 */ /* 0x000fe40000000800 */
[----:B------:R-:W-:Y:S01]  /*5c00*/  @P0 FSEL R28, R28, -INF , !P2 ;  /* 0xff8000001c1c0808 */ /* 0x000fe20005000000 */
[----:B------:R-:W-:Y:S01]  /*5c10*/  FFMA.FTZ R25, R25, c[0x0][0x23c], -R140 ;  /* 0x00008f0019197a23 */ /* 0x000fe2000001088c */
[----:B------:R-:W-:Y:S01]  /*5c20*/  PLOP3.LUT P0, PT, PT, PT, UP0, 0x80, 0x0 ;  /* 0x000000000000781c */ /* 0x000fe20003f0f008 */
[--C-:B------:R-:W-:Y:S01]  /*5c30*/  FFMA.FTZ R27, R27, c[0x0][0x23c], -R0.reuse ;  /* 0x00008f001b1b7a23 */ /* 0x100fe20000010800 */
[-C--:B------:R-:W-:Y:S01]  /*5c40*/  HMMA.16816.F32.BF16 R44, R132, R146.reuse, R44 ;  /* 0x00000092842c723c */ /* 0x080fe2000004182c */
[----:B------:R-:W-:Y:S03]  /*5c50*/  FFMA.FTZ R26, R26, c[0x0][0x23c], -R0 ;  /* 0x00008f001a1a7a23 */ /* 0x000fe60000010800 */
[----:B------:R-:W-:Y:S01]  /*5c60*/  @P1 FSEL R30, R30, -INF , !P2 ;  /* 0xff8000001e1e1808 */ /* 0x000fe20005000000 */
[----:B------:R-:W-:Y:S01]  /*5c70*/  FFMA.FTZ R28, R28, c[0x0][0x23c], -R140 ;  /* 0x00008f001c1c7a23 */ /* 0x000fe2000001088c */
[----:B------:R-:W-:Y:S01]  /*5c80*/  PLOP3.LUT P1, PT, PT, PT, UP0, 0x80, 0x0 ;  /* 0x000000000000781c */ /* 0x000fe20003f2f008 */
[----:B------:R-:W-:Y:S01]  /*5c90*/  IMAD.WIDE.U32 R158, R159, -0x2daee0ad, RZ ;  /* 0xd2511f539f9e7825 */ /* 0x000fe200078e00ff */
[----:B------:R-:W-:Y:S01]  /*5ca0*/  @P6 FSEL R32, R32, -INF , !P2 ;  /* 0xff80000020206808 */ /* 0x000fe20005000000 */
[C---:B------:R-:W-:Y:S01]  /*5cb0*/  HMMA.16816.F32.BF16 R48, R136.reuse, R146, R48 ;  /* 0x000000928830723c */ /* 0x040fe20000041830 */
[----:B------:R-:W-:Y:S01]  /*5cc0*/  PLOP3.LUT P6, PT, PT, PT, UP0, 0x80, 0x0 ;  /* 0x000000000000781c */ /* 0x000fe20003fcf008 */
[----:B------:R2:W-:Y:S01]  /*5cd0*/  MUFU.EX2 R222, R8 ;  /* 0x0000000800de7308 */ /* 0x0005e20000000800 */
[----:B------:R-:W-:Y:S01]  /*5ce0*/  @P0 FSEL R34, R34, -INF , !P2 ;  /* 0xff80000022220808 */ /* 0x000fe20005000000 */
[----:B------:R-:W-:Y:S01]  /*5cf0*/  FFMA.FTZ R37, R217, -UR4, R37 ;  /* 0x80000004d9257c23 */ /* 0x000fe20008010025 */
[----:B------:R-:W-:Y:S01]  /*5d00*/  PLOP3.LUT P2, PT, PT, PT, UP0, 0x80, 0x0 ;  /* 0x000000000000781c */ /* 0x000fe20003f4f008 */
[----:B------:R-:W-:Y:S01]  /*5d10*/  FFMA.FTZ R32, R32, c[0x0][0x23c], -R148 ;  /* 0x00008f0020207a23 */ /* 0x000fe20000010894 */
[----:B------:R-:W-:Y:S01]  /*5d20*/  PLOP3.LUT P0, PT, PT, PT, UP0, 0x80, 0x0 ;  /* 0x000000000000781c */ /* 0x000fe20003f0f008 */
[----:B------:R-:W-:Y:S01]  /*5d30*/  FFMA.FTZ R34, R34, c[0x0][0x23c], -R141 ;  /* 0x00008f0022227a23 */ /* 0x000fe2000001088d */
[----:B------:R-:W-:Y:S03]  /*5d40*/  LOP3.LUT R159, R159, UR20, R154, 0x96, !PT ;  /* 0x000000149f9f7c12 */ /* 0x000fe6000f8e969a */
[----:B------:R-:W-:Y:S01]  /*5d50*/  @P1 FSEL R29, R29, -INF , !P4 ;  /* 0xff8000001d1d1808 */ /* 0x000fe20006000000 */
[----:B------:R-:W-:Y:S01]  /*5d60*/  MUFU.EX2 R192, R34 ;  /* 0x0000002200c07308 */ /* 0x000fe20000000800 */
[----:B------:R-:W-:Y:S01]  /*5d70*/  @P6 FSEL R31, R31, -INF , !P4 ;  /* 0xff8000001f1f6808 */ /* 0x000fe20006000000 */
[----:B------:R-:W-:Y:S01]  /*5d80*/  FFMA.FTZ R44, R166, -UR4, R44 ;  /* 0x80000004a62c7c23 */ /* 0x000fe2000801002c */
[----:B------:R-:W-:Y:S01]  /*5d90*/  PLOP3.LUT P1, PT, PT, PT, UP0, 0x80, 0x0 ;  /* 0x000000000000781c */ /* 0x000fe20003f2f008 */
[----:B------:R-:W-:Y:S01]  /*5da0*/  IMAD.WIDE.U32 R144, R159, -0x326172a9, RZ ;  /* 0xcd9e8d579f907825 */ /* 0x000fe200078e00ff */
[----:B------:R-:W-:Y:S02]  /*5db0*/  @P2 FSEL R33, R33, -INF , !P4 ;  /* 0xff80000021212808 */ /* 0x000fe40006000000 */
[----:B------:R-:W-:Y:S01]  /*5dc0*/  PLOP3.LUT P2, PT, PT, PT, UP0, 0x80, 0x0 ;  /* 0x000000000000781c */ /* 0x000fe20003f4f008 */
[----:B------:R-:W-:Y:S01]  /*5dd0*/  FFMA.FTZ R29, R29, c[0x0][0x23c], -R140 ;  /* 0x00008f001d1d7a23 */ /* 0x000fe2000001088c */
[----:B------:R-:W-:Y:S01]  /*5de0*/  @P0 FSEL R35, R35, -INF , !P4 ;  /* 0xff80000023230808 */ /* 0x000fe20006000000 */
[----:B------:R-:W-:Y:S01]  /*5df0*/  FFMA.FTZ R33, R33, c[0x0][0x23c], -R148 ;  /* 0x00008f0021217a23 */ /* 0x000fe20000010894 */
[----:B------:R-:W-:Y:S01]  /*5e00*/  PLOP3.LUT P4, PT, PT, PT, UP0, 0x80, 0x0 ;  /* 0x000000000000781c */ /* 0x000fe20003f8f008 */
[----:B------:R-:W-:Y:S01]  /*5e10*/  FFMA.FTZ R51, R217, -UR4, R51 ;  /* 0x80000004d9337c23 */ /* 0x000fe20008010033 */
[----:B------:R-:W-:Y:S01]  /*5e20*/  PLOP3.LUT P6, PT, PT, PT, UP0, 0x80, 0x0 ;  /* 0x000000000000781c */ /* 0x000fe20003fcf008 */
[----:B------:R-:W-:Y:S01]  /*5e30*/  FFMA.FTZ R42, R207, -UR4, R42 ;  /* 0x80000004cf2a7c23 */ /* 0x000fe2000801002a */
[----:B------:R-:W-:Y:S01]  /*5e40*/  PLOP3.LUT P0, PT, PT, PT, UP0, 0x80, 0x0 ;  /* 0x000000000000781c */ /* 0x000fe20003f0f008 */
[----:B------:R-:W-:Y:S01]  /*5e50*/  FFMA.FTZ R40, R205, -UR4, R40 ;  /* 0x80000004cd287c23 */ /* 0x000fe20008010028 */
[----:B------:R-:W4:Y:S01]  /*5e60*/  LDL R217, [R1] ;  /* 0x0000000001d97983 */ /* 0x000f220000100800 */
[----:B------:R-:W-:Y:S01]  /*5e70*/  MUFU.EX2 R185, R33 ;  /* 0x0000002100b97308 */ /* 0x000fe20000000800 */
[--C-:B------:R-:W-:Y:S02]  /*5e80*/  FFMA.FTZ R35, R35, c[0x0][0x23c], -R141.reuse ;  /* 0x00008f0023237a23 */ /* 0x100fe4000001088d */
[----:B------:R-:W-:Y:S01]  /*5e90*/  @P2 FSEL R40, R40, -INF , !P5 ;  /* 0xff80000028282808 */ /* 0x000fe20006800000 */
[--C-:B------:R-:W-:Y:S01]  /*5ea0*/  FFMA.FTZ R30, R30, c[0x0][0x23c], -R0.reuse ;  /* 0x00008f001e1e7a23 */ /* 0x100fe20000010800 */
[----:B------:R-:W-:Y:S01]  /*5eb0*/  PLOP3.LUT P2, PT, PT, PT, UP0, 0x80, 0x0 ;  /* 0x000000000000781c */ /* 0x000fe20003f4f008 */
[----:B------:R-:W-:Y:S01]  /*5ec0*/  FFMA.FTZ R31, R31, c[0x0][0x23c], -R0 ;  /* 0x00008f001f1f7a23 */ /* 0x000fe20000010800 */
[----:B------:R-:W-:Y:S01]  /*5ed0*/  @P4 FSEL R42, R42, -INF , !P5 ;  /* 0xff8000002a2a4808 */ /* 0x000fe20006800000 */
[----:B------:R-:W-:Y:S01]  /*5ee0*/  FFMA.FTZ R40, R40, c[0x0][0x23c], -R140 ;  /* 0x00008f0028287a23 */ /* 0x000fe2000001088c */
[----:B------:R-:W-:Y:S01]  /*5ef0*/  PLOP3.LUT P4, PT, PT, PT, UP0, 0x80, 0x0 ;  /* 0x000000000000781c */ /* 0x000fe20003f8f008 */
[----:B------:R-:W-:Y:S01]  /*5f00*/  FFMA.FTZ R38, R199, -UR4, R38 ;  /* 0x80000004c7267c23 */ /* 0x000fe20008010026 */
[----:B------:R-:W-:Y:S01]  /*5f10*/  @P0 FSEL R37, R37, -INF , !P3 ;  /* 0xff80000025250808 */ /* 0x000fe20005800000 */
[----:B------:R-:W-:Y:S01]  /*5f20*/  FFMA.FTZ R36, R215, -UR4, R36 ;  /* 0x80000004d7247c23 */ /* 0x000fe20008010024 */
[----:B------:R-:W-:Y:S01]  /*5f30*/  PLOP3.LUT P0, PT, PT, PT, UP0, 0x80, 0x0 ;  /* 0x000000000000781c */ /* 0x000fe20003f0f008 */
[----:B------:R-:W-:Y:S01]  /*5f40*/  MUFU.EX2 R189, R32 ;  /* 0x0000002000bd7308 */ /* 0x000fe20000000800 */
[----:B------:R-:W-:Y:S01]  /*5f50*/  @P6 FSEL R38, R38, -INF , !P5 ;  /* 0xff80000026266808 */ /* 0x000fe20006800000 */
[----:B------:R-:W-:Y:S01]  /*5f60*/  FFMA.FTZ R37, R37, c[0x0][0x23c], -R148 ;  /* 0x00008f0025257a23 */ /* 0x000fe20000010894 */
[----:B------:R-:W-:Y:S01]  /*5f70*/  @P1 FSEL R36, R36, -INF , !P5 ;  /* 0xff80000024241808 */ /* 0x000fe20006800000 */
[----:B------:R-:W-:Y:S01]  /*5f80*/  FFMA.FTZ R42, R42, c[0x0][0x23c], -R0 ;  /* 0x00008f002a2a7a23 */ /* 0x000fe20000010800 */
[----:B------:R-:W-:Y:S01]  /*5f90*/  PLOP3.LUT P1, PT, PT, PT, UP0, 0x80, 0x0 ;  /* 0x000000000000781c */ /* 0x000fe20003f2f008 */
[----:B------:R-:W-:Y:S01]  /*5fa0*/  FFMA.FTZ R38, R38, c[0x0][0x23c], -R141 ;  /* 0x00008f0026267a23 */ /* 0x000fe2000001088d */
[----:B------:R-:W-:Y:S01]  /*5fb0*/  PLOP3.LUT P6, PT, PT, PT, UP0, 0x80, 0x0 ;  /* 0x000000000000781c */ /* 0x000fe20003fcf008 */
[----:B------:R-:W-:Y:S01]  /*5fc0*/  FFMA.FTZ R43, R206, -UR4, R43 ;  /* 0x80000004ce2b7c23 */ /* 0x000fe2000801002b */
[----:B-1----:R-:W-:Y:S01]  /*5fd0*/  @P4 IADD3 R7, R149, 0x28, RZ ;  /* 0x0000002895074810 */ /* 0x002fe20007ffe0ff */
[----:B------:R-:W-:Y:S01]  /*5fe0*/  FFMA.FTZ R36, R36, c[0x0][0x23c], -R148 ;  /* 0x00008f0024247a23 */ /* 0x000fe20000010894 */
[----:B------:R-:W-:Y:S01]  /*5ff0*/  PLOP3.LUT P4, PT, PT, PT, UP0, 0x80, 0x0 ;  /* 0x000000000000781c */ /* 0x000fe20003f8f008 */
[----:B------:R-:W-:Y:S01]  /*6000*/  MUFU.EX2 R207, R24 ;  /* 0x0000001800cf7308 */ /* 0x000fe20000000800 */
[----:B------:R-:W-:Y:S01]  /*6010*/  @P2 FSEL R43, R43, -INF , !P3 ;  /* 0xff8000002b2b2808 */ /* 0x000fe20005800000 */
[----:B------:R-:W-:Y:S01]  /*6020*/  IMAD.WIDE.U32 R156, R157, -0x2daee0ad, RZ ;  /* 0xd2511f539d9c7825 */ /* 0x000fe200078e00ff */
[----:B------:R-:W-:Y:S02]  /*6030*/  PLOP3.LUT P2, PT, PT, PT, UP0, 0x80, 0x0 ;  /* 0x000000000000781c */ /* 0x000fe40003f4f008 */
[----:B------:R-:W-:Y:S01]  /*6040*/  PLOP3.LUT P5, PT, PT, PT, UP0, 0x80, 0x0 ;  /* 0x000000000000781c */ /* 0x000fe20003faf008 */
[----:B------:R-:W-:Y:S01]  /*6050*/  FFMA.FTZ R39, R197, -UR4, R39 ;  /* 0x80000004c5277c23 */ /* 0x000fe20008010027 */
[----:B------:R-:W-:Y:S01]  /*6060*/  @P0 IADD3 R6, R149, 0x30, RZ ;  /* 0x0000003095060810 */ /* 0x000fe20007ffe0ff */
[----:B---3--:R-:W-:Y:S01]  /*6070*/  FFMA.FTZ R41, R209, -UR4, R41 ;  /* 0x80000004d1297c23 */ /* 0x008fe20008010029 */
[----:B------:R-:W-:Y:S01]  /*6080*/  LOP3.LUT R190, R157, UR20, R190, 0x96, !PT ;  /* 0x000000149dbe7c12 */ /* 0x000fe2000f8e96be */
[----:B------:R-:W-:Y:S01]  /*6090*/  FFMA.FTZ R43, R43, c[0x0][0x23c], -R0 ;  /* 0x00008f002b2b7a23 */ /* 0x000fe20000010800 */
[----:B------:R-:W-:Y:S01]  /*60a0*/  @P1 FSEL R39, R39, -INF , !P3 ;  /* 0xff80000027271808 */ /* 0x000fe20005800000 */
[----:B------:R1:W-:Y:S01]  /*60b0*/  MUFU.EX2 R225, R9 ;  /* 0x0000000900e17308 */ /* 0x0003e20000000800 */
[----:B------:R-:W-:Y:S01]  /*60c0*/  @P6 FSEL R41, R41, -INF , !P3 ;  /* 0xff80000029296808 */ /* 0x000fe20005800000 */
[----:B------:R-:W-:Y:S01]  /*60d0*/  IMAD.WIDE.U32 R154, R155, -0x326172a9, RZ ;  /* 0xcd9e8d579b9a7825 */ /* 0x000fe200078e00ff */
[----:B------:R-:W-:Y:S02]  /*60e0*/  PLOP3.LUT P3, PT, PT, PT, UP0, 0x80, 0x0 ;  /* 0x000000000000781c */ /* 0x000fe40003f6f008 */
[----:B------:R-:W-:Y:S01]  /*60f0*/  LOP3.LUT R157, R5, UR21, R152, 0x96, !PT ;  /* 0x00000015059d7c12 */ /* 0x000fe2000f8e9698 */
[----:B------:R-:W-:Y:S01]  /*6100*/  FFMA.FTZ R41, R41, c[0x0][0x23c], -R140 ;  /* 0x00008f0029297a23 */ /* 0x000fe2000001088c */
[----:B------:R-:W-:Y:S01]  /*6110*/  LOP3.LUT R155, R155, UR21, R152, 0x96, !PT ;  /* 0x000000159b9b7c12 */ /* 0x000fe2000f8e9698 */
[----:B------:R-:W-:Y:S01]  /*6120*/  FFMA.FTZ R39, R39, c[0x0][0x23c], -R141 ;  /* 0x00008f0027277a23 */ /* 0x000fe2000001088d */
[----:B------:R-:W-:Y:S01]  /*6130*/  @P2 ISETP.GE.AND P2, PT, R7, UR5, PT ;  /* 0x0000000507002c0c */ /* 0x000fe2000bf46270 */
[----:B------:R-:W-:Y:S01]  /*6140*/  MUFU.EX2 R219, R12 ;  /* 0x0000000c00db7308 */ /* 0x000fe20000000800 */
[----:B------:R-:W-:Y:S01]  /*6150*/  @P4 ISETP.GE.AND P4, PT, R6, UR5, PT ;  /* 0x0000000506004c0c */ /* 0x000fe2000bf86270 */
[----:B------:R-:W-:Y:S01]  /*6160*/  IMAD.WIDE.U32 R6, R191, -0x326172a9, RZ ;  /* 0xcd9e8d57bf067825 */ /* 0x000fe200078e00ff */
[----:B------:R-:W-:Y:S02]  /*6170*/  @P5 IADD3 R5, R149, 0x29, RZ ;  /* 0x0000002995055810 */ /* 0x000fe40007ffe0ff */
[----:B------:R-:W-:Y:S01]  /*6180*/  PLOP3.LUT P1, PT, PT, PT, UP0, 0x80, 0x0 ;  /* 0x000000000000781c */ /* 0x000fe20003f2f008 */
[----:B------:R-:W-:Y:S01]  /*6190*/  IMAD.WIDE.U32 R152, R153, -0x326172a9, RZ ;  /* 0xcd9e8d5799987825 */ /* 0x000fe200078e00ff */
[----:B------:R-:W-:Y:S02]  /*61a0*/  PLOP3.LUT P6, PT, PT, PT, UP0, 0x80, 0x0 ;  /* 0x000000000000781c */ /* 0x000fe40003fcf008 */
[----:B------:R-:W-:Y:S01]  /*61b0*/  PLOP3.LUT P0, PT, PT, PT, UP0, 0x80, 0x0 ;  /* 0x000000000000781c */ /* 0x000fe20003f0f008 */
[----:B------:R3:W-:Y:S01]  /*61c0*/  MUFU.EX2 R218, R13 ;  /* 0x0000000d00da7308 */ /* 0x0007e20000000800 */
[----:B------:R-:W-:Y:S01]  /*61d0*/  LOP3.LUT R151, R153, UR21, R150, 0x96, !PT ;  /* 0x0000001599977c12 */ /* 0x000fe2000f8e9696 */
[----:B------:R-:W-:Y:S01]  /*61e0*/  FFMA.FTZ R48, R167, -UR4, R48 ;  /* 0x80000004a7307c23 */ /* 0x000fe20008010030 */
[----:B------:R-:W-:Y:S01]  /*61f0*/  LOP3.LUT R153, R143, UR21, R150, 0x96, !PT ;  /* 0x000000158f997c12 */ /* 0x000fe2000f8e9696 */
[----:B------:R-:W-:Y:S01]  /*6200*/  FFMA.FTZ R50, R215, -UR4, R50 ;  /* 0x80000004d7327c23 */ /* 0x000fe20008010032 */
[----:B------:R-:W-:Y:S01]  /*6210*/  @P3 ISETP.GE.AND P3, PT, R5, UR5, PT ;  /* 0x0000000505003c0c */ /* 0x000fe2000bf66270 */
[----:B------:R-:W-:Y:S01]  /*6220*/  FFMA.FTZ R45, R181, -UR4, R45 ;  /* 0x80000004b52d7c23 */ /* 0x000fe2000801002d */
[----:B------:R-:W-:Y:S01]  /*6230*/  LOP3.LUT R143, R7, UR19, R4, 0x96, !PT ;  /* 0x00000013078f7c12 */ /* 0x000fe2000f8e9604 */
[----:B------:R-:W-:Y:S01]  /*6240*/  IMAD.WIDE.U32 R4, R190, -0x326172a9, RZ ;  /* 0xcd9e8d57be047825 */ /* 0x000fe200078e00ff */
[C---:B--2---:R-:W-:Y:S01]  /*6250*/  @P1 IADD3 R8, R149.reuse, 0x31, RZ ;  /* 0x0000003195081810 */ /* 0x044fe20007ffe0ff */
[----:B------:R2:W-:Y:S01]  /*6260*/  MUFU.EX2 R210, R17 ;  /* 0x0000001100d27308 */ /* 0x0005e20000000800 */
[----:B-1----:R-:W-:Y:S01]  /*6270*/  @P6 IADD3 R9, R149, 0x38, RZ ;  /* 0x0000003895096810 */ /* 0x002fe20007ffe0ff */
[----:B------:R-:W-:Y:S01]  /*6280*/  FFMA.FTZ R49, R182, -UR4, R49 ;  /* 0x80000004b6317c23 */ /* 0x000fe20008010031 */
[----:B------:R-:W-:Y:S01]  /*6290*/  LOP3.LUT R14, R5, UR19, R152, 0x96, !PT ;  /* 0x00000013050e7c12 */ /* 0x000fe2000f8e9698 */
[----:B------:R-:W-:Y:S01]  /*62a0*/  FFMA.FTZ R5, R21, c[0x0][0x23c], -R148 ;  /* 0x00008f0015057a23 */ /* 0x000fe20000010894 */
[----:B------:R-:W-:Y:S01]  /*62b0*/  @P0 IADD3 R149, R149, 0x39, RZ ;  /* 0x0000003995950810 */ /* 0x000fe20007ffe0ff */
[----:B------:R-:W-:Y:S01]  /*62c0*/  FFMA.FTZ R46, R205, -UR4, R46 ;  /* 0x80000004cd2e7c23 */ /* 0x000fe2000801002e */
[----:B------:R-:W-:Y:S01]  /*62d0*/  PLOP3.LUT P0, PT, PT, PT, UP0, 0x80, 0x0 ;  /* 0x000000000000781c */ /* 0x000fe20003f0f008 */
[----:B------:R-:W-:Y:S01]  /*62e0*/  FFMA.FTZ R47, R209, -UR4, R47 ;  /* 0x80000004d12f7c23 */ /* 0x000fe2000801002f */
[----:B------:R-:W-:Y:S01]  /*62f0*/  PLOP3.LUT P5, PT, PT, PT, UP0, 0x80, 0x0 ;  /* 0x000000000000781c */ /* 0x000fe20003faf008 */
[----:B------:R1:W-:Y:S01]  /*6300*/  MUFU.EX2 R227, R10 ;  /* 0x0000000a00e37308 */ /* 0x0003e20000000800 */
[----:B------:R-:W-:Y:S02]  /*6310*/  PLOP3.LUT P1, PT, PT, PT, UP0, 0x80, 0x0 ;  /* 0x000000000000781c */ /* 0x000fe40003f2f008 */
[----:B------:R-:W-:Y:S01]  /*6320*/  LOP3.LUT R154, R145, UR19, R154, 0x96, !PT ;  /* 0x00000013919a7c12 */ /* 0x000fe2000f8e969a */
[----:B---3--:R-:W-:Y:S01]  /*6330*/  IMAD.WIDE.U32 R12, R157, -0x2daee0ad, RZ ;  /* 0xd2511f539d0c7825 */ /* 0x008fe200078e00ff */
[----:B------:R-:W-:Y:S03]  /*6340*/  PLOP3.LUT P6, PT, PT, PT, UP0, 0x80, 0x0 ;  /* 0x000000000000781c */ /* 0x000fe60003fcf008 */
[----:B------:R-:W-:Y:S02]  /*6350*/  IMAD.WIDE.U32 R146, R154, -0x2daee0ad, RZ ;  /* 0xd2511f539a927825 */ /* 0x000fe400078e00ff */
[----:B------:R-:W-:Y:S01]  /*6360*/  @P0 FSEL R44, R44, -INF , !P2 ;  /* 0xff8000002c2c0808 */ /* 0x000fe20005000000 */
[----:B------:R3:W-:Y:S01]  /*6370*/  MUFU.EX2 R226, R11 ;  /* 0x0000000b00e27308 */ /* 0x0007e20000000800 */
[----:B------:R-:W-:Y:S02]  /*6380*/  PLOP3.LUT P0, PT, PT, PT, UP0, 0x80, 0x0 ;  /* 0x000000000000781c */ /* 0x000fe40003f0f008 */
[----:B------:R-:W-:Y:S01]  /*6390*/  @P5 ISETP.GE.AND P5, PT, R8, UR5, PT ;  /* 0x0000000508005c0c */ /* 0x000fe2000bfa6270 */
[----:B--2---:R-:W-:Y:S01]  /*63a0*/  IMAD.WIDE.U32 R16, R151, -0x2daee0ad, RZ ;  /* 0xd2511f5397107825 */ /* 0x004fe200078e00ff */
[----:B------:R-:W-:Y:S02]  /*63b0*/  @P1 ISETP.GE.AND P1, PT, R9, UR5, PT ;  /* 0x0000000509001c0c */ /* 0x000fe4000bf26270 */
[----:B------:R-:W-:Y:S01]  /*63c0*/  @P6 ISETP.GE.AND P6, PT, R149, UR5, PT ;  /* 0x0000000595006c0c */ /* 0x000fe2000bfc6270 */
[----:B------:R-:W-:Y:S01]  /*63d0*/  IMAD.WIDE.U32 R150, R162, -0x326172a9, RZ ;  /* 0xcd9e8d57a2967825 */ /* 0x000fe200078e00ff */
[----:B------:R-:W-:Y:S01]  /*63e0*/  LOP3.LUT R156, R17, UR18, R156, 0x96, !PT ;  /* 0x00000012119c7c12 */ /* 0x000fe2000f8e969c */
[----:B------:R-:W-:Y:S02]  /*63f0*/  MUFU.EX2 R214, R18 ;  /* 0x0000001200d67308 */ /* 0x000fe40000000800 */
[----:B------:R-:W-:Y:S01]  /*6400*/  IMAD.WIDE.U32 R8, R153, -0x2daee0ad, RZ ;  /* 0xd2511f5399087825 */ /* 0x000fe200078e00ff */
[----:B-1----:R-:W-:Y:S02]  /*6410*/  LOP3.LUT R10, R13, UR18, R164, 0x96, !PT ;  /* 0x000000120d0a7c12 */ /* 0x002fe4000f8e96a4 */
[----:B------:R-:W-:Y:S01]  /*6420*/  LOP3.LUT R152, R151, UR19, R142, 0x96, !PT ;  /* 0x0000001397987c12 */ /* 0x000fe2000f8e968e */
[----:B------:R-:W-:Y:S01]  /*6430*/  IMAD.WIDE.U32 R142, R143, -0x2daee0ad, RZ ;  /* 0xd2511f538f8e7825 */ /* 0x000fe200078e00ff */
[----:B------:R-:W-:Y:S02]  /*6440*/  @P0 FSEL R46, R46, -INF , !P2 ;  /* 0xff8000002e2e0808 */ /* 0x000fe40005000000 */
[----:B------:R-:W-:Y:S01]  /*6450*/  PLOP3.LUT P0, PT, PT, PT, UP0, 0x80, 0x0 ;  /* 0x000000000000781c */ /* 0x000fe20003f0f008 */
[----:B------:R1:W2:Y:S01]  /*6460*/  MUFU.EX2 R212, R19 ;  /* 0x0000001300d47308 */ /* 0x0002a20000000800 */
[----:B------:R-:W-:Y:S04]  /*6470*/  IMAD.WIDE.U32 R152, R152, -0x2daee0ad, RZ ;  /* 0xd2511f5398987825 */ /* 0x000fe800078e00ff */
[----:B---3--:R-:W-:Y:S01]  /*6480*/  IMAD.WIDE.U32 R10, R10, -0x326172a9, RZ ;  /* 0xcd9e8d570a0a7825 */ /* 0x008fe200078e00ff */
[----:B------:R-:W-:Y:S03]  /*6490*/  LOP3.LUT R145, R153, UR16, R8, 0x96, !PT ;  /* 0x0000001099917c12 */ /* 0x000fe6000f8e9608 */
[----:B------:R-:W-:Y:S01]  /*64a0*/  FFMA.FTZ R46, R46, c[0x0][0x23c], -R0 ;  /* 0x00008f002e2e7a23 */ /* 0x000fe20000010800 */
[----:B------:R-:W-:Y:S01]  /*64b0*/  LOP3.LUT R11, R11, UR17, R6, 0x96, !PT ;  /* 0x000000110b0b7c12 */ /* 0x000fe2000f8e9606 */
[----:B------:R3:W-:Y:S01]  /*64c0*/  MUFU.EX2 R202, R20 ;  /* 0x0000001400ca7308 */ /* 0x0007e20000000800 */
[----:B------:R-:W-:Y:S01]  /*64d0*/  @P0 FSEL R48, R48, -INF , !P2 ;  /* 0xff80000030300808 */ /* 0x000fe20005000000 */
[----:B------:R-:W-:Y:S01]  /*64e0*/  FFMA.FTZ R44, R44, c[0x0][0x23c], -R140 ;  /* 0x00008f002c2c7a23 */ /* 0x000fe2000001088c */
[----:B------:R-:W-:Y:S03]  /*64f0*/  PLOP3.LUT P0, PT, PT, PT, UP0, 0x80, 0x0 ;  /* 0x000000000000781c */ /* 0x000fe60003f0f008 */
[----:B------:R-:W-:Y:S04]  /*6500*/  FFMA.FTZ R48, R48, c[0x0][0x23c], -R148 ;  /* 0x00008f0030307a23 */ /* 0x000fe80000010894 */
[----:B------:R2:W-:Y:S01]  /*6510*/  MUFU.EX2 R201, R5 ;  /* 0x0000000500c97308 */ /* 0x0005e20000000800 */
[----:B-1----:R-:W-:Y:S05]  /*6520*/  IMAD.WIDE.U32 R18, R155, -0x2daee0ad, RZ ;  /* 0xd2511f539b127825 */ /* 0x002fea00078e00ff */
[----:B------:R-:W-:Y:S02]  /*6530*/  @P0 FSEL R50, R50, -INF , !P2 ;  /* 0xff80000032320808 */ /* 0x000fe40005000000 */
[----:B------:R-:W-:Y:S02]  /*6540*/  LOP3.LUT R17, R19, UR18, R158, 0x96, !PT ;  /* 0x0000001213117c12 */ /* 0x000fe4000f8e969e */
[----:B------:R-:W-:Y:S01]  /*6550*/  LOP3.LUT R19, R9, UR18, R160, 0x96, !PT ;  /* 0x0000001209137c12 */ /* 0x000fe2000f8e96a0 */
[----:B------:R-:W-:Y:S01]  /*6560*/  MUFU.EX2 R190, R35 ;  /* 0x0000002300be7308 */ /* 0x000fe20000000800 */
[----:B------:R-:W-:Y:S01]  /*6570*/  LOP3.LUT R9, R143, UR16, R12, 0x96, !PT ;  /* 0x000000108f097c12 */ /* 0x000fe2000f8e960c */
[--C-:B------:R-:W-:Y:S01]  /*6580*/  FFMA.FTZ R50, R50, c[0x0][0x23c], -R141.reuse ;  /* 0x00008f0032327a23 */ /* 0x100fe2000001088d */
[----:B------:R-:W-:Y:S01]  /*6590*/  PLOP3.LUT P0, PT, PT, PT, UP0, 0x80, 0x0 ;  /* 0x000000000000781c */ /* 0x000fe20003f0f008 */
[----:B---3--:R-:W-:Y:S01]  /*65a0*/  IMAD.WIDE.U32 R20, R156, -0x326172a9, RZ ;  /* 0xcd9e8d579c147825 */ /* 0x008fe200078e00ff */
[----:B------:R-:W-:Y:S03]  /*65b0*/  PLOP3.LUT P2, PT, PT, PT, UP0, 0x80, 0x0 ;  /* 0x000000000000781c */ /* 0x000fe60003f4f008 */
[----:B------:R-:W-:Y:S01]  /*65c0*/  IMAD.WIDE.U32 R8, R9, -0x326172a9, RZ ;  /* 0xcd9e8d5709087825 */ /* 0x000fe200078e00ff */
[----:B------:R-:W-:Y:S01]  /*65d0*/  LOP3.LUT R12, R21, UR17, R4, 0x96, !PT ;  /* 0x00000011150c7c12 */ /* 0x000fe2000f8e9604 */
[----:B------:R-:W-:Y:S01]  /*65e0*/  MUFU.EX2 R161, R48 ;  /* 0x0000003000a17308 */ /* 0x000fe20000000800 */
[----:B------:R-:W-:Y:S01]  /*65f0*/  LOP3.LUT R21, R147, UR16, R18, 0x96, !PT ;  /* 0x0000001093157c12 */ /* 0x000fe2000f8e9612 */
[----:B------:R-:W-:Y:S01]  /*6600*/  IMAD.WIDE.U32 R18, R19, -0x326172a9, RZ ;  /* 0xcd9e8d5713127825 */ /* 0x000fe200078e00ff */
[----:B------:R-:W-:Y:S01]  /*6610*/  LOP3.LUT R13, R9, UR15, R10, 0x96, !PT ;  /* 0x0000000f090d7c12 */ /* 0x000fe2000f8e960a */
[----:B--2---:R-:W1:Y:S01]  /*6620*/  LDSM.16.M88.4 R4, [R172+0xd800] ;  /* 0x00d80000ac04783b */ /* 0x004e620000000200 */
[----:B------:R-:W-:Y:S01]  /*6630*/  LOP3.LUT R143, R8, 0xffff, RZ, 0xc0, !PT ;  /* 0x0000ffff088f7812 */ /* 0x000fe200078ec0ff */
[----:B------:R-:W-:Y:S01]  /*6640*/  IMAD.WIDE.U32 R10, R11, -0x2daee0ad, RZ ;  /* 0xd2511f530b0a7825 */ /* 0x000fe200078e00ff */
[----:B------:R-:W-:Y:S02]  /*6650*/  @P0 FSEL R45, R45, -INF , !P3 ;  /* 0xff8000002d2d0808 */ /* 0x000fe40005800000 */
[----:B------:R-:W-:Y:S01]  /*6660*/  PLOP3.LUT P0, PT, PT, PT, UP0, 0x80, 0x0 ;  /* 0x000000000000781c */ /* 0x000fe20003f0f008 */
[----:B------:R2:W-:Y:S01]  /*6670*/  MUFU.EX2 R205, R25 ;  /* 0x0000001900cd7308 */ /* 0x0005e20000000800 */
[----:B------:R-:W-:Y:S01]  /*6680*/  @P2 FSEL R47, R47, -INF , !P3 ;  /* 0xff8000002f2f2808 */ /* 0x000fe20005800000 */
[----:B------:R-:W-:Y:S01]  /*6690*/  FFMA.FTZ R45, R45, c[0x0][0x23c], -R140 ;  /* 0x00008f002d2d7a23 */ /* 0x000fe2000001088c */
[----:B------:R-:W-:Y:S02]  /*66a0*/  PLOP3.LUT P2, PT, PT, PT, UP0, 0x80, 0x0 ;  /* 0x000000000000781c */ /* 0x000fe40003f4f008 */
[----:B------:R-:W-:Y:S01]  /*66b0*/  LOP3.LUT R153, R19, UR17, R150, 0x96, !PT ;  /* 0x0000001113997c12 */ /* 0x000fe2000f8e9696 */
[----:B------:R-:W-:Y:S01]  /*66c0*/  FFMA.FTZ R47, R47, c[0x0][0x23c], -R0 ;  /* 0x00008f002f2f7a23 */ /* 0x000fe20000010800 */
[----:B------:R-:W-:Y:S02]  /*66d0*/  SHF.R.U32.HI R19, RZ, 0x18, R8 ;  /* 0x00000018ff137819 */ /* 0x000fe40000011608 */
[----:B------:R-:W-:Y:S01]  /*66e0*/  LOP3.LUT R147, R10, 0xffff, RZ, 0xc0, !PT ;  /* 0x0000ffff0a937812 */ /* 0x000fe200078ec0ff */
[----:B------:R3:W1:Y:S01]  /*66f0*/  MUFU.EX2 R223, R15 ;  /* 0x0000000f00df7308 */ /* 0x0006620000000800 */
[----:B------:R-:W-:Y:S02]  /*6700*/  SHF.R.U32.HI R150, RZ, 0x10, R10 ;  /* 0x00000010ff967819 */ /* 0x000fe4000001160a */
[----:B------:R-:W-:Y:S02]  /*6710*/  @P0 FSEL R49, R49, -INF , !P3 ;  /* 0xff80000031310808 */ /* 0x000fe40005800000 */
[----:B------:R-:W-:Y:S02]  /*6720*/  PLOP3.LUT P0, PT, PT, PT, UP0, 0x80, 0x0 ;  /* 0x000000000000781c */ /* 0x000fe40003f0f008 */
[----:B------:R-:W-:Y:S01]  /*6730*/  @P2 FSEL R51, R51, -INF , !P3 ;  /* 0xff80000033332808 */ /* 0x000fe20005800000 */
[----:B------:R-:W-:Y:S01]  /*6740*/  FFMA.FTZ R49, R49, c[0x0][0x23c], -R148 ;  /* 0x00008f0031317a23 */ /* 0x000fe20000010894 */
[----:B------:R-:W-:Y:S01]  /*6750*/  PLOP3.LUT P2, PT, PT, PT, UP0, 0x80, 0x0 ;  /* 0x000000000000781c */ /* 0x000fe20003f4f008 */
[----:B------:R-:W-:Y:S01]  /*6760*/  MUFU.EX2 R209, R27 ;  /* 0x0000001b00d17308 */ /* 0x000fe20000000800 */
[----:B------:R-:W-:Y:S01]  /*6770*/  PLOP3.LUT P3, PT, PT, PT, UP0, 0x80, 0x0 ;  /* 0x000000000000781c */ /* 0x000fe20003f6f008 */
[--C-:B------:R-:W-:Y:S01]  /*6780*/  FFMA.FTZ R51, R51, c[0x0][0x23c], -R141.reuse ;  /* 0x00008f0033337a23 */ /* 0x100fe2000001088d */
[----:B--2---:R-:W-:Y:S07]  /*6790*/  SHF.R.U32.HI R25, RZ, 0x18, R10 ;  /* 0x00000018ff197819 */ /* 0x004fee000001160a */
[----:B------:R2:W2:Y:S01]  /*67a0*/  MUFU.EX2 R200, R23 ;  /* 0x0000001700c87308 */ /* 0x0004a20000000800 */
[-C--:B-1----:R-:W-:Y:S01]  /*67b0*/  HMMA.16816.F32.BF16 R52, R136, R4.reuse, R52 ;  /* 0x000000048834723c */ /* 0x082fe20000041834 */
[----:B---3--:R-:W-:Y:S05]  /*67c0*/  IMAD.WIDE.U32 R14, R14, -0x2daee0ad, RZ ;  /* 0xd2511f530e0e7825 */ /* 0x008fea00078e00ff */
[----:B------:R-:W-:Y:S03]  /*67d0*/  LOP3.LUT R15, R15, UR16, R16, 0x96, !PT ;  /* 0x000000100f0f7c12 */ /* 0x000fe6000f8e9610 */
[----:B------:R1:W3:Y:S01]  /*67e0*/  MUFU.EX2 R203, R22 ;  /* 0x0000001600cb7308 */ /* 0x0002e20000000800 */
[C---:B------:R-:W-:Y:S02]  /*67f0*/  HMMA.16816.F32.BF16 R56, R132.reuse, R4, R56 ;  /* 0x000000048438723c */ /* 0x040fe40000041838 */
[----:B------:R-:W-:Y:S05]  /*6800*/  IMAD.WIDE.U32 R16, R17, -0x326172a9, RZ ;  /* 0xcd9e8d5711107825 */ /* 0x000fea00078e00ff */
[----:B------:R-:W-:Y:S01]  /*6810*/  LOP3.LUT R151, R17, UR17, R144, 0x96, !PT ;  /* 0x0000001111977c12 */ /* 0x000fe2000f8e9690 */
[----:B------:R-:W-:Y:S01]  /*6820*/  IMAD.WIDE.U32 R4, R15, -0x326172a9, RZ ;  /* 0xcd9e8d570f047825 */ /* 0x000fe200078e00ff */
[----:B------:R-:W-:Y:S01]  /*6830*/  LOP3.LUT R17, R8, 0xff, RZ, 0xc0, !PT ;  /* 0x000000ff08117812 */ /* 0x000fe200078ec0ff */
[-C--:B------:R-:W-:Y:S01]  /*6840*/  HMMA.16816.F32.BF16 R60, R132, R6.reuse, R60 ;  /* 0x00000006843c723c */ /* 0x080fe2000004183c */
[----:B------:R1:W-:Y:S01]  /*6850*/  MUFU.EX2 R215, R26 ;  /* 0x0000001a00d77308 */ /* 0x0003e20000000800 */
[----:B------:R-:W-:Y:S01]  /*6860*/  SHF.R.U32.HI R144, RZ, 0x10, R8 ;  /* 0x00000010ff907819 */ /* 0x000fe20000011608 */
[----:B------:R-:W-:Y:S01]  /*6870*/  IMAD.WIDE.U32 R8, R12, -0x2daee0ad, RZ ;  /* 0xd2511f530c087825 */ /* 0x000fe200078e00ff */
[----:B------:R-:W-:Y:S02]  /*6880*/  LOP3.LUT R12, R11, UR14, R142, 0x96, !PT ;  /* 0x0000000e0b0c7c12 */ /* 0x000fe4000f8e968e */
[----:B------:R-:W-:Y:S01]  /*6890*/  SHF.R.U32.HI R15, RZ, 0x10, R4 ;  /* 0x00000010ff0f7819 */ /* 0x000fe20000011604 */
[----:B------:R-:W-:Y:S01]  /*68a0*/  FFMA.FTZ R52, R183, -UR4, R52 ;  /* 0x80000004b7347c23 */ /* 0x000fe20008010034 */
[----:B------:R-:W-:Y:S01]  /*68b0*/  SHF.R.U32.HI R24, RZ, 0x18, R8 ;  /* 0x00000018ff187819 */ /* 0x000fe20000011608 */
[----:B------:R-:W-:Y:S02]  /*68c0*/  HMMA.16816.F32.BF16 R64, R136, R6, R64 ;  /* 0x000000068840723c */ /* 0x000fe40000041840 */
[----:B------:R-:W-:Y:S01]  /*68d0*/  MUFU.EX2 R159, R49 ;  /* 0x00000031009f7308 */ /* 0x000fe20000000800 */
[----:B------:R-:W-:Y:S01]  /*68e0*/  LOP3.LUT R14, R9, UR14, R14, 0x96, !PT ;  /* 0x0000000e090e7c12 */ /* 0x000fe2000f8e960e */
[----:B------:R-:W-:Y:S01]  /*68f0*/  FFMA.FTZ R54, R167, -UR4, R54 ;  /* 0x80000004a7367c23 */ /* 0x000fe20008010036 */
[----:B------:R-:W-:Y:S01]  /*6900*/  @P0 FSEL R52, R52, -INF , !P4 ;  /* 0xff80000034340808 */ /* 0x000fe20006000000 */
[----:B------:R-:W-:Y:S01]  /*6910*/  FFMA.FTZ R58, R166, -UR4, R58 ;  /* 0x80000004a63a7c23 */ /* 0x000fe2000801003a */
[----:B------:R-:W-:Y:S01]  /*6920*/  PLOP3.LUT P0, PT, PT, PT, UP0, 0x80, 0x0 ;  /* 0x000000000000781c */ /* 0x000fe20003f0f008 */
[----:B------:R-:W-:Y:S01]  /*6930*/  FFMA.FTZ R56, R184, -UR4, R56 ;  /* 0x80000004b8387c23 */ /* 0x000fe20008010038 */
[----:B------:R-:W-:Y:S03]  /*6940*/  @P2 FSEL R54, R54, -INF , !P4 ;  /* 0xff80000036362808 */ /* 0x000fe60006000000 */
[----:B------:R-:W-:Y:S01]  /*6950*/  FFMA.FTZ R52, R52, c[0x0][0x23c], -R148 ;  /* 0x00008f0034347a23 */ /* 0x000fe20000010894 */
[----:B------:R-:W-:Y:S01]  /*6960*/  PLOP3.LUT P2, PT, PT, PT, UP0, 0x80, 0x0 ;  /* 0x000000000000781c */ /* 0x000fe20003f4f008 */
[----:B------:R-:W-:Y:S01]  /*6970*/  MUFU.EX2 R166, R50 ;  /* 0x0000003200a67308 */ /* 0x000fe20000000800 */
[----:B------:R-:W-:Y:S01]  /*6980*/  @P3 FSEL R56, R56, -INF , !P4 ;  /* 0xff80000038383808 */ /* 0x000fe20006000000 */
[----:B------:R-:W-:Y:S01]  /*6990*/  FFMA.FTZ R54, R54, c[0x0][0x23c], -R141 ;  /* 0x00008f0036367a23 */ /* 0x000fe2000001088d */
[----:B------:R-:W-:Y:S01]  /*69a0*/  PLOP3.LUT P3, PT, PT, PT, UP0, 0x80, 0x0 ;  /* 0x000000000000781c */ /* 0x000fe20003f6f008 */
[----:B------:R-:W-:Y:S01]  /*69b0*/  FFMA.FTZ R63, R186, -UR4, R63 ;  /* 0x80000004ba3f7c23 */ /* 0x000fe2000801003f */
[----:B--2---:R-:W-:Y:S01]  /*69c0*/  LOP3.LUT R23, R8, 0xff, RZ, 0xc0, !PT ;  /* 0x000000ff08177812 */ /* 0x004fe200078ec0ff */
[----:B------:R-:W-:Y:S01]  /*69d0*/  FFMA.FTZ R61, R228, -UR4, R61 ;  /* 0x80000004e43d7c23 */ /* 0x000fe2000801003d */
[----:B------:R-:W-:Y:S01]  /*69e0*/  LOP3.LUT R142, R8, 0xffff, RZ, 0xc0, !PT ;  /* 0x0000ffff088e7812 */ /* 0x000fe200078ec0ff */
[----:B------:R-:W-:Y:S01]  /*69f0*/  FFMA.FTZ R56, R56, c[0x0][0x23c], -R140 ;  /* 0x00008f0038387a23 */ /* 0x000fe2000001088c */
[----:B------:R-:W-:Y:S01]  /*6a00*/  @P0 FSEL R58, R58, -INF , !P4 ;  /* 0xff8000003a3a0808 */ /* 0x000fe20006000000 */
[----:B------:R-:W-:Y:S01]  /*6a10*/  MUFU.EX2 R164, R51 ;  /* 0x0000003300a47308 */ /* 0x000fe20000000800 */
[----:B------:R-:W-:Y:S01]  /*6a20*/  PLOP3.LUT P4, PT, PT, PT, UP0, 0x80, 0x0 ;  /* 0x000000000000781c */ /* 0x000fe20003f8f008 */
[----:B------:R-:W-:Y:S01]  /*6a30*/  FFMA.FTZ R53, R165, -UR4, R53 ;  /* 0x80000004a5357c23 */ /* 0x000fe20008010035 */
[----:B------:R-:W-:Y:S01]  /*6a40*/  PLOP3.LUT P0, PT, PT, PT, UP0, 0x80, 0x0 ;  /* 0x000000000000781c */ /* 0x000fe20003f0f008 */
[----:B------:R-:W-:Y:S01]  /*6a50*/  FFMA.FTZ R59, R181, -UR4, R59 ;  /* 0x80000004b53b7c23 */ /* 0x000fe2000801003b */
[----:B------:R-:W-:Y:S01]  /*6a60*/  SHF.R.U32.HI R149, RZ, 0x10, R8 ;  /* 0x00000010ff957819 */ /* 0x000fe20000011608 */
[----:B------:R-:W-:Y:S01]  /*6a70*/  FFMA.FTZ R55, R182, -UR4, R55 ;  /* 0x80000004b6377c23 */ /* 0x000fe20008010037 */
[----:B------:R-:W-:Y:S01]  /*6a80*/  @P2 FSEL R53, R53, -INF , !P5 ;  /* 0xff80000035352808 */ /* 0x000fe20006800000 */
[----:B------:R-:W-:Y:S01]  /*6a90*/  FFMA.FTZ R57, R186, -UR4, R57 ;  /* 0x80000004ba397c23 */ /* 0x000fe20008010039 */
[----:B------:R-:W-:Y:S01]  /*6aa0*/  PLOP3.LUT P2, PT, PT, PT, UP0, 0x80, 0x0 ;  /* 0x000000000000781c */ /* 0x000fe20003f4f008 */
[----:B------:R-:W-:Y:S01]  /*6ab0*/  FFMA.FTZ R65, R188, -UR4, R65 ;  /* 0x80000004bc417c23 */ /* 0x000fe20008010041 */
[----:B------:R-:W-:Y:S01]  /*6ac0*/  @P3 FSEL R55, R55, -INF , !P5 ;  /* 0xff80000037373808 */ /* 0x000fe20006800000 */
[----:B------:R-:W-:Y:S01]  /*6ad0*/  FFMA.FTZ R67, R165, -UR4, R67 ;  /* 0x80000004a5437c23 */ /* 0x000fe20008010043 */
[----:B-1----:R-:W-:Y:S01]  /*6ae0*/  LOP3.LUT R22, R10, 0xff, RZ, 0xc0, !PT ;  /* 0x000000ff0a167812 */ /* 0x002fe200078ec0ff */
[----:B------:R-:W-:Y:S01]  /*6af0*/  MUFU.EX2 R156, R52 ;  /* 0x00000034009c7308 */ /* 0x000fe20000000800 */
[----:B------:R-:W-:Y:S01]  /*6b00*/  @P4 FSEL R57, R57, -INF , !P5 ;  /* 0xff80000039394808 */ /* 0x000fe20006800000 */
[----:B------:R-:W-:Y:S01]  /*6b10*/  FFMA.FTZ R53, R53, c[0x0][0x23c], -R148 ;  /* 0x00008f0035357a23 */ /* 0x000fe20000010894 */
[----:B------:R-:W-:Y:S01]  /*6b20*/  PLOP3.LUT P4, PT, PT, PT, UP0, 0x80, 0x0 ;  /* 0x000000000000781c */ /* 0x000fe20003f8f008 */
[----:B------:R-:W-:Y:S01]  /*6b30*/  FFMA.FTZ R58, R58, c[0x0][0x23c], -R0 ;  /* 0x00008f003a3a7a23 */ /* 0x000fe20000010800 */
[----:B------:R-:W-:Y:S01]  /*6b40*/  @P0 FSEL R59, R59, -INF , !P5 ;  /* 0xff8000003b3b0808 */ /* 0x000fe20006800000 */
[----:B------:R-:W-:Y:S01]  /*6b50*/  FFMA.FTZ R57, R57, c[0x0][0x23c], -R140 ;  /* 0x00008f0039397a23 */ /* 0x000fe2000001088c */
[----:B------:R-:W-:Y:S01]  /*6b60*/  PLOP3.LUT P5, PT, PT, PT, UP0, 0x80, 0x0 ;  /* 0x000000000000781c */ /* 0x000fe20003faf008 */
[--C-:B------:R-:W-:Y:S01]  /*6b70*/  FFMA.FTZ R55, R55, c[0x0][0x23c], -R141.reuse ;  /* 0x00008f0037377a23 */ /* 0x100fe2000001088d */
[----:B------:R-:W-:Y:S01]  /*6b80*/  PLOP3.LUT P0, PT, PT, PT, UP0, 0x80, 0x0 ;  /* 0x000000000000781c */ /* 0x000fe20003f0f008 */
[----:B------:R1:W2:Y:S01]  /*6b90*/  MUFU.EX2 R199, R28 ;  /* 0x0000001c00c77308 */ /* 0x0002a20000000800 */
[----:B------:R-:W-:Y:S01]  /*6ba0*/  SHF.R.U32.HI R10, RZ, 0x18, R4 ;  /* 0x00000018ff0a7819 */ /* 0x000fe20000011604 */
[----:B------:R-:W-:Y:S01]  /*6bb0*/  FFMA.FTZ R60, R229, -UR4, R60 ;  /* 0x80000004e53c7c23 */ /* 0x000fe2000801003c */
[----:B------:R-:W-:Y:S01]  /*6bc0*/  ISETP.LE.U32.AND P3, PT, R17, UR6, PT ;  /* 0x0000000611007c0c */ /* 0x000fe2000bf63070 */
[----:B------:R-:W-:Y:S02]  /*6bd0*/  FFMA.FTZ R62, R184, -UR4, R62 ;  /* 0x80000004b83e7c23 */ /* 0x000fe4000801003e */
[----:B------:R-:W-:Y:S01]  /*6be0*/  FFMA.FTZ R64, R187, -UR4, R64 ;  /* 0x80000004bb407c23 */ /* 0x000fe20008010040 */
[----:B------:R-:W-:Y:S01]  /*6bf0*/  @P2 FSEL R60, R60, -INF , !P1 ;  /* 0xff8000003c3c2808 */ /* 0x000fe20004800000 */
[----:B------:R-:W-:Y:S01]  /*6c00*/  FFMA.FTZ R66, R183, -UR4, R66 ;  /* 0x80000004b7427c23 */ /* 0x000fe20008010042 */
[----:B------:R-:W-:Y:S01]  /*6c10*/  @P4 FSEL R62, R62, -INF , !P1 ;  /* 0xff8000003e3e4808 */ /* 0x000fe20004800000 */
        /* <DEDUP_REMOVED lines=8> */
[----:B------:R-:W-:Y:S01]  /*6ca0*/  IMAD.WIDE.U32 R8, R21, -0x326172a9, RZ ;  /* 0xcd9e8d5715087825 */ /* 0x000fe200078e00ff */
[----:B------:R-:W-:Y:S01]  /*6cb0*/  PLOP3.LUT P0, PT, PT, PT, UP0, 0x80, 0x0 ;  /* 0x000000000000781c */ /* 0x000fe20003f0f008 */
[----:B------:R-:W-:Y:S01]  /*6cc0*/  MUFU.EX2 R155, R60 ;  /* 0x0000003c009b7308 */ /* 0x000fe20000000800 */
[----:B------:R-:W-:Y:S01]  /*6cd0*/  ISETP.LE.U32.AND P2, PT, R19, UR6, PT ;  /* 0x0000000613007c0c */ /* 0x000fe2000bf43070 */
[----:B------:R-:W-:Y:S01]  /*6ce0*/  FFMA.FTZ R66, R66, c[0x0][0x23c], -R141 ;  /* 0x00008f0042427a23 */ /* 0x000fe2000001088d */
[----:B------:R-:W-:Y:S01]  /*6cf0*/  LOP3.LUT R27, R8, 0xffff, RZ, 0xc0, !PT ;  /* 0x0000ffff081b7812 */ /* 0x000fe200078ec0ff */
[----:B------:R-:W-:Y:S01]  /*6d00*/  @!P3 FADD.FTZ R211, -R211, -RZ ;  /* 0x800000ffd3d3b221 */ /* 0x000fe20000010100 */
[----:B------:R-:W-:Y:S01]  /*6d10*/  LOP3.LUT R11, R9, UR15, R16, 0x96, !PT ;  /* 0x0000000f090b7c12 */ /* 0x000fe2000f8e9610 */
[----:B------:R-:W-:Y:S01]  /*6d20*/  FFMA.FTZ R59, R59, c[0x0][0x23c], -R0 ;  /* 0x00008f003b3b7a23 */ /* 0x000fe20000010800 */
[--C-:B------:R-:W-:Y:S02]  /*6d30*/  SHF.R.U32.HI R26, RZ, 0x18, R8.reuse ;  /* 0x00000018ff1a7819 */ /* 0x100fe40000011608 */
[C---:B------:R-:W-:Y:S01]  /*6d40*/  LOP3.LUT R9, R4.reuse, 0xffff, RZ, 0xc0, !PT ;  /* 0x0000ffff04097812 */ /* 0x040fe200078ec0ff */
[----:B------:R-:W-:Y:S01]  /*6d50*/  MUFU.EX2 R162, R62 ;  /* 0x0000003e00a27308 */ /* 0x000fe20000000800 */
[----:B-1----:R-:W-:Y:S02]  /*6d60*/  SHF.R.U32.HI R28, RZ, 0x10, R8 ;  /* 0x00000010ff1c7819 */ /* 0x002fe40000011608 */
[----:B------:R-:W-:Y:S01]  /*6d70*/  LOP3.LUT R16, R4, 0xff, RZ, 0xc0, !PT ;  /* 0x000000ff04107812 */ /* 0x000fe200078ec0ff */
[----:B------:R-:W-:Y:S01]  /*6d80*/  @!P2 FADD.FTZ R212, -R212, -RZ ;  /* 0x800000ffd4d4a221 */ /* 0x000fe20000010100 */
[----:B------:R-:W-:Y:S02]  /*6d90*/  LOP3.LUT R4, R13, 0xff, RZ, 0xc0, !PT ;  /* 0x000000ff0d047812 */ /* 0x000fe400078ec0ff */
[----:B------:R-:W-:Y:S02]  /*6da0*/  LOP3.LUT R21, R8, 0xff, RZ, 0xc0, !PT ;  /* 0x000000ff08157812 */ /* 0x000fe400078ec0ff */
[----:B------:R-:W-:Y:S01]  /*6db0*/  ISETP.LE.U32.AND P5, PT, R4, UR6, PT ;  /* 0x0000000604007c0c */ /* 0x000fe2000bfa3070 */
[----:B------:R-:W-:Y:S01]  /*6dc0*/  MUFU.EX2 R160, R54 ;  /* 0x0000003600a07308 */ /* 0x000fe20000000800 */
[----:B------:R-:W-:Y:S02]  /*6dd0*/  LOP3.LUT R8, R5, UR15, R20, 0x96, !PT ;  /* 0x0000000f05087c12 */ /* 0x000fe4000f8e9614 */
[----:B------:R-:W-:Y:S02]  /*6de0*/  SHF.R.U32.HI R4, RZ, 0x18, R13 ;  /* 0x00000018ff047819 */ /* 0x000fe4000001160d */
[----:B------:R-:W-:Y:S02]  /*6df0*/  LOP3.LUT R5, R13, 0xffff, RZ, 0xc0, !PT ;  /* 0x0000ffff0d057812 */ /* 0x000fe400078ec0ff */
[----:B------:R-:W-:Y:S02]  /*6e00*/  @P1 FSEL R63, R63, -INF , !P6 ;  /* 0xff8000003f3f1808 */ /* 0x000fe40007000000 */
[----:B------:R-:W-:Y:S01]  /*6e10*/  PLOP3.LUT P1, PT, PT, PT, UP0, 0x80, 0x0 ;  /* 0x000000000000781c */ /* 0x000fe20003f2f008 */
[----:B------:R-:W-:Y:S01]  /*6e20*/  MUFU.EX2 R165, R56 ;  /* 0x0000003800a57308 */ /* 0x000fe20000000800 */
[----:B------:R-:W-:Y:S01]  /*6e30*/  @P4 FSEL R61, R61, -INF , !P6 ;  /* 0xff8000003d3d4808 */ /* 0x000fe20007000000 */
[----:B------:R-:W-:Y:S01]  /*6e40*/  FFMA.FTZ R0, R63, c[0x0][0x23c], -R0 ;  /* 0x00008f003f007a23 */ /* 0x000fe20000010800 */
[----:B------:R-:W-:Y:S01]  /*6e50*/  ISETP.LE.U32.AND P4, PT, R4, UR6, PT ;  /* 0x0000000604007c0c */ /* 0x000fe2000bf83070 */
[----:B------:R-:W-:Y:S01]  /*6e60*/  @!P5 FADD.FTZ R213, -R213, -RZ ;  /* 0x800000ffd5d5d221 */ /* 0x000fe20000010100 */
[----:B------:R-:W-:Y:S01]  /*6e70*/  SHF.R.U32.HI R4, RZ, 0x8, R5 ;  /* 0x00000008ff047819 */ /* 0x000fe20000011605 */
[----:B------:R-:W-:Y:S01]  /*6e80*/  FFMA.FTZ R140, R61, c[0x0][0x23c], -R140 ;  /* 0x00008f003d8c7a23 */ /* 0x000fe2000001088c */
[----:B------:R-:W-:Y:S02]  /*6e90*/  SHF.R.U32.HI R5, RZ, 0x10, R13 ;  /* 0x00000010ff057819 */ /* 0x000fe4000001160d */
[----:B------:R-:W-:Y:S01]  /*6ea0*/  LOP3.LUT R4, R4, 0xffff, RZ, 0xc0, !PT ;  /* 0x0000ffff04047812 */ /* 0x000fe200078ec0ff */
[----:B------:R-:W-:Y:S01]  /*6eb0*/  MUFU.EX2 R181, R58 ;  /* 0x0000003a00b57308 */ /* 0x000fe20000000800 */
[----:B------:R-:W-:Y:S02]  /*6ec0*/  LOP3.LUT R5, R5, 0xff, RZ, 0xc0, !PT ;  /* 0x000000ff05057812 */ /* 0x000fe400078ec0ff */
[----:B------:R-:W-:Y:S02]  /*6ed0*/  @P0 FSEL R65, R65, -INF , !P6 ;  /* 0xff80000041410808 */ /* 0x000fe40007000000 */
[----:B------:R-:W-:Y:S01]  /*6ee0*/  ISETP.LE.U32.AND P0, PT, R4, UR6, PT ;  /* 0x0000000604007c0c */ /* 0x000fe2000bf03070 */
[----:B------:R-:W-:Y:S01]  /*6ef0*/  @!P4 FADD.FTZ R220, -R220, -RZ ;  /* 0x800000ffdcdcc221 */ /* 0x000fe20000010100 */
[C---:B------:R-:W-:Y:S01]  /*6f00*/  LOP3.LUT R4, R8.reuse, 0xffff, RZ, 0xc0, !PT ;  /* 0x0000ffff08047812 */ /* 0x040fe200078ec0ff */
[----:B------:R-:W-:Y:S01]  /*6f10*/  FFMA.FTZ R148, R65, c[0x0][0x23c], -R148 ;  /* 0x00008f0041947a23 */ /* 0x000fe20000010894 */
[----:B------:R-:W-:Y:S01]  /*6f20*/  @P1 FSEL R67, R67, -INF , !P6 ;  /* 0xff80000043431808 */ /* 0x000fe20007000000 */
[----:B------:R-:W-:Y:S01]  /*6f30*/  MUFU.EX2 R163, R57 ;  /* 0x0000003900a37308 */ /* 0x000fe20000000800 */
[----:B------:R-:W-:Y:S02]  /*6f40*/  ISETP.LE.U32.AND P6, PT, R5, UR6, PT ;  /* 0x0000000605007c0c */ /* 0x000fe4000bfc3070 */
[----:B------:R-:W-:Y:S01]  /*6f50*/  SHF.R.U32.HI R4, RZ, 0x8, R4 ;  /* 0x00000008ff047819 */ /* 0x000fe20000011604 */
[----:B------:R-:W-:Y:S01]  /*6f60*/  FFMA.FTZ R141, R67, c[0x0][0x23c], -R141 ;  /* 0x00008f00438d7a23 */ /* 0x000fe2000001088d */
[----:B------:R-:W-:Y:S02]  /*6f70*/  LOP3.LUT R7, R8, 0xff, RZ, 0xc0, !PT ;  /* 0x000000ff08077812 */ /* 0x000fe400078ec0ff */
[----:B------:R-:W-:Y:S01]  /*6f80*/  LOP3.LUT R4, R4, 0xffff, RZ, 0xc0, !PT ;  /* 0x0000ffff04047812 */ /* 0x000fe200078ec0ff */
[----:B------:R-:W-:Y:S01]  /*6f90*/  @!P0 FADD.FTZ R216, -R216, -RZ ;  /* 0x800000ffd8d88221 */ /* 0x000fe20000010100 */
[--C-:B------:R-:W-:Y:S01]  /*6fa0*/  SHF.R.U32.HI R6, RZ, 0x10, R8.reuse ;  /* 0x00000010ff067819 */ /* 0x100fe20000011608 */
[----:B------:R-:W-:Y:S01]  /*6fb0*/  MUFU.EX2 R157, R0 ;  /* 0x00000000009d7308 */ /* 0x000fe20000000800 */
[----:B------:R-:W-:Y:S02]  /*6fc0*/  SHF.R.U32.HI R8, RZ, 0x18, R8 ;  /* 0x00000018ff087819 */ /* 0x000fe40000011608 */
[----:B------:R-:W-:Y:S01]  /*6fd0*/  ISETP.LE.U32.AND P0, PT, R4, UR6, PT ;  /* 0x0000000604007c0c */ /* 0x000fe2000bf03070 */
[----:B------:R-:W-:Y:S01]  /*6fe0*/  @!P6 FADD.FTZ R221, -R221, -RZ ;  /* 0x800000ffdddde221 */ /* 0x000fe20000010100 */
[----:B------:R-:W-:Y:S02]  /*6ff0*/  ISETP.LE.U32.AND P6, PT, R8, UR6, PT ;  /* 0x0000000608007c0c */ /* 0x000fe4000bfc3070 */
[----:B------:R-:W-:Y:S02]  /*7000*/  ISETP.LE.U32.AND P1, PT, R7, UR6, PT ;  /* 0x0000000607007c0c */ /* 0x000fe4000bf23070 */
[----:B------:R-:W-:Y:S01]  /*7010*/  LOP3.LUT R5, R6, 0xff, RZ, 0xc0, !PT ;  /* 0x000000ff06057812 */ /* 0x000fe200078ec0ff */
[----:B------:R-:W-:Y:S01]  /*7020*/  MUFU.EX2 R158, R55 ;  /* 0x00000037009e7308 */ /* 0x000fe20000000800 */
[----:B------:R-:W-:Y:S02]  /*7030*/  SHF.R.U32.HI R4, RZ, 0x8, R9 ;  /* 0x00000008ff047819 */ /* 0x000fe40000011609 */
[----:B------:R-:W-:Y:S02]  /*7040*/  ISETP.LE.U32.AND P5, PT, R5, UR6, PT ;  /* 0x0000000605007c0c */ /* 0x000fe4000bfa3070 */
[----:B------:R-:W-:Y:S01]  /*7050*/  LOP3.LUT R5, R15, 0xff, RZ, 0xc0, !PT ;  /* 0x000000ff0f057812 */ /* 0x000fe200078ec0ff */
[----:B------:R-:W-:Y:S01]  /*7060*/  @!P0 FADD.FTZ R225, -R225, -RZ ;  /* 0x800000ffe1e18221 */ /* 0x000fe20000010100 */
[----:B------:R-:W-:Y:S01]  /*7070*/  LOP3.LUT R4, R4, 0xffff, RZ, 0xc0, !PT ;  /* 0x0000ffff04047812 */ /* 0x000fe200078ec0ff */
[----:B------:R-:W-:Y:S01]  /*7080*/  @!P6 FADD.FTZ R226, -R226, -RZ ;  /* 0x800000ffe2e2e221 */ /* 0x000fe20000010100 */
[----:B------:R-:W-:Y:S01]  /*7090*/  ISETP.LE.U32.AND P0, PT, R5, UR6, PT ;  /* 0x0000000605007c0c */ /* 0x000fe2000bf03070 */
[----:B------:R-:W-:Y:S01]  /*70a0*/  @!P1 FADD.FTZ R222, -R222, -RZ ;  /* 0x800000ffdede9221 */ /* 0x000fe20000010100 */
[----:B------:R-:W-:Y:S01]  /*70b0*/  ISETP.LE.U32.AND P6, PT, R10, UR6, PT ;  /* 0x000000060a007c0c */ /* 0x000fe2000bfc3070 */
[----:B------:R-:W-:Y:S01]  /*70c0*/  MUFU.EX2 R167, R59 ;  /* 0x0000003b00a77308 */ /* 0x000fe20000000800 */
[----:B------:R-:W-:Y:S02]  /*70d0*/  ISETP.LE.U32.AND P1, PT, R4, UR6, PT ;  /* 0x0000000604007c0c */ /* 0x000fe4000bf23070 */
[----:B------:R-:W-:Y:S01]  /*70e0*/  SHF.R.U32.HI R4, RZ, 0x8, R143 ;  /* 0x00000008ff047819 */ /* 0x000fe2000001168f */
[----:B------:R-:W-:Y:S01]  /*70f0*/  @!P5 FADD.FTZ R227, -R227, -RZ ;  /* 0x800000ffe3e3d221 */ /* 0x000fe20000010100 */
[----:B------:R-:W-:Y:S02]  /*7100*/  LOP3.LUT R6, R144, 0xff, RZ, 0xc0, !PT ;  /* 0x000000ff90067812 */ /* 0x000fe400078ec0ff */
[----:B------:R-:W-:Y:S02]  /*7110*/  LOP3.LUT R4, R4, 0xffff, RZ, 0xc0, !PT ;  /* 0x0000ffff04047812 */ /* 0x000fe400078ec0ff */
[----:B------:R-:W-:Y:S01]  /*7120*/  LOP3.LUT R7, R12, 0xff, RZ, 0xc0, !PT ;  /* 0x000000ff0c077812 */ /* 0x000fe200078ec0ff */
[----:B------:R-:W-:Y:S01]  /*7130*/  @!P0 FADD.FTZ R224, -R224, -RZ ;  /* 0x800000ffe0e08221 */ /* 0x000fe20000010100 */
[----:B------:R-:W-:Y:S01]  /*7140*/  ISETP.LE.U32.AND P0, PT, R4, UR6, PT ;  /* 0x0000000604007c0c */ /* 0x000fe2000bf03070 */
[----:B------:R-:W-:Y:S01]  /*7150*/  @!P6 FADD.FTZ R223, -R223, -RZ ;  /* 0x800000ffdfdfe221 */ /* 0x000fe20000010100 */
[----:B------:R-:W-:Y:S01]  /*7160*/  ISETP.LE.U32.AND P3, PT, R7, UR6, PT ;  /* 0x0000000607007c0c */ /* 0x000fe2000bf63070 */
[----:B------:R-:W-:Y:S01]  /*7170*/  IMAD.WIDE.U32 R4, R145, -0x326172a9, RZ ;  /* 0xcd9e8d5791047825 */ /* 0x000fe200078e00ff */
[----:B------:R-:W-:Y:S01]  /*7180*/  ISETP.LE.U32.AND P6, PT, R6, UR6, PT ;  /* 0x0000000606007c0c */ /* 0x000fe2000bfc3070 */
[----:B------:R-:W1:Y:S01]  /*7190*/  MUFU.EX2 R198, R29 ;  /* 0x0000001d00c67308 */ /* 0x000e620000000800 */
[----:B------:R-:W-:Y:S01]  /*71a0*/  LOP3.LUT R6, R12, 0xffff, RZ, 0xc0, !PT ;  /* 0x0000ffff0c067812 */ /* 0x000fe200078ec0ff */
[----:B------:R-:W-:Y:S01]  /*71b0*/  @!P1 FADD.FTZ R218, -R218, -RZ ;  /* 0x800000ffdada9221 */ /* 0x000fe20000010100 */
[----:B------:R-:W-:Y:S02]  /*71c0*/  LOP3.LUT R15, R4, 0xffff, RZ, 0xc0, !PT ;  /* 0x0000ffff040f7812 */ /* 0x000fe400078ec0ff */
        /* <DEDUP_REMOVED lines=9> */
[--C-:B------:R-:W-:Y:S02]  /*7260*/  SHF.R.U32.HI R7, RZ, 0x10, R12.reuse ;  /* 0x00000010ff077819 */ /* 0x100fe4000001160c */
[----:B------:R-:W-:Y:S02]  /*7270*/  SHF.R.U32.HI R12, RZ, 0x18, R12 ;  /* 0x00000018ff0c7819 */ /* 0x000fe4000001160c */
[----:B------:R-:W-:Y:S02]  /*7280*/  LOP3.LUT R6, R7, 0xff, RZ, 0xc0, !PT ;  /* 0x000000ff07067812 */ /* 0x000fe400078ec0ff */
[----:B------:R-:W-:Y:S02]  /*7290*/  ISETP.LE.U32.AND P6, PT, R12, UR6, PT ;  /* 0x000000060c007c0c */ /* 0x000fe4000bfc3070 */
[----:B------:R-:W-:Y:S01]  /*72a0*/  ISETP.LE.U32.AND P2, PT, R6, UR6, PT ;  /* 0x0000000606007c0c */ /* 0x000fe2000bf43070 */
[----:B------:R-:W-:Y:S01]  /*72b0*/  @!P3 FADD.FTZ R190, -R190, -RZ ;  /* 0x800000ffbebeb221 */ /* 0x000fe20000010100 */
[----:B------:R-:W-:Y:S01]  /*72c0*/  LOP3.LUT R6, R14, 0xffff, RZ, 0xc0, !PT ;  /* 0x0000ffff0e067812 */ /* 0x000fe200078ec0ff */
[----:B------:R-:W-:Y:S01]  /*72d0*/  @!P0 FADD.FTZ R201, -R201, -RZ ;  /* 0x800000ffc9c98221 */ /* 0x000fe20000010100 */
[----:B------:R-:W-:Y:S01]  /*72e0*/  ISETP.LE.U32.AND P0, PT, R8, UR6, PT ;  /* 0x0000000608007c0c */ /* 0x000fe2000bf03070 */
[----:B------:R-:W1:Y:S01]  /*72f0*/  MUFU.EX2 R206, R30 ;  /* 0x0000001e00ce7308 */ /* 0x000e620000000800 */
[--C-:B------:R-:W-:Y:S02]  /*7300*/  SHF.R.U32.HI R7, RZ, 0x10, R14.reuse ;  /* 0x00000010ff077819 */ /* 0x100fe4000001160e */
[----:B------:R-:W-:Y:S02]  /*7310*/  SHF.R.U32.HI R14, RZ, 0x18, R14 ;  /* 0x00000018ff0e7819 */ /* 0x000fe4000001160e */
[----:B------:R-:W-:Y:S01]  /*7320*/  SHF.R.U32.HI R6, RZ, 0x8, R6 ;  /* 0x00000008ff067819 */ /* 0x000fe20000011606 */
[----:B------:R-:W-:Y:S01]  /*7330*/  @!P6 FADD.FTZ R200, -R200, -RZ ;  /* 0x800000ffc8c8e221 */ /* 0x000fe20000010100 */
[----:B------:R-:W-:Y:S01]  /*7340*/  ISETP.LE.U32.AND P5, PT, R23, UR6, PT ;  /* 0x0000000617007c0c */ /* 0x000fe2000bfa3070 */
[----:B---3--:R-:W-:Y:S01]  /*7350*/  @!P2 FADD.FTZ R203, -R203, -RZ ;  /* 0x800000ffcbcba221 */ /* 0x008fe20000010100 */
[----:B------:R-:W-:Y:S01]  /*7360*/  LOP3.LUT R6, R6, 0xffff, RZ, 0xc0, !PT ;  /* 0x0000ffff06067812 */ /* 0x000fe200078ec0ff */
[----:B------:R-:W-:Y:S01]  /*7370*/  MUFU.EX2 R182, R37 ;  /* 0x0000002500b67308 */ /* 0x000fe20000000800 */
[----:B------:R-:W-:Y:S01]  /*7380*/  SHF.R.U32.HI R12, RZ, 0x8, R142 ;  /* 0x00000008ff0c7819 */ /* 0x000fe2000001168e */
[----:B------:R-:W-:Y:S01]  /*7390*/  @!P0 FADD.FTZ R207, -R207, -RZ ;  /* 0x800000ffcfcf8221 */ /* 0x000fe20000010100 */
[----:B------:R-:W-:Y:S02]  /*73a0*/  ISETP.LE.U32.AND P0, PT, R14, UR6, PT ;  /* 0x000000060e007c0c */ /* 0x000fe4000bf03070 */
[----:B------:R-:W-:Y:S02]  /*73b0*/  ISETP.LE.U32.AND P6, PT, R6, UR6, PT ;  /* 0x0000000606007c0c */ /* 0x000fe4000bfc3070 */
[----:B------:R-:W-:Y:S02]  /*73c0*/  LOP3.LUT R7, R7, 0xff, RZ, 0xc0, !PT ;  /* 0x000000ff07077812 */ /* 0x000fe400078ec0ff */
[----:B------:R-:W-:Y:S01]  /*73d0*/  LOP3.LUT R12, R12, 0xffff, RZ, 0xc0, !PT ;  /* 0x0000ffff0c0c7812 */ /* 0x000fe200078ec0ff */
[----:B--2---:R-:W-:Y:S01]  /*73e0*/  @!P5 FADD.FTZ R199, -R199, -RZ ;  /* 0x800000ffc7c7d221 */ /* 0x004fe20000010100 */
[----:B------:R-:W-:Y:S01]  /*73f0*/  ISETP.LE.U32.AND P2, PT, R7, UR6, PT ;  /* 0x0000000607007c0c */ /* 0x000fe2000bf43070 */
[----:B------:R-:W-:Y:S01]  /*7400*/  IMAD.WIDE.U32 R6, R151, -0x2daee0ad, RZ ;  /* 0xd2511f5397067825 */ /* 0x000fe200078e00ff */
[----:B------:R-:W-:Y:S01]  /*7410*/  LOP3.LUT R17, R4, 0xff, RZ, 0xc0, !PT ;  /* 0x000000ff04117812 */ /* 0x000fe200078ec0ff */
[----:B------:R-:W2:Y:S01]  /*7420*/  MUFU.EX2 R204, R31 ;  /* 0x0000001f00cc7308 */ /* 0x000ea20000000800 */
[----:B------:R-:W-:Y:S01]  /*7430*/  ISETP.LE.U32.AND P4, PT, R16, UR6, PT ;  /* 0x0000000610007c0c */ /* 0x000fe2000bf83070 */
[----:B------:R-:W-:Y:S01]  /*7440*/  @!P0 FADD.FTZ R209, -R209, -RZ ;  /* 0x800000ffd1d18221 */ /* 0x000fe20000010100 */
[----:B------:R-:W-:Y:S01]  /*7450*/  ISETP.LE.U32.AND P0, PT, R12, UR6, PT ;  /* 0x000000060c007c0c */ /* 0x000fe2000bf03070 */
[----:B------:R-:W-:Y:S01]  /*7460*/  @!P6 FADD.FTZ R205, -R205, -RZ ;  /* 0x800000ffcdcde221 */ /* 0x000fe20000010100 */
[----:B------:R-:W-:Y:S02]  /*7470*/  LOP3.LUT R12, R149, 0xff, RZ, 0xc0, !PT ;  /* 0x000000ff950c7812 */ /* 0x000fe400078ec0ff */
[----:B------:R-:W-:Y:S02]  /*7480*/  SHF.R.U32.HI R16, RZ, 0x10, R4 ;  /* 0x00000010ff107819 */ /* 0x000fe40000011604 */
[----:B------:R-:W-:Y:S01]  /*7490*/  LOP3.LUT R10, R5, UR15, R18, 0x96, !PT ;  /* 0x0000000f050a7c12 */ /* 0x000fe2000f8e9612 */
[----:B------:R-:W3:Y:S01]  /*74a0*/  MUFU.EX2 R183, R36 ;  /* 0x0000002400b77308 */ /* 0x000ee20000000800 */
[----:B------:R-:W-:Y:S01]  /*74b0*/  SHF.R.U32.HI R18, RZ, 0x18, R4 ;  /* 0x00000018ff127819 */ /* 0x000fe20000011604 */
[----:B------:R-:W-:Y:S01]  /*74c0*/  IMAD.WIDE.U32 R4, R153, -0x2daee0ad, RZ ;  /* 0xd2511f5399047825 */ /* 0x000fe200078e00ff */
[----:B------:R-:W-:Y:S02]  /*74d0*/  ISETP.LE.U32.AND P5, PT, R12, UR6, PT ;  /* 0x000000060c007c0c */ /* 0x000fe4000bfa3070 */
[----:B------:R-:W-:Y:S01]  /*74e0*/  LOP3.LUT R13, R6, 0xff, RZ, 0xc0, !PT ;  /* 0x000000ff060d7812 */ /* 0x000fe200078ec0ff */
[----:B-1----:R-:W-:Y:S01]  /*74f0*/  @!P0 FADD.FTZ R198, -R198, -RZ ;  /* 0x800000ffc6c68221 */ /* 0x002fe20000010100 */
[--C-:B------:R-:W-:Y:S01]  /*7500*/  SHF.R.U32.HI R14, RZ, 0x18, R6.reuse ;  /* 0x00000018ff0e7819 */ /* 0x100fe20000011606 */
[----:B------:R-:W-:Y:S01]  /*7510*/  @!P4 FADD.FTZ R219, -R219, -RZ ;  /* 0x800000ffdbdbc221 */ /* 0x000fe20000010100 */
[----:B------:R-:W-:Y:S01]  /*7520*/  ISETP.LE.U32.AND P1, PT, R22, UR6, PT ;  /* 0x0000000616007c0c */ /* 0x000fe2000bf23070 */
[----:B------:R-:W1:Y:S01]  /*7530*/  MUFU.EX2 R193, R40 ;  /* 0x0000002800c17308 */ /* 0x000e620000000800 */
[----:B------:R-:W-:Y:S01]  /*7540*/  SHF.R.U32.HI R22, RZ, 0x10, R6 ;  /* 0x00000010ff167819 */ /* 0x000fe20000011606 */
[----:B------:R-:W-:Y:S01]  /*7550*/  @!P2 FADD.FTZ R215, -R215, -RZ ;  /* 0x800000ffd7d7a221 */ /* 0x000fe20000010100 */
[----:B------:R-:W-:Y:S02]  /*7560*/  ISETP.LE.U32.AND P6, PT, R21, UR6, PT ;  /* 0x0000000615007c0c */ /* 0x000fe4000bfc3070 */
[----:B------:R-:W-:Y:S01]  /*7570*/  LOP3.LUT R21, R6, 0xffff, RZ, 0xc0, !PT ;  /* 0x0000ffff06157812 */ /* 0x000fe200078ec0ff */
[----:B------:R-:W-:Y:S01]  /*7580*/  @!P5 FADD.FTZ R206, -R206, -RZ ;  /* 0x800000ffceced221 */ /* 0x000fe20000010100 */
[----:B------:R-:W-:Y:S02]  /*7590*/  SHF.R.U32.HI R6, RZ, 0x8, R147 ;  /* 0x00000008ff067819 */ /* 0x000fe40000011693 */
[----:B------:R-:W-:Y:S01]  /*75a0*/  LOP3.LUT R8, R5, UR14, R152, 0x96, !PT ;  /* 0x0000000e05087c12 */ /* 0x000fe2000f8e9698 */
[----:B------:R-:W1:Y:S01]  /*75b0*/  MUFU.EX2 R197, R42 ;  /* 0x0000002a00c57308 */ /* 0x000e620000000800 */
[----:B------:R-:W-:Y:S01]  /*75c0*/  LOP3.LUT R20, R4, 0xffff, RZ, 0xc0, !PT ;  /* 0x0000ffff04147812 */ /* 0x000fe200078ec0ff */
[----:B------:R-:W-:Y:S01]  /*75d0*/  @!P1 FADD.FTZ R189, -R189, -RZ ;  /* 0x800000ffbdbd9221 */ /* 0x000fe20000010100 */
[----:B------:R-:W-:Y:S02]  /*75e0*/  LOP3.LUT R5, R6, 0xffff, RZ, 0xc0, !PT ;  /* 0x0000ffff06057812 */ /* 0x000fe400078ec0ff */
[----:B------:R-:W-:Y:S01]  /*75f0*/  LOP3.LUT R9, R7, UR14, R146, 0x96, !PT ;  /* 0x0000000e07097c12 */ /* 0x000fe2000f8e9692 */
[----:B------:R-:W-:Y:S01]  /*7600*/  @!P6 FADD.FTZ R161, -R161, -RZ ;  /* 0x800000ffa1a1e221 */ /* 0x000fe20000010100 */
[----:B------:R-:W-:Y:S02]  /*7610*/  ISETP.LE.U32.AND P0, PT, R5, UR6, PT ;  /* 0x0000000605007c0c */ /* 0x000fe4000bf03070 */
[----:B------:R-:W-:Y:S01]  /*7620*/  LOP3.LUT R5, R150, 0xff, RZ, 0xc0, !PT ;  /* 0x000000ff96057812 */ /* 0x000fe200078ec0ff */
[----:B------:R-:W1:Y:S01]  /*7630*/  MUFU.EX2 R191, R41 ;  /* 0x0000002900bf7308 */ /* 0x000e620000000800 */
[--C-:B------:R-:W-:Y:S02]  /*7640*/  SHF.R.U32.HI R19, RZ, 0x10, R4.reuse ;  /* 0x00000010ff137819 */ /* 0x100fe40000011604 */
[----:B------:R-:W-:Y:S02]  /*7650*/  ISETP.LE.U32.AND P5, PT, R5, UR6, PT ;  /* 0x0000000605007c0c */ /* 0x000fe4000bfa3070 */
[----:B------:R-:W-:Y:S02]  /*7660*/  LOP3.LUT R7, R4, 0xff, RZ, 0xc0, !PT ;  /* 0x000000ff04077812 */ /* 0x000fe400078ec0ff */
[----:B------:R-:W-:Y:S02]  /*7670*/  SHF.R.U32.HI R12, RZ, 0x18, R4 ;  /* 0x00000018ff0c7819 */ /* 0x000fe40000011604 */
[----:B------:R-:W-:Y:S01]  /*7680*/  LOP3.LUT R4, R11, 0xffff, RZ, 0xc0, !PT ;  /* 0x0000ffff0b047812 */ /* 0x000fe200078ec0ff */
[----:B------:R-:W-:Y:S01]  /*7690*/  @!P0 FADD.FTZ R185, -R185, -RZ ;  /* 0x800000ffb9b98221 */ /* 0x000fe20000010100 */
[----:B------:R-:W-:Y:S01]  /*76a0*/  ISETP.LE.U32.AND P4, PT, R24, UR6, PT ;  /* 0x0000000618007c0c */ /* 0x000fe2000bf83070 */
[----:B------:R-:W1:Y:S01]  /*76b0*/  MUFU.EX2 R196, R43 ;  /* 0x0000002b00c47308 */ /* 0x000e620000000800 */
[----:B------:R-:W-:Y:S02]  /*76c0*/  LOP3.LUT R6, R11, 0xff, RZ, 0xc0, !PT ;  /* 0x000000ff0b067812 */ /* 0x000fe400078ec0ff */
[----:B------:R-:W-:Y:S01]  /*76d0*/  SHF.R.U32.HI R5, RZ, 0x8, R4 ;  /* 0x00000008ff057819 */ /* 0x000fe20000011604 */
[----:B------:R-:W-:Y:S01]  /*76e0*/  @!P5 FADD.FTZ R192, -R192, -RZ ;  /* 0x800000ffc0c0d221 */ /* 0x000fe20000010100 */
[--C-:B------:R-:W-:Y:S02]  /*76f0*/  SHF.R.U32.HI R4, RZ, 0x18, R11.reuse ;  /* 0x00000018ff047819 */ /* 0x100fe4000001160b */
[----:B------:R-:W-:Y:S02]  /*7700*/  SHF.R.U32.HI R11, RZ, 0x10, R11 ;  /* 0x00000010ff0b7819 */ /* 0x000fe4000001160b */
[----:B------:R-:W-:Y:S01]  /*7710*/  LOP3.LUT R5, R5, 0xffff, RZ, 0xc0, !PT ;  /* 0x0000ffff05057812 */ /* 0x000fe200078ec0ff */
[----:B------:R-:W-:Y:S01]  /*7720*/  MUFU.EX2 R194, R46 ;  /* 0x0000002e00c27308 */ /* 0x000fe20000000800 */
[----:B------:R-:W-:Y:S01]  /*7730*/  LOP3.LUT R11, R11, 0xff, RZ, 0xc0, !PT ;  /* 0x000000ff0b0b7812 */ /* 0x000fe200078ec0ff */
[----:B--2---:R-:W-:Y:S01]  /*7740*/  @!P4 FADD.FTZ R204, -R204, -RZ ;  /* 0x800000ffccccc221 */ /* 0x004fe20000010100 */
[----:B------:R-:W-:Y:S02]  /*7750*/  ISETP.LE.U32.AND P0, PT, R5, UR6, PT ;  /* 0x0000000605007c0c */ /* 0x000fe4000bf03070 */
[----:B------:R-:W-:Y:S02]  /*7760*/  ISETP.LE.U32.AND P5, PT, R11, UR6, PT ;  /* 0x000000060b007c0c */ /* 0x000fe4000bfa3070 */
[----:B------:R-:W-:Y:S02]  /*7770*/  LOP3.LUT R5, R10, 0xff, RZ, 0xc0, !PT ;  /* 0x000000ff0a057812 */ /* 0x000fe400078ec0ff */
[----:B------:R-:W-:Y:S01]  /*7780*/  ISETP.LE.U32.AND P1, PT, R4, UR6, PT ;  /* 0x0000000604007c0c */ /* 0x000fe2000bf23070 */
[----:B------:R-:W-:Y:S01]  /*7790*/  MUFU.EX2 R195, R47 ;  /* 0x0000002f00c37308 */ /* 0x000fe20000000800 */
[----:B------:R-:W-:Y:S02]  /*77a0*/  LOP3.LUT R4, R10, 0xffff, RZ, 0xc0, !PT ;  /* 0x0000ffff0a047812 */ /* 0x000fe400078ec0ff */
[----:B------:R-:W-:Y:S02]  /*77b0*/  ISETP.LE.U32.AND P4, PT, R6, UR6, PT ;  /* 0x0000000606007c0c */ /* 0x000fe4000bf83070 */
[----:B------:R-:W-:Y:S01]  /*77c0*/  ISETP.LE.U32.AND P3, PT, R5, UR6, PT ;  /* 0x0000000605007c0c */ /* 0x000fe2000bf63070 */
[----:B------:R-:W-:Y:S01]  /*77d0*/  @!P0 FADD.FTZ R182, -R182, -RZ ;  /* 0x800000ffb6b68221 */ /* 0x000fe20000010100 */
[--C-:B------:R-:W-:Y:S01]  /*77e0*/  SHF.R.U32.HI R5, RZ, 0x18, R10.reuse ;  /* 0x00000018ff057819 */ /* 0x100fe2000001160a */
[----:B------:R-:W-:Y:S01]  /*77f0*/  @!P5 FADD.FTZ R186, -R186, -RZ ;  /* 0x800000ffbabad221 */ /* 0x000fe20000010100 */
[----:B------:R-:W-:Y:S01]  /*7800*/  SHF.R.U32.HI R10, RZ, 0x10, R10 ;  /* 0x00000010ff0a7819 */ /* 0x000fe2000001160a */
[----:B------:R-:W2:Y:S01]  /*7810*/  MUFU.EX2 R184, R39 ;  /* 0x0000002700b87308 */ /* 0x000ea20000000800 */
[----:B------:R-:W-:Y:S02]  /*7820*/  SHF.R.U32.HI R4, RZ, 0x8, R4 ;  /* 0x00000008ff047819 */ /* 0x000fe40000011604 */
[----:B------:R-:W-:Y:S02]  /*7830*/  LOP3.LUT R10, R10, 0xff, RZ, 0xc0, !PT ;  /* 0x000000ff0a0a7812 */ /* 0x000fe400078ec0ff */
[----:B------:R-:W-:Y:S01]  /*7840*/  LOP3.LUT R4, R4, 0xffff, RZ, 0xc0, !PT ;  /* 0x0000ffff04047812 */ /* 0x000fe200078ec0ff */
[----:B---3--:R-:W-:Y:S01]  /*7850*/  @!P4 FADD.FTZ R183, -R183, -RZ ;  /* 0x800000ffb7b7c221 */ /* 0x008fe20000010100 */
[----:B------:R-:W-:Y:S01]  /*7860*/  ISETP.LE.U32.AND P5, PT, R10, UR6, PT ;  /* 0x000000060a007c0c */ /* 0x000fe2000bfa3070 */
[----:B-1----:R-:W-:Y:S01]  /*7870*/  @!P3 FADD.FTZ R193, -R193, -RZ ;  /* 0x800000ffc1c1b221 */ /* 0x002fe20000010100 */
[----:B------:R-:W-:Y:S01]  /*7880*/  ISETP.LE.U32.AND P0, PT, R4, UR6, PT ;  /* 0x0000000604007c0c */ /* 0x000fe2000bf03070 */
[----:B------:R-:W1:Y:S01]  /*7890*/  MUFU.EX2 R187, R44 ;  /* 0x0000002c00bb7308 */ /* 0x000e620000000800 */
[----:B------:R-:W-:Y:S02]  /*78a0*/  ISETP.LE.U32.AND P4, PT, R5, UR6, PT ;  /* 0x0000000605007c0c */ /* 0x000fe4000bf83070 */
[----:B------:R-:W-:Y:S02]  /*78b0*/  SHF.R.U32.HI R4, RZ, 0x8, R15 ;  /* 0x00000008ff047819 */ /* 0x000fe4000001160f */
[----:B------:R-:W-:Y:S02]  /*78c0*/  LOP3.LUT R5, R16, 0xff, RZ, 0xc0, !PT ;  /* 0x000000ff10057812 */ /* 0x000fe400078ec0ff */
[----:B------:R-:W-:Y:S02]  /*78d0*/  LOP3.LUT R4, R4, 0xffff, RZ, 0xc0, !PT ;  /* 0x0000ffff04047812 */ /* 0x000fe400078ec0ff */
[----:B------:R-:W-:Y:S01]  /*78e0*/  ISETP.LE.U32.AND P3, PT, R5, UR6, PT ;  /* 0x0000000605007c0c */ /* 0x000fe2000bf63070 */
[----:B------:R-:W-:Y:S01]  /*78f0*/  @!P5 FADD.FTZ R197, -R197, -RZ ;  /* 0x800000ffc5c5d221 */ /* 0x000fe20000010100 */
[----:B------:R-:W-:Y:S01]  /*7900*/  ISETP.LE.U32.AND P5, PT, R18, UR6, PT ;  /* 0x0000000612007c0c */ /* 0x000fe2000bfa3070 */
[----:B------:R-:W-:Y:S01]  /*7910*/  @!P0 FADD.FTZ R191, -R191, -RZ ;  /* 0x800000ffbfbf8221 */ /* 0x000fe20000010100 */
[----:B------:R-:W-:Y:S01]  /*7920*/  ISETP.LE.U32.AND P0, PT, R4, UR6, PT ;  /* 0x0000000604007c0c */ /* 0x000fe2000bf03070 */
[----:B------:R-:W-:Y:S01]  /*7930*/  @!P4 FADD.FTZ R196, -R196, -RZ ;  /* 0x800000ffc4c4c221 */ /* 0x000fe20000010100 */
[----:B------:R-:W-:Y:S01]  /*7940*/  LOP3.LUT R4, R28, 0xff, RZ, 0xc0, !PT ;  /* 0x000000ff1c047812 */ /* 0x000fe200078ec0ff */
[----:B--2---:R-:W-:Y:S01]  /*7950*/  @!P1 FADD.FTZ R184, -R184, -RZ ;  /* 0x800000ffb8b89221 */ /* 0x004fe20000010100 */
[----:B------:R-:W-:Y:S01]  /*7960*/  LOP3.LUT R5, R9, 0xffff, RZ, 0xc0, !PT ;  /* 0x0000ffff09057812 */ /* 0x000fe200078ec0ff */
[----:B------:R-:W-:Y:S01]  /*7970*/  MUFU.EX2 R152, R64 ;  /* 0x0000004000987308 */ /* 0x000fe20000000800 */
[----:B------:R-:W-:Y:S02]  /*7980*/  ISETP.LE.U32.AND P4, PT, R4, UR6, PT ;  /* 0x0000000604007c0c */ /* 0x000fe4000bf83070 */
[----:B------:R-:W-:Y:S01]  /*7990*/  SHF.R.U32.HI R4, RZ, 0x8, R27 ;  /* 0x00000008ff047819 */ /* 0x000fe2000001161b */
[----:B------:R-:W-:Y:S01]  /*79a0*/  @!P3 FADD.FTZ R194, -R194, -RZ ;  /* 0x800000ffc2c2b221 */ /* 0x000fe20000010100 */
[----:B------:R-:W-:Y:S01]  /*79b0*/  SHF.R.U32.HI R6, RZ, 0x8, R5 ;  /* 0x00000008ff067819 */ /* 0x000fe20000011605 */
[----:B------:R-:W-:Y:S01]  /*79c0*/  @!P5 FADD.FTZ R195, -R195, -RZ ;  /* 0x800000ffc3c3d221 */ /* 0x000fe20000010100 */
[----:B------:R-:W-:Y:S02]  /*79d0*/  LOP3.LUT R4, R4, 0xffff, RZ, 0xc0, !PT ;  /* 0x0000ffff04047812 */ /* 0x000fe400078ec0ff */
[----:B------:R-:W-:Y:S01]  /*79e0*/  ISETP.LE.U32.AND P5, PT, R7, UR6, PT ;  /* 0x0000000607007c0c */ /* 0x000fe2000bfa3070 */
[----:B------:R2:W-:Y:S01]  /*79f0*/  MUFU.EX2 R151, R148 ;  /* 0x0000009400977308 */ /* 0x0005e20000000800 */
[----:B------:R-:W-:Y:S02]  /*7a00*/  LOP3.LUT R7, R9, 0xff, RZ, 0xc0, !PT ;  /* 0x000000ff09077812 */ /* 0x000fe400078ec0ff */
[----:B------:R-:W-:Y:S01]  /*7a10*/  ISETP.LE.U32.AND P3, PT, R4, UR6, PT ;  /* 0x0000000604007c0c */ /* 0x000fe2000bf63070 */
[----:B------:R-:W-:Y:S01]  /*7a20*/  @!P4 FADD.FTZ R166, -R166, -RZ ;  /* 0x800000ffa6a6c221 */ /* 0x000fe20000010100 */
[----:B------:R-:W-:Y:S02]  /*7a30*/  SHF.R.U32.HI R4, RZ, 0x10, R9 ;  /* 0x00000010ff047819 */ /* 0x000fe40000011609 */
[----:B------:R-:W-:Y:S02]  /*7a40*/  ISETP.LE.U32.AND P6, PT, R7, UR6, PT ;  /* 0x0000000607007c0c */ /* 0x000fe4000bfc3070 */
[----:B------:R-:W-:Y:S01]  /*7a50*/  LOP3.LUT R5, R4, 0xff, RZ, 0xc0, !PT ;  /* 0x000000ff04057812 */ /* 0x000fe200078ec0ff */
[----:B------:R-:W3:Y:S01]  /*7a60*/  MUFU.EX2 R188, R45 ;  /* 0x0000002d00bc7308 */ /* 0x000ee20000000800 */
[----:B------:R-:W-:Y:S01]  /*7a70*/  LOP3.LUT R4, R6, 0xffff, RZ, 0xc0, !PT ;  /* 0x0000ffff06047812 */ /* 0x000fe200078ec0ff */
[----:B------:R-:W-:Y:S01]  /*7a80*/  @!P5 FADD.FTZ R155, -R155, -RZ ;  /* 0x800000ff9b9bd221 */ /* 0x000fe20000010100 */
[----:B------:R-:W-:Y:S02]  /*7a90*/  ISETP.LE.U32.AND P1, PT, R17, UR6, PT ;  /* 0x0000000611007c0c */ /* 0x000fe4000bf23070 */
[----:B------:R-:W-:Y:S01]  /*7aa0*/  ISETP.LE.U32.AND P4, PT, R4, UR6, PT ;  /* 0x0000000604007c0c */ /* 0x000fe2000bf83070 */
[----:B------:R-:W-:Y:S01]  /*7ab0*/  @!P3 FADD.FTZ R159, -R159, -RZ ;  /* 0x800000ff9f9fb221 */ /* 0x000fe20000010100 */
[----:B------:R-:W-:Y:S02]  /*7ac0*/  LOP3.LUT R4, R8, 0xffff, RZ, 0xc0, !PT ;  /* 0x0000ffff08047812 */ /* 0x000fe400078ec0ff */
[----:B------:R-:W-:Y:S01]  /*7ad0*/  ISETP.LE.U32.AND P3, PT, R5, UR6, PT ;  /* 0x0000000605007c0c */ /* 0x000fe2000bf63070 */
[----:B------:R-:W-:Y:S01]  /*7ae0*/  @!P6 FADD.FTZ R156, -R156, -RZ ;  /* 0x800000ff9c9ce221 */ /* 0x000fe20000010100 */
[----:B------:R-:W-:Y:S01]  /*7af0*/  LOP3.LUT R5, R8, 0xff, RZ, 0xc0, !PT ;  /* 0x000000ff08057812 */ /* 0x000fe200078ec0ff */
[----:B------:R-:W4:Y:S01]  /*7b00*/  MUFU.EX2 R150, R66 ;  /* 0x0000004200967308 */ /* 0x000f220000000800 */
[----:B------:R-:W-:Y:S01]  /*7b10*/  SHF.R.U32.HI R4, RZ, 0x8, R4 ;  /* 0x00000008ff047819 */ /* 0x000fe20000011604 */
[----:B--2---:R-:W-:Y:S01]  /*7b20*/  IMAD.IADD R148, R2, 0x1, R176 ;  /* 0x0000000102947824 */ /* 0x004fe200078e02b0 */
[----:B------:R-:W-:Y:S01]  /*7b30*/  ISETP.LE.U32.AND P6, PT, R5, UR6, PT ;  /* 0x0000000605007c0c */ /* 0x000fe2000bfc3070 */
[----:B-1----:R-:W-:Y:S01]  /*7b40*/  @!P1 FADD.FTZ R187, -R187, -RZ ;  /* 0x800000ffbbbb9221 */ /* 0x002fe20000010100 */
[----:B------:R-:W-:Y:S01]  /*7b50*/  SHF.R.U32.HI R5, RZ, 0x10, R8 ;  /* 0x00000010ff057819 */ /* 0x000fe20000011608 */
[----:B------:R-:W-:Y:S01]  /*7b60*/  @!P4 FADD.FTZ R154, -R154, -RZ ;  /* 0x800000ff9a9ac221 */ /* 0x000fe20000010100 */
[----:B------:R-:W-:Y:S02]  /*7b70*/  LOP3.LUT R4, R4, 0xffff, RZ, 0xc0, !PT ;  /* 0x0000ffff04047812 */ /* 0x000fe400078ec0ff */
[----:B------:R-:W-:Y:S01]  /*7b80*/  LOP3.LUT R5, R5, 0xff, RZ, 0xc0, !PT ;  /* 0x000000ff05057812 */ /* 0x000fe200078ec0ff */
[----:B------:R-:W-:Y:S01]  /*7b90*/  @!P3 FADD.FTZ R160, -R160, -RZ ;  /* 0x800000ffa0a0b221 */ /* 0x000fe20000010100 */
[----:B------:R-:W-:Y:S01]  /*7ba0*/  ISETP.LE.U32.AND P4, PT, R4, UR6, PT ;  /* 0x0000000604007c0c */ /* 0x000fe2000bf83070 */
[----:B---3--:R-:W-:Y:S01]  /*7bb0*/  @!P0 FADD.FTZ R188, -R188, -RZ ;  /* 0x800000ffbcbc8221 */ /* 0x008fe20000010100 */
[----:B------:R-:W-:Y:S01]  /*7bc0*/  SHF.R.U32.HI R4, RZ, 0x8, R21 ;  /* 0x00000008ff047819 */ /* 0x000fe20000011615 */
[----:B------:R-:W-:Y:S01]  /*7bd0*/  MUFU.EX2 R149, R141 ;  /* 0x0000008d00957308 */ /* 0x000fe20000000800 */
[----:B------:R-:W-:Y:S01]  /*7be0*/  ISETP.LE.U32.AND P3, PT, R5, UR6, PT ;  /* 0x0000000605007c0c */ /* 0x000fe2000bf63070 */
[----:B------:R-:W-:Y:S01]  /*7bf0*/  @!P6 FADD.FTZ R165, -R165, -RZ ;  /* 0x800000ffa5a5e221 */ /* 0x000fe20000010100 */
[----:B------:R-:W-:Y:S02]  /*7c00*/  LOP3.LUT R4, R4, 0xffff, RZ, 0xc0, !PT ;  /* 0x0000ffff04047812 */ /* 0x000fe400078ec0ff */
[----:B------:R-:W-:Y:S02]  /*7c10*/  ISETP.LE.U32.AND P1, PT, R13, UR6, PT ;  /* 0x000000060d007c0c */ /* 0x000fe4000bf23070 */
[----:B------:R-:W-:Y:S02]  /*7c20*/  ISETP.LE.U32.AND P6, PT, R4, UR6, PT ;  /* 0x0000000604007c0c */ /* 0x000fe4000bfc3070 */
[----:B------:R-:W-:Y:S01]  /*7c30*/  SHF.R.U32.HI R6, RZ, 0x8, R20 ;  /* 0x00000008ff067819 */ /* 0x000fe20000011614 */
[----:B------:R-:W-:Y:S01]  /*7c40*/  @!P4 FADD.FTZ R163, -R163, -RZ ;  /* 0x800000ffa3a3c221 */ /* 0x000fe20000010100 */
[----:B------:R-:W-:Y:S01]  /*7c50*/  LOP3.LUT R4, R22, 0xff, RZ, 0xc0, !PT ;  /* 0x000000ff16047812 */ /* 0x000fe200078ec0ff */
[----:B------:R-:W1:Y:S01]  /*7c60*/  MUFU.EX2 R153, R140 ;  /* 0x0000008c00997308 */ /* 0x000e620000000800 */
[----:B------:R-:W-:Y:S01]  /*7c70*/  F2FP.RELU.BF16.PACK_AB R7, R216, R213 ;  /* 0x000000d5d807723e */ /* 0x000fe200000018ff */
[----:B------:R-:W-:Y:S01]  /*7c80*/  @!P3 FADD.FTZ R181, -R181, -RZ ;  /* 0x800000ffb5b5b221 */ /* 0x000fe20000010100 */
[----:B------:R-:W-:Y:S02]  /*7c90*/  LOP3.LUT R5, R19, 0xff, RZ, 0xc0, !PT ;  /* 0x000000ff13057812 */ /* 0x000fe400078ec0ff */
[----:B------:R-:W-:Y:S01]  /*7ca0*/  ISETP.LE.U32.AND P3, PT, R4, UR6, PT ;  /* 0x0000000604007c0c */ /* 0x000fe2000bf63070 */
[----:B------:R-:W-:Y:S01]  /*7cb0*/  @!P1 FADD.FTZ R152, -R152, -RZ ;  /* 0x800000ff98989221 */ /* 0x000fe20000010100 */
[----:B------:R-:W-:Y:S01]  /*7cc0*/  LOP3.LUT R4, R6, 0xffff, RZ, 0xc0, !PT ;  /* 0x0000ffff06047812 */ /* 0x000fe200078ec0ff */
[----:B------:R-:W-:Y:S01]  /*7cd0*/  @!P6 FADD.FTZ R151, -R151, -RZ ;  /* 0x800000ff9797e221 */ /* 0x000fe20000010100 */
[----:B------:R-:W-:Y:S01]  /*7ce0*/  F2FP.RELU.BF16.PACK_AB R6, R220, R221 ;  /* 0x000000dddc06723e */ /* 0x000fe200000018ff */
[----:B------:R2:W-:Y:S01]  /*7cf0*/  STS [R230+0x1c000], R7 ;  /* 0x01c00007e6007388 */ /* 0x0005e20000000800 */
[----:B------:R-:W-:Y:S02]  /*7d00*/  ISETP.LE.U32.AND P1, PT, R5, UR6, PT ;  /* 0x0000000605007c0c */ /* 0x000fe4000bf23070 */
[----:B------:R-:W-:Y:S01]  /*7d10*/  F2FP.RELU.BF16.PACK_AB R5, R210, R211 ;  /* 0x000000d3d205723e */ /* 0x000fe200000018ff */
[----:B------:R3:W-:Y:S01]  /*7d20*/  STS [R230+0x1c400], R6 ;  /* 0x01c40006e6007388 */ /* 0x0007e20000000800 */
[----:B------:R-:W-:Y:S02]  /*7d30*/  ISETP.LE.U32.AND P6, PT, R4, UR6, PT ;  /* 0x0000000604007c0c */ /* 0x000fe4000bfc3070 */
[----:B------:R-:W-:Y:S01]  /*7d40*/  F2FP.RELU.BF16.PACK_AB R4, R212, R214 ;  /* 0x000000d6d404723e */ /* 0x000fe200000018ff */
[----:B------:R3:W-:Y:S01]  /*7d50*/  STS [R233+0x1c000], R5 ;  /* 0x01c00005e9007388 */ /* 0x0007e20000000800 */
[----:B------:R-:W-:Y:S01]  /*7d60*/  SHF.R.U32.HI R8, RZ, 0x18, R8 ;  /* 0x00000018ff087819 */ /* 0x000fe20000011608 */
[----:B----4-:R-:W-:Y:S01]  /*7d70*/  @!P3 FADD.FTZ R150, -R150, -RZ ;  /* 0x800000ff9696b221 */ /* 0x010fe20000010100 */
[----:B------:R-:W-:Y:S01]  /*7d80*/  ISETP.LE.U32.AND P2, PT, R26, UR6, PT ;  /* 0x000000061a007c0c */ /* 0x000fe2000bf43070 */
[----:B------:R4:W-:Y:S01]  /*7d90*/  STS [R233+0x1c400], R4 ;  /* 0x01c40004e9007388 */ /* 0x0009e20000000800 */
[----:B------:R-:W-:Y:S01]  /*7da0*/  ISETP.LE.U32.AND P4, PT, R8, UR6, PT ;  /* 0x0000000608007c0c */ /* 0x000fe2000bf83070 */
[----:B------:R-:W-:Y:S01]  /*7db0*/  @!P1 FADD.FTZ R162, -R162, -RZ ;  /* 0x800000ffa2a29221 */ /* 0x000fe20000010100 */
[----:B------:R-:W-:Y:S02]  /*7dc0*/  F2FP.RELU.BF16.PACK_AB R8, R201, R202 ;  /* 0x000000cac908723e */ /* 0x000fe400000018ff */
[----:B------:R-:W-:Y:S01]  /*7dd0*/  F2FP.RELU.BF16.PACK_AB R0, R196, R197 ;  /* 0x000000c5c400723e */ /* 0x000fe200000018ff */
[----:B-1----:R-:W-:Y:S01]  /*7de0*/  @!P6 FADD.FTZ R153, -R153, -RZ ;  /* 0x800000ff9999e221 */ /* 0x002fe20000010100 */
[----:B------:R-:W-:Y:S02]  /*7df0*/  SHF.R.U32.HI R9, RZ, 0x18, R9 ;  /* 0x00000018ff097819 */ /* 0x000fe40000011609 */
[----:B------:R-:W-:Y:S02]  /*7e00*/  ISETP.LE.U32.AND P0, PT, R14, UR6, PT ;  /* 0x000000060e007c0c */ /* 0x000fe4000bf03070 */
[----:B------:R-:W-:Y:S01]  /*7e10*/  FSETP.GE.FTZ.AND P1, PT, R210, RZ, PT ;  /* 0x000000ffd200720b */ /* 0x000fe20003f36000 */
[----:B------:R-:W-:Y:S01]  /*7e20*/  @!P2 FADD.FTZ R164, -R164, -RZ ;  /* 0x800000ffa4a4a221 */ /* 0x000fe20000010100 */
[----:B--2---:R-:W-:Y:S01]  /*7e30*/  F2FP.RELU.BF16.PACK_AB R7, R225, R222 ;  /* 0x000000dee107723e */ /* 0x004fe200000018ff */
[----:B------:R-:W-:Y:S01]  /*7e40*/  @!P4 FADD.FTZ R167, -R167, -RZ ;  /* 0x800000ffa7a7c221 */ /* 0x000fe20000010100 */
[----:B------:R-:W-:Y:S02]  /*7e50*/  ISETP.LE.U32.AND P2, PT, R9, UR6, PT ;  /* 0x0000000609007c0c */ /* 0x000fe4000bf43070 */
[----:B---3--:R-:W-:Y:S01]  /*7e60*/  F2FP.RELU.BF16.PACK_AB R6, R226, R227 ;  /* 0x000000e3e206723e */ /* 0x008fe200000018ff */
[----:B------:R1:W-:Y:S01]  /*7e70*/  STS [R230+0x1e000], R7 ;  /* 0x01e00007e6007388 */ /* 0x0003e20000000800 */
[----:B------:R-:W-:Y:S02]  /*7e80*/  FSETP.GE.FTZ.AND P3, PT, R189, RZ, PT ;  /* 0x000000ffbd00720b */ /* 0x000fe40003f76000 */
[----:B------:R-:W-:Y:S01]  /*7e90*/  F2FP.RELU.BF16.PACK_AB R5, R218, R219 ;  /* 0x000000dbda05723e */ /* 0x000fe200000018ff */
[----:B------:R2:W-:Y:S01]  /*7ea0*/  STS [R230+0x1e400], R6 ;  /* 0x01e40006e6007388 */ /* 0x0005e20000000800 */
[----:B------:R-:W-:Y:S01]  /*7eb0*/  @!P0 FADD.FTZ R149, -R149, -RZ ;  /* 0x800000ff95958221 */ /* 0x000fe20000010100 */
[----:B------:R-:W-:Y:S02]  /*7ec0*/  FSETP.GE.FTZ.AND P4, PT, R201, RZ, PT ;  /* 0x000000ffc900720b */ /* 0x000fe40003f96000 */
[----:B----4-:R-:W-:Y:S01]  /*7ed0*/  F2FP.RELU.BF16.PACK_AB R4, R223, R224 ;  /* 0x000000e0df04723e */ /* 0x010fe200000018ff */
[----:B------:R3:W-:Y:S01]  /*7ee0*/  STS [R233+0x1e000], R5 ;  /* 0x01e00005e9007388 */ /* 0x0007e20000000800 */
[----:B------:R-:W-:Y:S01]  /*7ef0*/  @!P2 FADD.FTZ R158, -R158, -RZ ;  /* 0x800000ff9e9ea221 */ /* 0x000fe20000010100 */
[----:B------:R-:W-:Y:S02]  /*7f00*/  ISETP.LE.U32.AND P2, PT, R12, UR6, PT ;  /* 0x000000060c007c0c */ /* 0x000fe4000bf43070 */
[----:B------:R4:W-:Y:S04]  /*7f10*/  STS [R233+0x1e400], R4 ;  /* 0x01e40004e9007388 */ /* 0x0009e80000000800 */
[----:B------:R-:W-:Y:S07]  /*7f20*/  STS [R237+0x1c000], R8 ;  /* 0x01c00008ed007388 */ /* 0x000fee0000000800 */
[----:B------:R-:W-:Y:S01]  /*7f30*/  @!P2 FADD.FTZ R157, -R157, -RZ ;  /* 0x800000ff9d9da221 */ /* 0x000fe20000010100 */
[----:B-1----:R-:W-:Y:S02]  /*7f40*/  F2FP.RELU.BF16.PACK_AB R7, R200, R203 ;  /* 0x000000cbc807723e */ /* 0x002fe400000018ff */
[----:B------:R-:W-:Y:S02]  /*7f50*/  FSETP.GE.FTZ.AND P2, PT, R211, RZ, PT ;  /* 0x000000ffd300720b */ /* 0x000fe40003f56000 */
[----:B--2---:R-:W-:Y:S01]  /*7f60*/  F2FP.RELU.BF16.PACK_AB R6, R205, R207 ;  /* 0x000000cfcd06723e */ /* 0x004fe200000018ff */
        /* <DEDUP_REMOVED lines=11> */
[----:B----4-:R-:W-:Y:S05]  /*8020*/  F2FP.RELU.BF16.PACK_AB R6, R198, R199 ;  /* 0x000000c7c606723e */ /* 0x010fea00000018ff */
[----:B------:R3:W-:Y:S04]  /*8030*/  STS [R236+0x1e000], R6 ;  /* 0x01e00006ec007388 */ /* 0x0007e80000000800 */
[----:B------:R4:W-:Y:S01]  /*8040*/  STS [R231+0x1c000], R4 ;  /* 0x01c00004e7007388 */ /* 0x0009e20000000800 */
[----:B-1----:R-:W-:Y:S05]  /*8050*/  F2FP.RELU.BF16.PACK_AB R7, R184, R186 ;  /* 0x000000bab807723e */ /* 0x002fea00000018ff */
[----:B------:R1:W-:Y:S01]  /*8060*/  STS [R231+0x1c400], R7 ;  /* 0x01c40007e7007388 */ /* 0x0003e20000000800 */
[----:B--2---:R-:W-:Y:S05]  /*8070*/  F2FP.RELU.BF16.PACK_AB R5, R159, R161 ;  /* 0x000000a19f05723e */ /* 0x004fea00000018ff */
[----:B------:R2:W-:Y:S01]  /*8080*/  STS [R232+0x1c000], R5 ;  /* 0x01c00005e8007388 */ /* 0x0005e20000000800 */
[----:B---3--:R-:W-:Y:S02]  /*8090*/  F2FP.RELU.BF16.PACK_AB R6, R191, R193 ;  /* 0x000000c1bf06723e */ /* 0x008fe400000018ff */
[----:B----4-:R-:W-:Y:S05]  /*80a0*/  F2FP.RELU.BF16.PACK_AB R4, R164, R166 ;  /* 0x000000a6a404723e */ /* 0x010fea00000018ff */
[----:B------:R3:W-:Y:S04]  /*80b0*/  STS [R232+0x1c400], R4 ;  /* 0x01c40004e8007388 */ /* 0x0007e80000000800 */
[----:B------:R4:W-:Y:S01]  /*80c0*/  STS [R231+0x1e000], R6 ;  /* 0x01e00006e7007388 */ /* 0x0009e20000000800 */
[----:B-1----:R-:W-:Y:S03]  /*80d0*/  F2FP.RELU.BF16.PACK_AB R7, R188, R187 ;  /* 0x000000bbbc07723e */ /* 0x002fe600000018ff */
[----:B------:R1:W-:Y:S04]  /*80e0*/  STS [R231+0x1e400], R0 ;  /* 0x01e40000e7007388 */ /* 0x0003e80000000800 */
[----:B------:R1:W-:Y:S01]  /*80f0*/  STS [R232+0x1e000], R7 ;  /* 0x01e00007e8007388 */ /* 0x0003e20000000800 */
[----:B--2---:R-:W-:Y:S02]  /*8100*/  F2FP.RELU.BF16.PACK_AB R5, R154, R156 ;  /* 0x0000009c9a05723e */ /* 0x004fe400000018ff */
[----:B---3--:R-:W-:Y:S02]  /*8110*/  F2FP.RELU.BF16.PACK_AB R4, R158, R160 ;  /* 0x000000a09e04723e */ /* 0x008fe400000018ff */
[----:B----4-:R-:W-:Y:S02]  /*8120*/  F2FP.RELU.BF16.PACK_AB R6, R195, R194 ;  /* 0x000000c2c306723e */ /* 0x010fe400000018ff */
[----:B-1----:R-:W-:Y:S03]  /*8130*/  F2FP.RELU.BF16.PACK_AB R0, R151, R152 ;  /* 0x000000989700723e */ /* 0x002fe600000018ff */
        /* <DEDUP_REMOVED lines=68> */
[----:B------:R-:W3:Y:S01]  /*8580*/  LDG.E R145, [R146.64] ;  /* 0x0000002092917981 */ /* 0x000ee2000c1e1900 */
        /* <DEDUP_REMOVED lines=25> */
[C---:B---3--:R-:W-:Y:S01]  /*8720*/  FADD.FTZ R2, -R145.reuse, R4 ;  /* 0x0000000491027221 */ /* 0x048fe20000010100 */
[C---:B------:R-:W-:Y:S01]  /*8730*/  HMMA.16816.F32.BF16 R16, R136.reuse, R134, R16 ;  /* 0x000000868810723c */ /* 0x040fe20000041810 */
[----:B------:R1:W2:Y:S02]  /*8740*/  LDG.E R4, [R146.64+0x20] ;  /* 0x0000202092047981 */ /* 0x0002a4000c1e1900 */
[----:B------:R-:W-:Y:S01]  /*8750*/  FADD.FTZ R0, -R145, R5 ;  /* 0x0000000591007221 */ /* 0x000fe20000010100 */
[-C--:B------:R-:W-:Y:S01]  /*8760*/  FSEL R2, R2, R145.reuse, P0 ;  /* 0x0000009102027208 */ /* 0x080fe20000000000 */
[----:B------:R-:W3:Y:S01]  /*8770*/  LDSM.16.M88.4 R132, [R172+0x10800] ;  /* 0x01080000ac84783b */ /* 0x000ee20000000200 */
[----:B------:R-:W-:Y:S03]  /*8780*/  FSETP.GE.FTZ.AND P0, PT, R216, RZ, PT ;  /* 0x000000ffd800720b */ /* 0x000fe60003f16000 */
[----:B------:R-:W-:Y:S03]  /*8790*/  FMUL.FTZ R213, R213, R2 ;  /* 0x00000002d5d57220 */ /* 0x000fe60000410000 */
[-C--:B------:R-:W-:Y:S01]  /*87a0*/  FSEL R0, R0, R145.reuse, P0 ;  /* 0x0000009100007208 */ /* 0x080fe20000000000 */
[----:B------:R1:W4:Y:S01]  /*87b0*/  LDG.E R2, [R146.64+0x100] ;  /* 0x0001002092027981 */ /* 0x000322000c1e1900 */
[----:B------:R-:W-:Y:S03]  /*87c0*/  FSETP.GE.FTZ.AND P0, PT, R202, RZ, PT ;  /* 0x000000ffca00720b */ /* 0x000fe60003f16000 */
[----:B------:R-:W-:Y:S02]  /*87d0*/  FMUL.FTZ R216, R216, R0 ;  /* 0x00000000d8d87220 */ /* 0x000fe40000410000 */
[----:B------:R1:W4:Y:S05]  /*87e0*/  LDG.E R0, [R146.64+0x120] ;  /* 0x0001202092007981 */ /* 0x00032a000c1e1900 */
[C---:B------:R-:W-:Y:S02]  /*87f0*/  FADD.FTZ R16, -R145.reuse, R16 ;  /* 0x0000001091107221 */ /* 0x040fe40000010100 */
[----:B------:R-:W-:Y:S03]  /*8800*/  FADD.FTZ R17, -R145, R17 ;  /* 0x0000001191117221 */ /* 0x000fe60000010100 */
[-C--:B------:R-:W-:Y:S02]  /*8810*/  FSEL R16, R16, R145.reuse, P2 ;  /* 0x0000009110107208 */ /* 0x080fe40001000000 */
[----:B------:R-:W-:Y:S02]  /*8820*/  FSEL R17, R17, R145, P1 ;  /* 0x0000009111117208 */ /* 0x000fe40000800000 */
[----:B------:R-:W-:Y:S01]  /*8830*/  FSETP.GE.FTZ.AND P1, PT, R183, RZ, PT ;  /* 0x000000ffb700720b */ /* 0x000fe20003f36000 */
[----:B------:R-:W-:Y:S01]  /*8840*/  FMUL.FTZ R211, R211, R16 ;  /* 0x00000010d3d37220 */ /* 0x000fe20000410000 */
[----:B------:R-:W-:Y:S01]  /*8850*/  FSETP.GE.FTZ.AND P2, PT, R185, RZ, PT ;  /* 0x000000ffb900720b */ /* 0x000fe20003f56000 */
[----:B------:R-:W-:Y:S02]  /*8860*/  FMUL.FTZ R210, R210, R17 ;  /* 0x00000011d2d27220 */ /* 0x000fe40000410000 */
[----:B-1----:R-:W-:Y:S01]  /*8870*/  IMAD.MOV.U32 R146, RZ, RZ, R239 ;  /* 0x000000ffff927224 */ /* 0x002fe200078e00ef */
[-C--:B---3--:R-:W-:Y:S01]  /*8880*/  HMMA.16816.F32.BF16 R20, R136, R132.reuse, R20 ;  /* 0x000000848814723c */ /* 0x088fe20000041814 */
[----:B------:R-:W-:Y:S07]  /*8890*/  IMAD.MOV.U32 R147, RZ, RZ, R238 ;  /* 0x000000ffff937224 */ /* 0x000fee00078e00ee */
[C---:B------:R-:W-:Y:S08]  /*88a0*/  HMMA.16816.F32.BF16 R24, R140.reuse, R132, R24 ;  /* 0x000000848c18723c */ /* 0x040ff00000041818 */
[-C--:B------:R-:W-:Y:S08]  /*88b0*/  HMMA.16816.F32.BF16 R28, R140, R134.reuse, R28 ;  /* 0x000000868c1c723c */ /* 0x080ff0000004181c */
[C---:B------:R-:W-:Y:S01]  /*88c0*/  FADD.FTZ R20, -R145.reuse, R20 ;  /* 0x0000001491147221 */ /* 0x040fe20000010100 */
[C---:B------:R-:W-:Y:S01]  /*88d0*/  HMMA.16816.F32.BF16 R32, R136.reuse, R134, R32 ;  /* 0x000000868820723c */ /* 0x040fe20000041820 */
[----:B------:R-:W1:Y:S02]  /*88e0*/  LDSM.16.M88.4 R132, [R172+0x11000] ;  /* 0x01100000ac84783b */ /* 0x000e640000000200 */
[----:B------:R-:W-:Y:S01]  /*88f0*/  FADD.FTZ R21, -R145, R21 ;  /* 0x0000001591157221 */ /* 0x000fe20000010100 */
[-C--:B------:R-:W-:Y:S02]  /*8900*/  FSEL R20, R20, R145.reuse, P0 ;  /* 0x0000009114147208 */ /* 0x080fe40000000000 */
[----:B------:R-:W-:Y:S02]  /*8910*/  FSETP.GE.FTZ.AND P0, PT, R182, RZ, PT ;  /* 0x000000ffb600720b */ /* 0x000fe40003f16000 */
[----:B------:R-:W-:Y:S01]  /*8920*/  FSEL R21, R21, R145, P4 ;  /* 0x0000009115157208 */ /* 0x000fe20002000000 */
[----:B------:R-:W-:Y:S01]  /*8930*/  FMUL.FTZ R202, R202, R20 ;  /* 0x00000014caca7220 */ /* 0x000fe20000410000 */
[----:B------:R-:W-:Y:S03]  /*8940*/  FSETP.GE.FTZ.AND P4, PT, R160, RZ, PT ;  /* 0x000000ffa000720b */ /* 0x000fe60003f96000 */
[----:B------:R-:W-:Y:S11]  /*8950*/  FMUL.FTZ R201, R201, R21 ;  /* 0x00000015c9c97220 */ /* 0x000ff60000410000 */
[C---:B------:R-:W-:Y:S02]  /*8960*/  FADD.FTZ R20, -R145.reuse, R32 ;  /* 0x0000002091147221 */ /* 0x040fe40000010100 */
[----:B------:R-:W-:Y:S03]  /*8970*/  FADD.FTZ R17, -R145, R33 ;  /* 0x0000002191117221 */ /* 0x000fe60000010100 */
[-C--:B------:R-:W-:Y:S02]  /*8980*/  FSEL R20, R20, R145.reuse, P3 ;  /* 0x0000009114147208 */ /* 0x080fe40001800000 */
        /* <DEDUP_REMOVED lines=30> */
[----:B------:R-:W-:Y:S03]  /*8b70*/  HMMA.16816.F32.BF16 R64, R136, R134, R64 ;  /* 0x000000868840723c */ /* 0x000fe60000041840 */
[----:B------:R-:W-:Y:S01]  /*8b80*/  FADD.FTZ R52, -R145, R52 ;  /* 0x0000003491347221 */ /* 0x000fe20000010100 */
[-C--:B------:R-:W-:Y:S02]  /*8b90*/  FSEL R53, R53, R145.reuse, P1 ;  /* 0x0000009135357208 */ /* 0x080fe40000800000 */
[----:B------:R-:W-:Y:S02]  /*8ba0*/  FSETP.GE.FTZ.AND P1, PT, R152, RZ, PT ;  /* 0x000000ff9800720b */ /* 0x000fe40003f36000 */
[----:B------:R-:W-:Y:S01]  /*8bb0*/  FSEL R52, R52, R145, P2 ;  /* 0x0000009134347208 */ /* 0x000fe20001000000 */
[----:B------:R-:W-:Y:S01]  /*8bc0*/  FMUL.FTZ R154, R154, R53 ;  /* 0x000000359a9a7220 */ /* 0x000fe20000410000 */
[----:B------:R-:W-:Y:S03]  /*8bd0*/  FSETP.GE.FTZ.AND P2, PT, R150, RZ, PT ;  /* 0x000000ff9600720b */ /* 0x000fe60003f56000 */
[----:B------:R-:W-:Y:S11]  /*8be0*/  FMUL.FTZ R156, R156, R52 ;  /* 0x000000349c9c7220 */ /* 0x000ff60000410000 */
[C---:B------:R-:W-:Y:S05]  /*8bf0*/  FADD.FTZ R64, -R145.reuse, R64 ;  /* 0x0000004091407221 */ /* 0x040fea0000010100 */
[----:B------:R-:W-:Y:S01]  /*8c00*/  FSEL R64, R64, R145, P1 ;  /* 0x0000009140407208 */ /* 0x000fe20000800000 */
[----:B------:R-:W-:Y:S01]  /*8c10*/  @P0 FADD.FTZ R145, -R145, R65 ;  /* 0x0000004191910221 */ /* 0x000fe20000010100 */
[----:B------:R-:W-:Y:S02]  /*8c20*/  FSETP.GE.FTZ.AND P1, PT, R221, RZ, PT ;  /* 0x000000ffdd00720b */ /* 0x000fe40003f36000 */
[----:B------:R-:W-:Y:S01]  /*8c30*/  FSETP.GE.FTZ.AND P0, PT, R220, RZ, PT ;  /* 0x000000ffdc00720b */ /* 0x000fe20003f16000 */
[----:B------:R-:W-:Y:S02]  /*8c40*/  FMUL.FTZ R152, R152, R64 ;  /* 0x0000004098987220 */ /* 0x000fe40000410000 */
[----:B------:R-:W-:Y:S02]  /*8c50*/  FMUL.FTZ R145, R151, R145 ;  /* 0x0000009197917220 */ /* 0x000fe40000410000 */
[C---:B--2---:R-:W-:Y:S02]  /*8c60*/  FADD.FTZ R6, -R4.reuse, R6 ;  /* 0x0000000604067221 */ /* 0x044fe40000010100 */
[C---:B------:R-:W-:Y:S02]  /*8c70*/  FADD.FTZ R18, -R4.reuse, R18 ;  /* 0x0000001204127221 */ /* 0x040fe40000010100 */
[----:B------:R-:W-:Y:S01]  /*8c80*/  FADD.FTZ R22, -R4, R22 ;  /* 0x0000001604167221 */ /* 0x000fe20000010100 */
[-C--:B------:R-:W-:Y:S01]  /*8c90*/  FSEL R6, R6, R4.reuse, P1 ;  /* 0x0000000406067208 */ /* 0x080fe20000800000 */
[----:B------:R-:W-:Y:S01]  /*8ca0*/  FADD.FTZ R34, -R4, R34 ;  /* 0x0000002204227221 */ /* 0x000fe20000010100 */
[----:B------:R-:W-:Y:S01]  /*8cb0*/  FSETP.GE.FTZ.AND P1, PT, R214, RZ, PT ;  /* 0x000000ffd600720b */ /* 0x000fe20003f36000 */
[C---:B------:R-:W-:Y:S02]  /*8cc0*/  FADD.FTZ R7, -R4.reuse, R7 ;  /* 0x0000000704077221 */ /* 0x040fe40000010100 */
[----:B------:R-:W-:Y:S01]  /*8cd0*/  FADD.FTZ R38, -R4, R38 ;  /* 0x0000002604267221 */ /* 0x000fe20000010100 */
[-C--:B------:R-:W-:Y:S01]  /*8ce0*/  FSEL R18, R18, R4.reuse, P1 ;  /* 0x0000000412127208 */ /* 0x080fe20000800000 */
[C---:B------:R-:W-:Y:S01]  /*8cf0*/  FADD.FTZ R19, -R4.reuse, R19 ;  /* 0x0000001304137221 */ /* 0x040fe20000010100 */
[----:B------:R-:W-:Y:S01]  /*8d00*/  FSETP.GE.FTZ.AND P1, PT, R203, RZ, PT ;  /* 0x000000ffcb00720b */ /* 0x000fe20003f36000 */
[C---:B------:R-:W-:Y:S01]  /*8d10*/  FADD.FTZ R50, -R4.reuse, R50 ;  /* 0x0000003204327221 */ /* 0x040fe20000010100 */
[-C--:B------:R-:W-:Y:S01]  /*8d20*/  FSEL R7, R7, R4.reuse, P0 ;  /* 0x0000000407077208 */ /* 0x080fe20000000000 */
[----:B------:R-:W-:Y:S01]  /*8d30*/  FADD.FTZ R23, -R4, R23 ;  /* 0x0000001704177221 */ /* 0x000fe20000010100 */
[----:B------:R-:W-:Y:S01]  /*8d40*/  FSEL R22, R22, R4, P1 ;  /* 0x0000000416167208 */ /* 0x000fe20000800000 */
[----:B------:R-:W-:Y:S01]  /*8d50*/  FADD.FTZ R35, -R4, R35 ;  /* 0x0000002304237221 */ /* 0x000fe20000010100 */
[----:B------:R-:W-:Y:S01]  /*8d60*/  FSETP.GE.FTZ.AND P1, PT, R192, RZ, PT ;  /* 0x000000ffc000720b */ /* 0x000fe20003f36000 */
[----:B------:R-:W-:Y:S01]  /*8d70*/  FADD.FTZ R39, -R4, R39 ;  /* 0x0000002704277221 */ /* 0x000fe20000010100 */
[----:B------:R-:W-:Y:S01]  /*8d80*/  FSETP.GE.FTZ.AND P0, PT, R212, RZ, PT ;  /* 0x000000ffd400720b */ /* 0x000fe20003f16000 */
[----:B------:R-:W-:Y:S01]  /*8d90*/  FMUL.FTZ R65, R221, R6 ;  /* 0x00000006dd417220 */ /* 0x000fe20000410000 */
[-C--:B------:R-:W-:Y:S01]  /*8da0*/  FSEL R34, R34, R4.reuse, P1 ;  /* 0x0000000422227208 */ /* 0x080fe20000800000 */
[----:B------:R-:W-:Y:S01]  /*8db0*/  FMUL.FTZ R64, R220, R7 ;  /* 0x00000007dc407220 */ /* 0x000fe20000410000 */
[----:B------:R-:W-:Y:S01]  /*8dc0*/  FSETP.GE.FTZ.AND P1, PT, R186, RZ, PT ;  /* 0x000000ffba00720b */ /* 0x000fe20003f36000 */
[C---:B------:R-:W-:Y:S01]  /*8dd0*/  FADD.FTZ R51, -R4.reuse, R51 ;  /* 0x0000003304337221 */ /* 0x040fe20000010100 */
[-C--:B------:R-:W-:Y:S01]  /*8de0*/  FSEL R19, R19, R4.reuse, P0 ;  /* 0x0000000413137208 */ /* 0x080fe20000000000 */
[----:B------:R-:W-:Y:S01]  /*8df0*/  FADD.FTZ R54, -R4, R54 ;  /* 0x0000003604367221 */ /* 0x000fe20000010100 */
[-C--:B------:R-:W-:Y:S01]  /*8e00*/  FSEL R38, R38, R4.reuse, P1 ;  /* 0x0000000426267208 */ /* 0x080fe20000800000 */
[----:B------:R-:W-:Y:S01]  /*8e10*/  FADD.FTZ R7, -R4, R55 ;  /* 0x0000003704077221 */ /* 0x000fe20000010100 */
[----:B------:R-:W-:Y:S01]  /*8e20*/  FSETP.GE.FTZ.AND P1, PT, R166, RZ, PT ;  /* 0x000000ffa600720b */ /* 0x000fe20003f36000 */
[----:B------:R-:W-:Y:S01]  /*8e30*/  FADD.FTZ R6, -R4, R66 ;  /* 0x0000004204067221 */ /* 0x000fe20000010100 */
[----:B------:R-:W-:Y:S01]  /*8e40*/  FSETP.GE.FTZ.AND P0, PT, R200, RZ, PT ;  /* 0x000000ffc800720b */ /* 0x000fe20003f16000 */
[----:B----4-:R-:W-:Y:S01]  /*8e50*/  FADD.FTZ R5, -R2, R8 ;  /* 0x0000000802057221 */ /* 0x010fe20000010100 */
[----:B------:R-:W-:Y:S01]  /*8e60*/  FSEL R50, R50, R4, P1 ;  /* 0x0000000432327208 */ /* 0x000fe20000800000 */
[----:B------:R-:W-:Y:S01]  /*8e70*/  FMUL.FTZ R203, R203, R22 ;  /* 0x00000016cbcb7220 */ /* 0x000fe20000410000 */
[----:B------:R-:W-:Y:S01]  /*8e80*/  FSETP.GE.FTZ.AND P1, PT, R149, RZ, PT ;  /* 0x000000ff9500720b */ /* 0x000fe20003f36000 */
[C---:B------:R-:W-:Y:S01]  /*8e90*/  FADD.FTZ R56, -R2.reuse, R56 ;  /* 0x0000003802387221 */ /* 0x040fe20000010100 */
[-C--:B------:R-:W-:Y:S01]  /*8ea0*/  FSEL R23, R23, R4.reuse, P0 ;  /* 0x0000000417177208 */ /* 0x080fe20000000000 */
        /* <DEDUP_REMOVED lines=17> */
[----:B------:R-:W-:Y:S01]  /*8fc0*/  FSEL R51, R51, R4, P0 ;  /* 0x0000000433337208 */ /* 0x000fe20000000000 */
[----:B------:R-:W-:Y:S01]  /*8fd0*/  @P1 FADD.FTZ R4, -R4, R67 ;  /* 0x0000004304041221 */ /* 0x000fe20000010100 */
[----:B------:R-:W-:Y:S01]  /*8fe0*/  FSETP.GE.FTZ.AND P0, PT, R222, RZ, PT ;  /* 0x000000ffde00720b */ /* 0x000fe20003f16000 */
[----:B------:R-:W-:Y:S01]  /*8ff0*/  FMUL.FTZ R150, R150, R6 ;  /* 0x0000000696967220 */ /* 0x000fe20000410000 */
[----:B------:R-:W-:Y:S01]  /*9000*/  FSETP.GE.FTZ.AND P2, PT, R218, RZ, PT ;  /* 0x000000ffda00720b */ /* 0x000fe20003f56000 */
[----:B------:R-:W-:Y:S01]  /*9010*/  FMUL.FTZ R149, R149, R4 ;  /* 0x0000000495957220 */ /* 0x000fe20000410000 */
[-C--:B------:R-:W-:Y:S01]  /*9020*/  FSEL R5, R5, R2.reuse, P0 ;  /* 0x0000000205057208 */ /* 0x080fe20000000000 */
        /* <DEDUP_REMOVED lines=12> */
[----:B------:R-:W-:Y:S01]  /*90f0*/  FADD.FTZ R4, -R2, R44 ;  /* 0x0000002c02047221 */ /* 0x000fe20000010100 */
[----:B------:R-:W-:Y:S01]  /*9100*/  FSETP.GE.FTZ.AND P0, PT, R187, RZ, PT ;  /* 0x000000ffbb00720b */ /* 0x000fe20003f16000 */
[----:B------:R-:W-:Y:S01]  /*9110*/  FMUL.FTZ R22, R218, R6 ;  /* 0x00000006da167220 */ /* 0x000fe20000410000 */
        /* <DEDUP_REMOVED lines=177> */
.L_x_2072:
        /* <DEDUP_REMOVED lines=212> */
.L_x_2073:
        /* <DEDUP_REMOVED lines=20> */
[----:B------:R-:W-:Y:S02]  /*aab0*/  IMAD R152, R152, 0x18, RZ ;  /* 0x0000001898987824 */ /* 0x000fe400078e02ff */
        /* <DEDUP_REMOVED lines=104> */
[----:B------:R-:W-:Y:S04]  /*b140*/  IMAD R2, R2, 0x38, RZ ;  /* 0x0000003802027824 */ /* 0x000fe800078e02ff */
[C---:B------:R-:W-:Y:S08]  /*b150*/  HMMA.16816.F32.BF16 R16, R36.reuse, R50, R16 ;  /* 0x000000322410723c */ /* 0x040ff00000041810 */
[-C--:B--2---:R-:W-:Y:S08]  /*b160*/  HMMA.16816.F32.BF16 R20, R36, R60.reuse, R20 ;  /* 0x0000003c2414723c */ /* 0x084ff00000041814 */
[C---:B------:R-:W-:Y:S07]  /*b170*/  HMMA.16816.F32.BF16 R24, R52.reuse, R60, R24 ;  /* 0x0000003c3418723c */ /* 0x040fee0000041818 */
[----:B------:R-:W-:Y:S01]  /*b180*/  IADD3 R61, R149, 0x20, RZ ;  /* 0x00000020953d7810 */ /* 0x000fe20007ffe0ff */
[-C--:B------:R-:W-:Y:S01]  /*b190*/  HMMA.16816.F32.BF16 R28, R52, R62.reuse, R28 ;  /* 0x0000003e341c723c */ /* 0x080fe2000004181c */
[----:B------:R-:W2:Y:S03]  /*b1a0*/  LDL R55, [R1+0x14] ;  /* 0x0000140001377983 */ /* 0x000ea60000100800 */
[----:B------:R-:W-:Y:S01]  /*b1b0*/  IMAD.IADD R61, R145, 0x1, R61 ;  /* 0x00000001913d7824 */ /* 0x000fe200078e023d */
[----:B------:R-:W-:Y:S01]  /*b1c0*/  IADD3 R60, R149, 0x20, RZ ;  /* 0x00000020953c7810 */ /* 0x000fe20007ffe0ff */
[----:B------:R-:W3:Y:S02]  /*b1d0*/  LDL R54, [R1+0x10] ;  /* 0x0000100001367983 */ /* 0x000ee40000100800 */
[----:B------:R-:W-:Y:S03]  /*b1e0*/  HMMA.16816.F32.BF16 R32, R36, R62, R32 ;  /* 0x0000003e2420723c */ /* 0x000fe60000041820 */
[----:B------:R-:W3:Y:S01]  /*b1f0*/  LDL R53, [R1+0xc] ;  /* 0x00000c0001357983 */ /* 0x000ee20000100800 */
[C---:B------:R-:W-:Y:S02]  /*b200*/  IMAD.IADD R61, R145.reuse, 0x1, R61 ;  /* 0x00000001913d7824 */ /* 0x040fe400078e023d */
[----:B------:R-:W-:Y:S01]  /*b210*/  IMAD.IADD R60, R145, 0x1, R60 ;  /* 0x00000001913c7824 */ /* 0x000fe200078e023c */
[C---:B------:R-:W-:Y:S01]  /*b220*/  IADD3 R63, R149.reuse, 0x20, RZ ;  /* 0x00000020953f7810 */ /* 0x040fe20007ffe0ff */
[-C--:B----4-:R-:W-:Y:S01]  /*b230*/  HMMA.16816.F32.BF16 R4, R40, R56.reuse, R4 ;  /* 0x000000382804723c */ /* 0x090fe20000041804 */
[----:B------:R-:W3:Y:S04]  /*b240*/  LDL R52, [R1+0x8] ;  /* 0x0000080001347983 */ /* 0x000ee80000100800 */
[----:B------:R-:W-:Y:S01]  /*b250*/  IMAD.MOV.U32 R36, RZ, RZ, R239 ;  /* 0x000000ffff247224 */ /* 0x000fe200078e00ef */
[----:B------:R-:W-:Y:S01]  /*b260*/  IADD3 R62, R149, 0x20, RZ ;  /* 0x00000020953e7810 */ /* 0x000fe20007ffe0ff */
[----:B------:R-:W-:Y:S01]  /*b270*/  IMAD.MOV.U32 R37, RZ, RZ, R238 ;  /* 0x000000ffff257224 */ /* 0x000fe200078e00ee */
[C---:B------:R-:W-:Y:S01]  /*b280*/  HMMA.16816.F32.BF16 R8, R64.reuse, R56, R8 ;  /* 0x000000384008723c */ /* 0x040fe20000041808 */
[----:B------:R-:W3:Y:S03]  /*b290*/  LDL R57, [R1+0x1c] ;  /* 0x00001c0001397983 */ /* 0x000ee60000100800 */
[CC--:B------:R-:W-:Y:S01]  /*b2a0*/  LEA R38, P1, R145.reuse, R36.reuse, 0x2 ;  /* 0x0000002491267211 */ /* 0x0c0fe200078210ff */
[----:B------:R-:W-:Y:S01]  /*b2b0*/  IMAD.IADD R62, R145, 0x1, R62 ;  /* 0x00000001913e7824 */ /* 0x000fe200078e023e */
[----:B------:R-:W3:Y:S01]  /*b2c0*/  LDL R56, [R1+0x18] ;  /* 0x0000180001387983 */ /* 0x000ee20000100800 */
[-C--:B------:R-:W-:Y:S01]  /*b2d0*/  LEA R44, P0, R149, R36.reuse, 0x2 ;  /* 0x00000024952c7211 */ /* 0x080fe200078010ff */
[-C--:B------:R-:W-:Y:S04]  /*b2e0*/  HMMA.16816.F32.BF16 R12, R64, R58.reuse, R12 ;  /* 0x0000003a400c723c */ /* 0x080fe8000004180c */
[CC--:B------:R-:W-:Y:S01]  /*b2f0*/  LEA.HI.X.SX32 R39, R145.reuse, R37.reuse, 0x2, P1 ;  /* 0x0000002591277211 */ /* 0x0c0fe200008f16ff */
[----:B------:R-:W-:Y:S01]  /*b300*/  IMAD.IADD R60, R145, 0x1, R60 ;  /* 0x00000001913c7824 */ /* 0x000fe200078e023c */
[-C--:B------:R-:W-:Y:S01]  /*b310*/  LEA.HI.X.SX32 R45, R149, R37.reuse, 0x2, P0 ;  /* 0x00000025952d7211 */ /* 0x080fe200000f16ff */
[----:B------:R1:W-:Y:S01]  /*b320*/  RED.E.ADD.F32.FTZ.RN.STRONG.GPU [R36.64], R4 ;  /* 0x000000042400798e */ /* 0x0003e2000c10e788 */
[C---:B------:R-:W-:Y:S04]  /*b330*/  HMMA.16816.F32.BF16 R16, R40.reuse, R58, R16 ;  /* 0x0000003a2810723c */ /* 0x040fe80000041810 */
[----:B------:R-:W3:Y:S01]  /*b340*/  LDL R59, [R1+0x24] ;  /* 0x00002400013b7983 */ /* 0x000ee20000100800 */
[-C--:B------:R-:W-:Y:S01]  /*b350*/  LEA R50, P6, R63, R36.reuse, 0x2 ;  /* 0x000000243f327211 */ /* 0x080fe200078c10ff */
[----:B------:R-:W-:Y:S01]  /*b360*/  IMAD.IADD R60, R145, 0x1, R60 ;  /* 0x00000001913c7824 */ /* 0x000fe200078e023c */
[CC--:B------:R-:W-:Y:S01]  /*b370*/  LEA R48, P5, R62.reuse, R36.reuse, 0x2 ;  /* 0x000000243e307211 */ /* 0x0c0fe200078a10ff */
[-C--:B------:R-:W-:Y:S01]  /*b380*/  HMMA.16816.F32.BF16 R20, R40, R132.reuse, R20 ;  /* 0x000000842814723c */ /* 0x080fe20000041814 */
[----:B------:R-:W3:Y:S03]  /*b390*/  LDL R58, [R1+0x20] ;  /* 0x00002000013a7983 */ /* 0x000ee60000100800 */
[-C--:B------:R-:W-:Y:S02]  /*b3a0*/  LEA.HI.X.SX32 R51, R63, R37.reuse, 0x2, P6 ;  /* 0x000000253f337211 */ /* 0x080fe400030f16ff */
[----:B------:R1:W-:Y:S01]  /*b3b0*/  RED.E.ADD.F32.FTZ.RN.STRONG.GPU [R38.64], R5 ;  /* 0x000000052600798e */ /* 0x0003e2000c10e788 */
[-C--:B------:R-:W-:Y:S01]  /*b3c0*/  LEA.HI.X.SX32 R49, R62, R37.reuse, 0x2, P5 ;  /* 0x000000253e317211 */ /* 0x080fe200028f16ff */
[C---:B------:R-:W-:Y:S03]  /*b3d0*/  HMMA.16816.F32.BF16 R24, R64.reuse, R132, R24 ;  /* 0x000000844018723c */ /* 0x040fe60000041818 */
[----:B------:R1:W-:Y:S05]  /*b3e0*/  RED.E.ADD.F32.FTZ.RN.STRONG.GPU [R44.64], R6 ;  /* 0x000000062c00798e */ /* 0x0003ea000c10e788 */
[-C--:B------:R-:W-:Y:S04]  /*b3f0*/  HMMA.16816.F32.BF16 R28, R64, R134.reuse, R28 ;  /* 0x00000086401c723c */ /* 0x080fe8000004181c */
[CC--:B-1----:R-:W-:Y:S04]  /*b400*/  LEA R4, P0, R151.reuse, R36.reuse, 0x2 ;  /* 0x0000002497047211 */ /* 0x0c2fe800078010ff */
[----:B------:R-:W-:Y:S07]  /*b410*/  HMMA.16816.F32.BF16 R32, R40, R134, R32 ;  /* 0x000000862820723c */ /* 0x000fee0000041820 */
[CC--:B------:R-:W-:Y:S02]  /*b420*/  LEA R42, P1, R152.reuse, R36.reuse, 0x2 ;  /* 0x00000024982a7211 */ /* 0x0c0fe400078210ff */
[-C--:B------:R-:W-:Y:S03]  /*b430*/  LEA.HI.X.SX32 R5, R151, R37.reuse, 0x2, P0 ;  /* 0x0000002597057211 */ /* 0x080fe600000f16ff */
[-C--:B------:R-:W-:Y:S02]  /*b440*/  LEA.HI.X.SX32 R43, R152, R37.reuse, 0x2, P1 ;  /* 0x00000025982b7211 */ /* 0x080fe400008f16ff */
[-C--:B------:R-:W-:Y:S01]  /*b450*/  LEA R40, P1, R150, R36.reuse, 0x2 ;  /* 0x0000002496287211 */ /* 0x080fe200078210ff */
[----:B------:R-:W-:Y:S01]  /*b460*/  IMAD.MOV.U32 R44, RZ, RZ, c[0x0][0x22c] ;  /* 0x00008b00ff2c7624 */ /* 0x000fe200078e00ff */
[-C--:B------:R-:W-:Y:S01]  /*b470*/  LEA R6, P0, R0, R36.reuse, 0x2 ;  /* 0x0000002400067211 */ /* 0x080fe200078010ff */
[----:B------:R1:W-:Y:S01]  /*b480*/  RED.E.ADD.F32.FTZ.RN.STRONG.GPU [R42.64], R7 ;  /* 0x000000072a00798e */ /* 0x0003e2000c10e788 */
[-C--:B------:R-:W-:Y:S01]  /*b490*/  LEA.HI.X.SX32 R41, R150, R37.reuse, 0x2, P1 ;  /* 0x0000002596297211 */ /* 0x080fe200008f16ff */
[----:B------:R-:W-:Y:S03]  /*b4a0*/  IMAD R44, R44, c[0x0][0x1c0], RZ ;  /* 0x000070002c2c7a24 */ /* 0x000fe600078e02ff */
[----:B------:R1:W-:Y:S01]  /*b4b0*/  RED.E.ADD.F32.FTZ.RN.STRONG.GPU [R4.64], R8 ;  /* 0x000000080400798e */ /* 0x0003e2000c10e788 */
[----:B------:R-:W-:Y:S04]  /*b4c0*/  IMAD R44, R44, 0x68, RZ ;  /* 0x000000682c2c7824 */ /* 0x000fe800078e02ff */
[----:B------:R1:W-:Y:S02]  /*b4d0*/  RED.E.ADD.F32.FTZ.RN.STRONG.GPU [R40.64], R9 ;  /* 0x000000092800798e */ /* 0x0003e4000c10e788 */
[-C--:B-1----:R-:W-:Y:S01]  /*b4e0*/  LEA.HI.X.SX32 R7, R0, R37.reuse, 0x2, P0 ;  /* 0x0000002500077211 */ /* 0x082fe200000f16ff */
[----:B------:R-:W-:Y:S02]  /*b4f0*/  IMAD.MOV.U32 R0, RZ, RZ, c[0x0][0x22c] ;  /* 0x00008b00ff007624 */ /* 0x000fe400078e00ff */
[----:B------:R-:W-:Y:S02]  /*b500*/  IMAD.MOV.U32 R43, RZ, RZ, c[0x0][0x22c] ;  /* 0x00008b00ff2b7624 */ /* 0x000fe400078e00ff */
[----:B------:R1:W-:Y:S01]  /*b510*/  RED.E.ADD.F32.FTZ.RN.STRONG.GPU [R6.64], R10 ;  /* 0x0000000a0600798e */ /* 0x0003e2000c10e788 */
[-C--:B------:R-:W-:Y:S01]  /*b520*/  LEA R4, P1, R2, R36.reuse, 0x2 ;  /* 0x0000002402047211 */ /* 0x080fe200078210ff */
[----:B------:R-:W-:Y:S02]  /*b530*/  IMAD R0, R0, c[0x0][0x1c0], RZ ;  /* 0x0000700000007a24 */ /* 0x000fe400078e02ff */
[----:B------:R-:W-:Y:S01]  /*b540*/  IMAD R43, R43, c[0x0][0x1c0], RZ ;  /* 0x000070002b2b7a24 */ /* 0x000fe200078e02ff */
[-C--:B------:R-:W-:Y:S01]  /*b550*/  LEA.HI.X.SX32 R5, R2, R37.reuse, 0x2, P1 ;  /* 0x0000002502057211 */ /* 0x080fe200008f16ff */
[----:B------:R-:W-:Y:S02]  /*b560*/  IMAD.SHL.U32 R0, R0, 0x40, RZ ;  /* 0x0000004000007824 */ /* 0x000fe400078e00ff */
[----:B------:R-:W-:Y:S02]  /*b570*/  IMAD.MOV.U32 R2, RZ, RZ, c[0x0][0x22c] ;  /* 0x00008b00ff027624 */ /* 0x000fe400078e00ff */
[----:B------:R1:W-:Y:S01]  /*b580*/  RED.E.ADD.F32.FTZ.RN.STRONG.GPU [R4.64], R11 ;  /* 0x0000000b0400798e */ /* 0x0003e2000c10e788 */
[-C--:B------:R-:W-:Y:S01]  /*b590*/  LEA R8, P0, R0, R36.reuse, 0x2 ;  /* 0x0000002400087211 */ /* 0x080fe200078010ff */
[----:B------:R-:W-:Y:S02]  /*b5a0*/  IMAD R2, R2, c[0x0][0x1c0], RZ ;  /* 0x0000700002027a24 */ /* 0x000fe400078e02ff */
[----:B------:R-:W-:Y:S01]  /*b5b0*/  IMAD.MOV.U32 R42, RZ, RZ, c[0x0][0x22c] ;  /* 0x00008b00ff2a7624 */ /* 0x000fe200078e00ff */
[-C--:B------:R-:W-:Y:S01]  /*b5c0*/  LEA.HI.X.SX32 R9, R0, R37.reuse, 0x2, P0 ;  /* 0x0000002500097211 */ /* 0x080fe200000f16ff */
[----:B------:R-:W-:Y:S02]  /*b5d0*/  IMAD.MOV.U32 R0, RZ, RZ, c[0x0][0x22c] ;  /* 0x00008b00ff007624 */ /* 0x000fe400078e00ff */
[----:B------:R-:W-:Y:S02]  /*b5e0*/  IMAD R2, R2, 0x58, RZ ;  /* 0x0000005802027824 */ /* 0x000fe400078e02ff */
        /* <DEDUP_REMOVED lines=8> */
[CC--:B------:R-:W-:Y:S03]  /*b670*/  LEA R46, P4, R61.reuse, R36.reuse, 0x2 ;  /* 0x000000243d2e7211 */ /* 0x0c0fe600078810ff */
[----:B------:R1:W-:Y:S01]  /*b680*/  RED.E.ADD.F32.FTZ.RN.STRONG.GPU [R6.64], R17 ;  /* 0x000000110600798e */ /* 0x0003e2000c10e788 */
[CC--:B------:R-:W-:Y:S02]  /*b690*/  LEA R4, P0, R0.reuse, R36.reuse, 0x2 ;  /* 0x0000002400047211 */ /* 0x0c0fe400078010ff */
[-C--:B------:R-:W-:Y:S02]  /*b6a0*/  LEA.HI.X.SX32 R47, R61, R37.reuse, 0x2, P4 ;  /* 0x000000253d2f7211 */ /* 0x080fe400020f16ff */
[-C--:B------:R-:W-:Y:S01]  /*b6b0*/  LEA.HI.X.SX32 R5, R0, R37.reuse, 0x2, P0 ;  /* 0x0000002500057211 */ /* 0x080fe200000f16ff */
[----:B------:R-:W-:Y:S04]  /*b6c0*/  IMAD.MOV.U32 R0, RZ, RZ, c[0x0][0x22c] ;  /* 0x00008b00ff007624 */ /* 0x000fe800078e00ff */
[----:B------:R-:W-:Y:S01]  /*b6d0*/  IMAD R0, R0, c[0x0][0x1c0], RZ ;  /* 0x0000700000007a24 */ /* 0x000fe200078e02ff */
[-C--:B------:R-:W-:Y:S01]  /*b6e0*/  LEA R16, P1, R2, R36.reuse, 0x2 ;  /* 0x0000002402107211 */ /* 0x080fe200078210ff */
[----:B------:R1:W-:Y:S01]  /*b6f0*/  RED.E.ADD.F32.FTZ.RN.STRONG.GPU [R4.64], R18 ;  /* 0x000000120400798e */ /* 0x0003e2000c10e788 */
[-C--:B------:R-:W-:Y:S01]  /*b700*/  LEA R8, P2, R44, R36.reuse, 0x2 ;  /* 0x000000242c087211 */ /* 0x080fe200078410ff */
[----:B------:R-:W-:Y:S03]  /*b710*/  IMAD R0, R0, 0x60, RZ ;  /* 0x0000006000007824 */ /* 0x000fe600078e02ff */
[-C--:B------:R-:W-:Y:S02]  /*b720*/  LEA.HI.X.SX32 R9, R44, R37.reuse, 0x2, P2 ;  /* 0x000000252c097211 */ /* 0x080fe400010f16ff */
[-C--:B------:R-:W-:Y:S02]  /*b730*/  LEA R10, P0, R0, R36.reuse, 0x2 ;  /* 0x00000024000a7211 */ /* 0x080fe400078010ff */
[-C--:B------:R-:W-:Y:S02]  /*b740*/  LEA R44, P3, R60, R36.reuse, 0x2 ;  /* 0x000000243c2c7211 */ /* 0x080fe400078610ff */
[-C--:B------:R-:W-:Y:S02]  /*b750*/  LEA.HI.X.SX32 R11, R0, R37.reuse, 0x2, P0 ;  /* 0x00000025000b7211 */ /* 0x080fe400000f16ff */
[----:B------:R-:W4:Y:S01]  /*b760*/  LDL R0, [R1+0x28] ;  /* 0x0000280001007983 */ /* 0x000f220000100800 */
[-C--:B------:R-:W-:Y:S02]  /*b770*/  LEA.HI.X.SX32 R45, R60, R37.reuse, 0x2, P3 ;  /* 0x000000253c2d7211 */ /* 0x080fe400018f16ff */
[-C--:B-1----:R-:W-:Y:S02]  /*b780*/  LEA.HI.X.SX32 R17, R2, R37.reuse, 0x2, P1 ;  /* 0x0000002502117211 */ /* 0x082fe400008f16ff */
[----:B------:R-:W4:Y:S01]  /*b790*/  LDL R2, [R1+0x4] ;  /* 0x0000040001027983 */ /* 0x000f220000100800 */
[CC--:B------:R-:W-:Y:S04]  /*b7a0*/  LEA R6, P1, R43.reuse, R36.reuse, 0x2 ;  /* 0x000000242b067211 */ /* 0x0c0fe800078210ff */
[----:B------:R-:W-:Y:S01]  /*b7b0*/  RED.E.ADD.F32.FTZ.RN.STRONG.GPU [R16.64], R19 ;  /* 0x000000131000798e */ /* 0x000fe2000c10e788 */
[-C--:B------:R-:W-:Y:S02]  /*b7c0*/  LEA.HI.X.SX32 R7, R43, R37.reuse, 0x2, P1 ;  /* 0x000000252b077211 */ /* 0x080fe400008f16ff */
[CC--:B------:R-:W-:Y:S02]  /*b7d0*/  LEA R4, P0, R42.reuse, R36.reuse, 0x2 ;  /* 0x000000242a047211 */ /* 0x0c0fe400078010ff */
[----:B------:R-:W-:Y:S02]  /*b7e0*/  RED.E.ADD.F32.FTZ.RN.STRONG.GPU [R10.64], R12 ;  /* 0x0000000c0a00798e */ /* 0x000fe4000c10e788 */
[-C--:B------:R-:W-:Y:S03]  /*b7f0*/  LEA.HI.X.SX32 R5, R42, R37.reuse, 0x2, P0 ;  /* 0x000000252a057211 */ /* 0x080fe600000f16ff */
[----:B------:R-:W-:Y:S05]  /*b800*/  RED.E.ADD.F32.FTZ.RN.STRONG.GPU [R8.64], R13 ;  /* 0x0000000d0800798e */ /* 0x000fea000c10e788 */
[----:B------:R2:W-:Y:S05]  /*b810*/  RED.E.ADD.F32.FTZ.RN.STRONG.GPU [R6.64], R14 ;  /* 0x0000000e0600798e */ /* 0x0005ea000c10e788 */
        /* <DEDUP_REMOVED lines=9> */
[-C--:B-1----:R-:W-:Y:S02]  /*b8b0*/  LEA.HI.X.SX32 R15, R55, R37.reuse, 0x2, P5 ;  /* 0x00000025370f7211 */ /* 0x082fe400028f16ff */
[CC--:B---3--:R-:W-:Y:S04]  /*b8c0*/  LEA R12, P4, R54.reuse, R36.reuse, 0x2 ;  /* 0x00000024360c7211 */ /* 0x0c8fe800078810ff */
[-C--:B------:R-:W-:Y:S02]  /*b8d0*/  LEA.HI.X.SX32 R13, R54, R37.reuse, 0x2, P4 ;  /* 0x00000025360d7211 */ /* 0x080fe400020f16ff */
[CC--:B------:R-:W-:Y:S04]  /*b8e0*/  LEA R10, P3, R53.reuse, R36.reuse, 0x2 ;  /* 0x00000024350a7211 */ /* 0x0c0fe800078610ff */
[-C--:B------:R-:W-:Y:S02]  /*b8f0*/  LEA.HI.X.SX32 R11, R53, R37.reuse, 0x2, P3 ;  /* 0x00000025350b7211 */ /* 0x080fe400018f16ff */
[CC--:B------:R-:W-:Y:S04]  /*b900*/  LEA R18, P0, R57.reuse, R36.reuse, 0x2 ;  /* 0x0000002439127211 */ /* 0x0c0fe800078010ff */
[-C--:B------:R-:W-:Y:S02]  /*b910*/  LEA.HI.X.SX32 R19, R57, R37.reuse, 0x2, P0 ;  /* 0x0000002539137211 */ /* 0x080fe400000f16ff */
        /* <DEDUP_REMOVED lines=8> */
[-C--:B------:R-:W-:Y:S03]  /*b9a0*/  LEA.HI.X.SX32 R9, R52, R37.reuse, 0x2, P2 ;  /* 0x0000002534097211 */ /* 0x080fe600010f16ff */
[----:B------:R-:W-:Y:S05]  /*b9b0*/  RED.E.ADD.F32.FTZ.RN.STRONG.GPU [R40.64], R27 ;  /* 0x0000001b2800798e */ /* 0x000fea000c10e788 */
[----:B------:R-:W-:Y:S05]  /*b9c0*/  RED.E.ADD.F32.FTZ.RN.STRONG.GPU [R18.64], R32 ;  /* 0x000000201200798e */ /* 0x000fea000c10e788 */
[----:B------:R-:W-:Y:S05]  /*b9d0*/  RED.E.ADD.F32.FTZ.RN.STRONG.GPU [R16.64], R33 ;  /* 0x000000211000798e */ /* 0x000fea000c10e788 */
[----:B------:R-:W-:Y:S05]  /*b9e0*/  RED.E.ADD.F32.FTZ.RN.STRONG.GPU [R14.64], R34 ;  /* 0x000000220e00798e */ /* 0x000fea000c10e788 */
[----:B------:R-:W-:Y:S05]  /*b9f0*/  RED.E.ADD.F32.FTZ.RN.STRONG.GPU [R12.64], R35 ;  /* 0x000000230c00798e */ /* 0x000fea000c10e788 */
[----:B------:R-:W-:Y:S05]  /*ba00*/  RED.E.ADD.F32.FTZ.RN.STRONG.GPU [R10.64], R28 ;  /* 0x0000001c0a00798e */ /* 0x000fea000c10e788 */
[----:B------:R-:W-:Y:S05]  /*ba10*/  RED.E.ADD.F32.FTZ.RN.STRONG.GPU [R8.64], R29 ;  /* 0x0000001d0800798e */ /* 0x000fea000c10e788 */
[----:B------:R-:W-:Y:S05]  /*ba20*/  LDSM.16.MT88.4 R8, [R168] ;  /* 0x00000000a808783b */ /* 0x000fea0000004200 */
[----:B------:R-:W-:Y:S05]  /*ba30*/  LDSM.16.MT88.4 R12, [R3+0x18000] ;  /* 0x01800000030c783b */ /* 0x000fea0000004200 */
[----:B------:R-:W-:Y:S05]  /*ba40*/  LDSM.16.MT88.4 R24, [R168+0x800] ;  /* 0x00080000a818783b */ /* 0x000fea0000004200 */
        /* <DEDUP_REMOVED lines=10> */
[----:B------:R-:W-:Y:S02]  /*baf0*/  UIADD3 UR7, UR7, -0x1, URZ ;  /* 0xffffffff07077890 */ /* 0x000fe4000fffe03f */
[----:B------:R-:W-:Y:S01]  /*bb00*/  @UP1 UIADD3.X UR25, UR25, -0x1, URZ, UP0, !UPT ;  /* 0xffffffff19191890 */ /* 0x000fe200087fe43f */
[----:B------:R-:W-:Y:S05]  /*bb10*/  RED.E.ADD.F32.FTZ.RN.STRONG.GPU [R6.64], R30 ;  /* 0x0000001e0600798e */ /* 0x000fea000c10e788 */
        /* <DEDUP_REMOVED lines=283> */
.L_x_2075:
        /* <DEDUP_REMOVED lines=19> */
.L_x_2076:
        /* <DEDUP_REMOVED lines=45> */
.L_x_2078:
[----:B------:R-:W-:Y:S05]  /*d0d0*/  BSYNC B0 ;  /* 0x0000000000007941 */ /* 0x000fea0003800000 */
.L_x_2077:
        /* <DEDUP_REMOVED lines=15> */
.L_x_2080:
[----:B------:R-:W-:Y:S05]  /*d1d0*/  BSYNC B0 ;  /* 0x0000000000007941 */ /* 0x000fea0003800000 */
.L_x_2079:
        /* <DEDUP_REMOVED lines=15> */
.L_x_2082:
[----:B------:R-:W-:Y:S05]  /*d2d0*/  BSYNC B0 ;  /* 0x0000000000007941 */ /* 0x000fea0003800000 */
.L_x_2081:
        /* <DEDUP_REMOVED lines=14> */
.L_x_2084:
[----:B------:R-:W-:Y:S05]  /*d3c0*/  BSYNC B0 ;  /* 0x0000000000007941 */ /* 0x000fea0003800000 */
.L_x_2083:
        /* <DEDUP_REMOVED lines=25> */
.L_x_2086:
[----:B------:R-:W-:Y:S05]  /*d560*/  BSYNC B0 ;  /* 0x0000000000007941 */ /* 0x000fea0003800000 */
.L_x_2085:
        /* <DEDUP_REMOVED lines=13> */
.L_x_2088:
[----:B------:R-:W-:Y:S05]  /*d640*/  BSYNC B0 ;  /* 0x0000000000007941 */ /* 0x000fea0003800000 */
.L_x_2087:
        /* <DEDUP_REMOVED lines=13> */
.L_x_2090:
[----:B------:R-:W-:Y:S05]  /*d720*/  BSYNC B0 ;  /* 0x0000000000007941 */ /* 0x000fea0003800000 */
.L_x_2089:
        /* <DEDUP_REMOVED lines=12> */
.L_x_2039:
        /* <DEDUP_REMOVED lines=21> */
.L_x_2092:
        /* <DEDUP_REMOVED lines=19> */
.L_x_2093:
        /* <DEDUP_REMOVED lines=36> */
.L_x_2095:
[----:B------:R-:W-:Y:S05]  /*dcb0*/  BSYNC B0 ;  /* 0x0000000000007941 */ /* 0x000fea0003800000 */
.L_x_2094:
        /* <DEDUP_REMOVED lines=15> */
.L_x_2097:
[----:B------:R-:W-:Y:S05]  /*ddb0*/  BSYNC B0 ;  /* 0x0000000000007941 */ /* 0x000fea0003800000 */
.L_x_2096:
        /* <DEDUP_REMOVED lines=15> */
.L_x_2099:
[----:B------:R-:W-:Y:S05]  /*deb0*/  BSYNC B0 ;  /* 0x0000000000007941 */ /* 0x000fea0003800000 */
.L_x_2098:
        /* <DEDUP_REMOVED lines=14> */
.L_x_2101:
[----:B------:R-:W-:Y:S05]  /*dfa0*/  BSYNC B0 ;  /* 0x0000000000007941 */ /* 0x000fea0003800000 */
.L_x_2100:
        /* <DEDUP_REMOVED lines=25> */
.L_x_2103:
[----:B------:R-:W-:Y:S05]  /*e140*/  BSYNC B0 ;  /* 0x0000000000007941 */ /* 0x000fea0003800000 */
.L_x_2102:
        /* <DEDUP_REMOVED lines=13> */
.L_x_2105:
[----:B------:R-:W-:Y:S05]  /*e220*/  BSYNC B0 ;  /* 0x0000000000007941 */ /* 0x000fea0003800000 */
.L_x_2104:
        /* <DEDUP_REMOVED lines=13> */
.L_x_2107:
[----:B------:R-:W-:Y:S05]  /*e300*/  BSYNC B0 ;  /* 0x0000000000007941 */ /* 0x000fea0003800000 */
.L_x_2106:
        /* <DEDUP_REMOVED lines=11> */
.L_x_2091:
[----:B------:R-:W-:Y:S05]  /*e3c0*/  BSYNC B1 ;  /* 0x0000000000017941 */ /* 0x000fea0003800000 */
.L_x_2034:
        /* <DEDUP_REMOVED lines=11> */
.L_x_2108:
[----:B------:R-:W-:Y:S05]  /*e480*/  EXIT ;  /* 0x000000000000794d */ /* 0x000fea0003800000 */
.L_x_2110:
        /* <DEDUP_REMOVED lines=15> */
.L_x_2491:


//--------------------- .text._ZN5flash44flash_bwd_dq_dk_dv_loop_seqk_parallel_kernelI23Flash_bwd_kernel_traitsILi64ELi128ELi128ELi8ELi4ELi4ELi4ELb0ELb0EN7cutlass10bfloat16_tE19Flash_kernel_traitsILi64ELi128ELi128ELi8ES3_EELb0ELb0ELb0ELb1ELb0ELb0ELb1EEEvNS_16Flash_bwd_paramsE --------------------------
	.section	.text._ZN5flash44flash_bwd_dq_dk_dv_loop_seqk_parallel_kernelI23Flash_bwd_kernel_traitsILi64ELi128ELi128ELi8ELi4ELi4ELi4ELb0ELb0EN7cutlass10bfloat16_tE19Flash_kernel_traitsILi64ELi128ELi128ELi8ES3_EELb0ELb0ELb0ELb1ELb0ELb0ELb1EEEvNS_16Flash_bwd_paramsE,"ax",@progbits
	.sectioninfo	@"SHI_REGISTERS=255"
	.align	128
        .global         _ZN5flash44flash_bwd_dq_dk_dv_loop_seqk_parallel_kernelI23Flash_bwd_kernel_traitsILi64ELi128ELi128ELi8ELi4ELi4ELi4ELb0ELb0EN7cutlass10bfloat16_tE19Flash_kernel_traitsILi64ELi128ELi128ELi8ES3_EELb0ELb0ELb0ELb1ELb0ELb0ELb1EEEvNS_16Flash_bwd_paramsE
        .type           _ZN5flash44flash_bwd_dq_dk_dv_loop_seqk_parallel_kernelI23Flash_bwd_kernel_traitsILi64ELi128ELi128ELi8ELi4ELi4ELi4ELb0ELb0EN7cutlass10bfloat16_tE19Flash_kernel_traitsILi64ELi128ELi128ELi8ES3_EELb0ELb0ELb0ELb1ELb0ELb0ELb1EEEvNS_16Flash_bwd_paramsE,@function
        .size           _ZN5flash44flash_bwd_dq_dk_dv_loop_seqk_parallel_kernelI23Flash_bwd_kernel_traitsILi64ELi128ELi128ELi8ELi4ELi4ELi4ELb0ELb0EN7cutlass10bfloat16_tE19Flash_kernel_traitsILi64ELi128ELi128ELi8ES3_EELb0ELb0ELb0ELb1ELb0ELb0ELb1EEEvNS_16Flash_bwd_paramsE,(.L_x_2492 - _ZN5flash44flash_bwd_dq_dk_dv_loop_seqk_parallel_kernelI23Flash_bwd_kernel_traitsILi64ELi128ELi128ELi8ELi4ELi4ELi4ELb0ELb0EN7cutlass10bfloat16_tE19Flash_kernel_traitsILi64ELi128ELi128ELi8ES3_EELb0ELb0ELb0ELb1ELb0ELb0ELb1EEEvNS_16Flash_bwd_paramsE)
        .other          _ZN5flash44flash_bwd_dq_dk_dv_loop_seqk_parallel_kernelI23Flash_bwd_kernel_traitsILi64ELi128ELi128ELi8ELi4ELi4ELi4ELb0ELb0EN7cutlass10bfloat16_tE19Flash_kernel_traitsILi64ELi128ELi128ELi8ES3_EELb0ELb0ELb0ELb1ELb0ELb0ELb1EEEvNS_16Flash_bwd_paramsE,@"STO_CUDA_ENTRY STV_DEFAULT"
_ZN5flash44flash_bwd_dq_dk_dv_loop_seqk_parallel_kernelI23Flash_bwd_kernel_traitsILi64ELi128ELi128ELi8ELi4ELi4ELi4ELb0ELb0EN7cutlass10bfloat16_tE19Flash_kernel_traitsILi64ELi128ELi128ELi8ES3_EELb0ELb0ELb0ELb1ELb0ELb0ELb1EEEvNS_16Flash_bwd_paramsE:
.text._ZN5flash44flash_bwd_dq_dk_dv_loop_seqk_parallel_kernelI23Flash_bwd_kernel_traitsILi64ELi128ELi128ELi8ELi4ELi4ELi4ELb0ELb0EN7cutlass10bfloat16_tE19Flash_kernel_traitsILi64ELi128ELi128ELi8ES3_EELb0ELb0ELb0ELb1ELb0ELb0ELb1EEEvNS_16Flash_bwd_paramsE:
        /* <DEDUP_REMOVED lines=131> */
[C---:B------:R-:W-:Y:S01]  /*0830*/  IMAD.SHL.U32 R7, R165.reuse, 0x10, RZ ;  /* 0x00000010a5077824 */ /* 0x040fe200078e00ff */
        /* <DEDUP_REMOVED lines=31> */
[--C-:B------:R-:W-:Y:S01]  /*0a30*/  SHF.R.U32.HI R5, RZ, 0x3, R2.reuse ;  /* 0x00000003ff057819 */ /* 0x100fe20000011602 */
[----:B------:R-:W-:Y:S01]  /*0a40*/  IMAD.IADD R206, R199, 0x1, R203 ;  /* 0x00000001c7ce7824 */ /* 0x000fe200078e02cb */
        /* <DEDUP_REMOVED lines=33> */
[C---:B------:R-:W-:Y:S01]  /*0c60*/  @P1 IADD3 R10, R8.reuse, 0x1fe0, RZ ;  /* 0x00001fe0080a1810 */ /* 0x040fe20007ffe0ff */
        /* <DEDUP_REMOVED lines=25> */
.L_x_2187:
        /* <DEDUP_REMOVED lines=54> */
.L_x_2111:
        /* <DEDUP_REMOVED lines=58> */
.L_x_2113:
        /* <DEDUP_REMOVED lines=18> */
.L_x_2114:
        /* <DEDUP_REMOVED lines=71> */
.L_x_2115:
[----:B------:R-:W-:Y:S02]  /*1a90*/  UMOV UR11, UR54 ;  /* 0x00000036000b7c82 */ /* 0x000fe40008000000 */
.L_x_2116:
        /* <DEDUP_REMOVED lines=98> */
.L_x_2119:
[----:B------:R-:W-:Y:S05]  /*20c0*/  BSYNC B0 ;  /* 0x0000000000007941 */ /* 0x000fea0003800000 */
.L_x_2118:
        /* <DEDUP_REMOVED lines=16> */
.L_x_2121:
[----:B------:R-:W-:Y:S05]  /*21d0*/  BSYNC B0 ;  /* 0x0000000000007941 */ /* 0x000fea0003800000 */
.L_x_2120:
        /* <DEDUP_REMOVED lines=16> */
.L_x_2123:
[----:B------:R-:W-:Y:S05]  /*22e0*/  BSYNC B0 ;  /* 0x0000000000007941 */ /* 0x000fea0003800000 */
.L_x_2122:
        /* <DEDUP_REMOVED lines=19> */
.L_x_2125:
[----:B------:R-:W-:Y:S05]  /*2420*/  BSYNC B0 ;  /* 0x0000000000007941 */ /* 0x000fea0003800000 */
.L_x_2124:
        /* <DEDUP_REMOVED lines=22> */
.L_x_2127:
[----:B------:R-:W-:Y:S05]  /*2590*/  BSYNC B0 ;  /* 0x0000000000007941 */ /* 0x000fea0003800000 */
.L_x_2126:
        /* <DEDUP_REMOVED lines=20> */
.L_x_2129:
[----:B------:R-:W-:Y:S05]  /*26e0*/  BSYNC B0 ;  /* 0x0000000000007941 */ /* 0x000fea0003800000 */
.L_x_2128:
        /* <DEDUP_REMOVED lines=20> */
.L_x_2131:
[----:B------:R-:W-:Y:S05]  /*2830*/  BSYNC B0 ;  /* 0x0000000000007941 */ /* 0x000fea0003800000 */
.L_x_2130:
        /* <DEDUP_REMOVED lines=23> */
.L_x_2133:
[----:B------:R-:W-:Y:S05]  /*29b0*/  BSYNC B0 ;  /* 0x0000000000007941 */ /* 0x000fea0003800000 */
.L_x_2132:
        /* <DEDUP_REMOVED lines=60> */
.L_x_2135:
[----:B------:R-:W-:Y:S05]  /*2d80*/  BSYNC B0 ;  /* 0x0000000000007941 */ /* 0x000fea0003800000 */
.L_x_2134:
        /* <DEDUP_REMOVED lines=21> */
.L_x_2137:
[----:B------:R-:W-:Y:S05]  /*2ee0*/  BSYNC B0 ;  /* 0x0000000000007941 */ /* 0x000fea0003800000 */
.L_x_2136:
        /* <DEDUP_REMOVED lines=21> */
.L_x_2139:
[----:B------:R-:W-:Y:S05]  /*3040*/  BSYNC B0 ;  /* 0x0000000000007941 */ /* 0x000fea0003800000 */
.L_x_2138:
        /* <DEDUP_REMOVED lines=21> */
.L_x_2141:
[----:B------:R-:W-:Y:S05]  /*31a0*/  BSYNC B0 ;  /* 0x0000000000007941 */ /* 0x000fea0003800000 */
.L_x_2140:
        /* <DEDUP_REMOVED lines=29> */
.L_x_2143:
[----:B------:R-:W-:Y:S05]  /*3380*/  BSYNC B0 ;  /* 0x0000000000007941 */ /* 0x000fea0003800000 */
.L_x_2142:
        /* <DEDUP_REMOVED lines=20> */
.L_x_2145:
[----:B------:R-:W-:Y:S05]  /*34d0*/  BSYNC B0 ;  /* 0x0000000000007941 */ /* 0x000fea0003800000 */
.L_x_2144:
        /* <DEDUP_REMOVED lines=20> */
.L_x_2147:
[----:B------:R-:W-:Y:S05]  /*3620*/  BSYNC B0 ;  /* 0x0000000000007941 */ /* 0x000fea0003800000 */
.L_x_2146:
        /* <DEDUP_REMOVED lines=19> */
.L_x_2149:
[----:B------:R-:W-:Y:S05]  /*3760*/  BSYNC B0 ;  /* 0x0000000000007941 */ /* 0x000fea0003800000 */
.L_x_2148:
        /* <DEDUP_REMOVED lines=55> */
[----:B------:R-:W-:Y:S01]  /*3ae0*/  MOV R166, 0x40 ;  /* 0x0000004000a67802 */ /* 0x000fe20000000f00 */
[----:B------:R-:W-:Y:S01]  /*3af0*/  IMAD.MOV.U32 R167, RZ, RZ, 0x20 ;  /* 0x00000020ffa77424 */ /* 0x000fe200078e00ff */
[----:B------:R-:W-:Y:S01]  /*3b00*/  UMOV UR4, URZ ;  /* 0x0000003f00047c82 */ /* 0x000fe20008000000 */
[----:B------:R-:W-:-:S02]  /*3b10*/  IMAD.SHL.U32 R158, R165, 0x2, RZ ;  /* 0x00000002a59e7824 */ /* 0x000fc400078e00ff */
        /* <DEDUP_REMOVED lines=11> */
[----:B-----5:R-:W-:Y:S01]  /*3bd0*/  IMAD R0, R0, 0x80, R6 ;  /* 0x0000008000007824 */ /* 0x020fe200078e0206 */
[----:B------:R-:W-:-:S04]  /*3be0*/  SHF.L.U64.HI R6, R19, 0x2, R15 ;  /* 0x0000000213067819 */ /* 0x000fc8000001020f */
[----:B------:R-:W-:-:S04]  /*3bf0*/  IADD3 R0, R19, -UR28, -R0 ;  /* 0x8000001c13007c10 */ /* 0x000fc8000fffe800 */
[----:B------:R-:W-:-:S05]  /*3c00*/  IADD3 R0, R0, UR5, RZ ;  /* 0x0000000500007c10 */ /* 0x000fca000fffe0ff */
[----:B------:R1:W-:Y:S02]  /*3c10*/  STL [R1+0x44], R0 ;  /* 0x0000440001007387 */ /* 0x0003e40000100800 */
[----:B-1----:R-:W-:Y:S01]  /*3c20*/  IADD3 R0, R5, 0x20, RZ ;  /* 0x0000002005007810 */ /* 0x002fe20007ffe0ff */
[----:B------:R-:W-:-:S04]  /*3c30*/  IMAD.SHL.U32 R5, R19, 0x4, RZ ;  /* 0x0000000413057824 */ /* 0x000fc800078e00ff */
        /* <DEDUP_REMOVED lines=8> */
[----:B------:R-:W-:Y:S04]  /*3cc0*/  STL [R1+0x40], R6 ;  /* 0x0000400601007387 */ /* 0x000fe80000100800 */
[----:B------:R2:W-:Y:S04]  /*3cd0*/  STL [R1+0x28], R2 ;  /* 0x0000280201007387 */ /* 0x0005e80000100800 */
[----:B------:R3:W-:Y:S01]  /*3ce0*/  STL [R1+0x3c], R5 ;  /* 0x00003c0501007387 */ /* 0x0007e20000100800 */
[----:B-1----:R-:W-:-:S02]  /*3cf0*/  IADD3 R0, R19, -0x80, RZ ;  /* 0xffffff8013007810 */ /* 0x002fc40007ffe0ff */
[----:B--2---:R-:W-:-:S04]  /*3d00*/  IADD3 R2, R4, R2, RZ ;  /* 0x0000000204027210 */ /* 0x004fc80007ffe0ff */
[----:B---3--:R-:W-:Y:S01]  /*3d10*/  IADD3 R5, R4, R2, RZ ;  /* 0x0000000204057210 */ /* 0x008fe20007ffe0ff */
[----:B------:R1:W-:Y:S04]  /*3d20*/  STL [R1+0x24], R2 ;  /* 0x0000240201007387 */ /* 0x0003e80000100800 */
[----:B------:R-:W-:Y:S01]  /*3d30*/  STL [R1+0x20], R5 ;  /* 0x0000200501007387 */ /* 0x000fe20000100800 */
[----:B-1----:R-:W-:Y:S01]  /*3d40*/  IMAD.SHL.U32 R2, R0, 0x4, RZ ;  /* 0x0000000400027824 */ /* 0x002fe200078e00ff */
[----:B------:R-:W-:-:S04]  /*3d50*/  IADD3 R0, R4, R5, RZ ;  /* 0x0000000504007210 */ /* 0x000fc80007ffe0ff */
        /* <DEDUP_REMOVED lines=10> */
.L_x_2152:
[----:B------:R-:W2:Y:S01]  /*3e00*/  LDL R52, [R1+0x44] ;  /* 0x0000440001347983 */ /* 0x000ea20000100800 */
[----:B------:R-:W-:Y:S01]  /*3e10*/  MOV R168, UR8 ;  /* 0x0000000800a87c02 */ /* 0x000fe20008000f00 */
[----:B------:R-:W-:Y:S02]  /*3e20*/  USHF.L.U32 UR9, UR20, 0x7, URZ ;  /* 0x0000000714097899 */ /* 0x000fe4000800063f */
[----:B-1----:R-:W2:Y:S02]  /*3e30*/  LDL R0, [R1+0x54] ;  /* 0x0000540001007983 */ /* 0x002ea40000100800 */
[----:B------:R-:W-:Y:S02]  /*3e40*/  UIADD3 UR9, UR9, 0x80, URZ ;  /* 0x0000008009097890 */ /* 0x000fe4000fffe03f */
[----:B------:R-:W0:Y:S02]  /*3e50*/  LDGDEPBAR ;  /* 0x00000000000079af */ /* 0x000e240000000000 */
[----:B------:R-:W-:Y:S06]  /*3e60*/  UISETP.GE.AND UP0, UPT, UR9, UR5, UPT ;  /* 0x000000050900728c */ /* 0x000fec000bf06270 */
        /* <DEDUP_REMOVED lines=53> */
[----:B------:R-:W-:Y:S04]  /*41c0*/  STL [R1+0x9c], R68 ;  /* 0x00009c4401007387 */ /* 0x000fe80000100800 */
[----:B------:R-:W-:Y:S04]  /*41d0*/  STL [R1+0x98], R3 ;  /* 0x0000980301007387 */ /* 0x000fe80000100800 */
[----:B-1----:R-:W3:Y:S04]  /*41e0*/  LDL R71, [R1+0x4c] ;  /* 0x00004c0001477983 */ /* 0x002ee80000100800 */
[----:B----4-:R-:W4:Y:S04]  /*41f0*/  LDL R70, [R1+0x8] ;  /* 0x0000080001467983 */ /* 0x010f280000100800 */
[----:B------:R-:W3:Y:S01]  /*4200*/  LDL R69, [R1+0xc] ;  /* 0x00000c0001457983 */ /* 0x000ee20000100800 */
[----:B------:R-:W-:Y:S04]  /*4210*/  DEPBAR.LE SB0, 0x0 ;  /* 0x000080000000791a */ /* 0x000fe80000000000 */
[----:B------:R-:W-:Y:S08]  /*4220*/  BAR.SYNC.DEFER_BLOCKING 0x0 ;  /* 0x0000000000007b1d */ /* 0x000ff00000010000 */
[----:B------:R-:W-:Y:S08]  /*4230*/  LDSM.16.M88.4 R64, [R163] ;  /* 0x00000000a340783b */ /* 0x000ff00000000200 */
[----:B------:R-:W1:Y:S08]  /*4240*/  LDSM.16.M88.4 R16, [R159+0xc000] ;  /* 0x00c000009f10783b */ /* 0x000e700000000200 */
[----:B------:R-:W1:Y:S01]  /*4250*/  LDSM.16.M88.4 R60, [R163+0x2000] ;  /* 0x00200000a33c783b */ /* 0x000e620000000200 */
[----:B--2---:R-:W-:Y:S07]  /*4260*/  LEA R168, R168, R52, 0x7 ;  /* 0x00000034a8a87211 */ /* 0x004fee00078e38ff */
[----:B------:R-:W2:Y:S01]  /*4270*/  LDSM.16.M88.4 R32, [R159+0xc800] ;  /* 0x00c800009f20783b */ /* 0x000ea20000000200 */
[----:B------:R-:W-:Y:S02]  /*4280*/  R2P PR, R0, 0x6 ;  /* 0x0000000600007804 */ /* 0x000fe40000000000 */
[----:B------:R-:W-:Y:S02]  /*4290*/  IABS R56, R168 ;  /* 0x000000a800387213 */ /* 0x000fe40000000000 */
[----:B------:R-:W-:Y:S02]  /*42a0*/  IADD3 R148, R168, -0x1, RZ ;  /* 0xffffffffa8947810 */ /* 0x000fe40007ffe0ff */
[----:B------:R-:W-:Y:S01]  /*42b0*/  I2F R194, R56 ;  /* 0x0000003800c27306 */ /* 0x000fe20000201400 */
[----:B------:R-:W2:Y:S01]  /*42c0*/  LDSM.16.M88.4 R48, [R159+0xd000] ;  /* 0x00d000009f30783b */ /* 0x000ea20000000200 */
[----:B------:R-:W-:Y:S02]  /*42d0*/  SEL R2, R167, 0xffffffe0, !P1 ;  /* 0xffffffe0a7027807 */ /* 0x000fe40004800000 */
[----:B------:R-:W-:Y:S02]  /*42e0*/  ISETP.GE.AND P0, PT, R148, RZ, PT ;  /* 0x000000ff9400720c */ /* 0x000fe40003f06270 */
[----:B------:R-:W-:Y:S02]  /*42f0*/  IADD3 R0, R163, R2, RZ ;  /* 0x00000002a3007210 */ /* 0x000fe40007ffe0ff */
[C---:B------:R-:W-:Y:S01]  /*4300*/  IADD3 R152, R168.reuse, 0x8, RZ ;  /* 0x00000008a8987810 */ /* 0x040fe20007ffe0ff */
[----:B------:R-:W2:Y:S01]  /*4310*/  LDSM.16.M88.4 R132, [R159+0xd800] ;  /* 0x00d800009f84783b */ /* 0x000ea20000000200 */
[----:B------:R-:W-:Y:S02]  /*4320*/  IADD3 R153, R168, 0x7, RZ ;  /* 0x00000007a8997810 */ /* 0x000fe40007ffe0ff */
[----:B------:R-:W-:Y:S02]  /*4330*/  ISETP.GE.AND P1, PT, R152, RZ, PT ;  /* 0x000000ff9800720c */ /* 0x000fe40003f26270 */
[C---:B------:R-:W-:Y:S01]  /*4340*/  IADD3 R170, R168.reuse, 0x2f, RZ ;  /* 0x0000002fa8aa7810 */ /* 0x040fe20007ffe0ff */
[-C--:B-1----:R-:W-:Y:S02]  /*4350*/  HMMA.16816.F32.BF16 R4, R64, R16.reuse, RZ ;  /* 0x000000104004723c */ /* 0x082fe400000418ff */
[----:B------:R-:W-:Y:S01]  /*4360*/  LDSM.16.M88.4 R136, [R0] ;  /* 0x000000000088783b */ /* 0x000fe20000000200 */
[----:B------:R-:W-:Y:S02]  /*4370*/  @!P0 IADD3 R148, -R168, 0x1, RZ ;  /* 0x00000001a8948810 */ /* 0x000fe40007ffe1ff */
[----:B------:R-:W-:Y:S02]  /*4380*/  SEL R157, R166, 0xffffffc0, !P2 ;  /* 0xffffffc0a69d7807 */ /* 0x000fe40005000000 */
[----:B------:R1:W-:Y:S01]  /*4390*/  I2F R193, R148 ;  /* 0x0000009400c17306 */ /* 0x0003e20000201400 */
[----:B------:R-:W-:Y:S01]  /*43a0*/  ISETP.GE.AND P0, PT, R153, RZ, PT ;  /* 0x000000ff9900720c */ /* 0x000fe20003f06270 */
[C---:B------:R-:W-:Y:S01]  /*43b0*/  HMMA.16816.F32.BF16 R8, R60.reuse, R16, RZ ;  /* 0x000000103c08723c */ /* 0x040fe200000418ff */
[----:B------:R-:W2:Y:S01]  /*43c0*/  LDSM.16.M88.4 R140, [R162+0xc000] ;  /* 0x00c00000a28c783b */ /* 0x000ea20000000200 */
[----:B------:R-:W-:Y:S02]  /*43d0*/  PLOP3.LUT P3, PT, PT, PT, UP0, 0x80, 0x0 ;  /* 0x000000000000781c */ /* 0x000fe40003f6f008 */
[C---:B------:R-:W-:Y:S02]  /*43e0*/  @!P1 IADD3 R152, -R168.reuse, -0x8, RZ ;  /* 0xfffffff8a8989810 */ /* 0x040fe40007ffe1ff */
[C---:B------:R-:W-:Y:S02]  /*43f0*/  IADD3 R171, R168.reuse, 0x30, RZ ;  /* 0x00000030a8ab7810 */ /* 0x040fe40007ffe0ff */
[----:B------:R2:W-:Y:S01]  /*4400*/  I2F R198, R152 ;  /* 0x0000009800c67306 */ /* 0x0005e20000201400 */
[-C--:B------:R-:W-:Y:S01]  /*4410*/  HMMA.16816.F32.BF16 R12, R60, R18.reuse, RZ ;  /* 0x000000123c0c723c */ /* 0x080fe200000418ff */
[----:B------:R-:W2:Y:S01]  /*4420*/  LDSM.16.M88.4 R144, [R0+0x2000] ;  /* 0x002000000090783b */ /* 0x000ea20000000200 */
[----:B------:R-:W-:Y:S02]  /*4430*/  PLOP3.LUT P4, PT, PT, PT, UP0, 0x80, 0x0 ;  /* 0x000000000000781c */ /* 0x000fe40003f8f008 */
[C---:B------:R-:W-:Y:S02]  /*4440*/  @!P0 IADD3 R153, -R168.reuse, -0x7, RZ ;  /* 0xfffffff9a8998810 */ /* 0x040fe40007ffe1ff */
[C---:B------:R-:W-:Y:S02]  /*4450*/  IADD3 R169, R168.reuse, 0x28, RZ ;  /* 0x00000028a8a97810 */ /* 0x040fe40007ffe0ff */
[C---:B------:R-:W-:Y:S01]  /*4460*/  HMMA.16816.F32.BF16 R16, R64.reuse, R18, RZ ;  /* 0x000000124010723c */ /* 0x040fe200000418ff */
[----:B------:R2:W-:Y:S01]  /*4470*/  I2F R197, R153 ;  /* 0x0000009900c57306 */ /* 0x0005e20000201400 */
[----:B------:R-:W-:Y:S02]  /*4480*/  PLOP3.LUT P6, PT, PT, PT, UP0, 0x80, 0x0 ;  /* 0x000000000000781c */ /* 0x000fe40003fcf008 */
[----:B------:R-:W-:Y:S01]  /*4490*/  PLOP3.LUT P5, PT, PT, PT, UP0, 0x80, 0x0 ;  /* 0x000000000000781c */ /* 0x000fe20003faf008 */
[----:B-1----:R-:W1:Y:S03]  /*44a0*/  LDSM.16.M88.4 R148, [R162+0xc800] ;  /* 0x00c80000a294783b */ /* 0x002e660000000200 */
[-C--:B--2---:R-:W-:Y:S01]  /*44b0*/  HMMA.16816.F32.BF16 R20, R64, R32.reuse, RZ ;  /* 0x000000204014723c */ /* 0x084fe200000418ff */
[C---:B------:R-:W-:Y:S07]  /*44c0*/  IADD3 R152, R168.reuse, 0x48, RZ ;  /* 0x00000048a8987810 */ /* 0x040fee0007ffe0ff */
[C---:B------:R-:W-:Y:S08]  /*44d0*/  HMMA.16816.F32.BF16 R24, R60.reuse, R32, RZ ;  /* 0x000000203c18723c */ /* 0x040ff000000418ff */
[-C--:B------:R-:W-:Y:S01]  /*44e0*/  HMMA.16816.F32.BF16 R28, R60, R34.reuse, RZ ;  /* 0x000000223c1c723c */ /* 0x080fe200000418ff */
[C---:B------:R-:W-:Y:S07]  /*44f0*/  IADD3 R153, R168.reuse, -0x11, RZ ;  /* 0xffffffefa8997810 */ /* 0x040fee0007ffe0ff */
[C---:B------:R-:W-:Y:S08]  /*4500*/  HMMA.16816.F32.BF16 R32, R64.reuse, R34, RZ ;  /* 0x000000224020723c */ /* 0x040ff000000418ff */
[-C--:B------:R-:W-:Y:S08]  /*4510*/  HMMA.16816.F32.BF16 R36, R64, R48.reuse, RZ ;  /* 0x000000304024723c */ /* 0x080ff000000418ff */
[C---:B------:R-:W-:Y:S08]  /*4520*/  HMMA.16816.F32.BF16 R40, R60.reuse, R48, RZ ;  /* 0x000000303c28723c */ /* 0x040ff000000418ff */
[-C--:B------:R-:W-:Y:S08]  /*4530*/  HMMA.16816.F32.BF16 R44, R60, R50.reuse, RZ ;  /* 0x000000323c2c723c */ /* 0x080ff000000418ff */
[C---:B------:R-:W-:Y:S08]  /*4540*/  HMMA.16816.F32.BF16 R48, R64.reuse, R50, RZ ;  /* 0x000000324030723c */ /* 0x040ff000000418ff */
[-C--:B------:R-:W-:Y:S08]  /*4550*/  HMMA.16816.F32.BF16 R52, R64, R132.reuse, RZ ;  /* 0x000000844034723c */ /* 0x080ff000000418ff */
[C---:B------:R-:W-:Y:S07]  /*4560*/  HMMA.16816.F32.BF16 R56, R60.reuse, R132, RZ ;  /* 0x000000843c38723c */ /* 0x040fee00000418ff */
[C---:B------:R-:W-:Y:S01]  /*4570*/  IADD3 R132, R168.reuse, 0x40, RZ ;  /* 0x00000040a8847810 */ /* 0x040fe20007ffe0ff */
[-C--:B------:R-:W-:Y:S01]  /*4580*/  HMMA.16816.F32.BF16 R60, R60, R134.reuse, RZ ;  /* 0x000000863c3c723c */ /* 0x080fe200000418ff */
[----:B------:R-:W-:Y:S02]  /*4590*/  IADD3 R133, R168, 0x3f, RZ ;  /* 0x0000003fa8857810 */ /* 0x000fe40007ffe0ff */
[----:B------:R-:W-:Y:S02]  /*45a0*/  ISETP.GE.AND P1, PT, R132, RZ, PT ;  /* 0x000000ff8400720c */ /* 0x000fe40003f26270 */
[----:B------:R-:W-:Y:S03]  /*45b0*/  ISETP.GE.AND P0, PT, R133, RZ, PT ;  /* 0x000000ff8500720c */ /* 0x000fe60003f06270 */
[----:B------:R-:W-:Y:S08]  /*45c0*/  HMMA.16816.F32.BF16 R64, R64, R134, RZ ;  /* 0x000000864040723c */ /* 0x000ff000000418ff */
[-C--:B------:R-:W-:Y:S01]  /*45d0*/  HMMA.16816.F32.BF16 R4, R136, R140.reuse, R4 ;  /* 0x0000008c8804723c */ /* 0x080fe20000041804 */
[----:B------:R-:W-:Y:S02]  /*45e0*/  @!P1 IADD3 R132, -R168, -0x40, RZ ;  /* 0xffffffc0a8849810 */ /* 0x000fe40007ffe1ff */
[----:B------:R-:W-:Y:S02]  /*45f0*/  ISETP.GE.AND P1, PT, R152, RZ, PT ;  /* 0x000000ff9800720c */ /* 0x000fe40003f26270 */
[----:B------:R-:W-:Y:S01]  /*4600*/  I2F R174, R132 ;  /* 0x0000008400ae7306 */ /* 0x000fe20000201400 */
[C---:B------:R-:W-:Y:S02]  /*4610*/  @!P0 IADD3 R133, -R168.reuse, -0x3f, RZ ;  /* 0xffffffc1a8858810 */ /* 0x040fe40007ffe1ff */
[C---:B------:R-:W-:Y:S07]  /*4620*/  HMMA.16816.F32.BF16 R8, R144.reuse, R140, R8 ;  /* 0x0000008c9008723c */ /* 0x040fee0000041808 */
[----:B------:R2:W-:Y:S01]  /*4630*/  I2F R173, R133 ;  /* 0x0000008500ad7306 */ /* 0x0005e20000201400 */
[C---:B------:R-:W-:Y:S01]  /*4640*/  IADD3 R140, R168.reuse, 0x47, RZ ;  /* 0x00000047a88c7810 */ /* 0x040fe20007ffe0ff */
[-C--:B------:R-:W-:Y:S03]  /*4650*/  HMMA.16816.F32.BF16 R12, R144, R142.reuse, R12 ;  /* 0x0000008e900c723c */ /* 0x080fe6000004180c */
[----:B------:R-:W-:Y:S02]  /*4660*/  IADD3 R141, R168, 0x38, RZ ;  /* 0x00000038a88d7810 */ /* 0x000fe40007ffe0ff */
[----:B------:R-:W-:Y:S02]  /*4670*/  ISETP.GE.AND P0, PT, R140, RZ, PT ;  /* 0x000000ff8c00720c */ /* 0x000fe40003f06270 */
[C---:B------:R-:W-:Y:S01]  /*4680*/  @!P1 IADD3 R152, -R168.reuse, -0x48, RZ ;  /* 0xffffffb8a8989810 */ /* 0x040fe20007ffe1ff */
[C---:B------:R-:W-:Y:S01]  /*4690*/  HMMA.16816.F32.BF16 R16, R136.reuse, R142, R16 ;  /* 0x0000008e8810723c */ /* 0x040fe20000041810 */
[----:B------:R-:W-:Y:S02]  /*46a0*/  ISETP.GE.AND P1, PT, R141, RZ, PT ;  /* 0x000000ff8d00720c */ /* 0x000fe40003f26270 */
[----:B------:R2:W-:Y:S05]  /*46b0*/  I2F R196, R152 ;  /* 0x0000009800c47306 */ /* 0x0005ea0000201400 */
[-C--:B-1----:R-:W-:Y:S04]  /*46c0*/  HMMA.16816.F32.BF16 R20, R136, R148.reuse, R20 ;  /* 0x000000948814723c */ /* 0x082fe80000041814 */
[C---:B------:R-:W-:Y:S01]  /*46d0*/  @!P0 IADD3 R140, -R168.reuse, -0x47, RZ ;  /* 0xffffffb9a88c8810 */ /* 0x040fe20007ffe1ff */
[----:B--2---:R-:W1:Y:S01]  /*46e0*/  LDSM.16.M88.4 R132, [R162+0xd000] ;  /* 0x00d00000a284783b */ /* 0x004e620000000200 */
[C---:B------:R-:W-:Y:S02]  /*46f0*/  @!P1 IADD3 R141, -R168.reuse, -0x38, RZ ;  /* 0xffffffc8a88d9810 */ /* 0x040fe40007ffe1ff */
[----:B------:R-:W-:Y:S01]  /*4700*/  I2F R195, R140 ;  /* 0x0000008c00c37306 */ /* 0x000fe20000201400 */
[C---:B------:R-:W-:Y:S07]  /*4710*/  HMMA.16816.F32.BF16 R24, R144.reuse, R148, R24 ;  /* 0x000000949018723c */ /* 0x040fee0000041818 */
[C---:B------:R-:W-:Y:S01]  /*4720*/  IADD3 R148, R168.reuse, -0x9, RZ ;  /* 0xfffffff7a8947810 */ /* 0x040fe20007ffe0ff */
[-C--:B------:R-:W-:Y:S01]  /*4730*/  HMMA.16816.F32.BF16 R28, R144, R150.reuse, R28 ;  /* 0x00000096901c723c */ /* 0x080fe2000004181c */
[----:B------:R2:W-:Y:S03]  /*4740*/  I2F R184, R141 ;  /* 0x0000008d00b87306 */ /* 0x0005e60000201400 */
[C---:B------:R-:W-:Y:S02]  /*4750*/  IADD3 R152, R168.reuse, 0x37, RZ ;  /* 0x00000037a8987810 */ /* 0x040fe40007ffe0ff */
[----:B------:R-:W-:Y:S02]  /*4760*/  IADD3 R149, R168, -0x8, RZ ;  /* 0xfffffff8a8957810 */ /* 0x000fe40007ffe0ff */
[C---:B------:R-:W-:Y:S01]  /*4770*/  HMMA.16816.F32.BF16 R32, R136.reuse, R150, R32 ;  /* 0x000000968820723c */ /* 0x040fe20000041820 */
[----:B------:R-:W-:Y:S02]  /*4780*/  ISETP.GE.AND P0, PT, R152, RZ, PT ;  /* 0x000000ff9800720c */ /* 0x000fe40003f06270 */
[----:B------:R-:W-:Y:S04]  /*4790*/  ISETP.GE.AND P1, PT, R149, RZ, PT ;  /* 0x000000ff9500720c */ /* 0x000fe80003f26270 */
[C---:B------:R-:W-:Y:S07]  /*47a0*/  IADD3 R150, R168.reuse, -0x10, RZ ;  /* 0xfffffff0a8967810 */ /* 0x040fee0007ffe0ff */
[----:B------:R-:W-:Y:S02]  /*47b0*/  @!P0 IADD3 R152, -R168, -0x37, RZ ;  /* 0xffffffc9a8988810 */ /* 0x000fe40007ffe1ff */
[----:B------:R-:W-:Y:S01]  /*47c0*/  ISETP.GE.AND P0, PT, R148, RZ, PT ;  /* 0x000000ff9400720c */ /* 0x000fe20003f06270 */
[----:B--2---:R-:W2:Y:S01]  /*47d0*/  LDSM.16.M88.4 R140, [R162+0xd800] ;  /* 0x00d80000a28c783b */ /* 0x004ea20000000200 */
[----:B------:R3:W-:Y:S01]  /*47e0*/  I2F R183, R152 ;  /* 0x0000009800b77306 */ /* 0x0007e20000201400 */
[----:B------:R-:W-:Y:S01]  /*47f0*/  @!P1 IADD3 R149, -R168, 0x8, RZ ;  /* 0x00000008a8959810 */ /* 0x000fe20007ffe1ff */
[-C--:B-1----:R-:W-:Y:S01]  /*4800*/  HMMA.16816.F32.BF16 R36, R136, R132.reuse, R36 ;  /* 0x000000848824723c */ /* 0x082fe20000041824 */
[----:B------:R-:W-:Y:S07]  /*4810*/  ISETP.GE.AND P1, PT, R150, RZ, PT ;  /* 0x000000ff9600720c */ /* 0x000fee0003f26270 */
[----:B------:R-:W-:Y:S01]  /*4820*/  I2F R176, R149 ;  /* 0x0000009500b07306 */ /* 0x000fe20000201400 */
[C---:B------:R-:W-:Y:S03]  /*4830*/  HMMA.16816.F32.BF16 R40, R144.reuse, R132, R40 ;  /* 0x000000849028723c */ /* 0x040fe60000041828 */
[C---:B------:R-:W-:Y:S02]  /*4840*/  @!P0 IADD3 R148, -R168.reuse, 0x9, RZ ;  /* 0x00000009a8948810 */ /* 0x040fe40007ffe1ff */
[----:B------:R-:W-:Y:S02]  /*4850*/  ISETP.GE.AND P0, PT, R153, RZ, PT ;  /* 0x000000ff9900720c */ /* 0x000fe40003f06270 */
[C---:B------:R-:W-:Y:S01]  /*4860*/  @!P1 IADD3 R150, -R168.reuse, 0x10, RZ ;  /* 0x00000010a8969810 */ /* 0x040fe20007ffe1ff */
[-C--:B------:R-:W-:Y:S01]  /*4870*/  HMMA.16816.F32.BF16 R44, R144, R134.reuse, R44 ;  /* 0x00000086902c723c */ /* 0x080fe2000004182c */
[----:B------:R-:W-:Y:S01]  /*4880*/  I2F R175, R148 ;  /* 0x0000009400af7306 */ /* 0x000fe20000201400 */
[----:B------:R-:W-:Y:S02]  /*4890*/  ISETP.GE.AND P1, PT, R171, RZ, PT ;  /* 0x000000ffab00720c */ /* 0x000fe40003f26270 */
[-C--:B---3--:R-:W-:Y:S04]  /*48a0*/  IADD3 R152, R163, R157.reuse, RZ ;  /* 0x0000009da3987210 */ /* 0x088fe80007ffe0ff */
[C---:B------:R-:W-:Y:S04]  /*48b0*/  HMMA.16816.F32.BF16 R48, R136.reuse, R134, R48 ;  /* 0x000000868830723c */ /* 0x040fe80000041830 */
[----:B------:R-:W-:Y:S01]  /*48c0*/  @!P0 IADD3 R153, -R168, 0x11, RZ ;  /* 0x00000011a8998810 */ /* 0x000fe20007ffe1ff */
[----:B------:R-:W-:Y:S01]  /*48d0*/  LDSM.16.M88.4 R132, [R152] ;  /* 0x000000009884783b */ /* 0x000fe20000000200 */
[----:B------:R1:W-:Y:S01]  /*48e0*/  I2F R187, R150 ;  /* 0x0000009600bb7306 */ /* 0x0003e20000201400 */
[----:B------:R-:W-:Y:S02]  /*48f0*/  ISETP.GE.AND P0, PT, R170, RZ, PT ;  /* 0x000000ffaa00720c */ /* 0x000fe40003f06270 */
[C---:B------:R-:W-:Y:S02]  /*4900*/  @!P1 IADD3 R171, -R168.reuse, -0x30, RZ ;  /* 0xffffffd0a8ab9810 */ /* 0x040fe40007ffe1ff */
[----:B------:R-:W-:Y:S01]  /*4910*/  ISETP.GE.AND P1, PT, R169, RZ, PT ;  /* 0x000000ffa900720c */ /* 0x000fe20003f26270 */
[-C--:B--2---:R-:W-:Y:S04]  /*4920*/  HMMA.16816.F32.BF16 R52, R136, R140.reuse, R52 ;  /* 0x0000008c8834723c */ /* 0x084fe80000041834 */
[----:B------:R2:W-:Y:S04]  /*4930*/  I2F R189, R153 ;  /* 0x0000009900bd7306 */ /* 0x0005e80000201400 */
[C---:B------:R-:W-:Y:S01]  /*4940*/  @!P0 IADD3 R170, -R168.reuse, -0x2f, RZ ;  /* 0xffffffd1a8aa8810 */ /* 0x040fe20007ffe1ff */
[C---:B------:R-:W-:Y:S05]  /*4950*/  HMMA.16816.F32.BF16 R56, R144.reuse, R140, R56 ;  /* 0x0000008c9038723c */ /* 0x040fea0000041838 */
[----:B------:R-:W-:Y:S01]  /*4960*/  I2F R170, R170 ;  /* 0x000000aa00aa7306 */ /* 0x000fe20000201400 */
[C---:B------:R-:W-:Y:S02]  /*4970*/  @!P1 IADD3 R169, -R168.reuse, -0x28, RZ ;  /* 0xffffffd8a8a99810 */ /* 0x040fe40007ffe1ff */
[C---:B------:R-:W-:Y:S01]  /*4980*/  IADD3 R141, R168.reuse, 0x27, RZ ;  /* 0x00000027a88d7810 */ /* 0x040fe20007ffe0ff */
[-C--:B------:R-:W-:Y:S01]  /*4990*/  HMMA.16816.F32.BF16 R60, R144, R142.reuse, R60 ;  /* 0x0000008e903c723c */ /* 0x080fe2000004183c */
[----:B-1----:R-:W1:Y:S02]  /*49a0*/  LDSM.16.M88.4 R148, [R160+0xc000] ;  /* 0x00c00000a094783b */ /* 0x002e640000000200 */
[----:B------:R-:W-:Y:S03]  /*49b0*/  ISETP.GE.AND P0, PT, R141, RZ, PT ;  /* 0x000000ff8d00720c */ /* 0x000fe60003f06270 */
[----:B------:R3:W-:Y:S01]  /*49c0*/  I2F R188, R169 ;  /* 0x000000a900bc7306 */ /* 0x0007e20000201400 */
[C---:B------:R-:W-:Y:S02]  /*49d0*/  IADD3 R140, R168.reuse, -0x18, RZ ;  /* 0xffffffe8a88c7810 */ /* 0x040fe40007ffe0ff */
[----:B------:R-:W-:Y:S01]  /*49e0*/  IADD3 R144, R168, -0x19, RZ ;  /* 0xffffffe7a8907810 */ /* 0x000fe20007ffe0ff */
[----:B--2---:R-:W2:Y:S01]  /*49f0*/  LDSM.16.M88.4 R152, [R152+0x2000] ;  /* 0x002000009898783b */ /* 0x004ea20000000200 */
[----:B------:R-:W-:Y:S01]  /*4a00*/  ISETP.GE.AND P1, PT, R140, RZ, PT ;  /* 0x000000ff8c00720c */ /* 0x000fe20003f26270 */
[----:B------:R-:W-:Y:S01]  /*4a10*/  HMMA.16816.F32.BF16 R64, R136, R142, R64 ;  /* 0x0000008e8840723c */ /* 0x000fe20000041840 */
[C---:B------:R-:W-:Y:S02]  /*4a20*/  IADD3 R146, R168.reuse, -0x20, RZ ;  /* 0xffffffe0a8927810 */ /* 0x040fe40007ffe0ff */
[C---:B------:R-:W-:Y:S01]  /*4a30*/  IADD3 R145, R168.reuse, -0x21, RZ ;  /* 0xffffffdfa8917810 */ /* 0x040fe20007ffe0ff */
[----:B------:R-:W-:Y:S01]  /*4a40*/  I2F R171, R171 ;  /* 0x000000ab00ab7306 */ /* 0x000fe20000201400 */
[----:B------:R-:W-:Y:S01]  /*4a50*/  @!P0 IADD3 R141, -R168, -0x27, RZ ;  /* 0xffffffd9a88d8810 */ /* 0x000fe20007ffe1ff */
[----:B------:R-:W4:Y:S01]  /*4a60*/  LDSM.16.M88.4 R136, [R160+0xc800] ;  /* 0x00c80000a088783b */ /* 0x000f220000000200 */
[----:B------:R-:W-:Y:S05]  /*4a70*/  ISETP.GE.AND P0, PT, R144, RZ, PT ;  /* 0x000000ff9000720c */ /* 0x000fea0003f06270 */
[----:B------:R-:W-:Y:S02]  /*4a80*/  @!P1 IADD3 R140, -R168, 0x18, RZ ;  /* 0x00000018a88c9810 */ /* 0x000fe40007ffe1ff */
[----:B------:R-:W-:Y:S01]  /*4a90*/  I2F R190, R141 ;  /* 0x0000008d00be7306 */ /* 0x000fe20000201400 */
[----:B------:R-:W-:Y:S02]  /*4aa0*/  ISETP.GE.AND P1, PT, R146, RZ, PT ;  /* 0x000000ff9200720c */ /* 0x000fe40003f26270 */
[C---:B---3--:R-:W-:Y:S03]  /*4ab0*/  IADD3 R169, R168.reuse, -0x30, RZ ;  /* 0xffffffd0a8a97810 */ /* 0x048fe60007ffe0ff */
[C---:B------:R-:W-:Y:S02]  /*4ac0*/  @!P0 IADD3 R144, -R168.reuse, 0x19, RZ ;  /* 0x00000019a8908810 */ /* 0x040fe40007ffe1ff */
[----:B------:R-:W-:Y:S02]  /*4ad0*/  ISETP.GE.AND P0, PT, R145, RZ, PT ;  /* 0x000000ff9100720c */ /* 0x000fe40003f06270 */
[----:B------:R3:W-:Y:S04]  /*4ae0*/  I2F R181, R144 ;  /* 0x0000009000b57306 */ /* 0x0007e80000201400 */
[C---:B------:R-:W-:Y:S01]  /*4af0*/  @!P1 IADD3 R146, -R168.reuse, 0x20, RZ ;  /* 0x00000020a8929810 */ /* 0x040fe20007ffe1ff */
[-C--:B-1----:R-:W-:Y:S05]  /*4b00*/  HMMA.16816.F32.BF16 R4, R132, R148.reuse, R4 ;  /* 0x000000948404723c */ /* 0x082fea0000041804 */
[----:B------:R1:W-:Y:S01]  /*4b10*/  I2F R178, R140 ;  /* 0x0000008c00b27306 */ /* 0x0003e20000201400 */
[----:B------:R-:W-:Y:S02]  /*4b20*/  @!P0 IADD3 R145, -R168, 0x21, RZ ;  /* 0x00000021a8918810 */ /* 0x000fe40007ffe1ff */
[C---:B--2---:R-:W-:Y:S07]  /*4b30*/  HMMA.16816.F32.BF16 R8, R152.reuse, R148, R8 ;  /* 0x000000949808723c */ /* 0x044fee0000041808 */
[----:B------:R2:W-:Y:S01]  /*4b40*/  I2F R192, R146 ;  /* 0x0000009200c07306 */ /* 0x0005e20000201400 */
[----:B------:R-:W-:Y:S01]  /*4b50*/  IADD3 R148, R0, R157, RZ ;  /* 0x0000009d00947210 */ /* 0x000fe20007ffe0ff */
[-C--:B------:R-:W-:Y:S03]  /*4b60*/  HMMA.16816.F32.BF16 R12, R152, R150.reuse, R12 ;  /* 0x00000096980c723c */ /* 0x080fe6000004180c */
[C---:B------:R-:W-:Y:S02]  /*4b70*/  IADD3 R149, R168.reuse, -0x29, RZ ;  /* 0xffffffd7a8957810 */ /* 0x040fe40007ffe0ff */
[C---:B---3--:R-:W-:Y:S02]  /*4b80*/  IADD3 R144, R168.reuse, 0x20, RZ ;  /* 0x00000020a8907810 */ /* 0x048fe40007ffe0ff */
[----:B------:R-:W-:Y:S01]  /*4b90*/  IADD3 R0, R168, -0x31, RZ ;  /* 0xffffffcfa8007810 */ /* 0x000fe20007ffe0ff */
[----:B------:R3:W-:Y:S01]  /*4ba0*/  I2F R191, R145 ;  /* 0x0000009100bf7306 */ /* 0x0007e20000201400 */
[----:B------:R-:W-:Y:S01]  /*4bb0*/  ISETP.GE.AND P1, PT, R144, RZ, PT ;  /* 0x000000ff9000720c */ /* 0x000fe20003f26270 */
[C---:B------:R-:W-:Y:S01]  /*4bc0*/  HMMA.16816.F32.BF16 R16, R132.reuse, R150, R16 ;  /* 0x000000968410723c */ /* 0x040fe20000041810 */
[----:B-1----:R-:W1:Y:S06]  /*4bd0*/  LDSM.16.M88.4 R140, [R160+0xd000] ;  /* 0x00d00000a08c783b */ /* 0x002e6c0000000200 */
[C---:B------:R-:W-:Y:S01]  /*4be0*/  IADD3 R150, R168.reuse, -0x28, RZ ;  /* 0xffffffd8a8967810 */ /* 0x040fe20007ffe0ff */
[-C--:B----4-:R-:W-:Y:S04]  /*4bf0*/  HMMA.16816.F32.BF16 R20, R132, R136.reuse, R20 ;  /* 0x000000888414723c */ /* 0x090fe80000041814 */
[C---:B------:R-:W-:Y:S02]  /*4c00*/  @!P1 IADD3 R144, -R168.reuse, -0x20, RZ ;  /* 0xffffffe0a8909810 */ /* 0x040fe40007ffe1ff */
[----:B--2---:R-:W-:Y:S02]  /*4c10*/  IADD3 R146, R168, 0x1f, RZ ;  /* 0x0000001fa8927810 */ /* 0x004fe40007ffe0ff */
[----:B------:R2:W-:Y:S01]  /*4c20*/  I2F R182, R144 ;  /* 0x0000009000b67306 */ /* 0x0005e20000201400 */
[C---:B------:R-:W-:Y:S01]  /*4c30*/  HMMA.16816.F32.BF16 R24, R152.reuse, R136, R24 ;  /* 0x000000889818723c */ /* 0x040fe20000041818 */
[----:B------:R-:W-:Y:S02]  /*4c40*/  ISETP.GE.AND P0, PT, R146, RZ, PT ;  /* 0x000000ff9200720c */ /* 0x000fe40003f06270 */
[C---:B---3--:R-:W-:Y:S05]  /*4c50*/  IADD3 R145, R168.reuse, 0x18, RZ ;  /* 0x00000018a8917810 */ /* 0x048fea0007ffe0ff */
[-C--:B------:R-:W-:Y:S01]  /*4c60*/  HMMA.16816.F32.BF16 R28, R152, R138.reuse, R28 ;  /* 0x0000008a981c723c */ /* 0x080fe2000004181c */
[----:B------:R-:W-:Y:S05]  /*4c70*/  ISETP.GE.AND P1, PT, R145, RZ, PT ;  /* 0x000000ff9100720c */ /* 0x000fea0003f26270 */
[C---:B------:R-:W-:Y:S02]  /*4c80*/  @!P0 IADD3 R146, -R168.reuse, -0x1f, RZ ;  /* 0xffffffe1a8928810 */ /* 0x040fe40007ffe1ff */
[C---:B------:R-:W-:Y:S01]  /*4c90*/  HMMA.16816.F32.BF16 R32, R132.reuse, R138, R32 ;  /* 0x0000008a8420723c */ /* 0x040fe20000041820 */
[----:B------:R-:W3:Y:S01]  /*4ca0*/  LDSM.16.M88.4 R136, [R160+0xd800] ;  /* 0x00d80000a088783b */ /* 0x000ee20000000200 */
[----:B------:R-:W-:Y:S04]  /*4cb0*/  I2F R179, R146 ;  /* 0x0000009200b37306 */ /* 0x000fe80000201400 */
[C---:B------:R-:W-:Y:S02]  /*4cc0*/  @!P1 IADD3 R145, -R168.reuse, -0x18, RZ ;  /* 0xffffffe8a8919810 */ /* 0x040fe40007ffe1ff */
[----:B--2---:R-:W-:Y:S01]  /*4cd0*/  IADD3 R144, R168, 0x17, RZ ;  /* 0x00000017a8907810 */ /* 0x004fe20007ffe0ff */
[-C--:B-1----:R-:W-:Y:S01]  /*4ce0*/  HMMA.16816.F32.BF16 R36, R132, R140.reuse, R36 ;  /* 0x0000008c8424723c */ /* 0x082fe20000041824 */
[----:B------:R-:W-:Y:S02]  /*4cf0*/  ISETP.GE.AND P1, PT, R150, RZ, PT ;  /* 0x000000ff9600720c */ /* 0x000fe40003f26270 */
[----:B------:R-:W-:Y:S01]  /*4d00*/  I2F R186, R145 ;  /* 0x0000009100ba7306 */ /* 0x000fe20000201400 */
[----:B------:R-:W-:Y:S04]  /*4d10*/  ISETP.GE.AND P0, PT, R144, RZ, PT ;  /* 0x000000ff9000720c */ /* 0x000fe80003f06270 */
[C---:B------:R-:W-:Y:S06]  /*4d20*/  HMMA.16816.F32.BF16 R40, R152.reuse, R140, R40 ;  /* 0x0000008c9828723c */ /* 0x040fec0000041828 */
[C---:B------:R-:W-:Y:S02]  /*4d30*/  @!P1 IADD3 R150, -R168.reuse, 0x28, RZ ;  /* 0x00000028a8969810 */ /* 0x040fe40007ffe1ff */
[-C--:B------:R-:W-:Y:S01]  /*4d40*/  HMMA.16816.F32.BF16 R44, R152, R142.reuse, R44 ;  /* 0x0000008e982c723c */ /* 0x080fe2000004182c */
[C---:B------:R-:W-:Y:S01]  /*4d50*/  @!P0 IADD3 R144, -R168.reuse, -0x17, RZ ;  /* 0xffffffe9a8908810 */ /* 0x040fe20007ffe1ff */
[----:B------:R-:W-:Y:S01]  /*4d60*/  I2F R180, R150 ;  /* 0x0000009600b47306 */ /* 0x000fe20000201400 */
[----:B------:R-:W-:Y:S02]  /*4d70*/  ISETP.GE.AND P0, PT, R149, RZ, PT ;  /* 0x000000ff9500720c */ /* 0x000fe40003f06270 */
[----:B------:R-:W-:Y:S03]  /*4d80*/  ISETP.GE.AND P1, PT, R169, RZ, PT ;  /* 0x000000ffa900720c */ /* 0x000fe60003f26270 */
[C---:B------:R-:W-:Y:S01]  /*4d90*/  HMMA.16816.F32.BF16 R48, R132.reuse, R142, R48 ;  /* 0x0000008e8430723c */ /* 0x040fe20000041830 */
[----:B------:R-:W-:Y:S03]  /*4da0*/  LDSM.16.M88.4 R140, [R148] ;  /* 0x00000000948c783b */ /* 0x000fe60000000200 */
[----:B------:R1:W-:Y:S04]  /*4db0*/  I2F R185, R144 ;  /* 0x0000009000b97306 */ /* 0x0003e80000201400 */
[----:B------:R-:W-:Y:S01]  /*4dc0*/  @!P0 IADD3 R149, -R168, 0x29, RZ ;  /* 0x00000029a8958810 */ /* 0x000fe20007ffe1ff */
[-C--:B---3--:R-:W-:Y:S01]  /*4dd0*/  HMMA.16816.F32.BF16 R52, R132, R136.reuse, R52 ;  /* 0x000000888434723c */ /* 0x088fe20000041834 */
[----:B------:R-:W-:Y:S02]  /*4de0*/  ISETP.GE.AND P0, PT, R0, RZ, PT ;  /* 0x000000ff0000720c */ /* 0x000fe40003f06270 */
[C---:B------:R-:W-:Y:S02]  /*4df0*/  @!P1 IADD3 R169, -R168.reuse, 0x30, RZ ;  /* 0x00000030a8a99810 */ /* 0x040fe40007ffe1ff */
[----:B------:R2:W-:Y:S03]  /*4e00*/  I2F R177, R149 ;  /* 0x0000009500b17306 */ /* 0x0005e60000201400 */
[C---:B------:R-:W-:Y:S06]  /*4e10*/  HMMA.16816.F32.BF16 R56, R152.reuse, R136, R56 ;  /* 0x000000889838723c */ /* 0x040fec0000041838 */
[C---:B------:R-:W-:Y:S01]  /*4e20*/  @!P0 IADD3 R0, -R168.reuse, 0x31, RZ ;  /* 0x00000031a8008810 */ /* 0x040fe20007ffe1ff */
[----:B------:R-:W-:Y:S01]  /*4e30*/  I2F R169, R169 ;  /* 0x000000a900a97306 */ /* 0x000fe20000201400 */
[-C--:B------:R-:W-:Y:S01]  /*4e40*/  HMMA.16816.F32.BF16 R60, R152, R138.reuse, R60 ;  /* 0x0000008a983c723c */ /* 0x080fe2000004183c */
[C---:B------:R-:W-:Y:S01]  /*4e50*/  IADD3 R137, R168.reuse, 0x10, RZ ;  /* 0x00000010a8897810 */ /* 0x040fe20007ffe0ff */
[----:B-1----:R-:W1:Y:S02]  /*4e60*/  LDSM.16.M88.4 R144, [R161+0xc000] ;  /* 0x00c00000a190783b */ /* 0x002e640000000200 */
[----:B------:R-:W-:Y:S02]  /*4e70*/  IADD3 R136, R168, 0xf, RZ ;  /* 0x0000000fa8887810 */ /* 0x000fe40007ffe0ff */
[----:B------:R-:W-:Y:S02]  /*4e80*/  ISETP.GE.AND P1, PT, R137, RZ, PT ;  /* 0x000000ff8900720c */ /* 0x000fe40003f26270 */
[----:B------:R-:W-:Y:S01]  /*4e90*/  HMMA.16816.F32.BF16 R64, R132, R138, R64 ;  /* 0x0000008a8440723c */ /* 0x000fe20000041840 */
[----:B------:R3:W-:Y:S01]  /*4ea0*/  I2F R152, R0 ;  /* 0x0000000000987306 */ /* 0x0007e20000201400 */
[----:B------:R-:W-:Y:S01]  /*4eb0*/  ISETP.GE.AND P0, PT, R136, RZ, PT ;  /* 0x000000ff8800720c */ /* 0x000fe20003f06270 */
[----:B--2---:R-:W2:Y:S04]  /*4ec0*/  LDSM.16.M88.4 R148, [R148+0x2000] ;  /* 0x002000009494783b */ /* 0x004ea80000000200 */
[----:B------:R-:W-:Y:S04]  /*4ed0*/  IADD3 R132, R168, -0x38, RZ ;  /* 0xffffffc8a8847810 */ /* 0x000fe80007ffe0ff */
[----:B------:R-:W-:Y:S02]  /*4ee0*/  ISETP.GE.AND P2, PT, R132, RZ, PT ;  /* 0x000000ff8400720c */ /* 0x000fe40003f46270 */
[C---:B------:R-:W-:Y:S02]  /*4ef0*/  @!P1 IADD3 R137, -R168.reuse, -0x10, RZ ;  /* 0xfffffff0a8899810 */ /* 0x040fe40007ffe1ff */
[C---:B------:R-:W-:Y:S02]  /*4f00*/  @!P0 IADD3 R136, -R168.reuse, -0xf, RZ ;  /* 0xfffffff1a8888810 */ /* 0x040fe40007ffe1ff */
[----:B------:R-:W-:Y:S02]  /*4f10*/  PLOP3.LUT P0, PT, PT, PT, UP0, 0x80, 0x0 ;  /* 0x000000000000781c */ /* 0x000fe40003f0f008 */
[----:B------:R-:W-:Y:S05]  /*4f20*/  I2F R137, R137 ;  /* 0x0000008900897306 */ /* 0x000fea0000201400 */
[C---:B------:R-:W-:Y:S02]  /*4f30*/  @!P2 IADD3 R132, -R168.reuse, 0x38, RZ ;  /* 0x00000038a884a810 */ /* 0x040fe40007ffe1ff */
[----:B---3--:R-:W-:Y:S02]  /*4f40*/  IADD3 R0, R168, -0x39, RZ ;  /* 0xffffffc7a8007810 */ /* 0x008fe40007ffe0ff */
[----:B------:R-:W-:Y:S01]  /*4f50*/  FSETP.NEU.FTZ.AND P2, PT, R70, -INF , PT ;  /* 0xff8000004600780b */ /* 0x000fe20003f5d000 */
[----:B------:R-:W-:Y:S01]  /*4f60*/  I2F R136, R136 ;  /* 0x0000008800887306 */ /* 0x000fe20000201400 */
[----:B------:R-:W-:Y:S01]  /*4f70*/  ISETP.GE.AND P1, PT, R0, RZ, PT ;  /* 0x000000ff0000720c */ /* 0x000fe20003f26270 */
[-C--:B-1----:R-:W-:Y:S08]  /*4f80*/  HMMA.16816.F32.BF16 R4, R140, R144.reuse, R4 ;  /* 0x000000908c04723c */ /* 0x082ff00000041804 */
[----:B------:R-:W-:Y:S04]  /*4f90*/  I2F R132, R132 ;  /* 0x0000008400847306 */ /* 0x000fe80000201400 */
[----:B------:R-:W-:Y:S01]  /*4fa0*/  @!P1 IADD3 R0, -R168, 0x39, RZ ;  /* 0x00000039a8009810 */ /* 0x000fe20007ffe1ff */
[C---:B--2---:R-:W-:Y:S01]  /*4fb0*/  HMMA.16816.F32.BF16 R8, R148.reuse, R144, R8 ;  /* 0x000000909408723c */ /* 0x044fe20000041808 */
[----:B------:R-:W-:Y:S04]  /*4fc0*/  PLOP3.LUT P1, PT, PT, PT, UP0, 0x80, 0x0 ;  /* 0x000000000000781c */ /* 0x000fe80003f2f008 */
[----:B------:R-:W-:Y:S03]  /*4fd0*/  I2F R133, R0 ;  /* 0x0000000000857306 */ /* 0x000fe60000201400 */
[-C--:B------:R-:W-:Y:S04]  /*4fe0*/  HMMA.16816.F32.BF16 R12, R148, R146.reuse, R12 ;  /* 0x00000092940c723c */ /* 0x080fe8000004180c */
[----:B------:R-:W-:Y:S02]  /*4ff0*/  FMUL.FTZ R4, R4, c[0x0][0x2ec] ;  /* 0x0000bb0004047a20 */ /* 0x000fe40000410000 */
[----:B------:R-:W-:Y:S02]  /*5000*/  FMUL.FTZ R5, R5, c[0x0][0x2ec] ;  /* 0x0000bb0005057a20 */ /* 0x000fe40000410000 */
[C---:B------:R-:W-:Y:S01]  /*5010*/  HMMA.16816.F32.BF16 R16, R140.reuse, R146, R16 ;  /* 0x000000928c10723c */ /* 0x040fe20000041810 */
[----:B------:R-:W1:Y:S03]  /*5020*/  MUFU.TANH R250, R4 ;  /* 0x0000000400fa7308 */ /* 0x000e660000002400 */
        /* <DEDUP_REMOVED lines=17> */
[----:B--2---:R-:W-:Y:S04]  /*5140*/  MOV R11, UR20 ;  /* 0x00000014000b7c02 */ /* 0x004fe80008000f00 */
[----:B------:R-:W-:Y:S05]  /*5150*/  LEA R11, R11, R71, 0x7 ;  /* 0x000000470b0b7211 */ /* 0x000fea00078e38ff */
[----:B------:R2:W-:Y:S01]  /*5160*/  MUFU.TANH R109, R9 ;  /* 0x00000009006d7308 */ /* 0x0005e20000002400 */
[C---:B------:R-:W-:Y:S01]  /*5170*/  @P3 ISETP.GE.AND P3, PT, R11.reuse, UR5, PT ;  /* 0x000000050b003c0c */ /* 0x040fe2000bf66270 */
[----:B---3--:R-:W-:Y:S01]  /*5180*/  FMUL.FTZ R10, R70, 1.4426950216293334961 ;  /* 0x3fb8aa3b460a7820 */ /* 0x008fe20000410000 */
[----:B------:R-:W-:Y:S02]  /*5190*/  @P0 IADD3 R0, R11, 0x1, RZ ;  /* 0x000000010b000810 */ /* 0x000fe40007ffe0ff */
[----:B------:R-:W-:Y:S02]  /*51a0*/  PLOP3.LUT P0, PT, PT, PT, UP0, 0x80, 0x0 ;  /* 0x000000000000781c */ /* 0x000fe40003f0f008 */
[----:B------:R-:W-:Y:S03]  /*51b0*/  FSEL R10, R10, RZ, P2 ;  /* 0x000000ff0a0a7208 */ /* 0x000fe60001000000 */
[----:B------:R3:W-:Y:S01]  /*51c0*/  MUFU.TANH R108, R12 ;  /* 0x0000000c006c7308 */ /* 0x0007e20000002400 */
[C---:B------:R-:W-:Y:S02]  /*51d0*/  FSETP.NEU.FTZ.AND P2, PT, R69.reuse, -INF , PT ;  /* 0xff8000004500780b */ /* 0x040fe40003f5d000 */
[----:B------:R-:W-:Y:S01]  /*51e0*/  @P4 ISETP.GE.AND P4, PT, R0, UR5, PT ;  /* 0x0000000500004c0c */ /* 0x000fe2000bf86270 */
[----:B----4-:R-:W4:Y:S06]  /*51f0*/  LDL R13, [R1] ;  /* 0x00000000010d7983 */ /* 0x010f2c0000100800 */
[----:B------:R-:W-:Y:S01]  /*5200*/  MUFU.TANH R85, R15 ;  /* 0x0000000f00557308 */ /* 0x000fe20000002400 */
[----:B--2---:R-:W-:Y:S05]  /*5210*/  FMUL.FTZ R9, R69, 1.4426950216293334961 ;  /* 0x3fb8aa3b45097820 */ /* 0x004fea0000410000 */
[----:B------:R-:W-:Y:S04]  /*5220*/  FSEL R9, R9, RZ, P2 ;  /* 0x000000ff09097208 */ /* 0x000fe80001000000 */
[----:B------:R1:W-:Y:S01]  /*5230*/  MUFU.TANH R110, R8 ;  /* 0x00000008006e7308 */ /* 0x0003e20000002400 */
[----:B---3--:R-:W2:Y:S09]  /*5240*/  LDL R12, [R1+0x4] ;  /* 0x00000400010c7983 */ /* 0x008eb20000100800 */
[----:B------:R-:W-:Y:S10]  /*5250*/  MUFU.TANH R86, R14 ;  /* 0x0000000e00567308 */ /* 0x000ff40000002400 */
[----:B------:R-:W3:Y:S01]  /*5260*/  MUFU.TANH R249, R5 ;  /* 0x0000000500f97308 */ /* 0x000ee20000002400 */
[----:B-1----:R-:W-:Y:S05]  /*5270*/  FFMA.FTZ R8, R194, -UR4, R250 ;  /* 0x80000004c2087c23 */ /* 0x002fea00080100fa */
[----:B------:R-:W-:Y:S04]  /*5280*/  @P1 FSEL R8, R8, -INF , !P3 ;  /* 0xff80000008081808 */ /* 0x000fe80005800000 */
[----:B------:R-:W1:Y:S01]  /*5290*/  MUFU.TANH R3, R6 ;  /* 0x0000000600037308 */ /* 0x000e620000002400 */
[----:B------:R-:W-:Y:S01]  /*52a0*/  PLOP3.LUT P1, PT, PT, PT, UP0, 0x80, 0x0 ;  /* 0x000000000000781c */ /* 0x000fe20003f2f008 */
[--C-:B------:R-:W-:Y:S08]  /*52b0*/  FFMA.FTZ R8, R8, c[0x0][0x23c], -R10.reuse ;  /* 0x00008f0008087a23 */ /* 0x100ff0000001080a */
[----:B------:R1:W-:Y:S01]  /*52c0*/  MUFU.EX2 R229, R8 ;  /* 0x0000000800e57308 */ /* 0x0003e20000000800 */
[----:B---3--:R-:W-:Y:S05]  /*52d0*/  FFMA.FTZ R0, R193, -UR4, R249 ;  /* 0x80000004c1007c23 */ /* 0x008fea00080100f9 */
[----:B------:R-:W-:Y:S04]  /*52e0*/  @P0 FSEL R0, R0, -INF , !P4 ;  /* 0xff80000000000808 */ /* 0x000fe80006000000 */
[----:B------:R3:W3:Y:S01]  /*52f0*/  MUFU.TANH R68, R7 ;  /* 0x0000000700447308 */ /* 0x0006e20000002400 */
[----:B------:R-:W-:Y:S01]  /*5300*/  PLOP3.LUT P0, PT, PT, PT, UP0, 0x80, 0x0 ;  /* 0x000000000000781c */ /* 0x000fe20003f0f008 */
[----:B------:R-:W-:Y:S08]  /*5310*/  FFMA.FTZ R0, R0, c[0x0][0x23c], -R10 ;  /* 0x00008f0000007a23 */ /* 0x000ff0000001080a */
[----:B------:R3:W-:Y:S01]  /*5320*/  MUFU.EX2 R245, R0 ;  /* 0x0000000000f57308 */ /* 0x0007e20000000800 */
[----:B-1----:R-:W-:Y:S05]  /*5330*/  FFMA.FTZ R8, R198, -UR4, R3 ;  /* 0x80000004c6087c23 */ /* 0x002fea0008010003 */
[----:B------:R-:W-:Y:S04]  /*5340*/  @P1 FSEL R8, R8, -INF , !P3 ;  /* 0xff80000008081808 */ /* 0x000fe80005800000 */
[----:B------:R-:W1:Y:S01]  /*5350*/  MUFU.TANH R244, R16 ;  /* 0x0000001000f47308 */ /* 0x000e620000002400 */
[----:B------:R-:W-:Y:S01]  /*5360*/  PLOP3.LUT P1, PT, PT, PT, UP0, 0x80, 0x0 ;  /* 0x000000000000781c */ /* 0x000fe20003f2f008 */
[----:B---3--:R-:W3:Y:S01]  /*5370*/  LDSM.16.M88.4 R4, [R161+0xc800] ;  /* 0x00c80000a104783b */ /* 0x008ee20000000200 */
[--C-:B------:R-:W-:Y:S07]  /*5380*/  FFMA.FTZ R8, R8, c[0x0][0x23c], -R9.reuse ;  /* 0x00008f0008087a23 */ /* 0x100fee0000010809 */
[----:B------:R-:W-:Y:S01]  /*5390*/  MUFU.EX2 R16, R8 ;  /* 0x0000000800107308 */ /* 0x000fe20000000800 */
[----:B------:R-:W-:Y:S05]  /*53a0*/  FFMA.FTZ R0, R197, -UR4, R68 ;  /* 0x80000004c5007c23 */ /* 0x000fea0008010044 */
[----:B------:R-:W-:Y:S04]  /*53b0*/  @P0 FSEL R0, R0, -INF , !P4 ;  /* 0xff80000000000808 */ /* 0x000fe80006000000 */
[----:B------:R-:W1:Y:S01]  /*53c0*/  MUFU.TANH R242, R17 ;  /* 0x0000001100f27308 */ /* 0x000e620000002400 */
[----:B------:R-:W-:Y:S01]  /*53d0*/  PLOP3.LUT P0, PT, PT, PT, UP0, 0x80, 0x0 ;  /* 0x000000000000781c */ /* 0x000fe20003f0f008 */
[----:B------:R-:W-:Y:S08]  /*53e0*/  FFMA.FTZ R0, R0, c[0x0][0x23c], -R9 ;  /* 0x00008f0000007a23 */ /* 0x000ff00000010809 */
[----:B------:R1:W-:Y:S10]  /*53f0*/  MUFU.EX2 R15, R0 ;  /* 0x00000000000f7308 */ /* 0x0003f40000000800 */
[----:B------:R-:W-:Y:S01]  /*5400*/  MUFU.TANH R119, R19 ;  /* 0x0000001300777308 */ /* 0x000fe20000002400 */
[-C--:B---3--:R-:W-:Y:S09]  /*5410*/  HMMA.16816.F32.BF16 R20, R140, R4.reuse, R20 ;  /* 0x000000048c14723c */ /* 0x088ff20000041814 */
[----:B------:R-:W3:Y:S01]  /*5420*/  MUFU.TANH R120, R18 ;  /* 0x0000001200787308 */ /* 0x000ee20000002400 */
[C---:B------:R-:W-:Y:S02]  /*5430*/  HMMA.16816.F32.BF16 R24, R148.reuse, R4, R24 ;  /* 0x000000049418723c */ /* 0x040fe40000041818 */
[----:B-1----:R-:W-:Y:S05]  /*5440*/  FFMA.FTZ R0, R173, -UR4, R109 ;  /* 0x80000004ad007c23 */ /* 0x002fea000801006d */
[----:B------:R-:W-:Y:S01]  /*5450*/  FFMA.FTZ R4, R174, -UR4, R110 ;  /* 0x80000004ae047c23 */ /* 0x000fe2000801006e */
[-C--:B------:R-:W-:Y:S01]  /*5460*/  HMMA.16816.F32.BF16 R28, R148, R6.reuse, R28 ;  /* 0x00000006941c723c */ /* 0x080fe2000004181c */
[----:B------:R-:W-:Y:S02]  /*5470*/  @P0 FSEL R0, R0, -INF , !P4 ;  /* 0xff80000000000808 */ /* 0x000fe40006000000 */
[----:B------:R-:W-:Y:S01]  /*5480*/  PLOP3.LUT P0, PT, PT, PT, UP0, 0x80, 0x0 ;  /* 0x000000000000781c */ /* 0x000fe20003f0f008 */
[----:B------:R-:W-:Y:S01]  /*5490*/  FFMA.FTZ R5, R196, -UR4, R88 ;  /* 0x80000004c4057c23 */ /* 0x000fe20008010058 */
[----:B------:R-:W-:Y:S02]  /*54a0*/  @P1 FSEL R4, R4, -INF , !P3 ;  /* 0xff80000004041808 */ /* 0x000fe40005800000 */
[----:B------:R-:W-:Y:S01]  /*54b0*/  PLOP3.LUT P1, PT, PT, PT, UP0, 0x80, 0x0 ;  /* 0x000000000000781c */ /* 0x000fe20003f2f008 */
[C---:B------:R-:W-:Y:S01]  /*54c0*/  HMMA.16816.F32.BF16 R32, R140.reuse, R6, R32 ;  /* 0x000000068c20723c */ /* 0x040fe20000041820 */
[----:B------:R-:W-:Y:S03]  /*54d0*/  FMUL.FTZ R21, R21, c[0x0][0x2ec] ;  /* 0x0000bb0015157a20 */ /* 0x000fe60000410000 */
[----:B------:R-:W-:Y:S01]  /*54e0*/  FMUL.FTZ R23, R23, c[0x0][0x2ec] ;  /* 0x0000bb0017177a20 */ /* 0x000fe20000410000 */
[----:B------:R-:W-:Y:S01]  /*54f0*/  MUFU.TANH R240, R21 ;  /* 0x0000001500f07308 */ /* 0x000fe20000002400 */
[----:B------:R-:W-:Y:S02]  /*5500*/  FMUL.FTZ R22, R22, c[0x0][0x2ec] ;  /* 0x0000bb0016167a20 */ /* 0x000fe40000410000 */
[----:B------:R-:W-:Y:S04]  /*5510*/  FMUL.FTZ R25, R25, c[0x0][0x2ec] ;  /* 0x0000bb0019197a20 */ /* 0x000fe80000410000 */
[----:B------:R-:W-:Y:S01]  /*5520*/  @P1 FSEL R5, R5, -INF , !P3 ;  /* 0xff80000005051808 */ /* 0x000fe20005800000 */
[----:B------:R-:W-:Y:S01]  /*5530*/  FMUL.FTZ R24, R24, c[0x0][0x2ec] ;  /* 0x0000bb0018187a20 */ /* 0x000fe20000410000 */
[----:B------:R-:W-:Y:S01]  /*5540*/  PLOP3.LUT P1, PT, PT, PT, UP0, 0x80, 0x0 ;  /* 0x000000000000781c */ /* 0x000fe20003f2f008 */
[----:B------:R-:W-:Y:S01]  /*5550*/  MUFU.TANH R101, R25 ;  /* 0x0000001900657308 */ /* 0x000fe20000002400 */
[----:B------:R-:W-:Y:S01]  /*5560*/  PLOP3.LUT P3, PT, PT, PT, UP0, 0x80, 0x0 ;  /* 0x000000000000781c */ /* 0x000fe20003f6f008 */
[----:B------:R-:W-:Y:S02]  /*5570*/  FMUL.FTZ R27, R27, c[0x0][0x2ec] ;  /* 0x0000bb001b1b7a20 */ /* 0x000fe40000410000 */
[----:B------:R-:W-:Y:S02]  /*5580*/  FMUL.FTZ R26, R26, c[0x0][0x2ec] ;  /* 0x0000bb001a1a7a20 */ /* 0x000fe40000410000 */
[----:B------:R-:W-:Y:S02]  /*5590*/  FMUL.FTZ R29, R29, c[0x0][0x2ec] ;  /* 0x0000bb001d1d7a20 */ /* 0x000fe40000410000 */
[----:B------:R-:W-:Y:S02]  /*55a0*/  FMUL.FTZ R28, R28, c[0x0][0x2ec] ;  /* 0x0000bb001c1c7a20 */ /* 0x000fe40000410000 */
[----:B------:R-:W-:Y:S01]  /*55b0*/  MUFU.TANH R115, R23 ;  /* 0x0000001700737308 */ /* 0x000fe20000002400 */
        /* <DEDUP_REMOVED lines=8> */
[----:B------:R-:W1:Y:S10]  /*5640*/  MUFU.TANH R241, R20 ;  /* 0x0000001400f17308 */ /* 0x000e740000002400 */
[----:B------:R-:W-:Y:S10]  /*5650*/  MUFU.TANH R79, R27 ;  /* 0x0000001b004f7308 */ /* 0x000ff40000002400 */
[----:B------:R-:W1:Y:S10]  /*5660*/  MUFU.TANH R116, R22 ;  /* 0x0000001600747308 */ /* 0x000e740000002400 */
[----:B------:R-:W-:Y:S10]  /*5670*/  MUFU.TANH R80, R26 ;  /* 0x0000001a00507308 */ /* 0x000ff40000002400 */
[----:B------:R-:W-:Y:S10]  /*5680*/  MUFU.TANH R222, R33 ;  /* 0x0000002100de7308 */ /* 0x000ff40000002400 */
[----:B------:R-:W-:Y:S10]  /*5690*/  MUFU.TANH R99, R29 ;  /* 0x0000001d00637308 */ /* 0x000ff40000002400 */
[----:B------:R-:W1:Y:S10]  /*56a0*/  MUFU.TANH R224, R32 ;  /* 0x0000002000e07308 */ /* 0x000e740000002400 */
[----:B------:R-:W1:Y:S10]  /*56b0*/  MUFU.TANH R100, R28 ;  /* 0x0000001c00647308 */ /* 0x000e740000002400 */
[----:B------:R-:W-:Y:S10]  /*56c0*/  MUFU.TANH R246, R35 ;  /* 0x0000002300f67308 */ /* 0x000ff40000002400 */
[----:B------:R-:W1:Y:S10]  /*56d0*/  MUFU.TANH R77, R31 ;  /* 0x0000001f004d7308 */ /* 0x000e740000002400 */
[----:B------:R-:W-:Y:S01]  /*56e0*/  MUFU.TANH R247, R34 ;  /* 0x0000002200f77308 */ /* 0x000fe20000002400 */
[C---:B----4-:R-:W-:Y:S01]  /*56f0*/  FMUL.FTZ R8, R13.reuse, 1.4426950216293334961 ;  /* 0x3fb8aa3b0d087820 */ /* 0x050fe20000410000 */
[----:B------:R-:W-:Y:S01]  /*5700*/  FSETP.NEU.FTZ.AND P2, PT, R13, -INF , PT ;  /* 0xff8000000d00780b */ /* 0x000fe20003f5d000 */
[----:B------:R-:W-:Y:S03]  /*5710*/  FFMA.FTZ R13, R176, -UR4, R244 ;  /* 0x80000004b00d7c23 */ /* 0x000fe600080100f4 */
[----:B------:R-:W-:Y:S04]  /*5720*/  FSEL R8, R8, RZ, P2 ;  /* 0x000000ff08087208 */ /* 0x000fe80001000000 */
[----:B------:R-:W4:Y:S01]  /*5730*/  MUFU.TANH R78, R30 ;  /* 0x0000001e004e7308 */ /* 0x000f220000002400 */
[--C-:B------:R-:W-:Y:S09]  /*5740*/  FFMA.FTZ R4, R4, c[0x0][0x23c], -R8.reuse ;  /* 0x00008f0004047a23 */ /* 0x100ff20000010808 */
[----:B------:R1:W-:Y:S01]  /*5750*/  MUFU.EX2 R114, R4 ;  /* 0x0000000400727308 */ /* 0x0003e20000000800 */
[C---:B--2---:R-:W-:Y:S01]  /*5760*/  FSETP.NEU.FTZ.AND P2, PT, R12.reuse, -INF , PT ;  /* 0xff8000000c00780b */ /* 0x044fe20003f5d000 */
[----:B-1----:R-:W-:Y:S02]  /*5770*/  FMUL.FTZ R4, R12, 1.4426950216293334961 ;  /* 0x3fb8aa3b0c047820 */ /* 0x002fe40000410000 */
[----:B------:R-:W-:Y:S03]  /*5780*/  FFMA.FTZ R12, R0, c[0x0][0x23c], -R8 ;  /* 0x00008f00000c7a23 */ /* 0x000fe60000010808 */
[----:B------:R-:W-:Y:S01]  /*5790*/  FSEL R0, R4, RZ, P2 ;  /* 0x000000ff04007208 */ /* 0x000fe20001000000 */
[----:B------:R-:W-:Y:S01]  /*57a0*/  FFMA.FTZ R4, R195, -UR4, R87 ;  /* 0x80000004c3047c23 */ /* 0x000fe20008010057 */
[----:B------:R-:W-:Y:S01]  /*57b0*/  PLOP3.LUT P2, PT, PT, PT, UP0, 0x80, 0x0 ;  /* 0x000000000000781c */ /* 0x000fe20003f4f008 */
[----:B------:R1:W-:Y:S02]  /*57c0*/  MUFU.EX2 R113, R12 ;  /* 0x0000000c00717308 */ /* 0x0003e40000000800 */
[--C-:B------:R-:W-:Y:S01]  /*57d0*/  FFMA.FTZ R5, R5, c[0x0][0x23c], -R0.reuse ;  /* 0x00008f0005057a23 */ /* 0x100fe20000010800 */
[----:B------:R-:W-:Y:S02]  /*57e0*/  @P0 FSEL R4, R4, -INF , !P4 ;  /* 0xff80000004040808 */ /* 0x000fe40006000000 */
[----:B------:R-:W-:Y:S02]  /*57f0*/  PLOP3.LUT P0, PT, PT, PT, UP0, 0x80, 0x0 ;  /* 0x000000000000781c */ /* 0x000fe40003f0f008 */
[----:B------:R-:W-:Y:S01]  /*5800*/  PLOP3.LUT P4, PT, PT, PT, UP0, 0x80, 0x0 ;  /* 0x000000000000781c */ /* 0x000fe20003f8f008 */
[----:B------:R-:W-:Y:S02]  /*5810*/  FFMA.FTZ R4, R4, c[0x0][0x23c], -R0 ;  /* 0x00008f0004047a23 */ /* 0x000fe40000010800 */
[----:B------:R2:W-:Y:S10]  /*5820*/  MUFU.EX2 R92, R5 ;  /* 0x00000005005c7308 */ /* 0x0005f40000000800 */
[----:B------:R3:W-:Y:S01]  /*5830*/  MUFU.EX2 R91, R4 ;  /* 0x00000004005b7308 */ /* 0x0007e20000000800 */
[----:B-1----:R-:W-:Y:S02]  /*5840*/  FFMA.FTZ R12, R175, -UR4, R242 ;  /* 0x80000004af0c7c23 */ /* 0x002fe400080100f2 */
[----:B--2---:R-:W-:Y:S01]  /*5850*/  FFMA.FTZ R5, R184, -UR4, R108 ;  /* 0x80000004b8057c23 */ /* 0x004fe2000801006c */
[C---:B---3--:R-:W-:Y:S02]  /*5860*/  @P1 IADD3 R4, R11.reuse, 0x8, RZ ;  /* 0x000000080b041810 */ /* 0x048fe40007ffe0ff */
[----:B------:R-:W-:Y:S02]  /*5870*/  PLOP3.LUT P1, PT, PT, PT, UP0, 0x80, 0x0 ;  /* 0x000000000000781c */ /* 0x000fe40003f2f008 */
[----:B------:R-:W-:Y:S02]  /*5880*/  @P2 ISETP.GE.AND P2, PT, R4, UR5, PT ;  /* 0x0000000504002c0c */ /* 0x000fe4000bf46270 */
[----:B------:R-:W-:Y:S02]  /*5890*/  @P0 IADD3 R4, R11, 0x9, RZ ;  /* 0x000000090b040810 */ /* 0x000fe40007ffe0ff */
[----:B------:R-:W-:Y:S02]  /*58a0*/  PLOP3.LUT P0, PT, PT, PT, UP0, 0x80, 0x0 ;  /* 0x000000000000781c */ /* 0x000fe40003f0f008 */
[----:B------:R-:W-:Y:S01]  /*58b0*/  @P3 ISETP.GE.AND P3, PT, R4, UR5, PT ;  /* 0x0000000504003c0c */ /* 0x000fe2000bf66270 */
[----:B------:R-:W-:Y:S06]  /*58c0*/  FFMA.FTZ R4, R183, -UR4, R107 ;  /* 0x80000004b7047c23 */ /* 0x000fec000801006b */
[----:B------:R-:W-:Y:S02]  /*58d0*/  @P1 FSEL R5, R5, -INF , !P2 ;  /* 0xff80000005051808 */ /* 0x000fe40005000000 */
[----:B------:R-:W-:Y:S03]  /*58e0*/  PLOP3.LUT P1, PT, PT, PT, UP0, 0x80, 0x0 ;  /* 0x000000000000781c */ /* 0x000fe60003f2f008 */
[--C-:B------:R-:W-:Y:S01]  /*58f0*/  FFMA.FTZ R5, R5, c[0x0][0x23c], -R8.reuse ;  /* 0x00008f0005057a23 */ /* 0x100fe20000010808 */
[----:B------:R-:W-:Y:S02]  /*5900*/  @P0 FSEL R4, R4, -INF , !P3 ;  /* 0xff80000004040808 */ /* 0x000fe40005800000 */
[----:B------:R-:W-:Y:S01]  /*5910*/  PLOP3.LUT P0, PT, PT, PT, UP0, 0x80, 0x0 ;  /* 0x000000000000781c */ /* 0x000fe20003f0f008 */
[----:B------:R1:W-:Y:S02]  /*5920*/  MUFU.EX2 R112, R5 ;  /* 0x0000000500707308 */ /* 0x0003e40000000800 */
[----:B------:R-:W-:Y:S08]  /*5930*/  FFMA.FTZ R4, R4, c[0x0][0x23c], -R8 ;  /* 0x00008f0004047a23 */ /* 0x000ff00000010808 */
[----:B------:R2:W-:Y:S01]  /*5940*/  MUFU.EX2 R111, R4 ;  /* 0x00000004006f7308 */ /* 0x0005e20000000800 */
[----:B-1----:R-:W-:Y:S05]  /*5950*/  FFMA.FTZ R5, R174, -UR4, R86 ;  /* 0x80000004ae057c23 */ /* 0x002fea0008010056 */
[----:B------:R-:W-:Y:S02]  /*5960*/  @P1 FSEL R5, R5, -INF , !P2 ;  /* 0xff80000005051808 */ /* 0x000fe40005000000 */
[----:B------:R-:W-:Y:S01]  /*5970*/  PLOP3.LUT P1, PT, PT, PT, UP0, 0x80, 0x0 ;  /* 0x000000000000781c */ /* 0x000fe20003f2f008 */
[----:B--2---:R-:W-:Y:S01]  /*5980*/  FFMA.FTZ R4, R173, -UR4, R85 ;  /* 0x80000004ad047c23 */ /* 0x004fe20008010055 */
[----:B------:R-:W-:Y:S01]  /*5990*/  MOV R173, R3 ;  /* 0x0000000300ad7202 */ /* 0x000fe20000000f00 */
[--C-:B------:R-:W-:Y:S03]  /*59a0*/  FFMA.FTZ R5, R5, c[0x0][0x23c], -R0.reuse ;  /* 0x00008f0005057a23 */ /* 0x100fe60000010800 */
[----:B------:R-:W-:Y:S01]  /*59b0*/  @P0 FSEL R4, R4, -INF , !P3 ;  /* 0xff80000004040808 */ /* 0x000fe20005800000 */
[----:B------:R-:W-:Y:S01]  /*59c0*/  MUFU.EX2 R90, R5 ;  /* 0x00000005005a7308 */ /* 0x000fe20000000800 */
[----:B------:R-:W-:Y:S03]  /*59d0*/  PLOP3.LUT P0, PT, PT, PT, UP0, 0x80, 0x0 ;  /* 0x000000000000781c */ /* 0x000fe60003f0f008 */
[----:B------:R-:W-:Y:S02]  /*59e0*/  FFMA.FTZ R4, R4, c[0x0][0x23c], -R0 ;  /* 0x00008f0004047a23 */ /* 0x000fe40000010800 */
[----:B------:R-:W-:Y:S02]  /*59f0*/  @P1 FSEL R13, R13, -INF , !P2 ;  /* 0xff8000000d0d1808 */ /* 0x000fe40005000000 */
[----:B------:R-:W-:Y:S03]  /*5a00*/  PLOP3.LUT P1, PT, PT, PT, UP0, 0x80, 0x0 ;  /* 0x000000000000781c */ /* 0x000fe60003f2f008 */
[--C-:B------:R-:W-:Y:S01]  /*5a10*/  FFMA.FTZ R13, R13, c[0x0][0x23c], -R10.reuse ;  /* 0x00008f000d0d7a23 */ /* 0x100fe2000001080a */
[----:B------:R1:W-:Y:S02]  /*5a20*/  MUFU.EX2 R89, R4 ;  /* 0x0000000400597308 */ /* 0x0003e40000000800 */
[----:B------:R-:W-:Y:S02]  /*5a30*/  @P0 FSEL R12, R12, -INF , !P3 ;  /* 0xff8000000c0c0808 */ /* 0x000fe40005800000 */
[----:B------:R-:W-:Y:S03]  /*5a40*/  PLOP3.LUT P0, PT, PT, PT, UP0, 0x80, 0x0 ;  /* 0x000000000000781c */ /* 0x000fe60003f0f008 */
[----:B------:R-:W-:Y:S03]  /*5a50*/  FFMA.FTZ R12, R12, c[0x0][0x23c], -R10 ;  /* 0x00008f000c0c7a23 */ /* 0x000fe6000001080a */
[----:B------:R2:W-:Y:S10]  /*5a60*/  MUFU.EX2 R237, R13 ;  /* 0x0000000d00ed7308 */ /* 0x0005f40000000800 */
[----:B------:R3:W-:Y:S01]  /*5a70*/  MUFU.EX2 R236, R12 ;  /* 0x0000000c00ec7308 */ /* 0x0007e20000000800 */
[----:B-1----:R-:W1:Y:S01]  /*5a80*/  LDSM.16.M88.4 R4, [R161+0xd000] ;  /* 0x00d00000a104783b */ /* 0x002e620000000200 */
[----:B--2---:R-:W-:Y:S05]  /*5a90*/  FFMA.FTZ R13, R194, -UR4, R120 ;  /* 0x80000004c20d7c23 */ /* 0x004fea0008010078 */
[----:B------:R-:W-:Y:S02]  /*5aa0*/  @P1 FSEL R13, R13, -INF , !P2 ;  /* 0xff8000000d0d1808 */ /* 0x000fe40005000000 */
[----:B------:R-:W-:Y:S02]  /*5ab0*/  PLOP3.LUT P1, PT, PT, PT, UP0, 0x80, 0x0 ;  /* 0x000000000000781c */ /* 0x000fe40003f2f008 */
[----:B------:R-:W-:Y:S01]  /*5ac0*/  PLOP3.LUT P2, PT, PT, PT, UP0, 0x80, 0x0 ;  /* 0x000000000000781c */ /* 0x000fe20003f4f008 */
[----:B---3--:R-:W-:Y:S02]  /*5ad0*/  FFMA.FTZ R12, R193, -UR4, R119 ;  /* 0x80000004c10c7c23 */ /* 0x008fe40008010077 */
[--C-:B------:R-:W-:Y:S03]  /*5ae0*/  FFMA.FTZ R13, R13, c[0x0][0x23c], -R9.reuse ;  /* 0x00008f000d0d7a23 */ /* 0x100fe60000010809 */
[----:B------:R-:W-:Y:S01]  /*5af0*/  @P0 FSEL R12, R12, -INF , !P3 ;  /* 0xff8000000c0c0808 */ /* 0x000fe20005800000 */
[----:B------:R2:W-:Y:S01]  /*5b00*/  MUFU.EX2 R14, R13 ;  /* 0x0000000d000e7308 */ /* 0x0005e20000000800 */
[----:B------:R-:W-:Y:S02]  /*5b10*/  PLOP3.LUT P0, PT, PT, PT, UP0, 0x80, 0x0 ;  /* 0x000000000000781c */ /* 0x000fe40003f0f008 */
[----:B------:R-:W-:Y:S01]  /*5b20*/  PLOP3.LUT P3, PT, PT, PT, UP0, 0x80, 0x0 ;  /* 0x000000000000781c */ /* 0x000fe20003f6f008 */
[----:B------:R-:W-:Y:S06]  /*5b30*/  FFMA.FTZ R12, R12, c[0x0][0x23c], -R9 ;  /* 0x00008f000c0c7a23 */ /* 0x000fec0000010809 */
[----:B------:R3:W-:Y:S01]  /*5b40*/  MUFU.EX2 R121, R12 ;  /* 0x0000000c00797308 */ /* 0x0007e20000000800 */
[-C--:B-1----:R-:W-:Y:S08]  /*5b50*/  HMMA.16816.F32.BF16 R36, R140, R4.reuse, R36 ;  /* 0x000000048c24723c */ /* 0x082ff00000041824 */
[C---:B------:R-:W-:Y:S01]  /*5b60*/  HMMA.16816.F32.BF16 R40, R148.reuse, R4, R40 ;  /* 0x000000049428723c */ /* 0x040fe20000041828 */
[----:B--2---:R-:W-:Y:S06]  /*5b70*/  FFMA.FTZ R13, R187, -UR4, R241 ;  /* 0x80000004bb0d7c23 */ /* 0x004fec00080100f1 */
[----:B------:R-:W-:Y:S01]  /*5b80*/  FFMA.FTZ R4, R175, -UR4, R115 ;  /* 0x80000004af047c23 */ /* 0x000fe20008010073 */
[-C--:B------:R-:W-:Y:S01]  /*5b90*/  HMMA.16816.F32.BF16 R44, R148, R6.reuse, R44 ;  /* 0x00000006942c723c */ /* 0x080fe2000004182c */
[----:B------:R-:W-:Y:S03]  /*5ba0*/  FFMA.FTZ R5, R171, -UR4, R102 ;  /* 0x80000004ab057c23 */ /* 0x000fe60008010066 */
[----:B---3--:R-:W-:Y:S02]  /*5bb0*/  @P1 IADD3 R12, R11, 0x10, RZ ;  /* 0x000000100b0c1810 */ /* 0x008fe40007ffe0ff */
[----:B------:R-:W-:Y:S02]  /*5bc0*/  PLOP3.LUT P1, PT, PT, PT, UP0, 0x80, 0x0 ;  /* 0x000000000000781c */ /* 0x000fe40003f2f008 */
[----:B------:R-:W-:Y:S01]  /*5bd0*/  FMUL.FTZ R37, R37, c[0x0][0x2ec] ;  /* 0x0000bb0025257a20 */ /* 0x000fe20000410000 */
[----:B------:R-:W-:Y:S01]  /*5be0*/  @P2 ISETP.GE.AND P2, PT, R12, UR5, PT ;  /* 0x000000050c002c0c */ /* 0x000fe2000bf46270 */
[C---:B------:R-:W-:Y:S02]  /*5bf0*/  HMMA.16816.F32.BF16 R48, R140.reuse, R6, R48 ;  /* 0x000000068c30723c */ /* 0x040fe40000041830 */
[----:B------:R-:W-:Y:S01]  /*5c00*/  FMUL.FTZ R39, R39, c[0x0][0x2ec] ;  /* 0x0000bb0027277a20 */ /* 0x000fe20000410000 */
[----:B------:R-:W-:Y:S01]  /*5c10*/  @P0 IADD3 R12, R11, 0x11, RZ ;  /* 0x000000110b0c0810 */ /* 0x000fe20007ffe0ff */
[----:B------:R-:W-:Y:S01]  /*5c20*/  FMUL.FTZ R36, R36, c[0x0][0x2ec] ;  /* 0x0000bb0024247a20 */ /* 0x000fe20000410000 */
[----:B------:R-:W-:Y:S01]  /*5c30*/  PLOP3.LUT P0, PT, PT, PT, UP0, 0x80, 0x0 ;  /* 0x000000000000781c */ /* 0x000fe20003f0f008 */
[----:B------:R-:W-:Y:S01]  /*5c40*/  FMUL.FTZ R41, R41, c[0x0][0x2ec] ;  /* 0x0000bb0029297a20 */ /* 0x000fe20000410000 */
[----:B------:R-:W-:Y:S01]  /*5c50*/  @P3 ISETP.GE.AND P3, PT, R12, UR5, PT ;  /* 0x000000050c003c0c */ /* 0x000fe2000bf66270 */
[----:B------:R-:W-:Y:S01]  /*5c60*/  FFMA.FTZ R12, R189, -UR4, R240 ;  /* 0x80000004bd0c7c23 */ /* 0x000fe200080100f0 */
[----:B------:R-:W1:Y:S03]  /*5c70*/  MUFU.TANH R217, R37 ;  /* 0x0000002500d97308 */ /* 0x000e660000002400 */
[----:B------:R-:W-:Y:S01]  /*5c80*/  FMUL.FTZ R40, R40, c[0x0][0x2ec] ;  /* 0x0000bb0028287a20 */ /* 0x000fe20000410000 */
[----:B------:R-:W-:Y:S01]  /*5c90*/  @P1 FSEL R13, R13, -INF , !P2 ;  /* 0xff8000000d0d1808 */ /* 0x000fe20005000000 */
[----:B------:R-:W-:Y:S01]  /*5ca0*/  FMUL.FTZ R38, R38, c[0x0][0x2ec] ;  /* 0x0000bb0026267a20 */ /* 0x000fe20000410000 */
[----:B------:R-:W-:Y:S01]  /*5cb0*/  PLOP3.LUT P1, PT, PT, PT, UP0, 0x80, 0x0 ;  /* 0x000000000000781c */ /* 0x000fe20003f2f008 */
[----:B------:R-:W-:Y:S02]  /*5cc0*/  FMUL.FTZ R43, R43, c[0x0][0x2ec] ;  /* 0x0000bb002b2b7a20 */ /* 0x000fe40000410000 */
[--C-:B------:R-:W-:Y:S01]  /*5cd0*/  FFMA.FTZ R13, R13, c[0x0][0x23c], -R10.reuse ;  /* 0x00008f000d0d7a23 */ /* 0x100fe2000001080a */
[----:B------:R-:W-:Y:S01]  /*5ce0*/  MUFU.TANH R238, R39 ;  /* 0x0000002700ee7308 */ /* 0x000fe20000002400 */
[----:B------:R-:W-:Y:S01]  /*5cf0*/  FMUL.FTZ R42, R42, c[0x0][0x2ec] ;  /* 0x0000bb002a2a7a20 */ /* 0x000fe20000410000 */
[----:B------:R-:W-:Y:S01]  /*5d00*/  @P0 FSEL R12, R12, -INF , !P3 ;  /* 0xff8000000c0c0808 */ /* 0x000fe20005800000 */
[----:B------:R-:W-:Y:S01]  /*5d10*/  FMUL.FTZ R45, R45, c[0x0][0x2ec] ;  /* 0x0000bb002d2d7a20 */ /* 0x000fe20000410000 */
[----:B------:R-:W-:Y:S01]  /*5d20*/  PLOP3.LUT P0, PT, PT, PT, UP0, 0x80, 0x0 ;  /* 0x000000000000781c */ /* 0x000fe20003f0f008 */
[----:B------:R-:W-:Y:S02]  /*5d30*/  FMUL.FTZ R48, R48, c[0x0][0x2ec] ;  /* 0x0000bb0030307a20 */ /* 0x000fe40000410000 */
[----:B------:R-:W-:Y:S02]  /*5d40*/  FFMA.FTZ R12, R12, c[0x0][0x23c], -R10 ;  /* 0x00008f000c0c7a23 */ /* 0x000fe4000001080a */
[----:B------:R-:W-:Y:S01]  /*5d50*/  FMUL.FTZ R49, R49, c[0x0][0x2ec] ;  /* 0x0000bb0031317a20 */ /* 0x000fe20000410000 */
[----:B------:R2:W-:Y:S01]  /*5d60*/  MUFU.EX2 R168, R13 ;  /* 0x0000000d00a87308 */ /* 0x0005e20000000800 */
[----:B------:R-:W-:Y:S02]  /*5d70*/  FMUL.FTZ R44, R44, c[0x0][0x2ec] ;  /* 0x0000bb002c2c7a20 */ /* 0x000fe40000410000 */
[----:B------:R-:W-:Y:S02]  /*5d80*/  FMUL.FTZ R50, R50, c[0x0][0x2ec] ;  /* 0x0000bb0032327a20 */ /* 0x000fe40000410000 */
[----:B------:R-:W-:Y:S02]  /*5d90*/  FMUL.FTZ R47, R47, c[0x0][0x2ec] ;  /* 0x0000bb002f2f7a20 */ /* 0x000fe40000410000 */
[----:B------:R-:W-:Y:S01]  /*5da0*/  FMUL.FTZ R51, R51, c[0x0][0x2ec] ;  /* 0x0000bb0033337a20 */ /* 0x000fe20000410000 */
[----:B------:R-:W-:Y:S01]  /*5db0*/  @P0 FSEL R4, R4, -INF , !P3 ;  /* 0xff80000004040808 */ /* 0x000fe20005800000 */
[----:B------:R-:W-:Y:S01]  /*5dc0*/  FMUL.FTZ R46, R46, c[0x0][0x2ec] ;  /* 0x0000bb002e2e7a20 */ /* 0x000fe20000410000 */
[----:B------:R-:W-:Y:S01]  /*5dd0*/  MUFU.TANH R95, R41 ;  /* 0x00000029005f7308 */ /* 0x000fe20000002400 */
[----:B------:R-:W-:Y:S02]  /*5de0*/  PLOP3.LUT P0, PT, PT, PT, UP0, 0x80, 0x0 ;  /* 0x000000000000781c */ /* 0x000fe40003f0f008 */
[--C-:B------:R-:W-:Y:S07]  /*5df0*/  FFMA.FTZ R4, R4, c[0x0][0x23c], -R9.reuse ;  /* 0x00008f0004047a23 */ /* 0x100fee0000010809 */
[----:B------:R3:W-:Y:S01]  /*5e00*/  MUFU.EX2 R117, R4 ;  /* 0x0000000400757308 */ /* 0x0007e20000000800 */
[----:B--2---:R-:W-:Y:S05]  /*5e10*/  FFMA.FTZ R13, R176, -UR4, R116 ;  /* 0x80000004b00d7c23 */ /* 0x004fea0008010074 */
[----:B------:R-:W-:Y:S04]  /*5e20*/  @P1 FSEL R13, R13, -INF , !P2 ;  /* 0xff8000000d0d1808 */ /* 0x000fe80005000000 */
[----:B------:R-:W-:Y:S01]  /*5e30*/  MUFU.TANH R96, R40 ;  /* 0x0000002800607308 */ /* 0x000fe20000002400 */
[----:B------:R-:W-:Y:S01]  /*5e40*/  PLOP3.LUT P1, PT, PT, PT, UP0, 0x80, 0x0 ;  /* 0x000000000000781c */ /* 0x000fe20003f2f008 */
[----:B------:R-:W-:Y:S08]  /*5e50*/  FFMA.FTZ R13, R13, c[0x0][0x23c], -R9 ;  /* 0x00008f000d0d7a23 */ /* 0x000ff00000010809 */
[----:B------:R2:W-:Y:S01]  /*5e60*/  MUFU.EX2 R118, R13 ;  /* 0x0000000d00767308 */ /* 0x0005e20000000800 */
[----:B---3--:R-:W-:Y:S03]  /*5e70*/  FFMA.FTZ R4, R170, -UR4, R101 ;  /* 0x80000004aa047c23 */ /* 0x008fe60008010065 */
[----:B------:R-:W-:Y:S02]  /*5e80*/  @P1 FSEL R5, R5, -INF , !P2 ;  /* 0xff80000005051808 */ /* 0x000fe40005000000 */
[----:B------:R-:W-:Y:S02]  /*5e90*/  PLOP3.LUT P1, PT, PT, PT, UP0, 0x80, 0x0 ;  /* 0x000000000000781c */ /* 0x000fe40003f2f008 */
[----:B------:R-:W-:Y:S01]  /*5ea0*/  @P0 FSEL R4, R4, -INF , !P3 ;  /* 0xff80000004040808 */ /* 0x000fe20005800000 */
[--C-:B------:R-:W-:Y:S01]  /*5eb0*/  FFMA.FTZ R5, R5, c[0x0][0x23c], -R8.reuse ;  /* 0x00008f0005057a23 */ /* 0x100fe20000010808 */
[----:B------:R-:W-:Y:S01]  /*5ec0*/  MUFU.TANH R71, R43 ;  /* 0x0000002b00477308 */ /* 0x000fe20000002400 */
[----:B------:R-:W-:Y:S02]  /*5ed0*/  PLOP3.LUT P0, PT, PT, PT, UP0, 0x80, 0x0 ;  /* 0x000000000000781c */ /* 0x000fe40003f0f008 */
[----:B------:R-:W-:Y:S07]  /*5ee0*/  FFMA.FTZ R4, R4, c[0x0][0x23c], -R8 ;  /* 0x00008f0004047a23 */ /* 0x000fee0000010808 */
[----:B------:R3:W-:Y:S01]  /*5ef0*/  MUFU.EX2 R105, R4 ;  /* 0x0000000400697308 */ /* 0x0007e20000000800 */
[----:B--2---:R-:W-:Y:S09]  /*5f00*/  FFMA.FTZ R13, R178, -UR4, R224 ;  /* 0x80000004b20d7c23 */ /* 0x004ff200080100e0 */
[----:B------:R2:W-:Y:S10]  /*5f10*/  MUFU.EX2 R106, R5 ;  /* 0x00000005006a7308 */ /* 0x0005f40000000800 */
[----:B------:R-:W-:Y:S01]  /*5f20*/  MUFU.TANH R72, R42 ;  /* 0x0000002a00487308 */ /* 0x000fe20000002400 */
[----:B---3--:R-:W-:Y:S05]  /*5f30*/  FFMA.FTZ R4, R183, -UR4, R79 ;  /* 0x80000004b7047c23 */ /* 0x008fea000801004f */
[----:B------:R-:W-:Y:S04]  /*5f40*/  @P0 FSEL R4, R4, -INF , !P3 ;  /* 0xff80000004040808 */ /* 0x000fe80005800000 */
[----:B------:R-:W-:Y:S01]  /*5f50*/  MUFU.TANH R195, R48 ;  /* 0x0000003000c37308 */ /* 0x000fe20000002400 */
[----:B------:R-:W-:Y:S02]  /*5f60*/  PLOP3.LUT P0, PT, PT, PT, UP0, 0x80, 0x0 ;  /* 0x000000000000781c */ /* 0x000fe40003f0f008 */
[----:B------:R-:W-:Y:S01]  /*5f70*/  PLOP3.LUT P3, PT, PT, PT, UP0, 0x80, 0x0 ;  /* 0x000000000000781c */ /* 0x000fe20003f6f008 */
[----:B------:R-:W-:Y:S02]  /*5f80*/  FFMA.FTZ R4, R4, c[0x0][0x23c], -R0 ;  /* 0x00008f0004047a23 */ /* 0x000fe40000010800 */
[----:B--2---:R-:W-:Y:S04]  /*5f90*/  FFMA.FTZ R5, R184, -UR4, R80 ;  /* 0x80000004b8057c23 */ /* 0x004fe80008010050 */
[----:B------:R2:W-:Y:S01]  /*5fa0*/  MUFU.EX2 R83, R4 ;  /* 0x0000000400537308 */ /* 0x0005e20000000800 */
[----:B------:R-:W-:Y:S02]  /*5fb0*/  @P1 FSEL R5, R5, -INF , !P2 ;  /* 0xff80000005051808 */ /* 0x000fe40005000000 */
[----:B------:R-:W-:Y:S02]  /*5fc0*/  PLOP3.LUT P1, PT, PT, PT, UP0, 0x80, 0x0 ;  /* 0x000000000000781c */ /* 0x000fe40003f2f008 */
[----:B------:R-:W-:Y:S01]  /*5fd0*/  PLOP3.LUT P2, PT, PT, PT, UP0, 0x80, 0x0 ;  /* 0x000000000000781c */ /* 0x000fe20003f4f008 */
[----:B------:R-:W-:Y:S04]  /*5fe0*/  FFMA.FTZ R5, R5, c[0x0][0x23c], -R0 ;  /* 0x00008f0005057a23 */ /* 0x000fe80000010800 */
[----:B------:R3:W-:Y:S10]  /*5ff0*/  MUFU.EX2 R84, R5 ;  /* 0x0000000500547308 */ /* 0x0007f40000000800 */
[----:B------:R-:W-:Y:S01]  /*6000*/  MUFU.TANH R93, R45 ;  /* 0x0000002d005d7308 */ /* 0x000fe20000002400 */
[C---:B--2---:R-:W-:Y:S02]  /*6010*/  @P1 IADD3 R4, R11.reuse, 0x18, RZ ;  /* 0x000000180b041810 */ /* 0x044fe40007ffe0ff */
[----:B------:R-:W-:Y:S02]  /*6020*/  PLOP3.LUT P1, PT, PT, PT, UP0, 0x80, 0x0 ;  /* 0x000000000000781c */ /* 0x000fe40003f2f008 */
[----:B------:R-:W-:Y:S02]  /*6030*/  @P2 ISETP.GE.AND P2, PT, R4, UR5, PT ;  /* 0x0000000504002c0c */ /* 0x000fe4000bf46270 */
[----:B------:R-:W-:Y:S03]  /*6040*/  @P0 IADD3 R4, R11, 0x19, RZ ;  /* 0x000000190b040810 */ /* 0x000fe60007ffe0ff */
[----:B------:R-:W-:Y:S01]  /*6050*/  MUFU.TANH R194, R49 ;  /* 0x0000003100c27308 */ /* 0x000fe20000002400 */
[----:B------:R-:W-:Y:S01]  /*6060*/  PLOP3.LUT P0, PT, PT, PT, UP0, 0x80, 0x0 ;  /* 0x000000000000781c */ /* 0x000fe20003f0f008 */
[----:B---3--:R-:W-:Y:S01]  /*6070*/  FFMA.FTZ R5, R188, -UR4, R100 ;  /* 0x80000004bc057c23 */ /* 0x008fe20008010064 */
[----:B------:R-:W-:Y:S01]  /*6080*/  @P3 ISETP.GE.AND P3, PT, R4, UR5, PT ;  /* 0x0000000504003c0c */ /* 0x000fe2000bf66270 */
[----:B------:R-:W-:Y:S04]  /*6090*/  FFMA.FTZ R4, R190, -UR4, R99 ;  /* 0x80000004be047c23 */ /* 0x000fe80008010063 */
[----:B------:R-:W-:Y:S02]  /*60a0*/  @P1 FSEL R5, R5, -INF , !P2 ;  /* 0xff80000005051808 */ /* 0x000fe40005000000 */
[----:B------:R2:W-:Y:S01]  /*60b0*/  MUFU.EX2 R155, R12 ;  /* 0x0000000c009b7308 */ /* 0x0005e20000000800 */
[----:B------:R-:W-:Y:S02]  /*60c0*/  PLOP3.LUT P1, PT, PT, PT, UP0, 0x80, 0x0 ;  /* 0x000000000000781c */ /* 0x000fe40003f2f008 */
[--C-:B------:R-:W-:Y:S03]  /*60d0*/  FFMA.FTZ R5, R5, c[0x0][0x23c], -R8.reuse ;  /* 0x00008f0005057a23 */ /* 0x100fe60000010808 */
[----:B------:R-:W-:Y:S02]  /*60e0*/  @P0 FSEL R4, R4, -INF , !P3 ;  /* 0xff80000004040808 */ /* 0x000fe40005800000 */
[----:B------:R-:W-:Y:S02]  /*60f0*/  PLOP3.LUT P0, PT, PT, PT, UP0, 0x80, 0x0 ;  /* 0x000000000000781c */ /* 0x000fe40003f0f008 */
[----:B------:R-:W-:Y:S01]  /*6100*/  MUFU.TANH R94, R44 ;  /* 0x0000002c005e7308 */ /* 0x000fe20000002400 */
[----:B------:R-:W-:Y:S09]  /*6110*/  FFMA.FTZ R4, R4, c[0x0][0x23c], -R8 ;  /* 0x00008f0004047a23 */ /* 0x000ff20000010808 */
[----:B------:R3:W-:Y:S01]  /*6120*/  MUFU.EX2 R103, R4 ;  /* 0x0000000400677308 */ /* 0x0007e20000000800 */
[----:B--2---:R-:W-:Y:S09]  /*6130*/  FFMA.FTZ R12, R181, -UR4, R222 ;  /* 0x80000004b50c7c23 */ /* 0x004ff200080100de */
[----:B------:R4:W-:Y:S10]  /*6140*/  MUFU.EX2 R104, R5 ;  /* 0x0000000500687308 */ /* 0x0009f40000000800 */
[----:B------:R-:W-:Y:S01]  /*6150*/  MUFU.TANH R69, R47 ;  /* 0x0000002f00457308 */ /* 0x000fe20000002400 */
[----:B---3--:R-:W-:Y:S01]  /*6160*/  FFMA.FTZ R4, R170, -UR4, R77 ;  /* 0x80000004aa047c23 */ /* 0x008fe2000801004d */
[----:B------:R-:W-:Y:S04]  /*6170*/  MOV R170, R16 ;  /* 0x0000001000aa7202 */ /* 0x000fe80000000f00 */
[----:B------:R-:W-:Y:S04]  /*6180*/  @P0 FSEL R4, R4, -INF , !P3 ;  /* 0xff80000004040808 */ /* 0x000fe80005800000 */
[----:B------:R-:W-:Y:S01]  /*6190*/  MUFU.TANH R223, R50 ;  /* 0x0000003200df7308 */ /* 0x000fe20000002400 */
[----:B------:R-:W-:Y:S01]  /*61a0*/  PLOP3.LUT P0, PT, PT, PT, UP0, 0x80, 0x0 ;  /* 0x000000000000781c */ /* 0x000fe20003f0f008 */
[----:B----4-:R-:W-:Y:S01]  /*61b0*/  FFMA.FTZ R5, R171, -UR4, R78 ;  /* 0x80000004ab057c23 */ /* 0x010fe2000801004e */
[----:B------:R-:W-:Y:S01]  /*61c0*/  MOV R171, R68 ;  /* 0x0000004400ab7202 */ /* 0x000fe20000000f00 */
[--C-:B------:R-:W-:Y:S03]  /*61d0*/  FFMA.FTZ R4, R4, c[0x0][0x23c], -R0.reuse ;  /* 0x00008f0004047a23 */ /* 0x100fe60000010800 */
[----:B------:R-:W-:Y:S03]  /*61e0*/  @P1 FSEL R5, R5, -INF , !P2 ;  /* 0xff80000005051808 */ /* 0x000fe60005000000 */
[----:B------:R-:W-:Y:S01]  /*61f0*/  MUFU.TANH R70, R46 ;  /* 0x0000002e00467308 */ /* 0x000fe20000002400 */
[----:B------:R-:W-:Y:S01]  /*6200*/  PLOP3.LUT P1, PT, PT, PT, UP0, 0x80, 0x0 ;  /* 0x000000000000781c */ /* 0x000fe20003f2f008 */
[----:B------:R-:W-:Y:S02]  /*6210*/  FFMA.FTZ R5, R5, c[0x0][0x23c], -R0 ;  /* 0x00008f0005057a23 */ /* 0x000fe40000010800 */
[----:B------:R-:W-:Y:S02]  /*6220*/  @P0 FSEL R12, R12, -INF , !P3 ;  /* 0xff8000000c0c0808 */ /* 0x000fe40005800000 */
[----:B------:R-:W-:Y:S03]  /*6230*/  PLOP3.LUT P0, PT, PT, PT, UP0, 0x80, 0x0 ;  /* 0x000000000000781c */ /* 0x000fe60003f0f008 */
[--C-:B------:R-:W-:Y:S01]  /*6240*/  FFMA.FTZ R12, R12, c[0x0][0x23c], -R10.reuse ;  /* 0x00008f000c0c7a23 */ /* 0x100fe2000001080a */
[----:B------:R-:W-:Y:S04]  /*6250*/  MUFU.EX2 R82, R5 ;  /* 0x0000000500527308 */ /* 0x000fe80000000800 */
[----:B------:R-:W-:Y:S02]  /*6260*/  @P1 FSEL R13, R13, -INF , !P2 ;  /* 0xff8000000d0d1808 */ /* 0x000fe40005000000 */
[----:B------:R-:W-:Y:S03]  /*6270*/  PLOP3.LUT P1, PT, PT, PT, UP0, 0x80, 0x0 ;  /* 0x000000000000781c */ /* 0x000fe60003f2f008 */
[----:B------:R-:W-:Y:S01]  /*6280*/  FFMA.FTZ R13, R13, c[0x0][0x23c], -R10 ;  /* 0x00008f000d0d7a23 */ /* 0x000fe2000001080a */
[----:B------:R2:W-:Y:S10]  /*6290*/  MUFU.EX2 R196, R12 ;  /* 0x0000000c00c47308 */ /* 0x0005f40000000800 */
[----:B------:R3:W-:Y:S10]  /*62a0*/  MUFU.EX2 R81, R4 ;  /* 0x0000000400517308 */ /* 0x0007f40000000800 */
[----:B------:R4:W-:Y:S01]  /*62b0*/  MUFU.EX2 R216, R13 ;  /* 0x0000000d00d87308 */ /* 0x0009e20000000800 */
[----:B--2---:R-:W-:Y:S05]  /*62c0*/  FFMA.FTZ R12, R189, -UR4, R246 ;  /* 0x80000004bd0c7c23 */ /* 0x004fea00080100f6 */
[----:B------:R-:W-:Y:S04]  /*62d0*/  @P0 FSEL R12, R12, -INF , !P3 ;  /* 0xff8000000c0c0808 */ /* 0x000fe80005800000 */
[----:B------:R-:W-:Y:S01]  /*62e0*/  MUFU.TANH R221, R51 ;  /* 0x0000003300dd7308 */ /* 0x000fe20000002400 */
[----:B------:R-:W-:Y:S02]  /*62f0*/  PLOP3.LUT P0, PT, PT, PT, UP0, 0x80, 0x0 ;  /* 0x000000000000781c */ /* 0x000fe40003f0f008 */
[----:B------:R-:W-:Y:S01]  /*6300*/  PLOP3.LUT P3, PT, PT, PT, UP0, 0x80, 0x0 ;  /* 0x000000000000781c */ /* 0x000fe20003f6f008 */
[----:B------:R-:W-:Y:S01]  /*6310*/  FFMA.FTZ R12, R12, c[0x0][0x23c], -R9 ;  /* 0x00008f000c0c7a23 */ /* 0x000fe20000010809 */
[----:B---3--:R-:W2:Y:S05]  /*6320*/  LDSM.16.M88.4 R4, [R161+0xd800] ;  /* 0x00d80000a104783b */ /* 0x008eaa0000000200 */
[----:B------:R3:W-:Y:S01]  /*6330*/  MUFU.EX2 R232, R12 ;  /* 0x0000000c00e87308 */ /* 0x0007e20000000800 */
[----:B----4-:R-:W-:Y:S05]  /*6340*/  FFMA.FTZ R13, R187, -UR4, R247 ;  /* 0x80000004bb0d7c23 */ /* 0x010fea00080100f7 */
[----:B------:R-:W-:Y:S04]  /*6350*/  @P1 FSEL R13, R13, -INF , !P2 ;  /* 0xff8000000d0d1808 */ /* 0x000fe80005000000 */
[----:B------:R-:W4:Y:S01]  /*6360*/  MUFU.TANH R218, R36 ;  /* 0x0000002400da7308 */ /* 0x000f220000002400 */
[----:B------:R-:W-:Y:S02]  /*6370*/  PLOP3.LUT P1, PT, PT, PT, UP0, 0x80, 0x0 ;  /* 0x000000000000781c */ /* 0x000fe40003f2f008 */
[----:B------:R-:W-:Y:S01]  /*6380*/  PLOP3.LUT P2, PT, PT, PT, UP0, 0x80, 0x0 ;  /* 0x000000000000781c */ /* 0x000fe20003f4f008 */
[----:B------:R-:W-:Y:S06]  /*6390*/  FFMA.FTZ R13, R13, c[0x0][0x23c], -R9 ;  /* 0x00008f000d0d7a23 */ /* 0x000fec0000010809 */
[----:B------:R4:W-:Y:S04]  /*63a0*/  MUFU.EX2 R233, R13 ;  /* 0x0000000d00e97308 */ /* 0x0009e80000000800 */
[C---:B---3--:R-:W-:Y:S02]  /*63b0*/  @P1 IADD3 R12, R11.reuse, 0x20, RZ ;  /* 0x000000200b0c1810 */ /* 0x048fe40007ffe0ff */
[----:B------:R-:W-:Y:S02]  /*63c0*/  PLOP3.LUT P1, PT, PT, PT, UP0, 0x80, 0x0 ;  /* 0x000000000000781c */ /* 0x000fe40003f2f008 */
[----:B------:R-:W-:Y:S02]  /*63d0*/  @P2 ISETP.GE.AND P2, PT, R12, UR5, PT ;  /* 0x000000050c002c0c */ /* 0x000fe4000bf46270 */
[----:B------:R-:W-:Y:S01]  /*63e0*/  @P0 IADD3 R12, R11, 0x21, RZ ;  /* 0x000000210b0c0810 */ /* 0x000fe20007ffe0ff */
[----:B------:R-:W3:Y:S01]  /*63f0*/  MUFU.TANH R239, R38 ;  /* 0x0000002600ef7308 */ /* 0x000ee20000002400 */
[----:B------:R-:W-:Y:S02]  /*6400*/  PLOP3.LUT P0, PT, PT, PT, UP0, 0x80, 0x0 ;  /* 0x000000000000781c */ /* 0x000fe40003f0f008 */
[----:B------:R-:W-:Y:S01]  /*6410*/  @P3 ISETP.GE.AND P3, PT, R12, UR5, PT ;  /* 0x000000050c003c0c */ /* 0x000fe2000bf66270 */
[----:B-1----:R-:W-:Y:S01]  /*6420*/  FFMA.FTZ R12, R191, -UR4, R217 ;  /* 0x80000004bf0c7c23 */ /* 0x002fe200080100d9 */
[-C--:B--2---:R-:W-:Y:S01]  /*6430*/  HMMA.16816.F32.BF16 R52, R140, R4.reuse, R52 ;  /* 0x000000048c34723c */ /* 0x084fe20000041834 */
[----:B----4-:R-:W-:Y:S07]  /*6440*/  FFMA.FTZ R13, R192, -UR4, R218 ;  /* 0x80000004c00d7c23 */ /* 0x010fee00080100da */
[C---:B------:R-:W-:Y:S04]  /*6450*/  HMMA.16816.F32.BF16 R56, R148.reuse, R4, R56 ;  /* 0x000000049438723c */ /* 0x040fe80000041838 */
[----:B------:R-:W-:Y:S02]  /*6460*/  @P0 FSEL R12, R12, -INF , !P3 ;  /* 0xff8000000c0c0808 */ /* 0x000fe40005800000 */
[----:B------:R-:W-:Y:S01]  /*6470*/  PLOP3.LUT P0, PT, PT, PT, UP0, 0x80, 0x0 ;  /* 0x000000000000781c */ /* 0x000fe20003f0f008 */
[----:B------:R-:W-:Y:S01]  /*6480*/  FFMA.FTZ R4, R181, -UR4, R238 ;  /* 0x80000004b5047c23 */ /* 0x000fe200080100ee */
[----:B------:R-:W-:Y:S01]  /*6490*/  @P1 FSEL R13, R13, -INF , !P2 ;  /* 0xff8000000d0d1808 */ /* 0x000fe20005000000 */
[----:B------:R-:W-:Y:S01]  /*64a0*/  FFMA.FTZ R12, R12, c[0x0][0x23c], -R10 ;  /* 0x00008f000c0c7a23 */ /* 0x000fe2000001080a */
[-C--:B------:R-:W-:Y:S01]  /*64b0*/  HMMA.16816.F32.BF16 R60, R148, R6.reuse, R60 ;  /* 0x00000006943c723c */ /* 0x080fe2000004183c */
[----:B------:R-:W2:Y:S01]  /*64c0*/  LDL R150, [R1+0x40] ;  /* 0x0000400001967983 */ /* 0x000ea20000100800 */
[----:B------:R-:W-:Y:S01]  /*64d0*/  FFMA.FTZ R5, R182, -UR4, R96 ;  /* 0x80000004b6057c23 */ /* 0x000fe20008010060 */
[----:B------:R-:W-:Y:S01]  /*64e0*/  MUFU.EX2 R153, R12 ;  /* 0x0000000c00997308 */ /* 0x000fe20000000800 */
[----:B------:R-:W-:Y:S01]  /*64f0*/  FFMA.FTZ R13, R13, c[0x0][0x23c], -R10 ;  /* 0x00008f000d0d7a23 */ /* 0x000fe2000001080a */
[----:B------:R-:W-:Y:S01]  /*6500*/  PLOP3.LUT P1, PT, PT, PT, UP0, 0x80, 0x0 ;  /* 0x000000000000781c */ /* 0x000fe20003f2f008 */
[----:B------:R-:W-:Y:S01]  /*6510*/  FMUL.FTZ R52, R52, c[0x0][0x2ec] ;  /* 0x0000bb0034347a20 */ /* 0x000fe20000410000 */
[----:B------:R-:W-:Y:S01]  /*6520*/  IADD3 R148, R2, R158, RZ ;  /* 0x0000009e02947210 */ /* 0x000fe20007ffe0ff */
[----:B------:R-:W-:Y:S01]  /*6530*/  FMUL.FTZ R54, R54, c[0x0][0x2ec] ;  /* 0x0000bb0036367a20 */ /* 0x000fe20000410000 */
[----:B------:R-:W-:Y:S01]  /*6540*/  @P0 FSEL R4, R4, -INF , !P3 ;  /* 0xff80000004040808 */ /* 0x000fe20005800000 */
[----:B------:R-:W-:Y:S01]  /*6550*/  HMMA.16816.F32.BF16 R64, R140, R6, R64 ;  /* 0x000000068c40723c */ /* 0x000fe20000041840 */
[----:B------:R-:W-:Y:S01]  /*6560*/  PLOP3.LUT P0, PT, PT, PT, UP0, 0x80, 0x0 ;  /* 0x000000000000781c */ /* 0x000fe20003f0f008 */
[----:B------:R-:W-:Y:S01]  /*6570*/  FMUL.FTZ R53, R53, c[0x0][0x2ec] ;  /* 0x0000bb0035357a20 */ /* 0x000fe20000410000 */
[----:B------:R3:W-:Y:S01]  /*6580*/  MUFU.EX2 R154, R13 ;  /* 0x0000000d009a7308 */ /* 0x0007e20000000800 */
[----:B------:R-:W-:Y:S01]  /*6590*/  FFMA.FTZ R4, R4, c[0x0][0x23c], -R9 ;  /* 0x00008f0004047a23 */ /* 0x000fe20000010809 */
[----:B------:R-:W-:Y:S01]  /*65a0*/  MOV R151, R15 ;  /* 0x0000000f00977202 */ /* 0x000fe20000000f00 */
[----:B------:R-:W-:Y:S01]  /*65b0*/  FMUL.FTZ R56, R56, c[0x0][0x2ec] ;  /* 0x0000bb0038387a20 */ /* 0x000fe20000410000 */
[----:B------:R-:W-:Y:S01]  /*65c0*/  F2FP.BF16.PACK_AB R7, R236, R237 ;  /* 0x000000edec07723e */ /* 0x000fe200000010ff */
[----:B------:R-:W-:Y:S01]  /*65d0*/  FFMA.FTZ R6, R177, -UR4, R194 ;  /* 0x80000004b1067c23 */ /* 0x000fe200080100c2 */
[----:B------:R-:W-:Y:S03]  /*65e0*/  MOV R149, R14 ;  /* 0x0000000e00957202 */ /* 0x000fe60000000f00 */
        /* <DEDUP_REMOVED lines=10> */
[----:B---3--:R-:W-:Y:S02]  /*6690*/  FFMA.FTZ R13, R178, -UR4, R239 ;  /* 0x80000004b20d7c23 */ /* 0x008fe400080100ef */
[----:B------:R-:W-:Y:S02]  /*66a0*/  FMUL.FTZ R65, R65, c[0x0][0x2ec] ;  /* 0x0000bb0041417a20 */ /* 0x000fe40000410000 */
[----:B------:R-:W-:Y:S01]  /*66b0*/  FMUL.FTZ R66, R66, c[0x0][0x2ec] ;  /* 0x0000bb0042427a20 */ /* 0x000fe20000410000 */
[----:B------:R-:W-:Y:S01]  /*66c0*/  MUFU.TANH R226, R61 ;  /* 0x0000003d00e27308 */ /* 0x000fe20000002400 */
[----:B------:R-:W-:Y:S01]  /*66d0*/  FMUL.FTZ R67, R67, c[0x0][0x2ec] ;  /* 0x0000bb0043437a20 */ /* 0x000fe20000410000 */
[----:B------:R-:W-:Y:S01]  /*66e0*/  @P1 FSEL R13, R13, -INF , !P2 ;  /* 0xff8000000d0d1808 */ /* 0x000fe20005000000 */
[----:B------:R-:W-:Y:S01]  /*66f0*/  FMUL.FTZ R63, R63, c[0x0][0x2ec] ;  /* 0x0000bb003f3f7a20 */ /* 0x000fe20000410000 */
[----:B------:R-:W-:Y:S01]  /*6700*/  PLOP3.LUT P1, PT, PT, PT, UP0, 0x80, 0x0 ;  /* 0x000000000000781c */ /* 0x000fe20003f2f008 */
[----:B-1----:R-:W-:Y:S02]  /*6710*/  FFMA.FTZ R4, R179, -UR4, R95 ;  /* 0x80000004b3047c23 */ /* 0x002fe4000801005f */
[----:B------:R-:W-:Y:S03]  /*6720*/  FFMA.FTZ R13, R13, c[0x0][0x23c], -R9 ;  /* 0x00008f000d0d7a23 */ /* 0x000fe60000010809 */
[----:B------:R-:W-:Y:S01]  /*6730*/  @P0 FSEL R4, R4, -INF , !P3 ;  /* 0xff80000004040808 */ /* 0x000fe20005800000 */
[----:B------:R-:W-:Y:S01]  /*6740*/  MUFU.TANH R252, R62 ;  /* 0x0000003e00fc7308 */ /* 0x000fe20000002400 */
[----:B------:R-:W-:Y:S03]  /*6750*/  PLOP3.LUT P0, PT, PT, PT, UP0, 0x80, 0x0 ;  /* 0x000000000000781c */ /* 0x000fe60003f0f008 */
[--C-:B------:R-:W-:Y:S02]  /*6760*/  FFMA.FTZ R4, R4, c[0x0][0x23c], -R8.reuse ;  /* 0x00008f0004047a23 */ /* 0x100fe40000010808 */
[----:B------:R-:W-:Y:S02]  /*6770*/  @P1 FSEL R5, R5, -INF , !P2 ;  /* 0xff80000005051808 */ /* 0x000fe40005000000 */
[----:B------:R-:W-:Y:S02]  /*6780*/  PLOP3.LUT P1, PT, PT, PT, UP0, 0x80, 0x0 ;  /* 0x000000000000781c */ /* 0x000fe40003f2f008 */
[----:B------:R1:W-:Y:S01]  /*6790*/  MUFU.EX2 R97, R4 ;  /* 0x0000000400617308 */ /* 0x0003e20000000800 */
[----:B------:R-:W-:Y:S09]  /*67a0*/  FFMA.FTZ R5, R5, c[0x0][0x23c], -R8 ;  /* 0x00008f0005057a23 */ /* 0x000ff20000010808 */
[----:B------:R3:W-:Y:S10]  /*67b0*/  MUFU.EX2 R98, R5 ;  /* 0x0000000500627308 */ /* 0x0007f40000000800 */
[----:B------:R-:W-:Y:S01]  /*67c0*/  MUFU.TANH R178, R64 ;  /* 0x0000004000b27308 */ /* 0x000fe20000002400 */
[----:B-1----:R-:W-:Y:S05]  /*67d0*/  FFMA.FTZ R4, R190, -UR4, R71 ;  /* 0x80000004be047c23 */ /* 0x002fea0008010047 */
[----:B------:R-:W-:Y:S04]  /*67e0*/  @P0 FSEL R4, R4, -INF , !P3 ;  /* 0xff80000004040808 */ /* 0x000fe80005800000 */
[----:B------:R-:W-:Y:S01]  /*67f0*/  MUFU.TANH R176, R65 ;  /* 0x0000004100b07308 */ /* 0x000fe20000002400 */
[----:B------:R-:W-:Y:S02]  /*6800*/  PLOP3.LUT P0, PT, PT, PT, UP0, 0x80, 0x0 ;  /* 0x000000000000781c */ /* 0x000fe40003f0f008 */
[----:B------:R-:W-:Y:S01]  /*6810*/  PLOP3.LUT P3, PT, PT, PT, UP0, 0x80, 0x0 ;  /* 0x000000000000781c */ /* 0x000fe20003f6f008 */
[----:B------:R-:W-:Y:S02]  /*6820*/  FFMA.FTZ R4, R4, c[0x0][0x23c], -R0 ;  /* 0x00008f0004047a23 */ /* 0x000fe40000010800 */
[----:B---3--:R-:W-:Y:S04]  /*6830*/  FFMA.FTZ R5, R188, -UR4, R72 ;  /* 0x80000004bc057c23 */ /* 0x008fe80008010048 */
[----:B------:R1:W-:Y:S01]  /*6840*/  MUFU.EX2 R75, R4 ;  /* 0x00000004004b7308 */ /* 0x0003e20000000800 */
[----:B------:R-:W-:Y:S02]  /*6850*/  @P1 FSEL R5, R5, -INF , !P2 ;  /* 0xff80000005051808 */ /* 0x000fe40005000000 */
[----:B------:R-:W-:Y:S02]  /*6860*/  PLOP3.LUT P1, PT, PT, PT, UP0, 0x80, 0x0 ;  /* 0x000000000000781c */ /* 0x000fe40003f2f008 */
[----:B------:R-:W-:Y:S01]  /*6870*/  PLOP3.LUT P2, PT, PT, PT, UP0, 0x80, 0x0 ;  /* 0x000000000000781c */ /* 0x000fe20003f4f008 */
[----:B------:R-:W-:Y:S04]  /*6880*/  FFMA.FTZ R5, R5, c[0x0][0x23c], -R0 ;  /* 0x00008f0005057a23 */ /* 0x000fe80000010800 */
[----:B------:R3:W-:Y:S10]  /*6890*/  MUFU.EX2 R76, R5 ;  /* 0x00000005004c7308 */ /* 0x0007f40000000800 */
[----:B------:R-:W-:Y:S01]  /*68a0*/  MUFU.TANH R187, R66 ;  /* 0x0000004200bb7308 */ /* 0x000fe20000002400 */
[C---:B-1----:R-:W-:Y:S02]  /*68b0*/  @P1 IADD3 R4, R11.reuse, 0x28, RZ ;  /* 0x000000280b041810 */ /* 0x042fe40007ffe0ff */
        /* <DEDUP_REMOVED lines=9> */
[----:B------:R-:W-:Y:S01]  /*6950*/  MUFU.TANH R251, R63 ;  /* 0x0000003f00fb7308 */ /* 0x000fe20000002400 */
[----:B------:R-:W-:Y:S02]  /*6960*/  PLOP3.LUT P1, PT, PT, PT, UP0, 0x80, 0x0 ;  /* 0x000000000000781c */ /* 0x000fe40003f2f008 */
[--C-:B------:R-:W-:Y:S03]  /*6970*/  FFMA.FTZ R5, R5, c[0x0][0x23c], -R8.reuse ;  /* 0x00008f0005057a23 */ /* 0x100fe60000010808 */
[----:B------:R-:W-:Y:S02]  /*6980*/  @P0 FSEL R4, R4, -INF , !P3 ;  /* 0xff80000004040808 */ /* 0x000fe40005800000 */
[----:B------:R-:W-:Y:S02]  /*6990*/  PLOP3.LUT P0, PT, PT, PT, UP0, 0x80, 0x0 ;  /* 0x000000000000781c */ /* 0x000fe40003f0f008 */
[----:B------:R-:W-:Y:S01]  /*69a0*/  MUFU.EX2 R227, R13 ;  /* 0x0000000d00e37308 */ /* 0x000fe20000000800 */
[----:B------:R-:W-:Y:S09]  /*69b0*/  FFMA.FTZ R4, R4, c[0x0][0x23c], -R8 ;  /* 0x00008f0004047a23 */ /* 0x000ff20000010808 */
[----:B------:R1:W-:Y:S10]  /*69c0*/  MUFU.EX2 R243, R4 ;  /* 0x0000000400f37308 */ /* 0x0003f40000000800 */
[----:B------:R3:W-:Y:S10]  /*69d0*/  MUFU.EX2 R248, R5 ;  /* 0x0000000500f87308 */ /* 0x0007f40000000800 */
[----:B------:R-:W4:Y:S01]  /*69e0*/  MUFU.TANH R193, R52 ;  /* 0x0000003400c17308 */ /* 0x000f220000002400 */
[----:B-1----:R-:W-:Y:S05]  /*69f0*/  FFMA.FTZ R4, R179, -UR4, R69 ;  /* 0x80000004b3047c23 */ /* 0x002fea0008010045 */
[----:B------:R-:W-:Y:S04]  /*6a00*/  @P0 FSEL R4, R4, -INF , !P3 ;  /* 0xff80000004040808 */ /* 0x000fe80005800000 */
[----:B------:R-:W-:Y:S01]  /*6a10*/  MUFU.TANH R220, R54 ;  /* 0x0000003600dc7308 */ /* 0x000fe20000002400 */
[----:B------:R-:W-:Y:S01]  /*6a20*/  PLOP3.LUT P0, PT, PT, PT, UP0, 0x80, 0x0 ;  /* 0x000000000000781c */ /* 0x000fe20003f0f008 */
[----:B------:R-:W-:Y:S02]  /*6a30*/  FFMA.FTZ R4, R4, c[0x0][0x23c], -R0 ;  /* 0x00008f0004047a23 */ /* 0x000fe40000010800 */
[----:B---3--:R-:W-:Y:S06]  /*6a40*/  FFMA.FTZ R5, R182, -UR4, R70 ;  /* 0x80000004b6057c23 */ /* 0x008fec0008010046 */
[----:B------:R1:W-:Y:S01]  /*6a50*/  MUFU.EX2 R73, R4 ;  /* 0x0000000400497308 */ /* 0x0003e20000000800 */
[----:B------:R-:W-:Y:S02]  /*6a60*/  @P1 FSEL R5, R5, -INF , !P6 ;  /* 0xff80000005051808 */ /* 0x000fe40007000000 */
[----:B------:R-:W-:Y:S03]  /*6a70*/  PLOP3.LUT P1, PT, PT, PT, UP0, 0x80, 0x0 ;  /* 0x000000000000781c */ /* 0x000fe60003f2f008 */
[----:B------:R-:W-:Y:S04]  /*6a80*/  FFMA.FTZ R5, R5, c[0x0][0x23c], -R0 ;  /* 0x00008f0005057a23 */ /* 0x000fe80000010800 */
[----:B------:R3:W-:Y:S06]  /*6a90*/  MUFU.EX2 R74, R5 ;  /* 0x00000005004a7308 */ /* 0x0007ec0000000800 */
[----:B------:R-:W-:Y:S02]  /*6aa0*/  @P1 FSEL R6, R6, -INF , !P3 ;  /* 0xff80000006061808 */ /* 0x000fe40005800000 */
[----:B------:R-:W-:Y:S02]  /*6ab0*/  PLOP3.LUT P1, PT, PT, PT, UP0, 0x80, 0x0 ;  /* 0x000000000000781c */ /* 0x000fe40003f2f008 */
[----:B------:R-:W2:Y:S01]  /*6ac0*/  MUFU.TANH R189, R53 ;  /* 0x0000003500bd7308 */ /* 0x000ea20000002400 */
[--C-:B------:R-:W-:Y:S02]  /*6ad0*/  FFMA.FTZ R6, R6, c[0x0][0x23c], -R10.reuse ;  /* 0x00008f0006067a23 */ /* 0x100fe4000001080a */
[----:B-1----:R-:W-:Y:S05]  /*6ae0*/  FFMA.FTZ R4, R180, -UR4, R195 ;  /* 0x80000004b4047c23 */ /* 0x002fea00080100c3 */
[----:B------:R-:W-:Y:S02]  /*6af0*/  @P0 FSEL R4, R4, -INF , !P6 ;  /* 0xff80000004040808 */ /* 0x000fe40007000000 */
[----:B------:R1:W-:Y:S01]  /*6b00*/  MUFU.EX2 R182, R6 ;  /* 0x0000000600b67308 */ /* 0x0003e20000000800 */
[----:B------:R-:W-:Y:S02]  /*6b10*/  PLOP3.LUT P0, PT, PT, PT, UP0, 0x80, 0x0 ;  /* 0x000000000000781c */ /* 0x000fe40003f0f008 */
[--C-:B------:R-:W-:Y:S02]  /*6b20*/  FFMA.FTZ R4, R4, c[0x0][0x23c], -R10.reuse ;  /* 0x00008f0004047a23 */ /* 0x100fe4000001080a */
[----:B---3--:R-:W-:Y:S05]  /*6b30*/  FFMA.FTZ R5, R192, -UR4, R223 ;  /* 0x80000004c0057c23 */ /* 0x008fea00080100df */
[----:B------:R3:W-:Y:S04]  /*6b40*/  MUFU.EX2 R183, R4 ;  /* 0x0000000400b77308 */ /* 0x0007e80000000800 */
[----:B------:R-:W-:Y:S02]  /*6b50*/  @P0 FSEL R5, R5, -INF , !P6 ;  /* 0xff80000005050808 */ /* 0x000fe40007000000 */
[----:B------:R-:W-:Y:S02]  /*6b60*/  PLOP3.LUT P6, PT, PT, PT, UP0, 0x80, 0x0 ;  /* 0x000000000000781c */ /* 0x000fe40003fcf008 */
[----:B------:R-:W-:Y:S01]  /*6b70*/  PLOP3.LUT P0, PT, PT, PT, UP0, 0x80, 0x0 ;  /* 0x000000000000781c */ /* 0x000fe20003f0f008 */
[----:B------:R-:W-:Y:S01]  /*6b80*/  FFMA.FTZ R5, R5, c[0x0][0x23c], -R9 ;  /* 0x00008f0005057a23 */ /* 0x000fe20000010809 */
[----:B------:R-:W-:Y:S01]  /*6b90*/  MUFU.TANH R235, R56 ;  /* 0x0000003800eb7308 */ /* 0x000fe20000002400 */
[C---:B-1----:R-:W-:Y:S02]  /*6ba0*/  @P4 IADD3 R6, R11.reuse, 0x30, RZ ;  /* 0x000000300b064810 */ /* 0x042fe40007ffe0ff */
[----:B------:R-:W-:Y:S02]  /*6bb0*/  PLOP3.LUT P4, PT, PT, PT, UP0, 0x80, 0x0 ;  /* 0x000000000000781c */ /* 0x000fe40003f8f008 */
[----:B------:R-:W-:Y:S05]  /*6bc0*/  @P5 ISETP.GE.AND P5, PT, R6, UR5, PT ;  /* 0x0000000506005c0c */ /* 0x000fea000bfa6270 */
[----:B------:R4:W-:Y:S01]  /*6bd0*/  MUFU.EX2 R192, R5 ;  /* 0x0000000500c07308 */ /* 0x0009e20000000800 */
[----:B------:R-:W-:Y:S02]  /*6be0*/  @P2 IADD3 R6, R11, 0x31, RZ ;  /* 0x000000310b062810 */ /* 0x000fe40007ffe0ff */
[----:B------:R-:W-:Y:S01]  /*6bf0*/  PLOP3.LUT P2, PT, PT, PT, UP0, 0x80, 0x0 ;  /* 0x000000000000781c */ /* 0x000fe20003f4f008 */
[----:B---3--:R-:W-:Y:S01]  /*6c00*/  FFMA.FTZ R4, R191, -UR4, R221 ;  /* 0x80000004bf047c23 */ /* 0x008fe200080100dd */
[----:B------:R-:W-:Y:S04]  /*6c10*/  @P6 ISETP.GE.AND P6, PT, R6, UR5, PT ;  /* 0x0000000506006c0c */ /* 0x000fe8000bfc6270 */
[----:B------:R-:W-:Y:S01]  /*6c20*/  @P1 FSEL R4, R4, -INF , !P3 ;  /* 0xff80000004041808 */ /* 0x000fe20005800000 */
[----:B------:R-:W1:Y:S01]  /*6c30*/  MUFU.TANH R219, R55 ;  /* 0x0000003700db7308 */ /* 0x000e620000002400 */
[----:B------:R-:W-:Y:S02]  /*6c40*/  PLOP3.LUT P3, PT, PT, PT, UP0, 0x80, 0x0 ;  /* 0x000000000000781c */ /* 0x000fe40003f6f008 */
[----:B------:R-:W-:Y:S01]  /*6c50*/  PLOP3.LUT P1, PT, PT, PT, UP0, 0x80, 0x0 ;  /* 0x000000000000781c */ /* 0x000fe20003f2f008 */
[----:B------:R-:W-:Y:S06]  /*6c60*/  FFMA.FTZ R4, R4, c[0x0][0x23c], -R9 ;  /* 0x00008f0004047a23 */ /* 0x000fec0000010809 */
[----:B------:R2:W-:Y:S01]  /*6c70*/  MUFU.EX2 R191, R4 ;  /* 0x0000000400bf7308 */ /* 0x0005e20000000800 */
[----:B----4-:R-:W-:Y:S03]  /*6c80*/  FFMA.FTZ R5, R169, -UR4, R193 ;  /* 0x80000004a9057c23 */ /* 0x010fe600080100c1 */
[C---:B------:R-:W-:Y:S02]  /*6c90*/  @P3 IADD3 R6, R11.reuse, 0x38, RZ ;  /* 0x000000380b063810 */ /* 0x040fe40007ffe0ff */
[----:B------:R-:W-:Y:S02]  /*6ca0*/  @P4 IADD3 R11, R11, 0x39, RZ ;  /* 0x000000390b0b4810 */ /* 0x000fe40007ffe0ff */
[----:B------:R-:W-:Y:S02]  /*6cb0*/  @P0 FSEL R5, R5, -INF , !P5 ;  /* 0xff80000005050808 */ /* 0x000fe40006800000 */
[----:B------:R-:W-:Y:S01]  /*6cc0*/  MUFU.TANH R166, R58 ;  /* 0x0000003a00a67308 */ /* 0x000fe20000002400 */
[----:B------:R-:W-:Y:S02]  /*6cd0*/  PLOP3.LUT P0, PT, PT, PT, UP0, 0x80, 0x0 ;  /* 0x000000000000781c */ /* 0x000fe40003f0f008 */
[--C-:B------:R-:W-:Y:S07]  /*6ce0*/  FFMA.FTZ R5, R5, c[0x0][0x23c], -R10.reuse ;  /* 0x00008f0005057a23 */ /* 0x100fee000001080a */
[----:B------:R3:W-:Y:S01]  /*6cf0*/  MUFU.EX2 R181, R5 ;  /* 0x0000000500b57308 */ /* 0x0007e20000000800 */
[----:B--2---:R-:W-:Y:S05]  /*6d00*/  FFMA.FTZ R4, R152, -UR4, R189 ;  /* 0x8000000498047c23 */ /* 0x004fea00080100bd */
[----:B------:R-:W-:Y:S04]  /*6d10*/  @P1 FSEL R4, R4, -INF , !P6 ;  /* 0xff80000004041808 */ /* 0x000fe80007000000 */
[----:B------:R-:W2:Y:S01]  /*6d20*/  MUFU.TANH R234, R57 ;  /* 0x0000003900ea7308 */ /* 0x000ea20000002400 */
[----:B------:R-:W-:Y:S01]  /*6d30*/  PLOP3.LUT P1, PT, PT, PT, UP0, 0x80, 0x0 ;  /* 0x000000000000781c */ /* 0x000fe20003f2f008 */
[----:B------:R-:W-:Y:S08]  /*6d40*/  FFMA.FTZ R4, R4, c[0x0][0x23c], -R10 ;  /* 0x00008f0004047a23 */ /* 0x000ff0000001080a */
[----:B------:R1:W-:Y:S01]  /*6d50*/  MUFU.EX2 R179, R4 ;  /* 0x0000000400b37308 */ /* 0x0003e20000000800 */
[----:B---3--:R-:W-:Y:S05]  /*6d60*/  FFMA.FTZ R5, R180, -UR4, R220 ;  /* 0x80000004b4057c23 */ /* 0x008fea00080100dc */
[----:B------:R-:W-:Y:S04]  /*6d70*/  @P0 FSEL R5, R5, -INF , !P5 ;  /* 0xff80000005050808 */ /* 0x000fe80006800000 */
[----:B------:R-:W3:Y:S01]  /*6d80*/  MUFU.TANH R167, R59 ;  /* 0x0000003b00a77308 */ /* 0x000ee20000002400 */
[----:B------:R-:W-:Y:S01]  /*6d90*/  PLOP3.LUT P0, PT, PT, PT, UP0, 0x80, 0x0 ;  /* 0x000000000000781c */ /* 0x000fe20003f0f008 */
[----:B------:R-:W-:Y:S08]  /*6da0*/  FFMA.FTZ R5, R5, c[0x0][0x23c], -R9 ;  /* 0x00008f0005057a23 */ /* 0x000ff00000010809 */
[----:B------:R4:W-:Y:S01]  /*6db0*/  MUFU.EX2 R190, R5 ;  /* 0x0000000500be7308 */ /* 0x0009e20000000800 */
[----:B-1----:R-:W-:Y:S05]  /*6dc0*/  FFMA.FTZ R4, R177, -UR4, R219 ;  /* 0x80000004b1047c23 */ /* 0x002fea00080100db */
[----:B------:R-:W-:Y:S02]  /*6dd0*/  @P1 FSEL R4, R4, -INF , !P6 ;  /* 0xff80000004041808 */ /* 0x000fe40007000000 */
[----:B------:R-:W-:Y:S03]  /*6de0*/  PLOP3.LUT P1, PT, PT, PT, UP0, 0x80, 0x0 ;  /* 0x000000000000781c */ /* 0x000fe60003f2f008 */
[----:B------:R-:W-:Y:S04]  /*6df0*/  FFMA.FTZ R4, R4, c[0x0][0x23c], -R9 ;  /* 0x00008f0004047a23 */ /* 0x000fe80000010809 */
[----:B------:R2:W1:Y:S01]  /*6e00*/  MUFU.EX2 R188, R4 ;  /* 0x0000000400bc7308 */ /* 0x0004620000000800 */
[----:B----4-:R-:W-:Y:S05]  /*6e10*/  FFMA.FTZ R5, R137, -UR4, R235 ;  /* 0x8000000489057c23 */ /* 0x010fea00080100eb */
[----:B------:R-:W-:Y:S02]  /*6e20*/  @P2 FSEL R5, R5, -INF , !P5 ;  /* 0xff80000005052808 */ /* 0x000fe40006800000 */
[----:B------:R-:W-:Y:S03]  /*6e30*/  PLOP3.LUT P2, PT, PT, PT, UP0, 0x80, 0x0 ;  /* 0x000000000000781c */ /* 0x000fe60003f4f008 */
[----:B------:R-:W-:Y:S04]  /*6e40*/  FFMA.FTZ R5, R5, c[0x0][0x23c], -R8 ;  /* 0x00008f0005057a23 */ /* 0x000fe80000010808 */
[----:B------:R4:W-:Y:S01]  /*6e50*/  MUFU.EX2 R231, R5 ;  /* 0x0000000500e77308 */ /* 0x0009e20000000800 */
[----:B--2---:R-:W-:Y:S05]  /*6e60*/  FFMA.FTZ R4, R136, -UR4, R234 ;  /* 0x8000000488047c23 */ /* 0x004fea00080100ea */
[----:B------:R-:W-:Y:S02]  /*6e70*/  @P2 ISETP.GE.AND P3, PT, R6, UR5, PT ;  /* 0x0000000506002c0c */ /* 0x000fe4000bf66270 */
[----:B------:R-:W-:Y:S02]  /*6e80*/  F2FP.BF16.PACK_AB R6, R151, R170 ;  /* 0x000000aa9706723e */ /* 0x000fe400000010ff */
[----:B------:R-:W-:Y:S02]  /*6e90*/  PLOP3.LUT P2, PT, PT, PT, UP0, 0x80, 0x0 ;  /* 0x000000000000781c */ /* 0x000fe40003f4f008 */
[----:B------:R-:W-:Y:S01]  /*6ea0*/  @P0 FSEL R4, R4, -INF , !P6 ;  /* 0xff80000004040808 */ /* 0x000fe20007000000 */
[----:B------:R2:W-:Y:S01]  /*6eb0*/  STS [R199+0x1c400], R6 ;  /* 0x01c40006c7007388 */ /* 0x0005e20000000800 */
[----:B------:R-:W-:Y:S03]  /*6ec0*/  PLOP3.LUT P0, PT, PT, PT, UP0, 0x80, 0x0 ;  /* 0x000000000000781c */ /* 0x000fe60003f0f008 */
[----:B------:R-:W-:Y:S04]  /*6ed0*/  FFMA.FTZ R4, R4, c[0x0][0x23c], -R8 ;  /* 0x00008f0004047a23 */ /* 0x000fe80000010808 */
[----:B------:R3:W-:Y:S01]  /*6ee0*/  MUFU.EX2 R230, R4 ;  /* 0x0000000400e67308 */ /* 0x0007e20000000800 */
[----:B----4-:R-:W-:Y:S05]  /*6ef0*/  FFMA.FTZ R5, R186, -UR4, R166 ;  /* 0x80000004ba057c23 */ /* 0x010fea00080100a6 */
[----:B------:R-:W-:Y:S02]  /*6f00*/  @P1 FSEL R5, R5, -INF , !P5 ;  /* 0xff80000005051808 */ /* 0x000fe40006800000 */
[----:B------:R-:W-:Y:S03]  /*6f10*/  PLOP3.LUT P1, PT, PT, PT, UP0, 0x80, 0x0 ;  /* 0x000000000000781c */ /* 0x000fe60003f2f008 */
[--C-:B------:R-:W-:Y:S04]  /*6f20*/  FFMA.FTZ R5, R5, c[0x0][0x23c], -R0.reuse ;  /* 0x00008f0005057a23 */ /* 0x100fe80000010800 */
[----:B------:R4:W-:Y:S01]  /*6f30*/  MUFU.EX2 R68, R5 ;  /* 0x0000000500447308 */ /* 0x0009e20000000800 */
[----:B--2---:R-:W-:Y:S05]  /*6f40*/  F2FP.BF16.PACK_AB R6, R121, R149 ;  /* 0x000000957906723e */ /* 0x004fea00000010ff */
[----:B------:R-:W-:Y:S01]  /*6f50*/  @P1 ISETP.GE.AND P1, PT, R11, UR5, PT ;  /* 0x000000050b001c0c */ /* 0x000fe2000bf26270 */
[----:B---3--:R-:W-:Y:S05]  /*6f60*/  FFMA.FTZ R4, R185, -UR4, R167 ;  /* 0x80000004b9047c23 */ /* 0x008fea00080100a7 */
[----:B------:R-:W-:Y:S02]  /*6f70*/  @P0 FSEL R4, R4, -INF , !P6 ;  /* 0xff80000004040808 */ /* 0x000fe40007000000 */
[----:B------:R-:W-:Y:S03]  /*6f80*/  PLOP3.LUT P0, PT, PT, PT, UP0, 0x80, 0x0 ;  /* 0x000000000000781c */ /* 0x000fe60003f0f008 */
[----:B------:R-:W-:Y:S04]  /*6f90*/  FFMA.FTZ R4, R4, c[0x0][0x23c], -R0 ;  /* 0x00008f0004047a23 */ /* 0x000fe80000010800 */
[----:B------:R2:W-:Y:S01]  /*6fa0*/  MUFU.EX2 R3, R4 ;  /* 0x0000000400037308 */ /* 0x0005e20000000800 */
[----:B----4-:R-:W-:Y:S05]  /*6fb0*/  FFMA.FTZ R5, R198, -UR4, R228 ;  /* 0x80000004c6057c23 */ /* 0x010fea00080100e4 */
[----:B------:R-:W-:Y:S02]  /*6fc0*/  @P2 FSEL R5, R5, -INF , !P3 ;  /* 0xff80000005052808 */ /* 0x000fe40005800000 */
[----:B------:R-:W-:Y:S03]  /*6fd0*/  PLOP3.LUT P2, PT, PT, PT, UP0, 0x80, 0x0 ;  /* 0x000000000000781c */ /* 0x000fe60003f4f008 */
[----:B------:R-:W-:Y:S04]  /*6fe0*/  FFMA.FTZ R5, R5, c[0x0][0x23c], -R8 ;  /* 0x00008f0005057a23 */ /* 0x000fe80000010808 */
[----:B------:R3:W-:Y:S01]  /*6ff0*/  MUFU.EX2 R186, R5 ;  /* 0x0000000500ba7308 */ /* 0x0007e20000000800 */
[----:B--2---:R-:W-:Y:S05]  /*7000*/  FFMA.FTZ R4, R197, -UR4, R226 ;  /* 0x80000004c5047c23 */ /* 0x004fea00080100e2 */
[----:B------:R-:W-:Y:S02]  /*7010*/  @P0 FSEL R4, R4, -INF , !P1 ;  /* 0xff80000004040808 */ /* 0x000fe40004800000 */
[----:B------:R-:W-:Y:S03]  /*7020*/  PLOP3.LUT P0, PT, PT, PT, UP0, 0x80, 0x0 ;  /* 0x000000000000781c */ /* 0x000fe60003f0f008 */
[----:B------:R-:W-:Y:S02]  /*7030*/  FFMA.FTZ R8, R4, c[0x0][0x23c], -R8 ;  /* 0x00008f0004087a23 */ /* 0x000fe40000010808 */
[----:B------:R-:W-:Y:S02]  /*7040*/  FFMA.FTZ R4, R137, -UR4, R252 ;  /* 0x8000000489047c23 */ /* 0x000fe400080100fc */
[----:B------:R-:W-:Y:S01]  /*7050*/  MUFU.EX2 R185, R8 ;  /* 0x0000000800b97308 */ /* 0x000fe20000000800 */
[----:B---3--:R-:W-:Y:S02]  /*7060*/  F2FP.BF16.PACK_AB R5, R245, R229 ;  /* 0x000000e5f505723e */ /* 0x008fe400000010ff */
[----:B------:R-:W-:Y:S02]  /*7070*/  @P2 FSEL R4, R4, -INF , !P3 ;  /* 0xff80000004042808 */ /* 0x000fe40005800000 */
[----:B------:R-:W-:Y:S01]  /*7080*/  PLOP3.LUT P2, PT, PT, PT, UP0, 0x80, 0x0 ;  /* 0x000000000000781c */ /* 0x000fe20003f4f008 */
[----:B------:R2:W-:Y:S02]  /*7090*/  STS [R199+0x1c000], R5 ;  /* 0x01c00005c7007388 */ /* 0x0005e40000000800 */
[----:B------:R-:W-:Y:S02]  /*70a0*/  FFMA.FTZ R4, R4, c[0x0][0x23c], -R0 ;  /* 0x00008f0004047a23 */ /* 0x000fe40000010800 */
[----:B------:R3:W-:Y:S02]  /*70b0*/  STS [R202+0x1c000], R7 ;  /* 0x01c00007ca007388 */ /* 0x0007e40000000800 */
[----:B------:R4:W-:Y:S02]  /*70c0*/  MUFU.EX2 R198, R4 ;  /* 0x0000000400c67308 */ /* 0x0009e40000000800 */
[----:B------:R1:W-:Y:S01]  /*70d0*/  STS [R202+0x1c400], R6 ;  /* 0x01c40006ca007388 */ /* 0x0003e20000000800 */
[----:B--2---:R-:W-:Y:S01]  /*70e0*/  FFMA.FTZ R5, R132, -UR4, R178 ;  /* 0x8000000484057c23 */ /* 0x004fe200080100b2 */
[----:B---3--:R-:W-:Y:S01]  /*70f0*/  F2FP.BF16.PACK_AB R7, R113, R114 ;  /* 0x000000727107723e */ /* 0x008fe200000010ff */
[----:B----4-:R-:W-:Y:S03]  /*7100*/  FFMA.FTZ R4, R133, -UR4, R176 ;  /* 0x8000000485047c23 */ /* 0x010fe600080100b0 */
[----:B------:R-:W-:Y:S02]  /*7110*/  @P0 FSEL R5, R5, -INF , !P3 ;  /* 0xff80000005050808 */ /* 0x000fe40005800000 */
[----:B-1----:R-:W-:Y:S01]  /*7120*/  F2FP.BF16.PACK_AB R6, R91, R92 ;  /* 0x0000005c5b06723e */ /* 0x002fe200000010ff */
[----:B------:R1:W-:Y:S01]  /*7130*/  STS [R199+0x1e000], R7 ;  /* 0x01e00007c7007388 */ /* 0x0003e20000000800 */
[----:B------:R-:W-:Y:S01]  /*7140*/  PLOP3.LUT P0, PT, PT, PT, UP0, 0x80, 0x0 ;  /* 0x000000000000781c */ /* 0x000fe20003f0f008 */
[--C-:B------:R-:W-:Y:S01]  /*7150*/  FFMA.FTZ R5, R5, c[0x0][0x23c], -R10.reuse ;  /* 0x00008f0005057a23 */ /* 0x100fe2000001080a */
[----:B------:R-:W-:Y:S01]  /*7160*/  @P2 FSEL R4, R4, -INF , !P1 ;  /* 0xff80000004042808 */ /* 0x000fe20004800000 */
[----:B------:R2:W-:Y:S01]  /*7170*/  STS [R199+0x1e400], R6 ;  /* 0x01e40006c7007388 */ /* 0x0005e20000000800 */
[----:B------:R-:W-:Y:S01]  /*7180*/  PLOP3.LUT P2, PT, PT, PT, UP0, 0x80, 0x0 ;  /* 0x000000000000781c */ /* 0x000fe20003f4f008 */
[----:B------:R3:W-:Y:S02]  /*7190*/  MUFU.EX2 R175, R5 ;  /* 0x0000000500af7308 */ /* 0x0007e40000000800 */
[----:B------:R-:W-:Y:S01]  /*71a0*/  FFMA.FTZ R10, R4, c[0x0][0x23c], -R10 ;  /* 0x00008f00040a7a23 */ /* 0x000fe2000001080a */
[----:B------:R-:W-:Y:S07]  /*71b0*/  F2FP.BF16.PACK_AB R4, R155, R168 ;  /* 0x000000a89b04723e */ /* 0x000fee00000010ff */
[----:B------:R-:W2:Y:S01]  /*71c0*/  MUFU.EX2 R174, R10 ;  /* 0x0000000a00ae7308 */ /* 0x000ea20000000800 */
[----:B-1----:R-:W-:Y:S02]  /*71d0*/  F2FP.BF16.PACK_AB R7, R111, R112 ;  /* 0x000000706f07723e */ /* 0x002fe400000010ff */
[----:B--2---:R-:W-:Y:S01]  /*71e0*/  F2FP.BF16.PACK_AB R6, R89, R90 ;  /* 0x0000005a5906723e */ /* 0x004fe200000010ff */
[----:B---3--:R-:W-:Y:S02]  /*71f0*/  FFMA.FTZ R5, R169, -UR4, R187 ;  /* 0x80000004a9057c23 */ /* 0x008fe400080100bb */
[----:B------:R1:W-:Y:S04]  /*7200*/  STS [R202+0x1e000], R7 ;  /* 0x01e00007ca007388 */ /* 0x0003e80000000800 */
[----:B------:R2:W-:Y:S01]  /*7210*/  STS [R202+0x1e400], R6 ;  /* 0x01e40006ca007388 */ /* 0x0005e20000000800 */
[----:B------:R-:W-:Y:S02]  /*7220*/  @P2 FSEL R5, R5, -INF , !P3 ;  /* 0xff80000005052808 */ /* 0x000fe40005800000 */
[----:B------:R-:W-:Y:S01]  /*7230*/  PLOP3.LUT P2, PT, PT, PT, UP0, 0x80, 0x0 ;  /* 0x000000000000781c */ /* 0x000fe20003f4f008 */
[----:B------:R3:W-:Y:S01]  /*7240*/  STS [R206+0x1c000], R4 ;  /* 0x01c00004ce007388 */ /* 0x0007e20000000800 */
[----:B------:R-:W-:Y:S01]  /*7250*/  UISETP.GE.AND UP0, UPT, UR8, 0x1, UPT ;  /* 0x000000010800788c */ /* 0x000fe2000bf06270 */
[--C-:B------:R-:W-:Y:S01]  /*7260*/  FFMA.FTZ R8, R5, c[0x0][0x23c], -R9.reuse ;  /* 0x00008f0005087a23 */ /* 0x100fe20000010809 */
[----:B------:R-:W-:Y:S01]  /*7270*/  F2FP.BF16.PACK_AB R5, R232, R233 ;  /* 0x000000e9e805723e */ /* 0x000fe200000010ff */
[----:B------:R-:W4:Y:S02]  /*7280*/  LDL R169, [R1+0x3c] ;  /* 0x00003c0001a97983 */ /* 0x000f240000100800 */
[----:B------:R3:W-:Y:S01]  /*7290*/  MUFU.EX2 R180, R8 ;  /* 0x0000000800b47308 */ /* 0x0007e20000000800 */
[----:B-1----:R-:W-:Y:S02]  /*72a0*/  F2FP.BF16.PACK_AB R7, R117, R118 ;  /* 0x000000767507723e */ /* 0x002fe400000010ff */
[----:B--2---:R-:W-:Y:S03]  /*72b0*/  F2FP.BF16.PACK_AB R6, R196, R216 ;  /* 0x000000d8c406723e */ /* 0x004fe600000010ff */
[----:B------:R1:W-:Y:S01]  /*72c0*/  STS [R206+0x1c400], R7 ;  /* 0x01c40007ce007388 */ /* 0x0003e20000000800 */
[----:B---3--:R-:W-:Y:S03]  /*72d0*/  FFMA.FTZ R4, R152, -UR4, R184 ;  /* 0x8000000498047c23 */ /* 0x008fe600080100b8 */
[----:B------:R2:W-:Y:S04]  /*72e0*/  STS [R205+0x1c000], R6 ;  /* 0x01c00006cd007388 */ /* 0x0005e80000000800 */
[----:B------:R3:W-:Y:S01]  /*72f0*/  STS [R205+0x1c400], R5 ;  /* 0x01c40005cd007388 */ /* 0x0007e20000000800 */
[----:B------:R-:W-:Y:S02]  /*7300*/  @P0 FSEL R4, R4, -INF , !P1 ;  /* 0xff80000004040808 */ /* 0x000fe40004800000 */
[----:B------:R-:W-:Y:S03]  /*7310*/  F2FP.BF16.PACK_AB R8, R83, R84 ;  /* 0x000000545308723e */ /* 0x000fe600000010ff */
[----:B------:R-:W-:Y:S02]  /*7320*/  FFMA.FTZ R9, R4, c[0x0][0x23c], -R9 ;  /* 0x00008f0004097a23 */ /* 0x000fe40000010809 */
[----:B------:R-:W-:Y:S01]  /*7330*/  FFMA.FTZ R4, R136, -UR4, R251 ;  /* 0x8000000488047c23 */ /* 0x000fe200080100fb */
[----:B------:R-:W-:Y:S01]  /*7340*/  STS [R206+0x1e400], R8 ;  /* 0x01e40008ce007388 */ /* 0x000fe20000000800 */
[----:B------:R-:W3:Y:S03]  /*7350*/  MUFU.EX2 R177, R9 ;  /* 0x0000000900b17308 */ /* 0x000ee60000000800 */
[----:B------:R-:W-:Y:S02]  /*7360*/  @P2 FSEL R4, R4, -INF , !P1 ;  /* 0xff80000004042808 */ /* 0x000fe40004800000 */
[----:B-1----:R-:W-:Y:S03]  /*7370*/  F2FP.BF16.PACK_AB R7, R105, R106 ;  /* 0x0000006a6907723e */ /* 0x002fe600000010ff */
[----:B------:R-:W-:Y:S01]  /*7380*/  FFMA.FTZ R0, R4, c[0x0][0x23c], -R0 ;  /* 0x00008f0004007a23 */ /* 0x000fe20000010800 */
[----:B------:R-:W-:Y:S02]  /*7390*/  F2FP.BF16.PACK_AB R4, R182, R183 ;  /* 0x000000b7b604723e */ /* 0x000fe400000010ff */
[----:B--2---:R-:W-:Y:S01]  /*73a0*/  F2FP.BF16.PACK_AB R6, R81, R82 ;  /* 0x000000525106723e */ /* 0x004fe200000010ff */
[----:B------:R1:W-:Y:S01]  /*73b0*/  STS [R206+0x1e000], R7 ;  /* 0x01e00007ce007388 */ /* 0x0003e20000000800 */
[----:B------:R2:W1:Y:S01]  /*73c0*/  MUFU.EX2 R197, R0 ;  /* 0x0000000000c57308 */ /* 0x0004620000000800 */
[----:B---3--:R-:W-:Y:S02]  /*73d0*/  F2FP.BF16.PACK_AB R5, R153, R154 ;  /* 0x0000009a9905723e */ /* 0x008fe400000010ff */
[----:B------:R3:W-:Y:S01]  /*73e0*/  STS [R205+0x1e400], R6 ;  /* 0x01e40006cd007388 */ /* 0x0007e20000000800 */
[----:B-1----:R-:W-:Y:S02]  /*73f0*/  F2FP.BF16.PACK_AB R7, R103, R104 ;  /* 0x000000686707723e */ /* 0x002fe400000010ff */
[----:B--2---:R-:W-:Y:S02]  /*7400*/  F2FP.BF16.PACK_AB R0, R191, R192 ;  /* 0x000000c0bf00723e */ /* 0x004fe400000010ff */
[----:B---3--:R-:W-:Y:S01]  /*7410*/  F2FP.BF16.PACK_AB R6, R97, R98 ;  /* 0x000000626106723e */ /* 0x008fe200000010ff */
[----:B------:R1:W-:Y:S04]  /*7420*/  STS [R205+0x1e000], R7 ;  /* 0x01e00007cd007388 */ /* 0x0003e80000000800 */
        /* <DEDUP_REMOVED lines=9> */
[----:B--2---:R-:W-:Y:S03]  /*74c0*/  F2FP.BF16.PACK_AB R4, R188, R190 ;  /* 0x000000bebc04723e */ /* 0x004fe600000010ff */
[----:B------:R1:W-:Y:S01]  /*74d0*/  STS [R201+0x1e000], R7 ;  /* 0x01e00007c9007388 */ /* 0x0003e20000000800 */
[----:B---3--:R-:W-:Y:S02]  /*74e0*/  F2FP.BF16.PACK_AB R0, R174, R175 ;  /* 0x000000afae00723e */ /* 0x008fe400000010ff */
[----:B------:R-:W-:Y:S02]  /*74f0*/  F2FP.BF16.PACK_AB R6, R73, R74 ;  /* 0x0000004a4906723e */ /* 0x000fe400000010ff */
[----:B------:R-:W-:Y:S03]  /*7500*/  F2FP.BF16.PACK_AB R5, R179, R181 ;  /* 0x000000b5b305723e */ /* 0x000fe600000010ff */
[----:B------:R2:W-:Y:S04]  /*7510*/  STS [R201+0x1e400], R6 ;  /* 0x01e40006c9007388 */ /* 0x0005e80000000800 */
[----:B------:R3:W-:Y:S04]  /*7520*/  STS [R204+0x1c000], R5 ;  /* 0x01c00005cc007388 */ /* 0x0007e80000000800 */
[----:B------:R3:W-:Y:S04]  /*7530*/  STS [R204+0x1c400], R4 ;  /* 0x01c40004cc007388 */ /* 0x0007e80000000800 */
[----:B------:R3:W-:Y:S01]  /*7540*/  STS [R203+0x1c000], R0 ;  /* 0x01c00000cb007388 */ /* 0x0007e20000000800 */
[----:B-1----:R-:W-:Y:S02]  /*7550*/  F2FP.BF16.PACK_AB R7, R230, R231 ;  /* 0x000000e7e607723e */ /* 0x002fe400000010ff */
[----:B--2---:R-:W-:Y:S02]  /*7560*/  F2FP.BF16.PACK_AB R6, R3, R68 ;  /* 0x000000440306723e */ /* 0x004fe400000010ff */
[----:B---3--:R-:W-:Y:S02]  /*7570*/  F2FP.BF16.PACK_AB R5, R177, R180 ;  /* 0x000000b4b105723e */ /* 0x008fe400000010ff */
[----:B------:R-:W-:Y:S03]  /*7580*/  F2FP.BF16.PACK_AB R4, R185, R186 ;  /* 0x000000bab904723e */ /* 0x000fe600000010ff */
[----:B------:R-:W-:Y:S01]  /*7590*/  STS [R203+0x1c400], R5 ;  /* 0x01c40005cb007388 */ /* 0x000fe20000000800 */
[----:B------:R-:W-:Y:S03]  /*75a0*/  F2FP.BF16.PACK_AB R0, R197, R198 ;  /* 0x000000c6c500723e */ /* 0x000fe600000010ff */
        /* <DEDUP_REMOVED lines=8> */
[----:B------:R-:W3:Y:S08]  /*7630*/  LDSM.16.M88.4 R48, [R159+0x11000] ;  /* 0x011000009f30783b */ /* 0x000ef00000000200 */
        /* <DEDUP_REMOVED lines=41> */
[----:B----4-:R-:W-:Y:S02]  /*78d0*/  IADD3 R146, P0, R169, UR13, RZ ;  /* 0x0000000da9927c10 */ /* 0x010fe4000ff1e0ff */
        /* <DEDUP_REMOVED lines=28> */
[----:B------:R2:W4:Y:S08]  /*7aa0*/  LDSM.16.M88.4 R140, [R0+0xa000] ;  /* 0x00a00000008c783b */ /* 0x0005300000000200 */
[----:B--2---:R2:W2:Y:S01]  /*7ab0*/  LDG.E R0, [R146.64+0x120] ;  /* 0x0001201692007981 */ /* 0x0044a2000c1e1900 */
[-C--:B-1----:R-:W-:Y:S08]  /*7ac0*/  HMMA.16816.F32.BF16 R4, R136, R132.reuse, R4 ;  /* 0x000000848804723c */ /* 0x082ff00000041804 */
[C---:B----4-:R-:W-:Y:S08]  /*7ad0*/  HMMA.16816.F32.BF16 R8, R140.reuse, R132, R8 ;  /* 0x000000848c08723c */ /* 0x050ff00000041808 */
[-C--:B------:R-:W-:Y:S08]  /*7ae0*/  HMMA.16816.F32.BF16 R12, R140, R134.reuse, R12 ;  /* 0x000000868c0c723c */ /* 0x080ff0000004180c */
[C---:B---3--:R-:W-:Y:S01]  /*7af0*/  FADD.FTZ R4, -R144.reuse, R4 ;  /* 0x0000000490047221 */ /* 0x048fe20000010100 */
[C---:B------:R-:W-:Y:S01]  /*7b00*/  HMMA.16816.F32.BF16 R16, R136.reuse, R134, R16 ;  /* 0x000000868810723c */ /* 0x040fe20000041810 */
[----:B------:R-:W1:Y:S02]  /*7b10*/  LDSM.16.M88.4 R132, [R161+0x10800] ;  /* 0x01080000a184783b */ /* 0x000e640000000200 */
[----:B------:R-:W-:Y:S01]  /*7b20*/  FMUL.FTZ R150, R229, R4 ;  /* 0x00000004e5967220 */ /* 0x000fe20000410000 */
[----:B------:R-:W-:Y:S01]  /*7b30*/  MOV R229, R149 ;  /* 0x0000009500e57202 */ /* 0x000fe20000000f00 */
[C---:B------:R-:W-:Y:S04]  /*7b40*/  FADD.FTZ R5, -R144.reuse, R5 ;  /* 0x0000000590057221 */ /* 0x040fe80000010100 */
[----:B------:R-:W-:Y:S01]  /*7b50*/  FMUL.FTZ R149, R245, R5 ;  /* 0x00000005f5957220 */ /* 0x000fe20000410000 */
[----:B------:R-:W3:Y:S02]  /*7b60*/  LDG.E R4, [R146.64+0x20] ;  /* 0x0000201692047981 */ /* 0x000ee4000c1e1900 */
[----:B------:R-:W-:Y:S01]  /*7b70*/  FFMA.FTZ R5, -R249, R249, 1 ;  /* 0x3f800000f9057423 */ /* 0x000fe200000101f9 */
[----:B------:R-:W-:Y:S03]  /*7b80*/  MOV R245, R151 ;  /* 0x0000009700f57202 */ /* 0x000fe60000000f00 */
[----:B------:R-:W-:Y:S08]  /*7b90*/  FMUL.FTZ R5, R5, c[0x0][0x2ec] ;  /* 0x0000bb0005057a20 */ /* 0x000ff00000410000 */
[C---:B------:R-:W-:Y:S02]  /*7ba0*/  FADD.FTZ R16, -R144.reuse, R16 ;  /* 0x0000001090107221 */ /* 0x040fe40000010100 */
[C---:B------:R-:W-:Y:S01]  /*7bb0*/  FADD.FTZ R17, -R144.reuse, R17 ;  /* 0x0000001190117221 */ /* 0x040fe20000010100 */
[-C--:B-1----:R-:W-:Y:S08]  /*7bc0*/  HMMA.16816.F32.BF16 R20, R136, R132.reuse, R20 ;  /* 0x000000848814723c */ /* 0x082ff00000041814 */
[C---:B------:R-:W-:Y:S08]  /*7bd0*/  HMMA.16816.F32.BF16 R24, R140.reuse, R132, R24 ;  /* 0x000000848c18723c */ /* 0x040ff00000041818 */
[-C--:B------:R-:W-:Y:S08]  /*7be0*/  HMMA.16816.F32.BF16 R28, R140, R134.reuse, R28 ;  /* 0x000000868c1c723c */ /* 0x080ff0000004181c */
[C---:B------:R-:W-:Y:S01]  /*7bf0*/  FADD.FTZ R20, -R144.reuse, R20 ;  /* 0x0000001490147221 */ /* 0x040fe20000010100 */
[C---:B------:R-:W-:Y:S01]  /*7c00*/  HMMA.16816.F32.BF16 R32, R136.reuse, R134, R32 ;  /* 0x000000868820723c */ /* 0x040fe20000041820 */
[----:B------:R-:W1:Y:S02]  /*7c10*/  LDSM.16.M88.4 R132, [R161+0x11000] ;  /* 0x01100000a184783b */ /* 0x000e640000000200 */
[C---:B------:R-:W-:Y:S04]  /*7c20*/  FADD.FTZ R21, -R144.reuse, R21 ;  /* 0x0000001590157221 */ /* 0x040fe80000010100 */
        /* <DEDUP_REMOVED lines=12> */
[----:B------:R-:W-:Y:S01]  /*7cf0*/  FFMA.FTZ R132, -R250, R250, 1 ;  /* 0x3f800000fa847423 */ /* 0x000fe200000101fa */
[-C--:B------:R-:W-:Y:S01]  /*7d00*/  HMMA.16816.F32.BF16 R60, R140, R134.reuse, R60 ;  /* 0x000000868c3c723c */ /* 0x080fe2000004183c */
[----:B------:R-:W-:Y:S03]  /*7d10*/  FMUL.FTZ R133, R236, R17 ;  /* 0x00000011ec857220 */ /* 0x000fe60000410000 */
[----:B------:R-:W-:Y:S02]  /*7d20*/  FMUL.FTZ R132, R132, c[0x0][0x2ec] ;  /* 0x0000bb0084847a20 */ /* 0x000fe40000410000 */
[----:B------:R-:W-:Y:S01]  /*7d30*/  FFMA.FTZ R17, -R241, R241, 1 ;  /* 0x3f800000f1117423 */ /* 0x000fe200000101f1 */
[----:B------:R-:W-:Y:S01]  /*7d40*/  MOV R141, R171 ;  /* 0x000000ab008d7202 */ /* 0x000fe20000000f00 */
[----:B------:R-:W-:Y:S01]  /*7d50*/  FMUL.FTZ R171, R5, R149 ;  /* 0x0000009505ab7220 */ /* 0x000fe20000410000 */
[----:B------:R-:W-:Y:S03]  /*7d60*/  HMMA.16816.F32.BF16 R64, R136, R134, R64 ;  /* 0x000000868840723c */ /* 0x000fe60000041840 */
[----:B------:R-:W-:Y:S01]  /*7d70*/  FFMA.FTZ R5, -R242, R242, 1 ;  /* 0x3f800000f2057423 */ /* 0x000fe200000101f2 */
[----:B------:R-:W-:Y:S02]  /*7d80*/  MOV R142, R170 ;  /* 0x000000aa008e7202 */ /* 0x000fe40000000f00 */
[----:B------:R-:W-:Y:S01]  /*7d90*/  MOV R140, R173 ;  /* 0x000000ad008c7202 */ /* 0x000fe20000000f00 */
[----:B------:R-:W-:Y:S02]  /*7da0*/  FMUL.FTZ R173, R132, R150 ;  /* 0x0000009684ad7220 */ /* 0x000fe40000410000 */
[----:B------:R-:W-:Y:S03]  /*7db0*/  FMUL.FTZ R134, R237, R16 ;  /* 0x00000010ed867220 */ /* 0x000fe60000410000 */
[----:B------:R-:W-:Y:S02]  /*7dc0*/  FFMA.FTZ R16, -R244, R244, 1 ;  /* 0x3f800000f4107423 */ /* 0x000fe400000101f4 */
[----:B------:R-:W-:Y:S02]  /*7dd0*/  FMUL.FTZ R132, R168, R20 ;  /* 0x00000014a8847220 */ /* 0x000fe40000410000 */
[----:B------:R-:W-:Y:S02]  /*7de0*/  FMUL.FTZ R5, R5, c[0x0][0x2ec] ;  /* 0x0000bb0005057a20 */ /* 0x000fe40000410000 */
[----:B------:R-:W-:Y:S02]  /*7df0*/  FFMA.FTZ R20, -R240, R240, 1 ;  /* 0x3f800000f0147423 */ /* 0x000fe400000101f0 */
[----:B------:R-:W-:Y:S02]  /*7e00*/  FMUL.FTZ R16, R16, c[0x0][0x2ec] ;  /* 0x0000bb0010107a20 */ /* 0x000fe40000410000 */
        /* <DEDUP_REMOVED lines=34> */
[----:B------:R-:W-:Y:S02]  /*8030*/  FADD.FTZ R32, -R144, R64 ;  /* 0x0000004090207221 */ /* 0x000fe40000010100 */
[----:B------:R-:W-:Y:S02]  /*8040*/  FMUL.FTZ R150, R16, R20 ;  /* 0x0000001410967220 */ /* 0x000fe40000410000 */
[----:B------:R-:W-:Y:S01]  /*8050*/  FMUL.FTZ R21, R174, R21 ;  /* 0x00000015ae157220 */ /* 0x000fe20000410000 */
[----:B------:R-:W-:Y:S01]  /*8060*/  MOV R174, R208 ;  /* 0x000000d000ae7202 */ /* 0x000fe20000000f00 */
[----:B------:R-:W-:Y:S02]  /*8070*/  FFMA.FTZ R16, -R178, R178, 1 ;  /* 0x3f800000b2107423 */ /* 0x000fe400000101b2 */
[----:B------:R-:W-:Y:S02]  /*8080*/  FMUL.FTZ R5, R5, c[0x0][0x2ec] ;  /* 0x0000bb0005057a20 */ /* 0x000fe40000410000 */
[----:B------:R-:W-:Y:S01]  /*8090*/  FMUL.FTZ R32, R175, R32 ;  /* 0x00000020af207220 */ /* 0x000fe20000410000 */
[----:B------:R-:W-:Y:S01]  /*80a0*/  MOV R175, R207 ;  /* 0x000000cf00af7202 */ /* 0x000fe20000000f00 */
[----:B------:R-:W-:Y:S02]  /*80b0*/  FMUL.FTZ R16, R16, c[0x0][0x2ec] ;  /* 0x0000bb0010107a20 */ /* 0x000fe40000410000 */
[----:B------:R-:W-:Y:S02]  /*80c0*/  FMUL.FTZ R143, R5, R21 ;  /* 0x00000015058f7220 */ /* 0x000fe40000410000 */
[----:B------:R-:W-:Y:S02]  /*80d0*/  FFMA.FTZ R5, -R141, R141, 1 ;  /* 0x3f8000008d057423 */ /* 0x000fe4000001018d */
[C---:B------:R-:W-:Y:S02]  /*80e0*/  FADD.FTZ R36, -R144.reuse, R52 ;  /* 0x0000003490247221 */ /* 0x040fe40000010100 */
[----:B------:R-:W-:Y:S02]  /*80f0*/  FADD.FTZ R33, -R144, R53 ;  /* 0x0000003590217221 */ /* 0x000fe40000010100 */
[----:B------:R-:W-:Y:S02]  /*8100*/  FFMA.FTZ R17, -R189, R189, 1 ;  /* 0x3f800000bd117423 */ /* 0x000fe400000101bd */
[----:B---3--:R-:W-:Y:S02]  /*8110*/  FADD.FTZ R7, -R4, R7 ;  /* 0x0000000704077221 */ /* 0x008fe40000010100 */
[----:B------:R-:W-:Y:S02]  /*8120*/  FMUL.FTZ R144, R16, R32 ;  /* 0x0000002010907220 */ /* 0x000fe40000410000 */
[----:B------:R-:W-:Y:S02]  /*8130*/  FADD.FTZ R16, -R4, R6 ;  /* 0x0000000604107221 */ /* 0x000fe40000010100 */
[----:B------:R-:W-:Y:S02]  /*8140*/  FFMA.FTZ R6, -R140, R140, 1 ;  /* 0x3f8000008c067423 */ /* 0x000fe4000001018c */
[----:B------:R-:W-:Y:S02]  /*8150*/  FMUL.FTZ R7, R245, R7 ;  /* 0x00000007f5077220 */ /* 0x000fe40000410000 */
[----:B------:R-:W-:Y:S02]  /*8160*/  FMUL.FTZ R5, R5, c[0x0][0x2ec] ;  /* 0x0000bb0005057a20 */ /* 0x000fe40000410000 */
        /* <DEDUP_REMOVED lines=10> */
[----:B--2---:R-:W-:Y:S02]  /*8210*/  FMUL.FTZ R146, R17, R33 ;  /* 0x0000002111927220 */ /* 0x004fe40000410000 */
[----:B------:R-:W-:Y:S02]  /*8220*/  FADD.FTZ R18, -R4, R18 ;  /* 0x0000001204127221 */ /* 0x000fe40000010100 */
[----:B------:R-:W-:Y:S02]  /*8230*/  FMUL.FTZ R142, R6, R16 ;  /* 0x00000010068e7220 */ /* 0x000fe40000410000 */
[----:B------:R-:W-:Y:S02]  /*8240*/  FMUL.FTZ R19, R121, R19 ;  /* 0x0000001379137220 */ /* 0x000fe40000410000 */
[----:B------:R-:W-:Y:S01]  /*8250*/  FADD.FTZ R17, -R4, R23 ;  /* 0x0000001704117221 */ /* 0x000fe20000010100 */
[----:B------:R1:W5:Y:S01]  /*8260*/  LDL.LU R121, [R1+0x170] ;  /* 0x0001700001797983 */ /* 0x0003620000300800 */
        /* <DEDUP_REMOVED lines=20> */
[----:B------:R-:W-:Y:S01]  /*83b0*/  FFMA.FTZ R5, -R246, R246, 1 ;  /* 0x3f800000f6057423 */ /* 0x000fe200000101f6 */
[----:B------:R1:W5:Y:S01]  /*83c0*/  LDL.LU R116, [R1+0x15c] ;  /* 0x00015c0001747983 */ /* 0x0003620000300800 */
[----:B------:R-:W-:Y:S02]  /*83d0*/  FADD.FTZ R20, -R4, R34 ;  /* 0x0000002204147221 */ /* 0x000fe40000010100 */
[----:B------:R-:W-:Y:S01]  /*83e0*/  FMUL.FTZ R139, R6, R18 ;  /* 0x00000012068b7220 */ /* 0x000fe20000410000 */
[----:B------:R1:W5:Y:S01]  /*83f0*/  LDL.LU R115, [R1+0x158] ;  /* 0x0001580001737983 */ /* 0x0003620000300800 */
        /* <DEDUP_REMOVED lines=108> */
[----:B------:R-:W-:Y:S02]  /*8ac0*/  FADD.FTZ R9, -R2, R44 ;  /* 0x0000002c02097221 */ /* 0x000fe40000010100 */
[----:B------:R-:W-:Y:S02]  /*8ad0*/  FFMA.FTZ R7, -R96, R96, 1 ;  /* 0x3f80000060077423 */ /* 0x000fe40000010160 */
[----:B------:R-:W-:Y:S01]  /*8ae0*/  FFMA.FTZ R5, -R94, R94, 1 ;  /* 0x3f8000005e057423 */ /* 0x000fe2000001015e */
[----:B------:R1:W5:Y:S01]  /*8af0*/  LDL.LU R96, [R1+0x10c] ;  /* 0x00010c0001607983 */ /* 0x0003620000300800 */
[----:B------:R-:W-:Y:S02]  /*8b00*/  FMUL.FTZ R51, R4, R8 ;  /* 0x0000000804337220 */ /* 0x000fe40000410000 */
[----:B------:R-:W-:Y:S02]  /*8b10*/  FADD.FTZ R8, -R2, R45 ;  /* 0x0000002d02087221 */ /* 0x000fe40000010100 */
[----:B------:R-:W-:Y:S02]  /*8b20*/  FMUL.FTZ R9, R248, R9 ;  /* 0x00000009f8097220 */ /* 0x000fe40000410000 */
[----:B------:R-:W-:Y:S02]  /*8b30*/  FFMA.FTZ R6, -R95, R95, 1 ;  /* 0x3f8000005f067423 */ /* 0x000fe4000001015f */
[----:B------:R-:W-:Y:S01]  /*8b40*/  FFMA.FTZ R4, -R93, R93, 1 ;  /* 0x3f8000005d047423 */ /* 0x000fe2000001015d */
[----:B------:R1:W5:Y:S01]  /*8b50*/  LDL.LU R95, [R1+0x108] ;  /* 0x00010800015f7983 */ /* 0x0003620000300800 */
[----:B------:R-:W-:Y:S02]  /*8b60*/  FMUL.FTZ R5, R5, c[0x0][0x2ec] ;  /* 0x0000bb0005057a20 */ /* 0x000fe40000410000 */
[----:B------:R-:W-:Y:S01]  /*8b70*/  FMUL.FTZ R8, R243, R8 ;  /* 0x00000008f3087220 */ /* 0x000fe20000410000 */
[----:B------:R1:W5:Y:S01]  /*8b80*/  LDL.LU R94, [R1+0x104] ;  /* 0x00010400015e7983 */ /* 0x0003620000300800 */
[----:B------:R-:W-:Y:S02]  /*8b90*/  FMUL.FTZ R4, R4, c[0x0][0x2ec] ;  /* 0x0000bb0004047a20 */ /* 0x000fe40000410000 */
[----:B------:R-:W-:Y:S01]  /*8ba0*/  FMUL.FTZ R48, R5, R9 ;  /* 0x0000000905307220 */ /* 0x000fe20000410000 */
[----:B------:R1:W5:Y:S01]  /*8bb0*/  LDL.LU R93, [R1+0x100] ;  /* 0x00010000015d7983 */ /* 0x0003620000300800 */
[----:B------:R-:W-:Y:S02]  /*8bc0*/  FADD.FTZ R9, -R2, R57 ;  /* 0x0000003902097221 */ /* 0x000fe40000010100 */
[----:B------:R-:W-:Y:S02]  /*8bd0*/  FFMA.FTZ R5, -R234, R234, 1 ;  /* 0x3f800000ea057423 */ /* 0x000fe400000101ea */
[----:B------:R-:W-:Y:S02]  /*8be0*/  FMUL.FTZ R7, R7, c[0x0][0x2ec] ;  /* 0x0000bb0007077a20 */ /* 0x000fe40000410000 */
[----:B------:R-:W-:Y:S02]  /*8bf0*/  FMUL.FTZ R6, R6, c[0x0][0x2ec] ;  /* 0x0000bb0006067a20 */ /* 0x000fe40000410000 */
[----:B------:R-:W-:Y:S02]  /*8c00*/  FMUL.FTZ R45, R4, R8 ;  /* 0x00000008042d7220 */ /* 0x000fe40000410000 */
[----:B------:R-:W-:Y:S02]  /*8c10*/  FADD.FTZ R8, -R2, R60 ;  /* 0x0000003c02087221 */ /* 0x000fe40000010100 */
[----:B------:R-:W-:Y:S02]  /*8c20*/  FMUL.FTZ R9, R230, R9 ;  /* 0x00000009e6097220 */ /* 0x000fe40000410000 */
[----:B------:R-:W-:Y:S02]  /*8c30*/  FFMA.FTZ R4, -R228, R228, 1 ;  /* 0x3f800000e4047423 */ /* 0x000fe400000101e4 */
[----:B------:R-:W-:Y:S02]  /*8c40*/  FMUL.FTZ R5, R5, c[0x0][0x2ec] ;  /* 0x0000bb0005057a20 */ /* 0x000fe40000410000 */
[----:B------:R-:W-:Y:S02]  /*8c50*/  FADD.FTZ R10, -R0, R10 ;  /* 0x0000000a000a7221 */ /* 0x000fe40000010100 */
[----:B------:R-:W-:Y:S02]  /*8c60*/  FMUL.FTZ R50, R7, R13 ;  /* 0x0000000d07327220 */ /* 0x000fe40000410000 */
[----:B------:R-:W-:Y:S02]  /*8c70*/  FMUL.FTZ R49, R6, R12 ;  /* 0x0000000c06317220 */ /* 0x000fe40000410000 */
[C---:B------:R-:W-:Y:S02]  /*8c80*/  FADD.FTZ R12, -R2.reuse, R56 ;  /* 0x00000038020c7221 */ /* 0x040fe40000010100 */
        /* <DEDUP_REMOVED lines=18> */
[----:B------:R-:W-:Y:S01]  /*8db0*/  FMUL.FTZ R12, R231, R12 ;  /* 0x0000000ce70c7220 */ /* 0x000fe20000410000 */
[----:B------:R1:W5:Y:S01]  /*8dc0*/  LDL.LU R90, [R1+0xf4] ;  /* 0x0000f400015a7983 */ /* 0x0003620000300800 */
[----:B------:R-:W-:Y:S02]  /*8dd0*/  FMUL.FTZ R6, R6, c[0x0][0x2ec] ;  /* 0x0000bb0006067a20 */ /* 0x000fe40000410000 */
        /* <DEDUP_REMOVED lines=77> */
[----:B------:R-:W-:Y:S01]  /*92b0*/  FMUL.FTZ R2, R2, c[0x0][0x2ec] ;  /* 0x0000bb0002027a20 */ /* 0x000fe20000410000 */
[----:B------:R1:W5:Y:S01]  /*92c0*/  LDL.LU R3, [R1+0x98] ;  /* 0x0000980001037983 */ /* 0x0003620000300800 */
[----:B------:R-:W-:Y:S02]  /*92d0*/  FMUL.FTZ R36, R6, R10 ;  /* 0x0000000a06247220 */ /* 0x000fe40000410000 */
[----:B------:R-:W-:Y:S02]  /*92e0*/  FMUL.FTZ R29, R2, R7 ;  /* 0x00000007021d7220 */ /* 0x000fe40000410000 */
[C---:B------:R-:W-:Y:S02]  /*92f0*/  FADD.FTZ R7, -R0.reuse, R62 ;  /* 0x0000003e00077221 */ /* 0x040fe40000010100 */
[----:B------:R-:W-:Y:S02]  /*9300*/  FADD.FTZ R6, -R0, R63 ;  /* 0x0000003f00067221 */ /* 0x000fe40000010100 */
[----:B------:R-:W-:Y:S01]  /*9310*/  FFMA.FTZ R5, -R166, R166, 1 ;  /* 0x3f800000a6057423 */ /* 0x000fe200000101a6 */
[----:B------:R-:W-:Y:S01]  /*9320*/  MOV R166, 0x40 ;  /* 0x0000004000a67802 */ /* 0x000fe20000000f00 */
[----:B------:R-:W-:Y:S01]  /*9330*/  FFMA.FTZ R4, -R167, R167, 1 ;  /* 0x3f800000a7047423 */ /* 0x000fe200000101a7 */
[----:B------:R-:W-:Y:S01]  /*9340*/  MOV R167, 0x20 ;  /* 0x0000002000a77802 */ /* 0x000fe20000000f00 */
[----:B------:R-:W-:Y:S02]  /*9350*/  FFMA.FTZ R2, -R252, R252, 1 ;  /* 0x3f800000fc027423 */ /* 0x000fe400000101fc */
[----:B------:R-:W-:Y:S02]  /*9360*/  FFMA.FTZ R0, -R251, R251, 1 ;  /* 0x3f800000fb007423 */ /* 0x000fe400000101fb */
        /* <DEDUP_REMOVED lines=11> */
[----:B-1----:R-:W-:Y:S01]  /*9420*/  ISETP.GE.AND P1, PT, R210, c[0x0][0x220], PT ;  /* 0x00008800d2007a0c */ /* 0x002fe20003f26270 */
        /* <DEDUP_REMOVED lines=8> */
[CC--:B------:R-:W-:Y:S01]  /*94b0*/  @!P1 LEA R2, P2, R11.reuse, R4.reuse, 0x6 ;  /* 0x000000040b029211 */ /* 0x0c0fe200078430ff */
        /* <DEDUP_REMOVED lines=56> */
.L_x_2150:
        /* <DEDUP_REMOVED lines=212> */
.L_x_2151:
        /* <DEDUP_REMOVED lines=517> */
.L_x_2153:
        /* <DEDUP_REMOVED lines=19> */
.L_x_2154:
        /* <DEDUP_REMOVED lines=47> */
.L_x_2156:
[----:B------:R-:W-:Y:S05]  /*c9f0*/  BSYNC B0 ;  /* 0x0000000000007941 */ /* 0x000fea0003800000 */
.L_x_2155:
        /* <DEDUP_REMOVED lines=15> */
.L_x_2158:
[----:B------:R-:W-:Y:S05]  /*caf0*/  BSYNC B0 ;  /* 0x0000000000007941 */ /* 0x000fea0003800000 */
.L_x_2157:
        /* <DEDUP_REMOVED lines=15> */
.L_x_2160:
[----:B------:R-:W-:Y:S05]  /*cbf0*/  BSYNC B0 ;  /* 0x0000000000007941 */ /* 0x000fea0003800000 */
.L_x_2159:
        /* <DEDUP_REMOVED lines=14> */
.L_x_2162:
[----:B------:R-:W-:Y:S05]  /*cce0*/  BSYNC B0 ;  /* 0x0000000000007941 */ /* 0x000fea0003800000 */
.L_x_2161:
        /* <DEDUP_REMOVED lines=25> */
.L_x_2164:
[----:B------:R-:W-:Y:S05]  /*ce80*/  BSYNC B0 ;  /* 0x0000000000007941 */ /* 0x000fea0003800000 */
.L_x_2163:
        /* <DEDUP_REMOVED lines=13> */
.L_x_2166:
[----:B------:R-:W-:Y:S05]  /*cf60*/  BSYNC B0 ;  /* 0x0000000000007941 */ /* 0x000fea0003800000 */
.L_x_2165:
        /* <DEDUP_REMOVED lines=13> */
.L_x_2168:
[----:B------:R-:W-:Y:S05]  /*d040*/  BSYNC B0 ;  /* 0x0000000000007941 */ /* 0x000fea0003800000 */
.L_x_2167:
        /* <DEDUP_REMOVED lines=12> */
.L_x_2117:
        /* <DEDUP_REMOVED lines=21> */
.L_x_2170:
        /* <DEDUP_REMOVED lines=19> */
.L_x_2171:
        /* <DEDUP_REMOVED lines=36> */
.L_x_2173:
[----:B------:R-:W-:Y:S05]  /*d5d0*/  BSYNC B0 ;  /* 0x0000000000007941 */ /* 0x000fea0003800000 */
.L_x_2172:
        /* <DEDUP_REMOVED lines=15> */
.L_x_2175:
[----:B------:R-:W-:Y:S05]  /*d6d0*/  BSYNC B0 ;  /* 0x0000000000007941 */ /* 0x000fea0003800000 */
.L_x_2174:
        /* <DEDUP_REMOVED lines=15> */
.L_x_2177:
[----:B------:R-:W-:Y:S05]  /*d7d0*/  BSYNC B0 ;  /* 0x0000000000007941 */ /* 0x000fea0003800000 */
.L_x_2176:
        /* <DEDUP_REMOVED lines=14> */
.L_x_2179:
[----:B------:R-:W-:Y:S05]  /*d8c0*/  BSYNC B0 ;  /* 0x0000000000007941 */ /* 0x000fea0003800000 */
.L_x_2178:
        /* <DEDUP_REMOVED lines=25> */
.L_x_2181:
[----:B------:R-:W-:Y:S05]  /*da60*/  BSYNC B0 ;  /* 0x0000000000007941 */ /* 0x000fea0003800000 */
.L_x_2180:
        /* <DEDUP_REMOVED lines=13> */
.L_x_2183:
[----:B------:R-:W-:Y:S05]  /*db40*/  BSYNC B0 ;  /* 0x0000000000007941 */ /* 0x000fea0003800000 */
.L_x_2182:
        /* <DEDUP_REMOVED lines=13> */
.L_x_2185:
[----:B------:R-:W-:Y:S05]  /*dc20*/  BSYNC B0 ;  /* 0x0000000000007941 */ /* 0x000fea0003800000 */
.L_x_2184:
        /* <DEDUP_REMOVED lines=11> */
.L_x_2169:
[----:B------:R-:W-:Y:S05]  /*dce0*/  BSYNC B1 ;  /* 0x0000000000017941 */ /* 0x000fea0003800000 */
.L_x_2112:
        /* <DEDUP_REMOVED lines=11> */
.L_x_2186:
[----:B------:R-:W-:Y:S05]  /*dda0*/  EXIT ;  /* 0x000000000000794d */ /* 0x000fea0003800000 */
.L_x_2188:
        /* <DEDUP_REMOVED lines=13> */
.L_x_2492:


//--------------------- .text._ZN5flash44flash_bwd_dq_dk_dv_loop_seqk_parallel_kernelI23Flash_bwd_kernel_traitsILi64ELi128ELi128ELi8ELi4ELi4ELi4ELb0ELb0EN7cutlass10bfloat16_tE19Flash_kernel_traitsILi64ELi128ELi128ELi8ES3_EELb1ELb0ELb1ELb0ELb0ELb1ELb0EEEvNS_16Flash_bwd_paramsE --------------------------
	.section	.text._ZN5flash44flash_bwd_dq_dk_dv_loop_seqk_parallel_kernelI23Flash_bwd_kernel_traitsILi64ELi128ELi128ELi8ELi4ELi4ELi4ELb0ELb0EN7cutlass10bfloat16_tE19Flash_kernel_traitsILi64ELi128ELi128ELi8ES3_EELb1ELb0ELb1ELb0ELb0ELb1ELb0EEEvNS_16Flash_bwd_paramsE,"ax",@progbits
	.sectioninfo	@"SHI_REGISTERS=255"
	.align	128
        .global         _ZN5flash44flash_bwd_dq_dk_dv_loop_seqk_parallel_kernelI23Flash_bwd_kernel_traitsILi64ELi128ELi128ELi8ELi4ELi4ELi4ELb0ELb0EN7cutlass10bfloat16_tE19Flash_kernel_traitsILi64ELi128ELi128ELi8ES3_EELb1ELb0ELb1ELb0ELb0ELb1ELb0EEEvNS_16Flash_bwd_paramsE
        .type           _ZN5flash44flash_bwd_dq_dk_dv_loop_seqk_parallel_kernelI23Flash_bwd_kernel_traitsILi64ELi128ELi128ELi8ELi4ELi4ELi4ELb0ELb0EN7cutlass10bfloat16_tE19Flash_kernel_traitsILi64ELi128ELi128ELi8ES3_EELb1ELb0ELb1ELb0ELb0ELb1ELb0EEEvNS_16Flash_bwd_paramsE,@function
        .size           _ZN5flash44flash_bwd_dq_dk_dv_loop_seqk_parallel_kernelI23Flash_bwd_kernel_traitsILi64ELi128ELi128ELi8ELi4ELi4ELi4ELb0ELb0EN7cutlass10bfloat16_tE19Flash_kernel_traitsILi64ELi128ELi128ELi8ES3_EELb1ELb0ELb1ELb0ELb0ELb1ELb0EEEvNS_16Flash_bwd_paramsE,(.L_x_2493 - _ZN5flash44flash_bwd_dq_dk_dv_loop_seqk_parallel_kernelI23Flash_bwd_kernel_traitsILi64ELi128ELi128ELi8ELi4ELi4ELi4ELb0ELb0EN7cutlass10bfloat16_tE19Flash_kernel_traitsILi64ELi128ELi128ELi8ES3_EELb1ELb0ELb1ELb0ELb0ELb1ELb0EEEvNS_16Flash_bwd_paramsE)
        .other          _ZN5flash44flash_bwd_dq_dk_dv_loop_seqk_parallel_kernelI23Flash_bwd_kernel_traitsILi64ELi128ELi128ELi8ELi4ELi4ELi4ELb0ELb0EN7cutlass10bfloat16_tE19Flash_kernel_traitsILi64ELi128ELi128ELi8ES3_EELb1ELb0ELb1ELb0ELb0ELb1ELb0EEEvNS_16Flash_bwd_paramsE,@"STO_CUDA_ENTRY STV_DEFAULT"
_ZN5flash44flash_bwd_dq_dk_dv_loop_seqk_parallel_kernelI23Flash_bwd_kernel_traitsILi64ELi128ELi128ELi8ELi4ELi4ELi4ELb0ELb0EN7cutlass10bfloat16_tE19Flash_kernel_traitsILi64ELi128ELi128ELi8ES3_EELb1ELb0ELb1ELb0ELb0ELb1ELb0EEEvNS_16Flash_bwd_paramsE:
.text._ZN5flash44flash_bwd_dq_dk_dv_loop_seqk_parallel_kernelI23Flash_bwd_kernel_traitsILi64ELi128ELi128ELi8ELi4ELi4ELi4ELb0ELb0EN7cutlass10bfloat16_tE19Flash_kernel_traitsILi64ELi128ELi128ELi8ES3_EELb1ELb0ELb1ELb0ELb0ELb1ELb0EEEvNS_16Flash_bwd_paramsE:
        /* <DEDUP_REMOVED lines=18> */
[----:B------:R-:W-:Y:S01]  /*0120*/  ULDC.U8 UR10, c[0x0][0x328] ;  /* 0x0000ca00000a7ab9 */ /* 0x000fe20000000000 */
[----:B------:R-:W3:Y:S01]  /*0130*/  S2UR UR40, SR_CTAID.Z ;  /* 0x00000000002879c3 */ /* 0x000ee20000002700 */
[----:B------:R-:W-:-:S02]  /*0140*/  UISETP.NE.AND UP6, UPT, UR11, URZ, UPT ;  /* 0x0000003f0b00728c */ /* 0x000fc4000bfc5270 */
[----:B------:R-:W-:Y:S02]  /*0150*/  UISETP.NE.AND UP5, UPT, UR10, URZ, UPT ;  /* 0x0000003f0a00728c */ /* 0x000fe4000bfa5270 */
[----:B------:R-:W-:Y:S02]  /*0160*/  ULDC UR49, c[0x0][0x22c] ;  /* 0x00008b0000317ab9 */ /* 0x000fe40000000800 */
[----:B------:R-:W-:Y:S02]  /*0170*/  ULDC UR38, c[0x0][0x1c0] ;  /* 0x0000700000267ab9 */ /* 0x000fe40000000800 */
[----:B------:R-:W-:Y:S02]  /*0180*/  UMOV UR8, 0x80 ;  /* 0x0000008000087882 */ /* 0x000fe40000000000 */
[----:B------:R-:W-:Y:S02]  /*0190*/  ULDC UR7, c[0x0][0x210] ;  /* 0x0000840000077ab9 */ /* 0x000fe40000000800 */
[----:B------:R-:W-:Y:S01]  /*01a0*/  ULDC UR59, c[0x0][0x234] ;  /* 0x00008d00003b7ab9 */ /* 0x000fe20000000800 */
[----:B-1----:R-:W-:Y:S01]  /*01b0*/  SHF.R.S32.HI R5, RZ, 0x1f, R10 ;  /* 0x0000001fff057819 */ /* 0x002fe2000001140a */
[----:B--2---:R-:W-:-:S02]  /*01c0*/  UIMAD.WIDE.U32 UR46, UR37, UR17, URZ ;  /* 0x00000011252e72a5 */ /* 0x004fc4000f8e003f */
[----:B------:R-:W-:Y:S01]  /*01d0*/  USHF.L.U32 UR17, UR37, 0x7, URZ ;  /* 0x0000000725117899 */ /* 0x000fe2000800063f */
[CC--:B------:R-:W-:Y:S01]  /*01e0*/  LEA.HI R0, R5.reuse, R10.reuse, RZ, 0x4 ;  /* 0x0000000a05007211 */ /* 0x0c0fe200078f20ff */
[----:B------:R-:W-:Y:S01]  /*01f0*/  USHF.R.S32.HI UR11, URZ, 0x1f, UR37 ;  /* 0x0000001f3f0b7899 */ /* 0x000fe20008011425 */
[CC--:B------:R-:W-:Y:S01]  /*0200*/  LEA.HI R14, R5.reuse, R10.reuse, RZ, 0x7 ;  /* 0x0000000a050e7211 */ /* 0x0c0fe200078f38ff */
[----:B------:R-:W-:Y:S01]  /*0210*/  ULDC UR13, c[0x0][0x1c0] ;  /* 0x00007000000d7ab9 */ /* 0x000fe20000000800 */
[CC--:B------:R-:W-:Y:S01]  /*0220*/  LEA.HI R2, R5.reuse, R10.reuse, RZ, 0x5 ;  /* 0x0000000a05027211 */ /* 0x0c0fe200078f28ff */
[----:B---3--:R-:W-:Y:S01]  /*0230*/  USHF.R.S32.HI UR10, URZ, 0x1f, UR40 ;  /* 0x0000001f3f0a7899 */ /* 0x008fe20008011428 */
[CC--:B------:R-:W-:Y:S01]  /*0240*/  LEA.HI R9, R5.reuse, R10.reuse, RZ, 0x3 ;  /* 0x0000000a05097211 */ /* 0x0c0fe200078f18ff */
[----:B------:R-:W-:Y:S01]  /*0250*/  ULDC UR15, c[0x0][0x1c0] ;  /* 0x00007000000f7ab9 */ /* 0x000fe20000000800 */
[CC--:B------:R-:W-:Y:S01]  /*0260*/  LEA.HI R13, R5.reuse, R10.reuse, RZ, 0x6 ;  /* 0x0000000a050d7211 */ /* 0x0c0fe200078f30ff */
[----:B------:R-:W-:Y:S01]  /*0270*/  UIMAD.WIDE UR38, UR49, UR38, URZ ;  /* 0x00000026312672a5 */ /* 0x000fe2000f8e023f */
[----:B------:R-:W-:Y:S01]  /*0280*/  LEA.HI R5, R5, R10, RZ, 0x2 ;  /* 0x0000000a05057211 */ /* 0x000fe200078f10ff */
[----:B------:R-:W-:Y:S01]  /*0290*/  UIMAD UR50, UR40, UR49, URZ ;  /* 0x00000031283272a4 */ /* 0x000fe2000f8e023f */
[----:B------:R-:W-:Y:S01]  /*02a0*/  LOP3.LUT R3, R0, 0xfffffff0, RZ, 0xc0, !PT ;  /* 0xfffffff000037812 */ /* 0x000fe200078ec0ff */
[----:B------:R-:W-:Y:S01]  /*02b0*/  UIMAD UR59, UR8, UR7, UR59 ;  /* 0x00000007083b72a4 */ /* 0x000fe2000f8e023b */
        /* <DEDUP_REMOVED lines=8> */
[----:B------:R-:W-:Y:S01]  /*0340*/  SHF.R.S32.HI R2, RZ, 0x1f, R2 ;  /* 0x0000001fff027819 */ /* 0x000fe20000011402 */
[----:B------:R-:W-:Y:S01]  /*0350*/  UIMAD UR7, UR37, UR15, UR40 ;  /* 0x0000000f250772a4 */ /* 0x000fe2000f8e0228 */
[----:B------:R-:W-:Y:S01]  /*0360*/  LEA.HI R0, R0, R3, RZ, 0x1 ;  /* 0x0000000300007211 */ /* 0x000fe200078f08ff */
[----:B------:R-:W-:Y:S01]  /*0370*/  ULDC UR16, c[0x0][0x1c0] ;  /* 0x0000700000107ab9 */ /* 0x000fe20000000800 */
[----:B------:R-:W-:Y:S01]  /*0380*/  LEA.HI R2, R2, R4, RZ, 0x2 ;  /* 0x0000000402027211 */ /* 0x000fe200078f10ff */
[----:B------:R-:W-:Y:S01]  /*0390*/  ULDC UR12, c[0x0][0x1c0] ;  /* 0x00007000000c7ab9 */ /* 0x000fe20000000800 */
[----:B------:R-:W-:Y:S01]  /*03a0*/  LOP3.LUT R7, R9, 0xfffffff8, RZ, 0xc0, !PT ;  /* 0xfffffff809077812 */ /* 0x000fe200078ec0ff */
[----:B------:R-:W-:Y:S01]  /*03b0*/  UIMAD UR56, UR9, UR37, URZ ;  /* 0x00000025093872a4 */ /* 0x000fe2000f8e023f */
[----:B------:R-:W-:Y:S01]  /*03c0*/  LOP3.LUT R0, R0, 0xfffffffe, RZ, 0xc0, !PT ;  /* 0xfffffffe00007812 */ /* 0x000fe200078ec0ff */
[----:B------:R-:W-:Y:S01]  /*03d0*/  UIMAD UR8, UR37, UR12, UR40 ;  /* 0x0000000c250872a4 */ /* 0x000fe2000f8e0228 */
[----:B------:R-:W-:Y:S01]  /*03e0*/  LOP3.LUT R2, R2, 0xfffffffc, RZ, 0xc0, !PT ;  /* 0xfffffffc02027812 */ /* 0x000fe200078ec0ff */
[----:B------:R-:W-:Y:S01]  /*03f0*/  IMAD.IADD R7, R10, 0x1, -R7 ;  /* 0x000000010a077824 */ /* 0x000fe200078e0a07 */
[----:B------:R-:W-:Y:S01]  /*0400*/  @!UP5 UIMAD UR9, UR37, UR16, UR40 ;  /* 0x000000102509d2a4 */ /* 0x000fe2000f8e0228 */
[----:B------:R-:W-:Y:S01]  /*0410*/  IMAD.IADD R10, R3, 0x1, -R0 ;  /* 0x00000001030a7824 */ /* 0x000fe200078e0a00 */
[--C-:B------:R-:W-:Y:S01]  /*0420*/  SHF.R.S32.HI R3, RZ, 0x2, R5.reuse ;  /* 0x00000002ff037819 */ /* 0x100fe20000011405 */
[----:B------:R-:W-:Y:S01]  /*0430*/  IMAD.IADD R16, R4, 0x1, -R2 ;  /* 0x0000000104107824 */ /* 0x000fe200078e0a02 */
[----:B------:R-:W-:Y:S01]  /*0440*/  SHF.R.S32.HI R0, RZ, 0x1f, R5 ;  /* 0x0000001fff007819 */ /* 0x000fe20000011405 */
[----:B------:R-:W-:Y:S01]  /*0450*/  IMAD.SHL.U32 R5, R7, 0x8, RZ ;  /* 0x0000000807057824 */ /* 0x000fe200078e00ff */
[----:B------:R-:W-:Y:S01]  /*0460*/  SHF.R.S32.HI R4, RZ, 0x3, R9 ;  /* 0x00000003ff047819 */ /* 0x000fe20000011409 */
[----:B------:R-:W-:Y:S01]  /*0470*/  USHF.L.U32 UR48, UR49, 0x7, URZ ;  /* 0x0000000731307899 */ /* 0x000fe2000800063f */
[----:B------:R-:W-:Y:S01]  /*0480*/  SHF.R.S32.HI R2, RZ, 0x1f, R6 ;  /* 0x0000001fff027819 */ /* 0x000fe20000011406 */
[----:B------:R-:W-:Y:S01]  /*0490*/  STL [R1+0x10], R16 ;  /* 0x0000101001007387 */ /* 0x000fe20000100800 */
[----:B------:R-:W-:Y:S01]  /*04a0*/  LEA.HI R0, R0, R3, RZ, 0x3 ;  /* 0x0000000300007211 */ /* 0x000fe200078f18ff */
[----:B------:R-:W-:Y:S01]  /*04b0*/  IMAD.SHL.U32 R4, R4, 0x40, RZ ;  /* 0x0000004004047824 */ /* 0x000fe200078e00ff */
[----:B------:R-:W-:Y:S01]  /*04c0*/  LEA.HI R236, R2, R6, RZ, 0x2 ;  /* 0x0000000602ec7211 */ /* 0x000fe200078f10ff */
[----:B------:R-:W-:Y:S01]  /*04d0*/  USHF.L.U32 UR43, UR7, 0x5, URZ ;  /* 0x00000005072b7899 */ /* 0x000fe2000800063f */
[----:B------:R-:W-:Y:S01]  /*04e0*/  LOP3.LUT R2, R0, 0xfffffff8, RZ, 0xc0, !PT ;  /* 0xfffffff800027812 */ /* 0x000fe200078ec0ff */
[----:B------:R-:W-:Y:S01]  /*04f0*/  ULDC UR53, c[0x0][0x214] ;  /* 0x0000850000357ab9 */ /* 0x000fe20000000800 */
[----:B------:R-:W-:Y:S01]  /*0500*/  LOP3.LUT R0, R4, 0x1c0, RZ, 0xc0, !PT ;  /* 0x000001c004007812 */ /* 0x000fe200078ec0ff */
[----:B------:R-:W-:Y:S01]  /*0510*/  ULDC UR60, c[0x0][0x1c8] ;  /* 0x00007200003c7ab9 */ /* 0x000fe20000000800 */
[----:B------:R-:W-:Y:S01]  /*0520*/  SHF.R.S32.HI R4, RZ, 0x1f, R8 ;  /* 0x0000001fff047819 */ /* 0x000fe20000011408 */
[----:B------:R-:W-:Y:S01]  /*0530*/  IMAD.IADD R6, R3, 0x1, -R2 ;  /* 0x0000000103067824 */ /* 0x000fe200078e0a02 */
[----:B------:R-:W-:Y:S01]  /*0540*/  LOP3.LUT R3, R0, 0x38, R5, 0xf8, !PT ;  /* 0x0000003800037812 */ /* 0x000fe200078ef805 */
[----:B------:R-:W-:Y:S01]  /*0550*/  ULDC UR54, c[0x0][0x224] ;  /* 0x0000890000367ab9 */ /* 0x000fe20000000800 */
[----:B------:R-:W-:Y:S01]  /*0560*/  SHF.R.U32.HI R2, RZ, 0x3, R0 ;  /* 0x00000003ff027819 */ /* 0x000fe20000011600 */
[----:B------:R-:W-:Y:S01]  /*0570*/  @UP5 UIMAD UR58, UR37, UR53, URZ ;  /* 0x00000035253a52a4 */ /* 0x000fe2000f8e023f */
[----:B------:R-:W-:Y:S01]  /*0580*/  LEA.HI R11, R4, R8, RZ, 0x3 ;  /* 0x00000008040b7211 */ /* 0x000fe200078f18ff */
[----:B------:R-:W-:Y:S01]  /*0590*/  ULDC.64 UR4, c[0x0][0x118] ;  /* 0x0000460000047ab9 */ /* 0x000fe20000000a00 */
[----:B------:R-:W-:Y:S01]  /*05a0*/  LOP3.LUT R3, R3, R2, RZ, 0x3c, !PT ;  /* 0x0000000203037212 */ /* 0x000fe200078e3cff */
[----:B------:R-:W-:Y:S01]  /*05b0*/  IMAD.SHL.U32 R2, R13, 0x8, RZ ;  /* 0x000000080d027824 */ /* 0x000fe200078e00ff */
[----:B------:R-:W-:Y:S01]  /*05c0*/  LOP3.LUT R0, R11, 0xfffffff8, RZ, 0xc0, !PT ;  /* 0xfffffff80b007812 */ /* 0x000fe200078ec0ff */
[----:B------:R-:W-:Y:S01]  /*05d0*/  ULDC UR42, c[0x0][0x2e8] ;  /* 0x0000ba00002a7ab9 */ /* 0x000fe20000000800 */
[----:B------:R-:W-:Y:S01]  /*05e0*/  LOP3.LUT R4, R6, 0x1, RZ, 0xc0, !PT ;  /* 0x0000000106047812 */ /* 0x000fe200078ec0ff */
[----:B------:R-:W-:Y:S01]  /*05f0*/  ULDC.U8 UR6, c[0x0][0x2d8] ;  /* 0x0000b60000067ab9 */ /* 0x000fe20000000000 */
[----:B------:R-:W-:Y:S01]  /*0600*/  LOP3.LUT R2, R3, 0xfffffe00, R2, 0xf8, !PT ;  /* 0xfffffe0003027812 */ /* 0x000fe200078ef802 */
[----:B------:R-:W-:Y:S01]  /*0610*/  IMAD.IADD R12, R8, 0x1, -R0 ;  /* 0x00000001080c7824 */ /* 0x000fe200078e0a00 */
[----:B------:R-:W-:Y:S01]  /*0620*/  SHF.R.S32.HI R8, RZ, 0x7, R14 ;  /* 0x00000007ff087819 */ /* 0x000fe2000001140e */
[C---:B------:R-:W-:Y:S01]  /*0630*/  IMAD.SHL.U32 R0, R7.reuse, 0x40, RZ ;  /* 0x0000004007007824 */ /* 0x040fe200078e00ff */
[----:B------:R-:W-:Y:S01]  /*0640*/  ISETP.NE.U32.AND P0, PT, R4, 0x1, PT ;  /* 0x000000010400780c */ /* 0x000fe20003f05070 */
[----:B------:R1:W-:Y:S01]  /*0650*/  STL [R1+0xc], R2 ;  /* 0x00000c0201007387 */ /* 0x0003e20000100800 */
[----:B------:R-:W-:Y:S01]  /*0660*/  IMAD.SHL.U32 R3, R10, 0x200, RZ ;  /* 0x000002000a037824 */ /* 0x000fe200078e00ff */
[C---:B------:R-:W-:Y:S01]  /*0670*/  LOP3.LUT P4, RZ, R7.reuse, 0x2, RZ, 0xc0, !PT ;  /* 0x0000000207ff7812 */ /* 0x040fe2000788c0ff */
[----:B------:R-:W-:Y:S01]  /*0680*/  ULOP3.LUT UR60, UR40, UR60, URZ, 0x3c, !UPT ;  /* 0x0000003c283c7292 */ /* 0x000fe2000f8e3c3f */
[----:B------:R-:W-:Y:S01]  /*0690*/  LOP3.LUT R0, R0, 0x1c0, RZ, 0xc0, !PT ;  /* 0x000001c000007812 */ /* 0x000fe200078ec0ff */
[----:B------:R-:W-:Y:S01]  /*06a0*/  USHF.R.S32.HI UR61, URZ, 0x1f, UR40 ;  /* 0x0000001f3f3d7899 */ /* 0x000fe20008011428 */
[----:B------:R-:W-:Y:S01]  /*06b0*/  LOP3.LUT P3, RZ, R7, 0x4, RZ, 0xc0, !PT ;  /* 0x0000000407ff7812 */ /* 0x000fe2000786c0ff */
[----:B------:R-:W-:Y:S01]  /*06c0*/  IMAD.U32 R7, RZ, RZ, UR17 ;  /* 0x00000011ff077e24 */ /* 0x000fe2000f8e00ff */
[----:B------:R-:W-:Y:S01]  /*06d0*/  LOP3.LUT R170, R0, 0x8, R9, 0xf8, !PT ;  /* 0x0000000800aa7812 */ /* 0x000fe200078ef809 */
[----:B------:R-:W-:Y:S01]  /*06e0*/  IMAD.SHL.U32 R7, R15, 0x2, RZ ;  /* 0x000000020f077824 */ /* 0x000fe200078e00ff */
[----:B------:R-:W-:Y:S01]  /*06f0*/  R2P PR, R6, 0x6 ;  /* 0x0000000606007804 */ /* 0x000fe20000000000 */
[----:B------:R-:W-:Y:S01]  /*0700*/  UIMAD.WIDE.U32 UR44, UR38, UR46, URZ ;  /* 0x0000002e262c72a5 */ /* 0x000fe2000f8e003f */
[----:B------:R-:W-:Y:S01]  /*0710*/  SEL R172, R230, 0xffffffe0, !P4 ;  /* 0xffffffe0e6ac7807 */ /* 0x000fe20006000000 */
[----:B------:R-:W-:Y:S01]  /*0720*/  UIMAD UR55, UR39, UR46, URZ ;  /* 0x0000002e273772a4 */ /* 0x000fe2000f8e023f */
[----:B------:R-:W-:Y:S01]  /*0730*/  SEL R228, R228, 0x10, !P0 ;  /* 0x00000010e4e47807 */ /* 0x000fe20004000000 */
[----:B------:R-:W-:Y:S01]  /*0740*/  USHF.R.S32.HI UR57, URZ, 0x1f, UR50 ;  /* 0x0000001f3f397899 */ /* 0x000fe20008011432 */
[----:B------:R-:W-:Y:S01]  /*0750*/  SEL R230, R230, 0xffffffe0, !P1 ;  /* 0xffffffe0e6e67807 */ /* 0x000fe20004800000 */
[----:B------:R-:W-:-:S02]  /*0760*/  UIMAD UR54, UR8, UR54, URZ ;  /* 0x00000036083672a4 */ /* 0x000fc4000f8e023f */
[----:B------:R-:W-:Y:S02]  /*0770*/  @!UP5 UIMAD UR53, UR9, UR53, URZ ;  /* 0x000000350935d2a4 */ /* 0x000fe4000f8e023f */
[----:B------:R-:W-:Y:S02]  /*0780*/  USHF.R.S32.HI UR52, URZ, 0x1f, UR48 ;  /* 0x0000001f3f347899 */ /* 0x000fe40008011430 */
[----:B------:R-:W-:Y:S01]  /*0790*/  USHF.R.S32.HI UR51, URZ, 0x1f, UR43 ;  /* 0x0000001f3f337899 */ /* 0x000fe2000801142b */
[----:B-1----:R-:W-:Y:S01]  /*07a0*/  IMAD.SHL.U32 R2, R16, 0x10, RZ ;  /* 0x0000001010027824 */ /* 0x002fe200078e00ff */
[----:B------:R-:W-:-:S04]  /*07b0*/  UMOV UR41, 0xffffc000 ;  /* 0xffffc00000297882 */ /* 0x000fc80000000000 */
[----:B------:R-:W-:Y:S02]  /*07c0*/  LOP3.LUT R5, R0, 0x30, R2, 0xf8, !PT ;  /* 0x0000003000057812 */ /* 0x000fe400078ef802 */
[----:B------:R-:W-:Y:S02]  /*07d0*/  SHF.R.U32.HI R0, RZ, 0x3, R0 ;  /* 0x00000003ff007819 */ /* 0x000fe40000011600 */
[----:B------:R-:W-:Y:S01]  /*07e0*/  LOP3.LUT R4, R5, 0x8, R9, 0xf8, !PT ;  /* 0x0000000805047812 */ /* 0x000fe200078ef809 */
[----:B------:R-:W-:Y:S01]  /*07f0*/  IMAD R5, R8, 0x2000, R7 ;  /* 0x0000200008057824 */ /* 0x000fe200078e0207 */
        /* <DEDUP_REMOVED lines=22> */
[----:B------:R-:W-:Y:S02]  /*0960*/  IMAD.U32 R0, RZ, RZ, UR11 ;  /* 0x0000000bff007e24 */ /* 0x000fe4000f8e00ff */
[----:B------:R-:W-:Y:S01]  /*0970*/  IMAD.U32 R4, RZ, RZ, UR10 ;  /* 0x0000000aff047e24 */ /* 0x000fe2000f8e00ff */
[----:B------:R-:W-:Y:S01]  /*0980*/  LOP3.LUT R5, R2, 0x8, R5, 0xf8, !PT ;  /* 0x0000000802057812 */ /* 0x000fe200078ef805 */
[----:B------:R-:W-:Y:S01]  /*0990*/  IMAD.SHL.U32 R0, R11, 0x40, RZ ;  /* 0x000000400b007824 */ /* 0x000fe200078e00ff */
[----:B------:R-:W-:Y:S01]  /*09a0*/  SHF.R.U32.HI R4, RZ, 0x3, R2 ;  /* 0x00000003ff047819 */ /* 0x000fe20000011602 */
[----:B------:R-:W-:-:S02]  /*09b0*/  IMAD R6, R16, 0x400, R7 ;  /* 0x0000040010067824 */ /* 0x000fc400078e0207 */
[----:B------:R-:W-:Y:S01]  /*09c0*/  IMAD.SHL.U32 R226, R226, 0x2, RZ ;  /* 0x00000002e2e27824 */ /* 0x000fe200078e00ff */
[----:B------:R-:W-:Y:S01]  /*09d0*/  LOP3.LUT R0, R0, 0xfffffe00, RZ, 0xc0, !PT ;  /* 0xfffffe0000007812 */ /* 0x000fe200078ec0ff */
[----:B------:R-:W-:Y:S01]  /*09e0*/  IMAD.IADD R6, R6, 0x1, R8 ;  /* 0x0000000106067824 */ /* 0x000fe200078e0208 */
[----:B------:R-:W-:Y:S01]  /*09f0*/  LOP3.LUT R5, R5, R4, RZ, 0x3c, !PT ;  /* 0x0000000405057212 */ /* 0x000fe200078e3cff */
[----:B------:R-:W-:Y:S01]  /*0a00*/  IMAD.IADD R229, R226, 0x1, R228 ;  /* 0x00000001e2e57824 */ /* 0x000fe200078e02e4 */
[----:B------:R-:W-:Y:S01]  /*0a10*/  LOP3.LUT R2, R4, R9, R2, 0x1e, !PT ;  /* 0x0000000904027212 */ /* 0x000fe200078e1e02 */
[----:B------:R-:W-:Y:S02]  /*0a20*/  IMAD.MOV.U32 R4, RZ, RZ, 0x40 ;  /* 0x00000040ff047424 */ /* 0x000fe400078e00ff */
        /* <DEDUP_REMOVED lines=32> */
[----:B------:R-:W-:Y:S02]  /*0c30*/  IMAD.IADD R172, R172, 0x1, R171 ;  /* 0x00000001acac7824 */ /* 0x000fe400078e02ab */
[----:B------:R-:W-:Y:S01]  /*0c40*/  IMAD.SHL.U32 R174, R178, 0x2, RZ ;  /* 0x00000002b2ae7824 */ /* 0x000fe200078e00ff */
        /* <DEDUP_REMOVED lines=12> */
.L_x_2235:
        /* <DEDUP_REMOVED lines=53> */
.L_x_2189:
        /* <DEDUP_REMOVED lines=28> */
[----:B------:R-:W-:Y:S02]  /*1220*/  ULDC UR18, c[0x0][0x2e4] ;  /* 0x0000b90000127ab9 */ /* 0x000fe40000000800 */
[----:B------:R-:W-:Y:S02]  /*1230*/  USEL UR28, UR10, UR8, !UP3 ;  /* 0x000000080a1c7287 */ /* 0x000fe4000d800000 */
[----:B------:R-:W-:Y:S02]  /*1240*/  UIADD3 UR10, UR12, 0x80, UR20 ;  /* 0x000000800c0a7890 */ /* 0x000fe4000fffe014 */
[----:B------:R-:W-:Y:S02]  /*1250*/  UIMAD UR8, UR15, UR17, URZ ;  /* 0x000000110f0872a4 */ /* 0x000fe4000f8e023f */
[----:B------:R-:W-:-:S02]  /*1260*/  UIADD3 UR10, UR10, UR18, -UR7 ;  /* 0x000000120a0a7290 */ /* 0x000fc4000fffe807 */
[----:B------:R-:W-:Y:S02]  /*1270*/  UIADD3 UR27, UR11, UR13, URZ ;  /* 0x0000000d0b1b7290 */ /* 0x000fe4000fffe03f */
        /* <DEDUP_REMOVED lines=33> */
.L_x_2191:
        /* <DEDUP_REMOVED lines=18> */
.L_x_2192:
        /* <DEDUP_REMOVED lines=71> */
.L_x_2193:
[----:B------:R-:W-:Y:S02]  /*1a20*/  UMOV UR10, UR54 ;  /* 0x00000036000a7c82 */ /* 0x000fe40008000000 */
.L_x_2194:
[----:B------:R-:W1:Y:S01]  /*1a30*/  S2R R30, SR_TID.X ;  /* 0x00000000001e7919 */ /* 0x000e620000002100 */
[----:B------:R-:W-:Y:S01]  /*1a40*/  UIADD3 UR8, UP4, UP3, UR8, UR48, UR50 ;  /* 0x0000003008087290 */ /* 0x000fe2000fb9e032 */
[----:B------:R-:W-:Y:S01]  /*1a50*/  IMAD.U32 R12, RZ, RZ, UR5 ;  /* 0x00000005ff0c7e24 */ /* 0x000fe2000f8e00ff */
[----:B------:R-:W-:Y:S01]  /*1a60*/  ULDC UR32, c[0x0][0x2e8] ;  /* 0x0000ba0000207ab9 */ /* 0x000fe20000000800 */
[----:B------:R-:W-:Y:S01]  /*1a70*/  IMAD.U32 R11, RZ, RZ, UR4 ;  /* 0x00000004ff0b7e24 */ /* 0x000fe2000f8e00ff */
[----:B------:R-:W-:Y:S01]  /*1a80*/  UIADD3 UR19, UP2, UP1, UR19, UR8, UR21 ;  /* 0x0000000813137290 */ /* 0x000fe2000f95e015 */
[----:B------:R-:W-:Y:S01]  /*1a90*/  IMAD.U32 R10, RZ, RZ, UR18 ;  /* 0x00000012ff0a7e24 */ /* 0x000fe2000f8e00ff */
[----:B------:R-:W-:Y:S01]  /*1aa0*/  UIADD3.X UR8, UR11, UR52, UR57, UP4, UP3 ;  /* 0x000000340b087290 */ /* 0x000fe2000a7e6439 */
[----:B------:R-:W-:Y:S01]  /*1ab0*/  IMAD.MOV.U32 R32, RZ, RZ, c[0x0][0x190] ;  /* 0x00006400ff207624 */ /* 0x000fe200078e00ff */
[----:B------:R-:W-:Y:S01]  /*1ac0*/  UMOV UR21, 0x4 ;  /* 0x0000000400157882 */ /* 0x000fe20000000000 */
[----:B------:R-:W-:Y:S01]  /*1ad0*/  IMAD.MOV.U32 R14, RZ, RZ, c[0x0][0x370] ;  /* 0x0000dc00ff0e7624 */ /* 0x000fe200078e00ff */
[----:B------:R-:W-:Y:S01]  /*1ae0*/  UIADD3.X UR17, UR13, UR8, UR17, UP2, UP1 ;  /* 0x000000080d117290 */ /* 0x000fe200097e2411 */
[----:B------:R-:W-:Y:S01]  /*1af0*/  BSSY B1, `(.L_x_2190) ;  /* 0x0000b0e000017945 */ /* 0x000fe20003800000 */
[----:B------:R-:W-:Y:S01]  /*1b00*/  ULDC.64 UR4, c[0x0][0x3c8] ;  /* 0x0000f20000047ab9 */ /* 0x000fe20000000a00 */
[----:B------:R-:W-:Y:S01]  /*1b10*/  IMAD.SHL.U32 R24, R32, 0x20, RZ ;  /* 0x0000002020187824 */ /* 0x000fe200078e00ff */
[----:B------:R-:W-:Y:S01]  /*1b20*/  ULDC.64 UR8, c[0x0][0x1a8] ;  /* 0x00006a0000087ab9 */ /* 0x000fe20000000a00 */
[----:B------:R-:W-:Y:S01]  /*1b30*/  IMAD.SHL.U32 R13, R14, 0x20, RZ ;  /* 0x000000200e0d7824 */ /* 0x000fe200078e00ff */
[----:B------:R-:W-:-:S04]  /*1b40*/  UIMAD UR8, UR61, UR8, URZ ;  /* 0x000000083d0872a4 */ /* 0x000fc8000f8e023f */
[----:B------:R-:W-:Y:S01]  /*1b50*/  UIMAD UR15, UR40, UR9, UR8 ;  /* 0x00000009280f72a4 */ /* 0x000fe2000f8e0208 */
[----:B-1----:R-:W-:Y:S02]  /*1b60*/  SHF.R.S32.HI R31, RZ, 0x1f, R30 ;  /* 0x0000001fff1f7819 */ /* 0x002fe4000001141e */
[----:B------:R-:W-:Y:S02]  /*1b70*/  ULDC.64 UR8, c[0x0][0x378] ;  /* 0x0000de0000087ab9 */ /* 0x000fe40000000a00 */
[----:B------:R-:W-:Y:S01]  /*1b80*/  UIMAD UR8, UR61, UR8, URZ ;  /* 0x000000083d0872a4 */ /* 0x000fe2000f8e023f */
[----:B------:R-:W-:-:S03]  /*1b90*/  LEA.HI R4, R31, R30, RZ, 0x3 ;  /* 0x0000001e1f047211 */ /* 0x000fc600078f18ff */
[----:B------:R-:W-:Y:S01]  /*1ba0*/  UIMAD UR13, UR40, UR9, UR8 ;  /* 0x00000009280d72a4 */ /* 0x000fe2000f8e0208 */
[----:B------:R-:W-:Y:S02]  /*1bb0*/  SHF.R.S32.HI R0, RZ, 0x3, R4 ;  /* 0x00000003ff007819 */ /* 0x000fe40000011404 */
        /* <DEDUP_REMOVED lines=9> */
[----:B------:R-:W-:-:S02]  /*1c50*/  UIADD3 UR8, UR18, UR10, URZ ;  /* 0x0000000a12087290 */ /* 0x000fc4000fffe03f */
[----:B------:R-:W-:Y:S01]  /*1c60*/  UIADD3 UR10, UR18, UR16, URZ ;  /* 0x00000010120a7290 */ /* 0x000fe2000fffe03f */
[----:B------:R-:W-:Y:S01]  /*1c70*/  IMAD R9, R9, c[0x0][0x190], RZ ;  /* 0x0000640009097a24 */ /* 0x000fe200078e02ff */
[--C-:B------:R-:W-:Y:S01]  /*1c80*/  SHF.R.S32.HI R5, RZ, 0x1f, R4.reuse ;  /* 0x0000001fff057819 */ /* 0x100fe20000011404 */
[----:B------:R-:W-:Y:S01]  /*1c90*/  UIMAD.WIDE UR8, UR8, UR21, UR4 ;  /* 0x00000015080872a5 */ /* 0x000fe2000f8e0204 */
[----:B------:R1:W2:Y:S03]  /*1ca0*/  R2UR UR4, R11 ;  /* 0x000000000b0473c2 */ /* 0x0002a600000e0000 */
[----:B------:R-:W-:-:S04]  /*1cb0*/  IMAD.WIDE.U32 R6, R2, c[0x0][0x190], R4 ;  /* 0x0000640002067a25 */ /* 0x000fc800078e0004 */
[----:B------:R-:W-:Y:S01]  /*1cc0*/  IMAD R2, R2, c[0x0][0x194], R9 ;  /* 0x0000650002027a24 */ /* 0x000fe200078e0209 */
[----:B------:R-:W-:Y:S01]  /*1cd0*/  IADD3 R8, P1, R6, UR28, RZ ;  /* 0x0000001c06087c10 */ /* 0x000fe2000ff3e0ff */
[----:B------:R-:W-:Y:S01]  /*1ce0*/  UMOV UR28, UR8 ;  /* 0x00000008001c7c82 */ /* 0x000fe20008000000 */
[----:B------:R-:W-:Y:S01]  /*1cf0*/  IADD3 R6, P2, R4, UR23, RZ ;  /* 0x0000001704067c10 */ /* 0x000fe2000ff5e0ff */
[----:B------:R-:W-:Y:S01]  /*1d00*/  UIADD3 UR8, -UR7, UR12, UR20 ;  /* 0x0000000c07087290 */ /* 0x000fe2000fffe114 */
[----:B------:R-:W-:Y:S01]  /*1d10*/  IADD3.X R9, R7, UR27, R2, P1, !PT ;  /* 0x0000001b07097c10 */ /* 0x000fe20008ffe402 */
[----:B------:R3:W4:Y:S01]  /*1d20*/  R2UR UR5, R12 ;  /* 0x000000000c0573c2 */ /* 0x00072200000e0000 */
[----:B------:R-:W-:Y:S01]  /*1d30*/  LEA.HI R7, R31, R30, RZ, 0x5 ;  /* 0x0000001e1f077211 */ /* 0x000fe200078f28ff */
[----:B------:R-:W-:Y:S02]  /*1d40*/  UIADD3 UR8, UR8, -UR32, URZ ;  /* 0x8000002008087290 */ /* 0x000fe4000fffe03f */
[----:B------:R-:W-:Y:S01]  /*1d50*/  UMOV UR27, UR9 ;  /* 0x00000009001b7c82 */ /* 0x000fe20008000000 */
[----:B------:R-:W-:Y:S01]  /*1d60*/  LOP3.LUT R2, R7, 0xffffffe0, RZ, 0xc0, !PT ;  /* 0xffffffe007027812 */ /* 0x000fe200078ec0ff */
[----:B------:R-:W-:Y:S01]  /*1d70*/  USHF.R.S32.HI UR32, URZ, 0x1f, UR8 ;  /* 0x0000001f3f207899 */ /* 0x000fe20008011408 */
[----:B------:R-:W-:-:S03]  /*1d80*/  SHF.R.S32.HI R7, RZ, 0x5, R7 ;  /* 0x00000005ff077819 */ /* 0x000fc60000011407 */
[----:B------:R-:W-:Y:S01]  /*1d90*/  IMAD.IADD R28, R30, 0x1, -R2 ;  /* 0x000000011e1c7824 */ /* 0x000fe200078e0a02 */
[----:B------:R-:W-:Y:S02]  /*1da0*/  ULEA.HI UR32, UR32, UR8, URZ, 0x7 ;  /* 0x0000000820207291 */ /* 0x000fe4000f8f383f */
[----:B------:R-:W-:Y:S01]  /*1db0*/  UIADD3 UR8, UR26, -0x1, URZ ;  /* 0xffffffff1a087890 */ /* 0x000fe2000fffe03f */
[----:B------:R-:W-:Y:S01]  /*1dc0*/  IMAD R2, R7, UR49, R28 ;  /* 0x0000003107027c24 */ /* 0x000fe2000f8e021c */
[----:B------:R-:W-:Y:S01]  /*1dd0*/  IADD3.X R7, R5, UR24, RZ, P2, !PT ;  /* 0x0000001805077c10 */ /* 0x000fe200097fe4ff */
[----:B------:R-:W-:-:S03]  /*1de0*/  USHF.R.S32.HI UR32, URZ, 0x7, UR32 ;  /* 0x000000073f207899 */ /* 0x000fc60008011420 */
[----:B-1----:R-:W-:Y:S01]  /*1df0*/  IADD3 R11, P1, R2, UR19, RZ ;  /* 0x00000013020b7c10 */ /* 0x002fe2000ff3e0ff */
[----:B------:R-:W-:Y:S01]  /*1e00*/  IMAD.WIDE.U32 R6, R10, c[0x0][0x370], R6 ;  /* 0x0000dc000a067a25 */ /* 0x000fe200078e0006 */
[----:B------:R-:W-:Y:S02]  /*1e10*/  UISETP.LT.AND UP1, UPT, URZ, UR32, UPT ;  /* 0x000000203f00728c */ /* 0x000fe4000bf21270 */
[----:B------:R-:W-:Y:S01]  /*1e20*/  LEA.HI.X.SX32 R183, R2, UR17, 0x1, P1 ;  /* 0x0000001102b77c11 */ /* 0x000fe200088f0eff */
[----:B------:R-:W-:Y:S01]  /*1e30*/  IMAD.U32 R2, RZ, RZ, UR40 ;  /* 0x00000028ff027e24 */ /* 0x000fe2000f8e00ff */
[----:B------:R-:W-:Y:S01]  /*1e40*/  IADD3 R7, R7, UR11, RZ ;  /* 0x0000000b07077c10 */ /* 0x000fe2000fffe0ff */
[----:B------:R-:W-:Y:S01]  /*1e50*/  USEL UR32, URZ, UR32, !UP1 ;  /* 0x000000203f207287 */ /* 0x000fe2000c800000 */
[----:B------:R-:W-:Y:S01]  /*1e60*/  LEA R184, P1, R11, c[0x0][0x350], 0x2 ;  /* 0x0000d4000bb87a11 */ /* 0x000fe200078210ff */
[----:B------:R-:W-:Y:S01]  /*1e70*/  IMAD.WIDE.U32 R8, R2, c[0x0][0x1a8], R8 ;  /* 0x00006a0002087a25 */ /* 0x000fe200078e0008 */
[----:B------:R-:W-:-:S02]  /*1e80*/  ULDC.64 UR18, c[0x0][0x200] ;  /* 0x0000800000127ab9 */ /* 0x000fc40000000a00 */
[----:B------:R-:W-:Y:S01]  /*1e90*/  LEA.HI.X R183, R11, c[0x0][0x354], R183, 0x2, P1 ;  /* 0x0000d5000bb77a11 */ /* 0x000fe200008f14b7 */
[----:B------:R-:W-:Y:S01]  /*1ea0*/  IMAD.WIDE.U32 R6, R2, c[0x0][0x378], R6 ;  /* 0x0000de0002067a25 */ /* 0x000fe200078e0006 */
[----:B------:R-:W-:Y:S01]  /*1eb0*/  UISETP.GT.AND UP1, UPT, UR26, UR32, UPT ;  /* 0x000000201a00728c */ /* 0x000fe2000bf24270 */
[----:B------:R-:W-:Y:S01]  /*1ec0*/  IADD3 R9, R9, UR15, RZ ;  /* 0x0000000f09097c10 */ /* 0x000fe2000fffe0ff */
[----:B------:R-:W-:Y:S01]  /*1ed0*/  UIMAD.WIDE UR10, UR10, UR21, UR18 ;  /* 0x000000150a0a72a5 */ /* 0x000fe2000f8e0212 */
[----:B------:R-:W-:Y:S01]  /*1ee0*/  IMAD R2, R29, c[0x0][0x370], RZ ;  /* 0x0000dc001d027a24 */ /* 0x000fe200078e02ff */
[----:B------:R-:W-:Y:S01]  /*1ef0*/  IADD3 R7, R7, UR13, RZ ;  /* 0x0000000d07077c10 */ /* 0x000fe2000fffe0ff */
[----:B------:R-:W-:Y:S01]  /*1f00*/  IMAD.MOV.U32 R11, RZ, RZ, 0x5 ;  /* 0x00000005ff0b7424 */ /* 0x000fe200078e00ff */
[----:B------:R-:W-:Y:S01]  /*1f10*/  LEA R240, P2, R8, c[0x0][0x160], 0x1 ;  /* 0x0000580008f07a11 */ /* 0x000fe200078408ff */
[C---:B------:R-:W-:Y:S02]  /*1f20*/  IMAD R2, R0.reuse, c[0x0][0x374], R2 ;  /* 0x0000dd0000027a24 */ /* 0x040fe400078e0202 */
[----:B------:R-:W-:Y:S01]  /*1f30*/  IMAD.WIDE.U32 R6, R0, c[0x0][0x370], R6 ;  /* 0x0000dc0000067a25 */ /* 0x000fe200078e0006 */
[----:B------:R-:W-:-:S02]  /*1f40*/  SHF.L.U64.HI R15, R32, R11, c[0x0][0x194] ;  /* 0x00006500200f7619 */ /* 0x000fc4000001020b */
[----:B------:R-:W-:Y:S01]  /*1f50*/  LEA.HI.X R238, R8, c[0x0][0x164], R9, 0x1, P2 ;  /* 0x0000590008ee7a11 */ /* 0x000fe200010f0c09 */
[----:B------:R-:W-:Y:S01]  /*1f60*/  IMAD.IADD R2, R7, 0x1, R2 ;  /* 0x0000000107027824 */ /* 0x000fe200078e0202 */
[----:B------:R-:W-:Y:S02]  /*1f70*/  LEA R239, P1, R6, c[0x0][0x330], 0x1 ;  /* 0x0000cc0006ef7a11 */ /* 0x000fe400078208ff */
[----:B------:R-:W-:Y:S02]  /*1f80*/  SHF.L.U64.HI R11, R14, R11, c[0x0][0x374] ;  /* 0x0000dd000e0b7619 */ /* 0x000fe4000001020b */
[----:B------:R-:W-:Y:S02]  /*1f90*/  LEA.HI.X R237, R6, c[0x0][0x334], R2, 0x1, P1 ;  /* 0x0000cd0006ed7a11 */ /* 0x000fe400008f0c02 */
[----:B------:R-:W-:-:S13]  /*1fa0*/  PLOP3.LUT P1, PT, PT, PT, UP1, 0x80, 0x0 ;  /* 0x000000000000781c */ /* 0x000fda0003f2f018 */
        /* <DEDUP_REMOVED lines=11> */
[----:B------:R-:W-:-:S03]  /*2060*/  UIMAD UR12, UR35, UR11, UR12 ;  /* 0x0000000b230c72a4 */ /* 0x000fc6000f8e020c */
[----:B------:R-:W-:Y:S02]  /*2070*/  ULDC.64 UR10, c[0x0][0x388] ;  /* 0x0000e200000a7ab9 */ /* 0x000fe40000000a00 */
[----:B------:R-:W-:Y:S02]  /*2080*/  UIADD3 UR9, UR9, UR12, URZ ;  /* 0x0000000c09097290 */ /* 0x000fe4000fffe03f */
[----:B------:R-:W-:Y:S02]  /*2090*/  UIMAD UR12, UR34, UR10, URZ ;  /* 0x0000000a220c72a4 */ /* 0x000fe4000f8e023f */
[----:B------:R-:W-:Y:S02]  /*20a0*/  UIMAD.WIDE.U32 UR8, UR37, UR10, UR8 ;  /* 0x0000000a250872a5 */ /* 0x000fe4000f8e0008 */
[----:B------:R-:W-:-:S04]  /*20b0*/  UIMAD UR11, UR37, UR11, UR12 ;  /* 0x0000000b250b72a4 */ /* 0x000fc8000f8e020c */
[----:B------:R-:W-:Y:S02]  /*20c0*/  UIADD3 UR16, UR9, UR11, URZ ;  /* 0x0000000b09107290 */ /* 0x000fe4000fffe03f */
[----:B------:R-:W-:Y:S02]  /*20d0*/  UMOV UR15, UR8 ;  /* 0x00000008000f7c82 */ /* 0x000fe40008000000 */
.L_x_2196:
        /* <DEDUP_REMOVED lines=18> */
.L_x_2197:
[----:B------:R-:W-:Y:S01]  /*2200*/  ULDC.64 UR8, c[0x0][0x3a0] ;  /* 0x0000e80000087ab9 */ /* 0x000fe20000000a00 */
[----:B------:R-:W-:Y:S01]  /*2210*/  IMAD.U32 R13, RZ, RZ, UR20 ;  /* 0x00000014ff0d7e24 */ /* 0x000fe2000f8e00ff */
[----:B------:R-:W-:Y:S01]  /*2220*/  UIMAD UR8, UR22, UR8, URZ ;  /* 0x00000008160872a4 */ /* 0x000fe2000f8e023f */
[----:B------:R-:W-:Y:S01]  /*2230*/  BSSY B0, `(.L_x_2198) ;  /* 0x0000018000007945 */ /* 0x000fe20003800000 */
[----:B------:R-:W-:Y:S01]  /*2240*/  UIMAD UR7, UR14, -0x80, UR7 ;  /* 0xffffff800e0778a4 */ /* 0x000fe2000f8e0207 */
[----:B------:R-:W-:Y:S01]  /*2250*/  IMAD.WIDE.U32 R6, R13, c[0x0][0x3a0], R4 ;  /* 0x0000e8000d067a25 */ /* 0x000fe200078e0004 */
[----:B------:R-:W-:-:S04]  /*2260*/  UIMAD UR8, UR20, UR9, UR8 ;  /* 0x00000009140872a4 */ /* 0x000fc8000f8e0208 */
[----:B------:R-:W-:Y:S02]  /*2270*/  IADD3 R6, P0, R6, UR15, RZ ;  /* 0x0000000f06067c10 */ /* 0x000fe4000ff1e0ff */
[----:B------:R-:W-:Y:S01]  /*2280*/  MOV R2, UR8 ;  /* 0x0000000800027c02 */ /* 0x000fe20008000f00 */
[----:B------:R-:W-:Y:S01]  /*2290*/  ULDC.64 UR8, c[0x0][0x3b8] ;  /* 0x0000ee0000087ab9 */ /* 0x000fe20000000a00 */
[----:B------:R-:W-:Y:S01]  /*22a0*/  ISETP.GE.AND P3, PT, R0, UR7, PT ;  /* 0x0000000700007c0c */ /* 0x000fe2000bf66270 */
        /* <DEDUP_REMOVED lines=16> */
.L_x_2199:
[----:B------:R-:W-:Y:S05]  /*23b0*/  BSYNC B0 ;  /* 0x0000000000007941 */ /* 0x000fea0003800000 */
.L_x_2198:
        /* <DEDUP_REMOVED lines=15> */
.L_x_2201:
[----:B------:R-:W-:Y:S05]  /*24b0*/  BSYNC B0 ;  /* 0x0000000000007941 */ /* 0x000fea0003800000 */
.L_x_2200:
        /* <DEDUP_REMOVED lines=15> */
.L_x_2203:
[----:B------:R-:W-:Y:S05]  /*25b0*/  BSYNC B0 ;  /* 0x0000000000007941 */ /* 0x000fea0003800000 */
.L_x_2202:
        /* <DEDUP_REMOVED lines=14> */
.L_x_2205:
[----:B------:R-:W-:Y:S05]  /*26a0*/  BSYNC B0 ;  /* 0x0000000000007941 */ /* 0x000fea0003800000 */
.L_x_2204:
[----:B------:R-:W-:Y:S01]  /*26b0*/  ULDC.64 UR8, c[0x0][0x3a8] ;  /* 0x0000ea0000087ab9 */ /* 0x000fe20000000a00 */
[----:B------:R-:W-:Y:S01]  /*26c0*/  IMAD.WIDE.U32 R4, R13, c[0x0][0x3a8], R4 ;  /* 0x0000ea000d047a25 */ /* 0x000fe200078e0004 */
[----:B------:R-:W-:Y:S01]  /*26d0*/  UIMAD UR7, UR22, UR8, URZ ;  /* 0x00000008160772a4 */ /* 0x000fe2000f8e023f */
[----:B------:R-:W-:Y:S03]  /*26e0*/  BSSY B0, `(.L_x_2206) ;  /* 0x0000015000007945 */ /* 0x000fe60003800000 */
        /* <DEDUP_REMOVED lines=20> */
.L_x_2207:
[----:B------:R-:W-:Y:S05]  /*2830*/  BSYNC B0 ;  /* 0x0000000000007941 */ /* 0x000fea0003800000 */
.L_x_2206:
        /* <DEDUP_REMOVED lines=13> */
.L_x_2209:
[----:B------:R-:W-:Y:S05]  /*2910*/  BSYNC B0 ;  /* 0x0000000000007941 */ /* 0x000fea0003800000 */
.L_x_2208:
        /* <DEDUP_REMOVED lines=13> */
.L_x_2211:
[----:B------:R-:W-:Y:S05]  /*29f0*/  BSYNC B0 ;  /* 0x0000000000007941 */ /* 0x000fea0003800000 */
.L_x_2210:
        /* <DEDUP_REMOVED lines=12> */
.L_x_2195:
[----:B------:R-:W2:Y:S01]  /*2ac0*/  LDL R25, [R1+0xc] ;  /* 0x00000c0001197983 */ /* 0x000ea20000100800 */
[----:B------:R-:W-:Y:S01]  /*2ad0*/  ULDC.64 UR16, c[0x0][0x198] ;  /* 0x0000660000107ab9 */ /* 0x000fe20000000a00 */
[----:B------:R-:W-:Y:S01]  /*2ae0*/  IMAD.U32 R20, RZ, RZ, UR20 ;  /* 0x00000014ff147e24 */ /* 0x000fe2000f8e00ff */
[----:B------:R-:W-:Y:S01]  /*2af0*/  UIMAD UR9, UR22, UR16, URZ ;  /* 0x00000010160972a4 */ /* 0x000fe2000f8e023f */
[----:B------:R-:W-:Y:S01]  /*2b00*/  PLOP3.LUT P2, PT, PT, PT, UP6, 0x80, 0x0 ;  /* 0x000000000000781c */ /* 0x000fe20003f4f068 */
[----:B------:R-:W-:Y:S01]  /*2b10*/  UIMAD UR13, UR14, -0x80, UR7 ;  /* 0xffffff800e0d78a4 */ /* 0x000fe2000f8e0207 */
[--C-:B------:R-:W-:Y:S01]  /*2b20*/  IMAD.WIDE.U32 R6, R20, c[0x0][0x198], R4.reuse ;  /* 0x0000660014067a25 */ /* 0x100fe200078e0004 */
[----:B------:R-:W-:Y:S01]  /*2b30*/  UIMAD UR9, UR20, UR17, UR9 ;  /* 0x00000011140972a4 */ /* 0x000fe2000f8e0209 */
[C---:B------:R-:W-:Y:S01]  /*2b40*/  IADD3 R23, R0.reuse, 0x40, RZ ;  /* 0x0000004000177810 */ /* 0x040fe20007ffe0ff */
[----:B------:R-:W-:Y:S01]  /*2b50*/  ULDC.64 UR18, c[0x0][0x1a0] ;  /* 0x0000680000127ab9 */ /* 0x000fe20000000a00 */
[----:B------:R-:W-:Y:S01]  /*2b60*/  IADD3 R22, R0, 0x60, RZ ;  /* 0x0000006000167810 */ /* 0x000fe20007ffe0ff */
[----:B------:R-:W-:Y:S01]  /*2b70*/  UIMAD UR18, UR22, UR18, URZ ;  /* 0x00000012161272a4 */ /* 0x000fe2000f8e023f */
[----:B------:R-:W-:Y:S01]  /*2b80*/  IADD3 R8, P0, R6, UR31, RZ ;  /* 0x0000001f06087c10 */ /* 0x000fe2000ff1e0ff */
[----:B------:R-:W-:Y:S01]  /*2b90*/  IMAD.U32 R2, RZ, RZ, UR9 ;  /* 0x00000009ff027e24 */ /* 0x000fe2000f8e00ff */
[----:B------:R-:W-:Y:S01]  /*2ba0*/  ULEA.HI UR9, UR8, UR8, URZ, 0x1 ;  /* 0x0000000808097291 */ /* 0x000fe2000f8f083f */
[----:B------:R-:W-:Y:S01]  /*2bb0*/  IADD3 R6, R0, 0x20, RZ ;  /* 0x0000002000067810 */ /* 0x000fe20007ffe0ff */
[----:B------:R-:W-:Y:S01]  /*2bc0*/  UIMAD UR18, UR20, UR19, UR18 ;  /* 0x00000013141272a4 */ /* 0x000fe2000f8e0212 */
[----:B------:R-:W-:Y:S01]  /*2bd0*/  IMAD.WIDE.U32 R4, R20, c[0x0][0x1a0], R4 ;  /* 0x0000680014047a25 */ /* 0x000fe200078e0004 */
        /* <DEDUP_REMOVED lines=13> */
[----:B------:R-:W-:Y:S01]  /*2cb0*/  @!P6 IMAD.MOV.U32 R19, RZ, RZ, c[0x0][0x374] ;  /* 0x0000dd00ff13e624 */ /* 0x000fe200078e00ff */
[----:B------:R-:W-:Y:S02]  /*2cc0*/  ISETP.GE.AND P1, PT, R0, UR9, PT ;  /* 0x0000000900007c0c */ /* 0x000fe4000bf26270 */
[----:B------:R-:W-:Y:S01]  /*2cd0*/  @!P0 LEA.HI.X R11, R14, R237, R2, 0x7, P4 ;  /* 0x000000ed0e0b8211 */ /* 0x000fe200020f3c02 */
[----:B------:R-:W-:Y:S01]  /*2ce0*/  @!P6 IMAD R19, R19, 0xc0, RZ ;  /* 0x000000c01313e824 */ /* 0x000fe200078e02ff */
[----:B------:R-:W-:Y:S01]  /*2cf0*/  ISETP.GE.AND P4, PT, R6, UR13, PT ;  /* 0x0000000d06007c0c */ /* 0x000fe2000bf86270 */
[----:B------:R-:W-:Y:S01]  /*2d00*/  @!P6 IMAD.MOV.U32 R6, RZ, RZ, R239 ;  /* 0x000000ffff06e224 */ /* 0x000fe200078e00ef */
[----:B------:R-:W-:-:S03]  /*2d10*/  @!P6 MOV R20, c[0x0][0x194] ;  /* 0x000065000014ea02 */ /* 0x000fc60000000f00 */
[----:B------:R-:W-:Y:S01]  /*2d20*/  @!P6 IMAD.WIDE.U32 R6, R14, 0xc0, R6 ;  /* 0x000000c00e06e825 */ /* 0x000fe200078e0006 */
[----:B------:R-:W-:Y:S01]  /*2d30*/  @P2 BAR.SYNC.DEFER_BLOCKING 0x0 ;  /* 0x0000000000002b1d */ /* 0x000fe20000010000 */
[C---:B------:R-:W-:Y:S02]  /*2d40*/  @!P3 LEA R14, P2, R24.reuse, R240, 0x1 ;  /* 0x000000f0180eb211 */ /* 0x040fe400078408ff */
[----:B------:R-:W-:Y:S01]  /*2d50*/  @!P1 MOV R16, R239 ;  /* 0x000000ef00109202 */ /* 0x000fe20000000f00 */
[----:B------:R-:W-:Y:S01]  /*2d60*/  @!P1 IMAD.MOV.U32 R17, RZ, RZ, R237 ;  /* 0x000000ffff119224 */ /* 0x000fe200078e00ed */
[----:B------:R-:W-:Y:S01]  /*2d70*/  @!P3 LEA.HI.X R15, R24, R238, R15, 0x1, P2 ;  /* 0x000000ee180fb211 */ /* 0x000fe200010f0c0f */
[----:B------:R-:W-:Y:S01]  /*2d80*/  @!P6 IMAD.IADD R7, R7, 0x1, R19 ;  /* 0x000000010707e824 */ /* 0x000fe200078e0213 */
[----:B------:R-:W-:Y:S02]  /*2d90*/  PLOP3.LUT P2, PT, PT, PT, UP0, 0x80, 0x0 ;  /* 0x000000000000781c */ /* 0x000fe40003f4f008 */
[----:B--2---:R-:W-:-:S05]  /*2da0*/  SHF.L.U32 R2, R25, 0x1, RZ ;  /* 0x0000000119027819 */ /* 0x004fca00000006ff */
        /* <DEDUP_REMOVED lines=20> */
[----:B-1----:R-:W-:-:S04]  /*2ef0*/  IADD3 R16, R25, 0x2000, RZ ;  /* 0x0000200019107810 */ /* 0x002fc80007ffe0ff */
[----:B--2---:R-:W-:-:S05]  /*2f00*/  SEL R12, R16, R25, !P2 ;  /* 0x00000019100c7207 */ /* 0x004fca0005000000 */
[----:B------:R-:W-:Y:S01]  /*2f10*/  IMAD.SHL.U32 R225, R12, 0x2, RZ ;  /* 0x000000020ce17824 */ /* 0x000fe200078e00ff */
[----:B---3--:R-:W-:-:S04]  /*2f20*/  @!P4 IADD3 R10, P5, R0, 0x20, RZ ;  /* 0x00000020000ac810 */ /* 0x008fc80007fbe0ff */
[----:B------:R-:W-:Y:S01]  /*2f30*/  @P1 STS [R225], RZ ;  /* 0x000000ffe1001388 */ /* 0x000fe20000000800 */
[----:B------:R-:W-:-:S03]  /*2f40*/  @!P4 IMAD.X R11, RZ, RZ, R29, P5 ;  /* 0x000000ffff0bc224 */ /* 0x000fc600028e061d */
[----:B------:R-:W-:Y:S01]  /*2f50*/  @P1 STS [R225+0x4], RZ ;  /* 0x000004ffe1001388 */ /* 0x000fe20000000800 */
[----:B------:R-:W-:Y:S01]  /*2f60*/  ISETP.GE.AND P5, PT, R0, UR13, PT ;  /* 0x0000000d00007c0c */ /* 0x000fe2000bfa6270 */
[----:B----4-:R-:W-:Y:S01]  /*2f70*/  @!P1 IMAD.MOV.U32 R7, RZ, RZ, R238 ;  /* 0x000000ffff079224 */ /* 0x010fe200078e00ee */
[-C--:B------:R-:W-:Y:S01]  /*2f80*/  @!P1 MOV R6, R240.reuse ;  /* 0x000000f000069202 */ /* 0x080fe20000000f00 */
[----:B------:R-:W-:Y:S04]  /*2f90*/  @P1 STS [R225+0x8], RZ ;  /* 0x000008ffe1001388 */ /* 0x000fe80000000800 */
        /* <DEDUP_REMOVED lines=16> */
[----:B-1----:R-:W-:-:S03]  /*30a0*/  @!P0 IMAD.MOV.U32 R6, RZ, RZ, c[0x0][0x194] ;  /* 0x00006500ff068624 */ /* 0x002fc600078e00ff */
[----:B------:R-:W-:Y:S02]  /*30b0*/  @P0 STS [R225+0x2004], RZ ;  /* 0x002004ffe1000388 */ /* 0x000fe40000000800 */
[----:B------:R-:W-:Y:S01]  /*30c0*/  @!P0 LEA.HI.X R13, R32, R238, R6, 0x7, P1 ;  /* 0x000000ee200d8211 */ /* 0x000fe200008f3c06 */
[----:B------:R-:W-:Y:S01]  /*30d0*/  IMAD R6, R21, c[0x0][0x1b0], RZ ;  /* 0x00006c0015067a24 */ /* 0x000fe200078e02ff */
[----:B------:R-:W-:Y:S01]  /*30e0*/  @P0 STS [R225+0x2008], RZ ;  /* 0x002008ffe1000388 */ /* 0x000fe20000000800 */
[----:B------:R-:W-:-:S03]  /*30f0*/  ISETP.GE.AND P1, PT, R22, UR13, PT ;  /* 0x0000000d16007c0c */ /* 0x000fc6000bf26270 */
[----:B------:R-:W-:Y:S04]  /*3100*/  @P0 STS [R225+0x200c], RZ ;  /* 0x00200cffe1000388 */ /* 0x000fe80000000800 */
[----:B------:R-:W-:Y:S01]  /*3110*/  @!PT LDS RZ, [RZ] ;  /* 0x00000000fffff984 */ /* 0x000fe20000000800 */
[----:B------:R-:W-:Y:S01]  /*3120*/  @!PT LDS RZ, [RZ] ;  /* 0x00000000fffff984 */ /* 0x000fe20000000800 */
[----:B------:R-:W-:Y:S01]  /*3130*/  @!PT LDS RZ, [RZ] ;  /* 0x00000000fffff984 */ /* 0x000fe20000000800 */
[----:B------:R1:W-:Y:S04]  /*3140*/  @!P0 LDGSTS.E.BYPASS.LTC128B.128 [R225+0x2000], [R12.64] ;  /* 0x020000000ce18fae */ /* 0x0003e8000b901d44 */
[----:B------:R-:W-:Y:S01]  /*3150*/  @P6 STS [R225+0x3000], RZ ;  /* 0x003000ffe1006388 */ /* 0x000fe20000000800 */
[C---:B--2---:R-:W-:Y:S02]  /*3160*/  IMAD R14, R18.reuse, c[0x0][0x1b4], R6 ;  /* 0x00006d00120e7a24 */ /* 0x044fe400078e0206 */
[----:B------:R-:W-:Y:S01]  /*3170*/  IMAD.WIDE.U32 R6, R18, c[0x0][0x1b0], R8 ;  /* 0x00006c0012067a25 */ /* 0x000fe200078e0008 */
[----:B------:R-:W-:Y:S03]  /*3180*/  @P6 STS [R225+0x3004], RZ ;  /* 0x003004ffe1006388 */ /* 0x000fe60000000800 */
[----:B------:R-:W-:Y:S01]  /*3190*/  @!P4 IMAD R8, R11, c[0x0][0x198], RZ ;  /* 0x000066000b08ca24 */ /* 0x000fe200078e02ff */
[----:B------:R-:W-:Y:S01]  /*31a0*/  IADD3 R7, R7, R14, RZ ;  /* 0x0000000e07077210 */ /* 0x000fe20007ffe0ff */
[----:B------:R-:W-:Y:S01]  /*31b0*/  @!P5 IMAD R11, R29, c[0x0][0x198], RZ ;  /* 0x000066001d0bda24 */ /* 0x000fe200078e02ff */
[----:B------:R-:W-:Y:S01]  /*31c0*/  @P6 STS [R225+0x3008], RZ ;  /* 0x003008ffe1006388 */ /* 0x000fe20000000800 */
[----:B------:R-:W-:-:S02]  /*31d0*/  @!P4 IMAD R15, R10, c[0x0][0x19c], R8 ;  /* 0x000067000a0fca24 */ /* 0x000fc400078e0208 */
[----:B------:R-:W-:Y:S01]  /*31e0*/  @!P4 IMAD.WIDE.U32 R8, R10, c[0x0][0x198], R6 ;  /* 0x000066000a08ca25 */ /* 0x000fe200078e0006 */
[----:B------:R-:W-:Y:S03]  /*31f0*/  @P6 STS [R225+0x300c], RZ ;  /* 0x00300cffe1006388 */ /* 0x000fe60000000800 */
[----:B------:R-:W-:Y:S01]  /*3200*/  @!P5 IMAD R14, R0, c[0x0][0x19c], R11 ;  /* 0x00006700000eda24 */ /* 0x000fe200078e020b */
[----:B------:R-:W-:Y:S01]  /*3210*/  @!P4 IADD3 R9, R9, R15, RZ ;  /* 0x0000000f0909c210 */ /* 0x000fe20007ffe0ff */
[----:B------:R-:W-:Y:S02]  /*3220*/  @!P5 IMAD.MOV.U32 R10, RZ, RZ, R6 ;  /* 0x000000ffff0ad224 */ /* 0x000fe400078e0006 */
[----:B------:R-:W-:Y:S02]  /*3230*/  @!P5 IMAD.MOV.U32 R11, RZ, RZ, R7 ;  /* 0x000000ffff0bd224 */ /* 0x000fe400078e0007 */
[----:B-1----:R-:W-:-:S02]  /*3240*/  IMAD R12, R21, c[0x0][0x1b8], RZ ;  /* 0x00006e00150c7a24 */ /* 0x002fc400078e02ff */
[----:B------:R-:W-:-:S04]  /*3250*/  @!P5 IMAD.WIDE.U32 R10, R0, c[0x0][0x198], R10 ;  /* 0x00006600000ada25 */ /* 0x000fc800078e000a */
[----:B------:R-:W-:Y:S01]  /*3260*/  @!P5 IMAD.IADD R11, R11, 0x1, R14 ;  /* 0x000000010b0bd824 */ /* 0x000fe200078e020e */
[----:B------:R-:W-:-:S04]  /*3270*/  @!P5 LEA R26, P0, R10, c[0x0][0x168], 0x1 ;  /* 0x00005a000a1ada11 */ /* 0x000fc800078008ff */
[----:B------:R-:W-:Y:S01]  /*3280*/  @!P5 LEA.HI.X R27, R10, c[0x0][0x16c], R11, 0x1, P0 ;  /* 0x00005b000a1bda11 */ /* 0x000fe200000f0c0b */
[----:B------:R-:W-:Y:S01]  /*3290*/  IMAD.U32 R10, RZ, RZ, UR18 ;  /* 0x00000012ff0a7e24 */ /* 0x000fe2000f8e00ff */
[----:B------:R-:W-:Y:S01]  /*32a0*/  @!P4 LEA R24, P0, R8, c[0x0][0x168], 0x1 ;  /* 0x00005a000818ca11 */ /* 0x000fe200078008ff */
[----:B------:R-:W-:-:S03]  /*32b0*/  @!P3 IMAD.MOV.U32 R11, RZ, RZ, R7 ;  /* 0x000000ffff0bb224 */ /* 0x000fc600078e0007 */
        /* <DEDUP_REMOVED lines=10> */
[----:B------:R-:W-:Y:S01]  /*3360*/  @!P5 IMAD R12, R29, c[0x0][0x1a0], RZ ;  /* 0x000068001d0cda24 */ /* 0x000fe200078e02ff */
[----:B------:R-:W-:-:S03]  /*3370*/  @!P3 MOV R10, R6 ;  /* 0x00000006000ab202 */ /* 0x000fc60000000f00 */
[----:B------:R-:W-:-:S04]  /*3380*/  IMAD.WIDE.U32 R4, R18, c[0x0][0x1b8], R4 ;  /* 0x00006e0012047a25 */ /* 0x000fc800078e0004 */
[----:B------:R-:W-:-:S04]  /*3390*/  @!P3 IMAD.WIDE.U32 R10, R8, c[0x0][0x198], R10 ;  /* 0x00006600080aba25 */ /* 0x000fc800078e000a */
[----:B------:R-:W-:Y:S01]  /*33a0*/  @!P1 IMAD R8, R15, c[0x0][0x198], RZ ;  /* 0x000066000f089a24 */ /* 0x000fe200078e02ff */
[C---:B------:R-:W-:Y:S01]  /*33b0*/  @!P3 LEA R22, P0, R10.reuse, c[0x0][0x168], 0x1 ;  /* 0x00005a000a16ba11 */ /* 0x040fe200078008ff */
[----:B------:R-:W-:Y:S02]  /*33c0*/  @!P3 IMAD.IADD R11, R11, 0x1, R14 ;  /* 0x000000010b0bb824 */ /* 0x000fe400078e020e */
[----:B------:R-:W-:Y:S02]  /*33d0*/  IMAD.IADD R5, R5, 0x1, R9 ;  /* 0x0000000105057824 */ /* 0x000fe400078e0209 */
[C---:B------:R-:W-:Y:S01]  /*33e0*/  @!P1 IMAD R14, R13.reuse, c[0x0][0x19c], R8 ;  /* 0x000067000d0e9a24 */ /* 0x040fe200078e0208 */
[----:B------:R-:W-:Y:S01]  /*33f0*/  @!P3 LEA.HI.X R23, R10, c[0x0][0x16c], R11, 0x1, P0 ;  /* 0x00005b000a17ba11 */ /* 0x000fe200000f0c0b */
[----:B------:R-:W-:-:S04]  /*3400*/  @!P1 IMAD.WIDE.U32 R8, R13, c[0x0][0x198], R6 ;  /* 0x000066000d089a25 */ /* 0x000fc800078e0006 */
[C---:B------:R-:W-:Y:S01]  /*3410*/  @!P5 IMAD R10, R0.reuse, c[0x0][0x1a4], R12 ;  /* 0x00006900000ada24 */ /* 0x040fe200078e020c */
[----:B------:R-:W-:Y:S01]  /*3420*/  @!P1 IADD3 R9, R9, R14, RZ ;  /* 0x0000000e09099210 */ /* 0x000fe20007ffe0ff */
[----:B------:R-:W-:Y:S01]  /*3430*/  @!P5 IMAD.WIDE.U32 R6, R0, c[0x0][0x1a0], R4 ;  /* 0x000068000006da25 */ /* 0x000fe200078e0004 */
[----:B------:R-:W-:-:S03]  /*3440*/  @!P1 LEA R18, P0, R8, c[0x0][0x168], 0x1 ;  /* 0x00005a0008129a11 */ /* 0x000fc600078008ff */
[----:B------:R-:W-:Y:S01]  /*3450*/  @!P5 IMAD.IADD R10, R7, 0x1, R10 ;  /* 0x00000001070ad824 */ /* 0x000fe200078e020a */
[----:B------:R-:W-:Y:S01]  /*3460*/  @!P1 LEA.HI.X R19, R8, c[0x0][0x16c], R9, 0x1, P0 ;  /* 0x00005b0008139a11 */ /* 0x000fe200000f0c09 */
[----:B------:R-:W-:Y:S01]  /*3470*/  @!P6 IMAD.MOV.U32 R7, RZ, RZ, R238 ;  /* 0x000000ffff07e224 */ /* 0x000fe200078e00ee */
[----:B------:R-:W-:-:S04]  /*3480*/  @!P5 LEA R16, P0, R6, c[0x0][0x170], 0x1 ;  /* 0x00005c000610da11 */ /* 0x000fc800078008ff */
[----:B------:R-:W-:Y:S02]  /*3490*/  @!P5 LEA.HI.X R17, R6, c[0x0][0x174], R10, 0x1, P0 ;  /* 0x00005d000611da11 */ /* 0x000fe400000f0c0a */
[----:B------:R-:W-:Y:S02]  /*34a0*/  @!P4 IADD3 R8, P0, R0, 0x20, RZ ;  /* 0x000000200008c810 */ /* 0x000fe40007f1e0ff */
[----:B------:R-:W-:-:S03]  /*34b0*/  @!P6 MOV R6, R240 ;  /* 0x000000f00006e202 */ /* 0x000fc60000000f00 */
[----:B------:R-:W-:Y:S01]  /*34c0*/  @!P4 IMAD.X R9, RZ, RZ, R29, P0 ;  /* 0x000000ffff09c224 */ /* 0x000fe200000e061d */
[----:B------:R-:W-:Y:S01]  /*34d0*/  @!P3 IADD3 R10, P0, R0, 0x40, RZ ;  /* 0x00000040000ab810 */ /* 0x000fe20007f1e0ff */
[----:B------:R-:W-:-:S04]  /*34e0*/  @!P6 IMAD.WIDE.U32 R14, R32, 0xc0, R6 ;  /* 0x000000c0200ee825 */ /* 0x000fc800078e0006 */
[----:B------:R-:W-:Y:S01]  /*34f0*/  @!P3 IMAD.X R11, RZ, RZ, R29, P0 ;  /* 0x000000ffff0bb224 */ /* 0x000fe200000e061d */
[----:B------:R-:W-:Y:S01]  /*3500*/  @!P1 IADD3 R0, P0, R0, 0x60, RZ ;  /* 0x0000006000009810 */ /* 0x000fe20007f1e0ff */
[----:B------:R-:W-:Y:S02]  /*3510*/  @!P4 IMAD R9, R9, c[0x0][0x1a0], RZ ;  /* 0x000068000909ca24 */ /* 0x000fe400078e02ff */
[----:B------:R-:W-:Y:S02]  /*3520*/  @!P4 IMAD.MOV.U32 R6, RZ, RZ, R4 ;  /* 0x000000ffff06c224 */ /* 0x000fe400078e0004 */
[----:B------:R-:W-:Y:S02]  /*3530*/  @!P4 IMAD.MOV.U32 R7, RZ, RZ, R5 ;  /* 0x000000ffff07c224 */ /* 0x000fe400078e0005 */
[----:B------:R-:W-:Y:S02]  /*3540*/  @!P3 IMAD R11, R11, c[0x0][0x1a0], RZ ;  /* 0x000068000b0bba24 */ /* 0x000fe400078e02ff */
[----:B------:R-:W-:-:S02]  /*3550*/  @!P4 IMAD R12, R8, c[0x0][0x1a4], R9 ;  /* 0x00006900080cca24 */ /* 0x000fc400078e0209 */
[----:B------:R-:W-:-:S04]  /*3560*/  @!P4 IMAD.WIDE.U32 R6, R8, c[0x0][0x1a0], R6 ;  /* 0x000068000806ca25 */ /* 0x000fc800078e0006 */
[----:B------:R-:W-:Y:S02]  /*3570*/  @!P1 IMAD.X R13, RZ, RZ, R29, P0 ;  /* 0x000000ffff0d9224 */ /* 0x000fe400000e061d */
[----:B------:R-:W-:Y:S01]  /*3580*/  @!P3 IMAD R21, R10, c[0x0][0x1a4], R11 ;  /* 0x000069000a15ba24 */ /* 0x000fe200078e020b */
[----:B------:R-:W-:Y:S01]  /*3590*/  @!P4 IADD3 R11, R7, R12, RZ ;  /* 0x0000000c070bc210 */ /* 0x000fe20007ffe0ff */
[----:B------:R-:W-:Y:S01]  /*35a0*/  @!P3 IMAD.MOV.U32 R8, RZ, RZ, R4 ;  /* 0x000000ffff08b224 */ /* 0x000fe200078e0004 */
[C---:B------:R-:W-:Y:S01]  /*35b0*/  @!P4 LEA R12, P0, R6.reuse, c[0x0][0x170], 0x1 ;  /* 0x00005c00060cca11 */ /* 0x040fe200078008ff */
[----:B------:R-:W-:Y:S02]  /*35c0*/  @!P3 IMAD.MOV.U32 R9, RZ, RZ, R5 ;  /* 0x000000ffff09b224 */ /* 0x000fe400078e0005 */
[----:B------:R-:W-:Y:S01]  /*35d0*/  @!P1 IMAD R7, R13, c[0x0][0x1a0], RZ ;  /* 0x000068000d079a24 */ /* 0x000fe200078e02ff */
[----:B------:R-:W-:Y:S01]  /*35e0*/  @!P4 LEA.HI.X R13, R6, c[0x0][0x174], R11, 0x1, P0 ;  /* 0x00005d00060dca11 */ /* 0x000fe200000f0c0b */
[----:B------:R-:W-:-:S04]  /*35f0*/  @!P3 IMAD.WIDE.U32 R8, R10, c[0x0][0x1a0], R8 ;  /* 0x000068000a08ba25 */ /* 0x000fc800078e0008 */
[----:B------:R-:W-:Y:S01]  /*3600*/  @!P6 IMAD R6, R20, 0xc0, RZ ;  /* 0x000000c01406e824 */ /* 0x000fe200078e02ff */
[----:B------:R-:W-:Y:S01]  /*3610*/  @!P3 LEA R10, P0, R8, c[0x0][0x170], 0x1 ;  /* 0x00005c00080aba11 */ /* 0x000fe200078008ff */
[C---:B------:R-:W-:Y:S02]  /*3620*/  @!P1 IMAD R20, R0.reuse, c[0x0][0x1a4], R7 ;  /* 0x0000690000149a24 */ /* 0x040fe400078e0207 */
[----:B------:R-:W-:Y:S02]  /*3630*/  @!P3 IMAD.IADD R7, R9, 0x1, R21 ;  /* 0x000000010907b824 */ /* 0x000fe400078e0215 */
[----:B------:R-:W-:-:S03]  /*3640*/  @!P1 IMAD.WIDE.U32 R4, R0, c[0x0][0x1a0], R4 ;  /* 0x0000680000049a25 */ /* 0x000fc600078e0004 */
[----:B------:R-:W-:Y:S01]  /*3650*/  @!P3 LEA.HI.X R11, R8, c[0x0][0x174], R7, 0x1, P0 ;  /* 0x00005d00080bba11 */ /* 0x000fe200000f0c07 */
[----:B------:R-:W-:Y:S01]  /*3660*/  @!P6 IMAD.IADD R7, R15, 0x1, R6 ;  /* 0x000000010f07e824 */ /* 0x000fe200078e0206 */
[----:B------:R-:W-:Y:S01]  /*3670*/  @!P1 IADD3 R0, R5, R20, RZ ;  /* 0x0000001405009210 */ /* 0x000fe20007ffe0ff */
[----:B------:R-:W-:Y:S01]  /*3680*/  @!P6 IMAD.MOV.U32 R6, RZ, RZ, R14 ;  /* 0x000000ffff06e224 */ /* 0x000fe200078e000e */
[C---:B------:R-:W-:Y:S02]  /*3690*/  @!P1 LEA R8, P0, R4.reuse, c[0x0][0x170], 0x1 ;  /* 0x00005c0004089a11 */ /* 0x040fe400078008ff */
[----:B------:R-:W-:Y:S02]  /*36a0*/  MOV R5, c[0x0][0x30c] ;  /* 0x0000c30000057a02 */ /* 0x000fe40000000f00 */
[----:B------:R-:W-:Y:S01]  /*36b0*/  @!PT LDS RZ, [RZ] ;  /* 0x00000000fffff984 */ /* 0x000fe20000000800 */
[----:B------:R-:W-:Y:S01]  /*36c0*/  @!PT LDS RZ, [RZ] ;  /* 0x00000000fffff984 */ /* 0x000fe20000000800 */
[----:B------:R-:W-:Y:S01]  /*36d0*/  @!PT LDS RZ, [RZ] ;  /* 0x00000000fffff984 */ /* 0x000fe20000000800 */
[----:B------:R1:W-:Y:S01]  /*36e0*/  @!P6 LDGSTS.E.BYPASS.LTC128B.128 [R225+0x3000], [R6.64] ;  /* 0x0300000006e1efae */ /* 0x0003e2000b901d44 */
[----:B------:R-:W-:Y:S01]  /*36f0*/  @!P1 LEA.HI.X R9, R4, c[0x0][0x174], R0, 0x1, P0 ;  /* 0x00005d0004099a11 */ /* 0x000fe200000f0c00 */
[----:B------:R-:W-:-:S02]  /*3700*/  IMAD.MOV.U32 R4, RZ, RZ, c[0x0][0x308] ;  /* 0x0000c200ff047624 */ /* 0x000fc400078e00ff */
        /* <DEDUP_REMOVED lines=43> */
[----:B------:R-:W-:Y:S01]  /*39c0*/  IADD3 R0, R236, 0x48, RZ ;  /* 0x00000048ec007810 */ /* 0x000fe20007ffe0ff */
[----:B------:R-:W-:Y:S01]  /*39d0*/  IMAD.MOV.U32 R241, RZ, RZ, 0x7f800000 ;  /* 0x7f800000fff17424 */ /* 0x000fe200078e00ff */
[----:B------:R-:W-:Y:S01]  /*39e0*/  MOV R242, 0x7f800000 ;  /* 0x7f80000000f27802 */ /* 0x000fe20000000f00 */
[----:B------:R-:W-:Y:S01]  /*39f0*/  IMAD.MOV.U32 R243, RZ, RZ, 0x7f800000 ;  /* 0x7f800000fff37424 */ /* 0x000fe200078e00ff */
[----:B------:R-:W-:Y:S01]  /*3a00*/  ISETP.GE.AND P0, PT, R0, UR9, PT ;  /* 0x0000000900007c0c */ /* 0x000fe2000bf06270 */
[----:B------:R-:W-:Y:S01]  /*3a10*/  IMAD.MOV.U32 R244, RZ, RZ, 0x7f800000 ;  /* 0x7f800000fff47424 */ /* 0x000fe200078e00ff */
[----:B------:R-:W-:-:S02]  /*3a20*/  ISETP.GE.AND P4, PT, R236, UR9, PT ;  /* 0x00000009ec007c0c */ /* 0x000fc4000bf86270 */
[----:B----4-:R-:W-:Y:S02]  /*3a30*/  MOV R8, 0x4 ;  /* 0x0000000400087802 */ /* 0x010fe40000000f00 */
[----:B------:R-:W-:-:S04]  /*3a40*/  IADD3 R2, R236, 0x40, RZ ;  /* 0x00000040ec027810 */ /* 0x000fc80007ffe0ff */
[----:B------:R-:W-:-:S03]  /*3a50*/  ISETP.GE.AND P1, PT, R2, UR9, PT ;  /* 0x0000000902007c0c */ /* 0x000fc6000bf26270 */
[----:B------:R-:W-:Y:S01]  /*3a60*/  @!P0 IMAD.WIDE R8, R0, R8, UR10 ;  /* 0x0000000a00088e25 */ /* 0x000fe2000f8e0208 */
[----:B------:R-:W-:-:S04]  /*3a70*/  LEA.HI R0, R31, R30, RZ, 0x4 ;  /* 0x0000001e1f007211 */ /* 0x000fc800078f20ff */
[----:B------:R-:W-:Y:S01]  /*3a80*/  LOP3.LUT R0, R0, 0xfffffff0, RZ, 0xc0, !PT ;  /* 0xfffffff000007812 */ /* 0x000fe200078ec0ff */
[----:B------:R4:W5:Y:S01]  /*3a90*/  @!P0 LDG.E R242, [R8.64] ;  /* 0x0000000408f28981 */ /* 0x000962000c1e1900 */
[----:B-1----:R-:W-:-:S03]  /*3aa0*/  IADD3 R4, R236, 0x8, RZ ;  /* 0x00000008ec047810 */ /* 0x002fc60007ffe0ff */
[----:B------:R-:W-:Y:S01]  /*3ab0*/  IMAD.IADD R0, R30, 0x1, -R0 ;  /* 0x000000011e007824 */ /* 0x000fe200078e0a00 */
[----:B------:R-:W-:Y:S01]  /*3ac0*/  ISETP.GE.AND P3, PT, R4, UR9, PT ;  /* 0x0000000904007c0c */ /* 0x000fe2000bf66270 */
[----:B------:R-:W-:-:S03]  /*3ad0*/  IMAD.MOV.U32 R4, RZ, RZ, 0x4 ;  /* 0x00000004ff047424 */ /* 0x000fc600078e00ff */
[----:B------:R-:W-:Y:S01]  /*3ae0*/  SHF.R.S32.HI R2, RZ, 0x1f, R0 ;  /* 0x0000001fff027819 */ /* 0x000fe20000011400 */
[----:B------:R-:W-:-:S03]  /*3af0*/  IMAD.WIDE R4, R236, R4, UR10 ;  /* 0x0000000aec047e25 */ /* 0x000fc6000f8e0204 */
[----:B------:R-:W-:Y:S02]  /*3b00*/  LEA.HI R2, R2, R0, RZ, 0x3 ;  /* 0x0000000002027211 */ /* 0x000fe400078f18ff */
[----:B------:R1:W5:Y:S02]  /*3b10*/  @!P1 LDG.E R241, [R4.64+0x100] ;  /* 0x0001000404f19981 */ /* 0x000364000c1e1900 */
[----:B------:R-:W-:Y:S02]  /*3b20*/  LOP3.LUT R2, R2, 0xfffffff8, RZ, 0xc0, !PT ;  /* 0xfffffff802027812 */ /* 0x000fe400078ec0ff */
[----:B------:R1:W5:Y:S03]  /*3b30*/  @!P4 LDG.E R243, [R4.64] ;  /* 0x0000000404f3c981 */ /* 0x000366000c1e1900 */
[----:B------:R-:W-:Y:S01]  /*3b40*/  IMAD.IADD R0, R0, 0x1, -R2 ;  /* 0x0000000100007824 */ /* 0x000fe200078e0a02 */
[----:B------:R1:W5:Y:S04]  /*3b50*/  @!P3 LDG.E R244, [R4.64+0x20] ;  /* 0x0000200404f4b981 */ /* 0x000368000c1e1900 */
[----:B------:R-:W-:-:S02]  /*3b60*/  LOP3.LUT P0, RZ, R0, 0x2, RZ, 0xc0, !PT ;  /* 0x0000000200ff7812 */ /* 0x000fc4000780c0ff */
[----:B------:R-:W-:Y:S02]  /*3b70*/  LOP3.LUT P1, RZ, R0, 0x4, RZ, 0xc0, !PT ;  /* 0x0000000400ff7812 */ /* 0x000fe4000782c0ff */
[----:B------:R-:W-:-:S04]  /*3b80*/  IADD3 R0, R177, 0x2000, RZ ;  /* 0x00002000b1007810 */ /* 0x000fc80007ffe0ff */
[----:B------:R-:W-:Y:S02]  /*3b90*/  SEL R0, R0, R177, !P2 ;  /* 0x000000b100007207 */ /* 0x000fe40005000000 */
[----:B------:R-:W-:Y:S02]  /*3ba0*/  SHF.R.S32.HI R2, RZ, 0x1f, R28 ;  /* 0x0000001fff027819 */ /* 0x000fe4000001141c */
[----:B------:R-:W-:Y:S01]  /*3bb0*/  SHF.L.U32 R168, R0, 0x1, RZ ;  /* 0x0000000100a87819 */ /* 0x000fe200000006ff */
[----:B------:R-:W-:-:S04]  /*3bc0*/  IMAD.MOV.U32 R0, RZ, RZ, c[0x0][0x22c] ;  /* 0x00008b00ff007624 */ /* 0x000fc800078e00ff */
[----:B------:R-:W-:-:S04]  /*3bd0*/  IMAD R0, R0, c[0x0][0x1c0], RZ ;  /* 0x0000700000007a24 */ /* 0x000fc800078e02ff */
[----:B-1----:R-:W-:Y:S01]  /*3be0*/  IMAD.SHL.U32 R5, R0, 0x10, RZ ;  /* 0x0000001000057824 */ /* 0x002fe200078e00ff */
[----:B------:R-:W-:Y:S01]  /*3bf0*/  UIADD3 UR9, UR20, UR12, URZ ;  /* 0x0000000c14097290 */ /* 0x000fe2000fffe03f */
[----:B------:R-:W-:Y:S01]  /*3c00*/  IMAD.MOV.U32 R169, RZ, RZ, 0x40 ;  /* 0x00000040ffa97424 */ /* 0x000fe200078e00ff */
[----:B------:R-:W-:Y:S02]  /*3c10*/  MOV R176, 0x20 ;  /* 0x0000002000b07802 */ /* 0x000fe40000000f00 */
[----:B------:R-:W-:Y:S01]  /*3c20*/  UIADD3 UR9, -UR7, 0x80, UR9 ;  /* 0x0000008007097890 */ /* 0x000fe2000fffe109 */
        /* <DEDUP_REMOVED lines=30> */
[----:B------:R-:W-:Y:S01]  /*3e10*/  ULDC UR15, c[0x0][0x2e8] ;  /* 0x0000ba00000f7ab9 */ /* 0x000fe20000000800 */
[----:B------:R-:W-:Y:S01]  /*3e20*/  CS2R R70, SRZ ;  /* 0x0000000000467805 */ /* 0x000fe2000001ff00 */
[----:B------:R-:W-:Y:S01]  /*3e30*/  CS2R R68, SRZ ;  /* 0x0000000000447805 */ /* 0x000fe2000001ff00 */
[----:B------:R-:W-:-:S02]  /*3e40*/  SEL R176, R176, 0xffffffe0, !P0 ;  /* 0xffffffe0b0b07807 */ /* 0x000fc40004000000 */
[----:B------:R-:W-:Y:S01]  /*3e50*/  SEL R169, R169, 0xffffffc0, !P1 ;  /* 0xffffffc0a9a97807 */ /* 0x000fe20004800000 */
[----:B------:R-:W-:Y:S02]  /*3e60*/  UIADD3 UR34, UR9, -UR15, URZ ;  /* 0x8000000f09227290 */ /* 0x000fe4000fffe03f */
[----:B------:R-:W-:Y:S01]  /*3e70*/  ULDC UR26, c[0x0][0x2e4] ;  /* 0x0000b900001a7ab9 */ /* 0x000fe20000000800 */
[----:B---3--:R-:W1:Y:S01]  /*3e80*/  R2UR UR16, R10 ;  /* 0x000000000a1073c2 */ /* 0x008e6200000e0000 */
[----:B--2---:R-:W-:-:S04]  /*3e90*/  IADD3 R4, P4, P3, R6, UR43, R28 ;  /* 0x0000002b06047c10 */ /* 0x004fc8000fb9e01c */
[----:B------:R-:W-:Y:S02]  /*3ea0*/  IADD3.X R6, R7, UR51, R2, P4, P3 ;  /* 0x0000003307067c10 */ /* 0x000fe4000a7e6402 */
[----:B------:R-:W-:Y:S01]  /*3eb0*/  IADD3 R2, R178, 0x2000, RZ ;  /* 0x00002000b2027810 */ /* 0x000fe20007ffe0ff */
[----:B------:R1:W-:Y:S03]  /*3ec0*/  STL [R1+0x8], R4 ;  /* 0x0000080401007387 */ /* 0x0003e60000100800 */
[----:B------:R-:W-:-:S05]  /*3ed0*/  SEL R2, R2, R178, !P2 ;  /* 0x000000b202027207 */ /* 0x000fca0005000000 */
[----:B------:R-:W-:Y:S01]  /*3ee0*/  IMAD.SHL.U32 R175, R2, 0x2, RZ ;  /* 0x0000000202af7824 */ /* 0x000fe200078e00ff */
[----:B------:R-:W-:Y:S02]  /*3ef0*/  IADD3 R2, R5, 0x20, RZ ;  /* 0x0000002005027810 */ /* 0x000fe40007ffe0ff */
[----:B-1----:R-:W-:-:S05]  /*3f00*/  LOP3.LUT R4, R6, UR16, RZ, 0x3c, !PT ;  /* 0x0000001006047c12 */ /* 0x002fca000f8e3cff */
[----:B------:R1:W-:Y:S02]  /*3f10*/  STL [R1+0x4], R4 ;  /* 0x0000040401007387 */ /* 0x0003e40000100800 */
[----:B-1----:R-:W-:-:S05]  /*3f20*/  SHF.L.U32 R4, R0, 0x3, RZ ;  /* 0x0000000300047819 */ /* 0x002fca00000006ff */
[----:B------:R-:W-:-:S04]  /*3f30*/  IMAD.IADD R0, R4, 0x1, R2 ;  /* 0x0000000104007824 */ /* 0x000fc800078e0202 */
[----:B------:R-:W-:-:S05]  /*3f40*/  IMAD.IADD R0, R4, 0x1, R0 ;  /* 0x0000000104007824 */ /* 0x000fca00078e0200 */
[----:B------:R-:W-:-:S05]  /*3f50*/  IADD3 R0, R4, R0, RZ ;  /* 0x0000000004007210 */ /* 0x000fca0007ffe0ff */
[----:B------:R-:W-:-:S04]  /*3f60*/  IMAD.IADD R0, R4, 0x1, R0 ;  /* 0x0000000104007824 */ /* 0x000fc800078e0200 */
[----:B------:R-:W-:-:S05]  /*3f70*/  IMAD.IADD R252, R4, 0x1, R0 ;  /* 0x0000000104fc7824 */ /* 0x000fca00078e0200 */
[----:B------:R-:W-:-:S05]  /*3f80*/  IADD3 R251, R4, R252, RZ ;  /* 0x000000fc04fb7210 */ /* 0x000fca0007ffe0ff */
[C---:B------:R-:W-:Y:S01]  /*3f90*/  IMAD.IADD R250, R4.reuse, 0x1, R251 ;  /* 0x0000000104fa7824 */ /* 0x040fe200078e02fb */
[----:B------:R-:W1:Y:S03]  /*3fa0*/  R2UR UR31, R11 ;  /* 0x000000000b1f73c2 */ /* 0x000e6600000e0000 */
[----:B------:R-:W-:-:S05]  /*3fb0*/  IMAD.IADD R249, R4, 0x1, R250 ;  /* 0x0000000104f97824 */ /* 0x000fca00078e02fa */
[----:B------:R-:W-:-:S05]  /*3fc0*/  IADD3 R248, R4, R249, RZ ;  /* 0x000000f904f87210 */ /* 0x000fca0007ffe0ff */
[----:B------:R-:W-:-:S04]  /*3fd0*/  IMAD.IADD R247, R4, 0x1, R248 ;  /* 0x0000000104f77824 */ /* 0x000fc800078e02f8 */
[C---:B------:R-:W-:Y:S01]  /*3fe0*/  IMAD.IADD R246, R4.reuse, 0x1, R247 ;  /* 0x0000000104f67824 */ /* 0x040fe200078e02f7 */
[----:B------:R2:W-:Y:S04]  /*3ff0*/  STL [R1], R0 ;  /* 0x0000000001007387 */ /* 0x0005e80000100800 */
[----:B------:R-:W-:Y:S01]  /*4000*/  IADD3 R245, R4, R246, RZ ;  /* 0x000000f604f57210 */ /* 0x000fe20007ffe0ff */
[----:B------:R-:W-:Y:S02]  /*4010*/  UIADD3 UR25, UR16, -0x61c88647, URZ ;  /* 0x9e3779b910197890 */ /* 0x000fe4000fffe03f */
[----:B------:R-:W-:Y:S02]  /*4020*/  UIADD3 UR24, UR16, 0x3c6ef372, URZ ;  /* 0x3c6ef37210187890 */ /* 0x000fe4000fffe03f */
[----:B------:R-:W-:-:S02]  /*4030*/  UIADD3 UR22, UR16, -0x255992d5, URZ ;  /* 0xdaa66d2b10167890 */ /* 0x000fc4000fffe03f */
[----:B------:R-:W-:Y:S02]  /*4040*/  UIADD3 UR20, UR16, 0x78dde6e4, URZ ;  /* 0x78dde6e410147890 */ /* 0x000fe4000fffe03f */
[----:B------:R-:W-:Y:S02]  /*4050*/  UIADD3 UR18, UR16, 0x1715609d, URZ ;  /* 0x1715609d10127890 */ /* 0x000fe4000fffe03f */
[----:B------:R-:W-:Y:S02]  /*4060*/  UIADD3 UR16, UR16, -0x4ab325aa, URZ ;  /* 0xb54cda5610107890 */ /* 0x000fe4000fffe03f */
[----:B-1----:R-:W-:Y:S02]  /*4070*/  UIADD3 UR33, UR31, -0x4498517b, URZ ;  /* 0xbb67ae851f217890 */ /* 0x002fe4000fffe03f */
[----:B------:R-:W-:Y:S02]  /*4080*/  UIADD3 UR23, UR31, 0x76cf5d0a, URZ ;  /* 0x76cf5d0a1f177890 */ /* 0x000fe4000fffe03f */
[----:B------:R-:W-:Y:S01]  /*4090*/  UIADD3 UR21, UR31, 0x32370b8f, URZ ;  /* 0x32370b8f1f157890 */ /* 0x000fe2000fffe03f */
[----:B--2---:R-:W-:Y:S01]  /*40a0*/  IMAD.IADD R0, R4, 0x1, R245 ;  /* 0x0000000104007824 */ /* 0x004fe200078e02f5 */
[----:B------:R-:W-:-:S02]  /*40b0*/  UIADD3 UR19, UR31, -0x126145ec, URZ ;  /* 0xed9eba141f137890 */ /* 0x000fc4000fffe03f */
[----:B------:R-:W-:Y:S02]  /*40c0*/  UIADD3 UR17, UR31, -0x56f99767, URZ ;  /* 0xa90668991f117890 */ /* 0x000fe4000fffe03f */
[----:B----4-:R-:W-:Y:S02]  /*40d0*/  UIADD3 UR15, UR31, 0x646e171e, URZ ;  /* 0x646e171e1f0f7890 */ /* 0x010fe4000fffe03f */
.L_x_2217:
[----:B------:R-:W0:Y:S01]  /*40e0*/  LDGDEPBAR ;  /* 0x00000000000079af */ /* 0x000e220000000000 */
[----:B------:R-:W-:Y:S01]  /*40f0*/  IMAD.U32 R4, RZ, RZ, UR28 ;  /* 0x0000001cff047e24 */ /* 0x000fe2000f8e00ff */
[C---:B------:R-:W-:Y:S01]  /*4100*/  IADD3 R156, R175.reuse, R169, RZ ;  /* 0x000000a9af9c7210 */ /* 0x040fe20007ffe0ff */
[----:B------:R-:W-:Y:S01]  /*4110*/  IMAD.U32 R5, RZ, RZ, UR27 ;  /* 0x0000001bff057e24 */ /* 0x000fe2000f8e00ff */
[----:B------:R-:W-:Y:S01]  /*4120*/  MOV R235, R183 ;  /* 0x000000b700eb7202 */ /* 0x000fe20000000f00 */
[----:B------:R-:W-:Y:S01]  /*4130*/  IMAD.IADD R0, R175, 0x1, R176 ;  /* 0x00000001af007824 */ /* 0x000fe200078e02b0 */
[C---:B------:R-:W-:Y:S01]  /*4140*/  LEA R4, P0, R236.reuse, R4, 0x2 ;  /* 0x00000004ec047211 */ /* 0x040fe200078010ff */
[----:B------:R-:W-:Y:S01]  /*4150*/  IMAD.MOV.U32 R234, RZ, RZ, R184 ;  /* 0x000000ffffea7224 */ /* 0x000fe200078e00b8 */
[----:B------:R-:W1:Y:S01]  /*4160*/  S2R R185, SR_TID.X ;  /* 0x0000000000b97919 */ /* 0x000e620000002100 */
[----:B------:R-:W-:Y:S01]  /*4170*/  USHF.L.U32 UR9, UR8, 0x7, URZ ;  /* 0x0000000708097899 */ /* 0x000fe2000800063f */
[----:B------:R-:W-:Y:S01]  /*4180*/  LEA.HI.X.SX32 R5, R236, R5, 0x2, P0 ;  /* 0x00000005ec057211 */ /* 0x000fe200000f16ff */
[----:B------:R-:W-:Y:S02]  /*4190*/  ULDC UR13, c[0x0][0x2e4] ;  /* 0x0000b900000d7ab9 */ /* 0x000fe40000000800 */
[----:B------:R-:W-:Y:S01]  /*41a0*/  UISETP.GE.AND UP0, UPT, UR9, UR34, UPT ;  /* 0x000000220900728c */ /* 0x000fe2000bf06270 */
[----:B------:R-:W2:Y:S05]  /*41b0*/  S2R R186, SR_TID.X ;  /* 0x0000000000ba7919 */ /* 0x000eaa0000002100 */
[----:B------:R-:W-:Y:S01]  /*41c0*/  PLOP3.LUT P0, PT, PT, PT, UP0, 0x80, 0x0 ;  /* 0x000000000000781c */ /* 0x000fe20003f0f008 */
[----:B------:R-:W-:Y:S04]  /*41d0*/  DEPBAR.LE SB0, 0x0 ;  /* 0x000080000000791a */ /* 0x000fe80000000000 */
[----:B------:R-:W-:Y:S01]  /*41e0*/  BAR.SYNC.DEFER_BLOCKING 0x0 ;  /* 0x0000000000007b1d */ /* 0x000fe20000010000 */
[----:B-1----:R-:W-:Y:S04]  /*41f0*/  SHF.R.S32.HI R185, RZ, 0x1f, R185 ;  /* 0x0000001fffb97819 */ /* 0x002fe800000114b9 */
[----:B--2---:R-:W-:Y:S04]  /*4200*/  LEA.HI R185, R185, R186, RZ, 0x7 ;  /* 0x000000bab9b97211 */ /* 0x004fe800078f38ff */
[----:B------:R-:W-:Y:S01]  /*4210*/  SHF.R.S32.HI R185, RZ, 0x7, R185 ;  /* 0x00000007ffb97819 */ /* 0x000fe200000114b9 */
[----:B------:R-:W-:Y:S06]  /*4220*/  LDSM.16.M88.4 R64, [R175] ;  /* 0x00000000af40783b */ /* 0x000fec0000000200 */
[----:B------:R-:W1:Y:S06]  /*4230*/  LDSM.16.M88.4 R16, [R170+0xc000] ;  /* 0x00c00000aa10783b */ /* 0x000e6c0000000200 */
[----:B------:R-:W2:Y:S06]  /*4240*/  LDSM.16.M88.4 R60, [R175+0x2000] ;  /* 0x00200000af3c783b */ /* 0x000eac0000000200 */
[----:B-----5:R1:W5:Y:S06]  /*4250*/  LDG.E R182, [R4.64] ;  /* 0x0000000404b67981 */ /* 0x02036c000c1e1900 */
[----:B------:R1:W5:Y:S06]  /*4260*/  LDG.E R181, [R4.64+0x20] ;  /* 0x0000200404b57981 */ /* 0x00036c000c1e1900 */
[----:B------:R1:W5:Y:S06]  /*4270*/  LDG.E R180, [R4.64+0x100] ;  /* 0x0001000404b47981 */ /* 0x00036c000c1e1900 */
[----:B------:R1:W5:Y:S06]  /*4280*/  LDG.E R179, [R4.64+0x120] ;  /* 0x0001200404b37981 */ /* 0x00036c000c1e1900 */
[----:B------:R-:W3:Y:S06]  /*4290*/  LDSM.16.M88.4 R32, [R170+0xc800] ;  /* 0x00c80000aa20783b */ /* 0x000eec0000000200 */
[----:B------:R-:W4:Y:S06]  /*42a0*/  LDSM.16.M88.4 R48, [R170+0xd000] ;  /* 0x00d00000aa30783b */ /* 0x000f2c0000000200 */
[----:B------:R-:W4:Y:S06]  /*42b0*/  LDSM.16.M88.4 R132, [R170+0xd800] ;  /* 0x00d80000aa84783b */ /* 0x000f2c0000000200 */
[----:B------:R-:W-:Y:S01]  /*42c0*/  LDSM.16.M88.4 R136, [R0] ;  /* 0x000000000088783b */ /* 0x000fe20000000200 */
[-C--:B-1----:R-:W-:Y:S05]  /*42d0*/  HMMA.16816.F32.BF16 R4, R64, R16.reuse, RZ ;  /* 0x000000104004723c */ /* 0x082fea00000418ff */
[----:B------:R-:W1:Y:S03]  /*42e0*/  LDSM.16.M88.4 R140, [R173+0xc000] ;  /* 0x00c00000ad8c783b */ /* 0x000e660000000200 */
[C---:B--2---:R-:W-:Y:S03]  /*42f0*/  HMMA.16816.F32.BF16 R8, R60.reuse, R16, RZ ;  /* 0x000000103c08723c */ /* 0x044fe600000418ff */
[----:B------:R-:W2:Y:S05]  /*4300*/  LDSM.16.M88.4 R144, [R0+0x2000] ;  /* 0x002000000090783b */ /* 0x000eaa0000000200 */
[-C--:B------:R-:W-:Y:S01]  /*4310*/  HMMA.16816.F32.BF16 R12, R60, R18.reuse, RZ ;  /* 0x000000123c0c723c */ /* 0x080fe200000418ff */
[----:B------:R-:W1:Y:S06]  /*4320*/  LDSM.16.M88.4 R148, [R173+0xc800] ;  /* 0x00c80000ad94783b */ /* 0x000e6c0000000200 */
[----:B------:R-:W1:Y:S01]  /*4330*/  LDSM.16.M88.4 R152, [R173+0xd000] ;  /* 0x00d00000ad98783b */ /* 0x000e620000000200 */
[C---:B------:R-:W-:Y:S05]  /*4340*/  HMMA.16816.F32.BF16 R16, R64.reuse, R18, RZ ;  /* 0x000000124010723c */ /* 0x040fea00000418ff */
[----:B------:R-:W-:Y:S03]  /*4350*/  LDSM.16.M88.4 R160, [R171+0xc800] ;  /* 0x00c80000aba0783b */ /* 0x000fe60000000200 */
[-C--:B---3--:R-:W-:Y:S03]  /*4360*/  HMMA.16816.F32.BF16 R20, R64, R32.reuse, RZ ;  /* 0x000000204014723c */ /* 0x088fe600000418ff */
[----:B------:R-:W-:Y:S05]  /*4370*/  LDSM.16.M88.4 R164, [R171+0xd000] ;  /* 0x00d00000aba4783b */ /* 0x000fea0000000200 */
        /* <DEDUP_REMOVED lines=16> */
[----:B------:R-:W-:Y:S06]  /*4480*/  LDSM.16.M88.4 R140, [R156] ;  /* 0x000000009c8c783b */ /* 0x000fec0000000200 */
[----:B------:R-:W-:Y:S01]  /*4490*/  LDSM.16.M88.4 R156, [R156+0x2000] ;  /* 0x002000009c9c783b */ /* 0x000fe20000000200 */
[-C--:B------:R-:W-:Y:S08]  /*44a0*/  HMMA.16816.F32.BF16 R20, R136, R148.reuse, R20 ;  /* 0x000000948814723c */ /* 0x080ff00000041814 */
[C---:B------:R-:W-:Y:S08]  /*44b0*/  HMMA.16816.F32.BF16 R24, R144.reuse, R148, R24 ;  /* 0x000000949018723c */ /* 0x040ff00000041818 */
[-C--:B------:R-:W-:Y:S08]  /*44c0*/  HMMA.16816.F32.BF16 R28, R144, R150.reuse, R28 ;  /* 0x00000096901c723c */ /* 0x080ff0000004181c */
[C---:B------:R-:W-:Y:S01]  /*44d0*/  HMMA.16816.F32.BF16 R32, R136.reuse, R150, R32 ;  /* 0x000000968820723c */ /* 0x040fe20000041820 */
[----:B------:R-:W1:Y:S07]  /*44e0*/  LDSM.16.M88.4 R148, [R171+0xc000] ;  /* 0x00c00000ab94783b */ /* 0x000e6e0000000200 */
[-C--:B------:R-:W-:Y:S08]  /*44f0*/  HMMA.16816.F32.BF16 R36, R136, R152.reuse, R36 ;  /* 0x000000988824723c */ /* 0x080ff00000041824 */
[C---:B------:R-:W-:Y:S08]  /*4500*/  HMMA.16816.F32.BF16 R40, R144.reuse, R152, R40 ;  /* 0x000000989028723c */ /* 0x040ff00000041828 */
[-C--:B------:R-:W-:Y:S08]  /*4510*/  HMMA.16816.F32.BF16 R44, R144, R154.reuse, R44 ;  /* 0x0000009a902c723c */ /* 0x080ff0000004182c */
[C---:B------:R-:W-:Y:S01]  /*4520*/  HMMA.16816.F32.BF16 R48, R136.reuse, R154, R48 ;  /* 0x0000009a8830723c */ /* 0x040fe20000041830 */
[----:B------:R-:W2:Y:S07]  /*4530*/  LDSM.16.M88.4 R152, [R171+0xd800] ;  /* 0x00d80000ab98783b */ /* 0x000eae0000000200 */
[-C--:B---3--:R-:W-:Y:S08]  /*4540*/  HMMA.16816.F32.BF16 R52, R136, R132.reuse, R52 ;  /* 0x000000848834723c */ /* 0x088ff00000041834 */
[C---:B------:R-:W-:Y:S08]  /*4550*/  HMMA.16816.F32.BF16 R56, R144.reuse, R132, R56 ;  /* 0x000000849038723c */ /* 0x040ff00000041838 */
[-C--:B------:R-:W-:Y:S07]  /*4560*/  HMMA.16816.F32.BF16 R60, R144, R134.reuse, R60 ;  /* 0x00000086903c723c */ /* 0x080fee000004183c */
[----:B------:R-:W-:Y:S01]  /*4570*/  IMAD.IADD R144, R0, 0x1, R169 ;  /* 0x0000000100907824 */ /* 0x000fe200078e02a9 */
[----:B------:R-:W-:Y:S01]  /*4580*/  HMMA.16816.F32.BF16 R64, R136, R134, R64 ;  /* 0x000000868840723c */ /* 0x000fe20000041840 */
[----:B------:R-:W-:Y:S06]  /*4590*/  LDSM.16.M88.4 R136, [R172+0xc000] ;  /* 0x00c00000ac88783b */ /* 0x000fec0000000200 */
[----:B------:R-:W3:Y:S01]  /*45a0*/  LDSM.16.M88.4 R132, [R144] ;  /* 0x000000009084783b */ /* 0x000ee20000000200 */
[-C--:B-1----:R-:W-:Y:S05]  /*45b0*/  HMMA.16816.F32.BF16 R4, R140, R148.reuse, R4 ;  /* 0x000000948c04723c */ /* 0x082fea0000041804 */
[----:B------:R-:W1:Y:S03]  /*45c0*/  LDSM.16.M88.4 R144, [R144+0x2000] ;  /* 0x002000009090783b */ /* 0x000e660000000200 */
[C---:B------:R-:W-:Y:S08]  /*45d0*/  HMMA.16816.F32.BF16 R8, R156.reuse, R148, R8 ;  /* 0x000000949c08723c */ /* 0x040ff00000041808 */
[-C--:B------:R-:W-:Y:S08]  /*45e0*/  HMMA.16816.F32.BF16 R12, R156, R150.reuse, R12 ;  /* 0x000000969c0c723c */ /* 0x080ff0000004180c */
[C---:B------:R-:W-:Y:S01]  /*45f0*/  HMMA.16816.F32.BF16 R16, R140.reuse, R150, R16 ;  /* 0x000000968c10723c */ /* 0x040fe20000041810 */
[----:B------:R-:W4:Y:S07]  /*4600*/  LDSM.16.M88.4 R148, [R172+0xc800] ;  /* 0x00c80000ac94783b */ /* 0x000f2e0000000200 */
        /* <DEDUP_REMOVED lines=9> */
[----:B------:R-:W1:Y:S07]  /*46a0*/  LDSM.16.M88.4 R164, [R172+0xd800] ;  /* 0x00d80000aca4783b */ /* 0x000e6e0000000200 */
[-C--:B--2---:R-:W-:Y:S08]  /*46b0*/  HMMA.16816.F32.BF16 R52, R140, R152.reuse, R52 ;  /* 0x000000988c34723c */ /* 0x084ff00000041834 */
[C---:B------:R-:W-:Y:S08]  /*46c0*/  HMMA.16816.F32.BF16 R56, R156.reuse, R152, R56 ;  /* 0x000000989c38723c */ /* 0x040ff00000041838 */
[-C--:B------:R-:W-:Y:S08]  /*46d0*/  HMMA.16816.F32.BF16 R60, R156, R154.reuse, R60 ;  /* 0x0000009a9c3c723c */ /* 0x080ff0000004183c */
[----:B------:R-:W-:Y:S08]  /*46e0*/  HMMA.16816.F32.BF16 R64, R140, R154, R64 ;  /* 0x0000009a8c40723c */ /* 0x000ff00000041840 */
[-C--:B---3--:R-:W-:Y:S08]  /*46f0*/  HMMA.16816.F32.BF16 R4, R132, R136.reuse, R4 ;  /* 0x000000888404723c */ /* 0x088ff00000041804 */
[C---:B-1----:R-:W-:Y:S08]  /*4700*/  HMMA.16816.F32.BF16 R8, R144.reuse, R136, R8 ;  /* 0x000000889008723c */ /* 0x042ff00000041808 */
        /* <DEDUP_REMOVED lines=15> */
[----:B------:R-:W-:Y:S04]  /*4800*/  USHF.L.U32 UR13, UR14, 0x7, URZ ;  /* 0x000000070e0d7899 */ /* 0x000fe8000800063f */
[----:B------:R-:W-:Y:S02]  /*4810*/  UIADD3 UR29, UR13, UR12, URZ ;  /* 0x0000000c0d1d7290 */ /* 0x000fe4000fffe03f */
[----:B------:R-:W-:Y:S02]  /*4820*/  UIADD3 UR13, UR13, 0x80, URZ ;  /* 0x000000800d0d7890 */ /* 0x000fe4000fffe03f */
[----:B------:R-:W-:Y:S02]  /*4830*/  UIADD3 UR30, UR26, UR29, -UR7 ;  /* 0x0000001d1a1e7290 */ /* 0x000fe4000fffe807 */
[----:B------:R-:W-:Y:S02]  /*4840*/  UIADD3 UR29, UR9, 0x80, URZ ;  /* 0x00000080091d7890 */ /* 0x000fe4000fffe03f */
[----:B------:R-:W-:Y:S01]  /*4850*/  IMAD.U32 R0, RZ, RZ, UR13 ;  /* 0x0000000dff007e24 */ /* 0x000fe2000f8e00ff */
[----:B------:R-:W-:Y:S02]  /*4860*/  UMOV UR13, UR26 ;  /* 0x0000001a000d7c82 */ /* 0x000fe40008000000 */
[----:B------:R-:W-:Y:S02]  /*4870*/  UISETP.GE.AND UP0, UPT, UR29, UR30, UPT ;  /* 0x0000001e1d00728c */ /* 0x000fe4000bf06270 */
[----:B------:R-:W-:Y:S04]  /*4880*/  ISETP.LT.AND P0, PT, R0, UR7, PT ;  /* 0x0000000700007c0c */ /* 0x000fe8000bf01270 */
[----:B------:R-:W-:Y:S11]  /*4890*/  PLOP3.LUT P2, PT, PT, PT, UP0, 0x80, 0x0 ;  /* 0x000000000000781c */ /* 0x000ff60003f4f008 */
[----:B------:R-:W-:Y:S02]  /*48a0*/  @!UPT UIADD3 URZ, URZ, URZ, URZ ;  /* 0x0000003f3f3ff290 */ /* 0x000fe4000fffe03f */
[----:B------:R-:W-:-:S05]  /*48b0*/  @!P2 BRA P0, `(.L_x_2214) ;  /* 0x00000ed00000a947 */ /* 0x000fca0000000000 */
.L_x_2213:
        /* <DEDUP_REMOVED lines=20> */
[----:B------:R-:W-:Y:S02]  /*4a00*/  IADD3 R133, R132, UR9, RZ ;  /* 0x0000000984857c10 */ /* 0x000fe4000fffe0ff */
[----:B------:R-:W-:Y:S02]  /*4a10*/  IMNMX R132, RZ, R135, !PT ;  /* 0x00000087ff847217 */ /* 0x000fe40007800200 */
[----:B------:R-:W-:Y:S02]  /*4a20*/  IMNMX R137, R137, UR7, PT ;  /* 0x0000000789897c17 */ /* 0x000fe4000b800200 */
        /* <DEDUP_REMOVED lines=8> */
[C---:B------:R-:W-:Y:S02]  /*4ab0*/  ISETP.GE.AND P3, PT, R0.reuse, R136, PT ;  /* 0x000000880000720c */ /* 0x040fe40003f66270 */
[C---:B------:R-:W-:Y:S02]  /*4ac0*/  ISETP.GE.AND P2, PT, R0.reuse, R134, PT ;  /* 0x000000860000720c */ /* 0x040fe40003f46270 */
[C---:B------:R-:W-:Y:S02]  /*4ad0*/  ISETP.GE.AND P0, PT, R0.reuse, R132, PT ;  /* 0x000000840000720c */ /* 0x040fe40003f06270 */
        /* <DEDUP_REMOVED lines=8> */
[C---:B------:R-:W-:Y:S02]  /*4b60*/  ISETP.GE.OR P2, PT, R0.reuse, R133, !P2 ;  /* 0x000000850000720c */ /* 0x040fe40005746670 */
        /* <DEDUP_REMOVED lines=194> */
.L_x_2214:
[C---:B------:R-:W-:Y:S01]  /*5790*/  FSETP.NEU.FTZ.AND P0, PT, R243.reuse, -INF , PT ;  /* 0xff800000f300780b */ /* 0x040fe20003f1d000 */
[----:B------:R-:W2:Y:S01]  /*57a0*/  LDL R135, [R1+0x10] ;  /* 0x0000100001877983 */ /* 0x000ea20000100800 */
[----:B------:R-:W-:Y:S01]  /*57b0*/  FMUL.FTZ R132, R243, 1.4426950216293334961 ;  /* 0x3fb8aa3bf3847820 */ /* 0x000fe20000410000 */
[----:B------:R-:W-:Y:S01]  /*57c0*/  UISETP.GT.AND UP2, UPT, UR8, UR32, UPT ;  /* 0x000000200800728c */ /* 0x000fe2000bf44270 */
[C---:B------:R-:W-:Y:S01]  /*57d0*/  IMAD.IADD R145, R174.reuse, 0x1, R176 ;  /* 0x00000001ae917824 */ /* 0x040fe200078e02b0 */
[----:B------:R-:W3:Y:S01]  /*57e0*/  LDL R134, [R1+0x8] ;  /* 0x0000080001867983 */ /* 0x000ee20000100800 */
[----:B------:R-:W-:Y:S01]  /*57f0*/  IMAD.IADD R144, R174, 0x1, R169 ;  /* 0x00000001ae907824 */ /* 0x000fe200078e02a9 */
[----:B------:R-:W-:Y:S01]  /*5800*/  FSEL R132, R132, RZ, P0 ;  /* 0x000000ff84847208 */ /* 0x000fe20000000000 */
[C---:B------:R-:W-:Y:S01]  /*5810*/  FMUL.FTZ R0, R244.reuse, 1.4426950216293334961 ;  /* 0x3fb8aa3bf4007820 */ /* 0x040fe20000410000 */
[----:B------:R-:W-:Y:S01]  /*5820*/  FSETP.NEU.FTZ.AND P0, PT, R244, -INF , PT ;  /* 0xff800000f400780b */ /* 0x000fe20003f1d000 */
[----:B------:R-:W4:Y:S01]  /*5830*/  LDL R133, [R1+0x4] ;  /* 0x0000040001857983 */ /* 0x000f220000100800 */
[----:B------:R-:W-:Y:S02]  /*5840*/  FMUL.FTZ R2, R241, 1.4426950216293334961 ;  /* 0x3fb8aa3bf1027820 */ /* 0x000fe40000410000 */
[--C-:B------:R-:W-:Y:S02]  /*5850*/  FFMA.FTZ R16, R16, c[0x0][0x23c], -R132.reuse ;  /* 0x00008f0010107a23 */ /* 0x100fe40000010884 */
[--C-:B------:R-:W-:Y:S02]  /*5860*/  FFMA.FTZ R4, R4, c[0x0][0x23c], -R132.reuse ;  /* 0x00008f0004047a23 */ /* 0x100fe40000010884 */
[----:B------:R1:W1:Y:S01]  /*5870*/  MUFU.EX2 R204, R16 ;  /* 0x0000001000cc7308 */ /* 0x0002620000000800 */
        /* <DEDUP_REMOVED lines=12> */
[----:B------:R-:W-:Y:S01]  /*5940*/  FFMA.FTZ R52, R52, c[0x0][0x23c], -R132 ;  /* 0x00008f0034347a23 */ /* 0x000fe20000010884 */
[----:B-1----:R-:W-:Y:S01]  /*5950*/  FSEL R16, R0, RZ, P0 ;  /* 0x000000ff00107208 */ /* 0x002fe20000000000 */
[----:B------:R-:W-:Y:S01]  /*5960*/  FMUL.FTZ R0, R242, 1.4426950216293334961 ;  /* 0x3fb8aa3bf2007820 */ /* 0x000fe20000410000 */
[----:B------:R-:W-:Y:S03]  /*5970*/  FSETP.NEU.FTZ.AND P0, PT, R241, -INF , PT ;  /* 0xff800000f100780b */ /* 0x000fe60003f1d000 */
[--C-:B------:R-:W-:Y:S01]  /*5980*/  FFMA.FTZ R7, R7, c[0x0][0x23c], -R16.reuse ;  /* 0x00008f0007077a23 */ /* 0x100fe20000010810 */
[----:B------:R-:W-:Y:S01]  /*5990*/  FSEL R2, R2, RZ, P0 ;  /* 0x000000ff02027208 */ /* 0x000fe20000000000 */
[--C-:B------:R-:W-:Y:S01]  /*59a0*/  FFMA.FTZ R19, R19, c[0x0][0x23c], -R16.reuse ;  /* 0x00008f0013137a23 */ /* 0x100fe20000010810 */
[----:B------:R-:W-:Y:S01]  /*59b0*/  FSETP.NEU.FTZ.AND P0, PT, R242, -INF , PT ;  /* 0xff800000f200780b */ /* 0x000fe20003f1d000 */
[----:B------:R1:W-:Y:S01]  /*59c0*/  MUFU.EX2 R198, R7 ;  /* 0x0000000700c67308 */ /* 0x0003e20000000800 */
[--C-:B------:R-:W-:Y:S02]  /*59d0*/  FFMA.FTZ R51, R51, c[0x0][0x23c], -R16.reuse ;  /* 0x00008f0033337a23 */ /* 0x100fe40000010810 */
[----:B------:R-:W-:Y:S01]  /*59e0*/  FSEL R0, R0, RZ, P0 ;  /* 0x000000ff00007208 */ /* 0x000fe20000000000 */
[--C-:B------:R-:W-:Y:S02]  /*59f0*/  FFMA.FTZ R23, R23, c[0x0][0x23c], -R16.reuse ;  /* 0x00008f0017177a23 */ /* 0x100fe40000010810 */
[----:B------:R-:W-:Y:S02]  /*5a00*/  FFMA.FTZ R18, R18, c[0x0][0x23c], -R16 ;  /* 0x00008f0012127a23 */ /* 0x000fe40000010810 */
[----:B------:R-:W-:Y:S02]  /*5a10*/  FFMA.FTZ R15, R15, c[0x0][0x23c], -R0 ;  /* 0x00008f000f0f7a23 */ /* 0x000fe40000010800 */
[----:B------:R1:W1:Y:S01]  /*5a20*/  MUFU.EX2 R207, R19 ;  /* 0x0000001300cf7308 */ /* 0x0002620000000800 */
[--C-:B------:R-:W-:Y:S02]  /*5a30*/  FFMA.FTZ R12, R12, c[0x0][0x23c], -R2.reuse ;  /* 0x00008f000c0c7a23 */ /* 0x100fe40000010802 */
[----:B------:R-:W-:Y:S02]  /*5a40*/  FFMA.FTZ R21, R8, c[0x0][0x23c], -R2 ;  /* 0x00008f0008157a23 */ /* 0x000fe40000010802 */
[----:B------:R-:W-:Y:S02]  /*5a50*/  FFMA.FTZ R35, R35, c[0x0][0x23c], -R16 ;  /* 0x00008f0023237a23 */ /* 0x000fe40000010810 */
[----:B------:R-:W-:Y:S02]  /*5a60*/  FFMA.FTZ R28, R28, c[0x0][0x23c], -R2 ;  /* 0x00008f001c1c7a23 */ /* 0x000fe40000010802 */
[----:B------:R-:W-:Y:S01]  /*5a70*/  FFMA.FTZ R30, R30, c[0x0][0x23c], -R0 ;  /* 0x00008f001e1e7a23 */ /* 0x000fe20000010800 */
[----:B------:R1:W-:Y:S01]  /*5a80*/  MUFU.EX2 R197, R4 ;  /* 0x0000000400c57308 */ /* 0x0003e20000000800 */
[----:B------:R-:W-:Y:S02]  /*5a90*/  FFMA.FTZ R146, R9, c[0x0][0x23c], -R2 ;  /* 0x00008f0009927a23 */ /* 0x000fe40000010802 */
[----:B------:R-:W-:Y:S02]  /*5aa0*/  FFMA.FTZ R31, R31, c[0x0][0x23c], -R0 ;  /* 0x00008f001f1f7a23 */ /* 0x000fe40000010800 */
[--C-:B-1----:R-:W-:Y:S02]  /*5ab0*/  FFMA.FTZ R7, R6, c[0x0][0x23c], -R16.reuse ;  /* 0x00008f0006077a23 */ /* 0x102fe40000010810 */
[----:B------:R-:W-:Y:S02]  /*5ac0*/  IMAD.U32 R6, RZ, RZ, UR14 ;  /* 0x0000000eff067e24 */ /* 0x000fe4000f8e00ff */
[----:B------:R-:W-:Y:S01]  /*5ad0*/  FFMA.FTZ R34, R34, c[0x0][0x23c], -R16 ;  /* 0x00008f0022227a23 */ /* 0x000fe20000010810 */
[----:B------:R1:W-:Y:S01]  /*5ae0*/  MUFU.EX2 R202, R23 ;  /* 0x0000001700ca7308 */ /* 0x0003e20000000800 */
[----:B------:R-:W-:Y:S02]  /*5af0*/  IMAD R6, R6, 0x2, R185 ;  /* 0x0000000206067824 */ /* 0x000fe400078e02b9 */
[----:B------:R-:W-:Y:S02]  /*5b00*/  FFMA.FTZ R148, R10, c[0x0][0x23c], -R0 ;  /* 0x00008f000a947a23 */ /* 0x000fe40000010800 */
[----:B------:R-:W-:Y:S02]  /*5b10*/  FFMA.FTZ R19, R17, c[0x0][0x23c], -R132 ;  /* 0x00008f0011137a23 */ /* 0x000fe40000010884 */
[----:B------:R-:W-:Y:S02]  /*5b20*/  IMAD.SHL.U32 R6, R6, 0x2, RZ ;  /* 0x0000000206067824 */ /* 0x000fe400078e00ff */
[----:B------:R-:W-:Y:S01]  /*5b30*/  FFMA.FTZ R24, R24, c[0x0][0x23c], -R2 ;  /* 0x00008f0018187a23 */ /* 0x000fe20000010802 */
[----:B------:R-:W-:Y:S01]  /*5b40*/  MUFU.EX2 R200, R15 ;  /* 0x0000000f00c87308 */ /* 0x000fe20000000800 */
[----:B------:R-:W-:Y:S02]  /*5b50*/  FFMA.FTZ R27, R27, c[0x0][0x23c], -R0 ;  /* 0x00008f001b1b7a23 */ /* 0x000fe40000010800 */
[----:B------:R-:W-:Y:S02]  /*5b60*/  FFMA.FTZ R149, R13, c[0x0][0x23c], -R2 ;  /* 0x00008f000d957a23 */ /* 0x000fe40000010802 */
[----:B------:R-:W-:Y:S02]  /*5b70*/  IMAD.U32 R4, RZ, RZ, UR8 ;  /* 0x00000008ff047e24 */ /* 0x000fe4000f8e00ff */
[----:B------:R-:W-:Y:S02]  /*5b80*/  FFMA.FTZ R17, R11, c[0x0][0x23c], -R0 ;  /* 0x00008f000b117a23 */ /* 0x000fe40000010800 */
[--C-:B------:R-:W-:Y:S01]  /*5b90*/  FFMA.FTZ R166, R29, c[0x0][0x23c], -R2.reuse ;  /* 0x00008f001da67a23 */ /* 0x100fe20000010802 */
[----:B------:R-:W-:Y:S01]  /*5ba0*/  MUFU.EX2 R201, R18 ;  /* 0x0000001200c97308 */ /* 0x000fe20000000800 */
[----:B------:R-:W-:Y:S02]  /*5bb0*/  FFMA.FTZ R151, R25, c[0x0][0x23c], -R2 ;  /* 0x00008f0019977a23 */ /* 0x000fe40000010802 */
[----:B------:R-:W-:Y:S02]  /*5bc0*/  FFMA.FTZ R38, R38, c[0x0][0x23c], -R16 ;  /* 0x00008f0026267a23 */ /* 0x000fe40000010810 */
[----:B-1----:R-:W-:Y:S02]  /*5bd0*/  FFMA.FTZ R23, R14, c[0x0][0x23c], -R0 ;  /* 0x00008f000e177a23 */ /* 0x002fe40000010800 */
[--C-:B------:R-:W-:Y:S02]  /*5be0*/  FFMA.FTZ R39, R39, c[0x0][0x23c], -R16.reuse ;  /* 0x00008f0027277a23 */ /* 0x100fe40000010810 */
[----:B------:R-:W-:Y:S01]  /*5bf0*/  FFMA.FTZ R50, R50, c[0x0][0x23c], -R16 ;  /* 0x00008f0032327a23 */ /* 0x000fe20000010810 */
[----:B------:R-:W-:Y:S01]  /*5c00*/  MUFU.EX2 R199, R12 ;  /* 0x0000000c00c77308 */ /* 0x000fe20000000800 */
        /* <DEDUP_REMOVED lines=9> */
[--C-:B------:R-:W-:Y:S02]  /*5ca0*/  FFMA.FTZ R55, R55, c[0x0][0x23c], -R16.reuse ;  /* 0x00008f0037377a23 */ /* 0x100fe40000010810 */
[----:B------:R-:W-:Y:S01]  /*5cb0*/  FFMA.FTZ R66, R66, c[0x0][0x23c], -R16 ;  /* 0x00008f0042427a23 */ /* 0x000fe20000010810 */
[----:B------:R-:W-:Y:S01]  /*5cc0*/  MUFU.EX2 R196, R19 ;  /* 0x0000001300c47308 */ /* 0x000fe20000000800 */
[----:B------:R-:W-:Y:S02]  /*5cd0*/  FFMA.FTZ R45, R45, c[0x0][0x23c], -R2 ;  /* 0x00008f002d2d7a23 */ /* 0x000fe40000010802 */
[----:B------:R-:W-:Y:S02]  /*5ce0*/  FFMA.FTZ R42, R42, c[0x0][0x23c], -R0 ;  /* 0x00008f002a2a7a23 */ /* 0x000fe40000010800 */
[--C-:B------:R-:W-:Y:S02]  /*5cf0*/  FFMA.FTZ R41, R41, c[0x0][0x23c], -R2.reuse ;  /* 0x00008f0029297a23 */ /* 0x100fe40000010802 */
[--C-:B------:R-:W-:Y:S02]  /*5d00*/  FFMA.FTZ R56, R56, c[0x0][0x23c], -R2.reuse ;  /* 0x00008f0038387a23 */ /* 0x100fe40000010802 */
[--C-:B------:R-:W-:Y:S01]  /*5d10*/  FFMA.FTZ R57, R57, c[0x0][0x23c], -R2.reuse ;  /* 0x00008f0039397a23 */ /* 0x100fe20000010802 */
[----:B------:R-:W-:Y:S01]  /*5d20*/  MUFU.EX2 R203, R20 ;  /* 0x0000001400cb7308 */ /* 0x000fe20000000800 */
[----:B------:R-:W-:Y:S02]  /*5d30*/  FFMA.FTZ R2, R61, c[0x0][0x23c], -R2 ;  /* 0x00008f003d027a23 */ /* 0x000fe40000010802 */
[--C-:B------:R-:W-:Y:S02]  /*5d40*/  FFMA.FTZ R59, R59, c[0x0][0x23c], -R0.reuse ;  /* 0x00008f003b3b7a23 */ /* 0x100fe40000010800 */
[----:B------:R-:W-:Y:S05]  /*5d50*/  FFMA.FTZ R58, R58, c[0x0][0x23c], -R0 ;  /* 0x00008f003a3a7a23 */ /* 0x000fea0000010800 */
[----:B------:R-:W-:Y:S10]  /*5d60*/  MUFU.EX2 R189, R21 ;  /* 0x0000001500bd7308 */ /* 0x000ff40000000800 */
[----:B------:R1:W-:Y:S10]  /*5d70*/  MUFU.EX2 R215, R35 ;  /* 0x0000002300d77308 */ /* 0x0003f40000000800 */
[----:B------:R-:W-:Y:S10]  /*5d80*/  MUFU.EX2 R211, R28 ;  /* 0x0000001c00d37308 */ /* 0x000ff40000000800 */
[----:B------:R-:W-:Y:S01]  /*5d90*/  MUFU.EX2 R208, R30 ;  /* 0x0000001e00d07308 */ /* 0x000fe20000000800 */
[--C-:B-1----:R-:W-:Y:S02]  /*5da0*/  FFMA.FTZ R35, R22, c[0x0][0x23c], -R16.reuse ;  /* 0x00008f0016237a23 */ /* 0x102fe40000010810 */
[----:B------:R-:W-:Y:S07]  /*5db0*/  FFMA.FTZ R16, R54, c[0x0][0x23c], -R16 ;  /* 0x00008f0036107a23 */ /* 0x000fee0000010810 */
[----:B------:R-:W1:Y:S10]  /*5dc0*/  MUFU.EX2 R214, R32 ;  /* 0x0000002000d67308 */ /* 0x000e740000000800 */
[----:B------:R-:W1:Y:S10]  /*5dd0*/  MUFU.EX2 R210, R31 ;  /* 0x0000001f00d27308 */ /* 0x000e740000000800 */
[----:B------:R1:W-:Y:S10]  /*5de0*/  MUFU.EX2 R209, R34 ;  /* 0x0000002200d17308 */ /* 0x0003f40000000800 */
[----:B------:R-:W-:Y:S10]  /*5df0*/  MUFU.EX2 R186, R23 ;  /* 0x0000001700ba7308 */ /* 0x000ff40000000800 */
[----:B------:R-:W-:Y:S01]  /*5e00*/  MUFU.EX2 R206, R24 ;  /* 0x0000001800ce7308 */ /* 0x000fe20000000800 */
[--C-:B-1----:R-:W-:Y:S02]  /*5e10*/  FFMA.FTZ R34, R26, c[0x0][0x23c], -R0.reuse ;  /* 0x00008f001a227a23 */ /* 0x102fe40000010800 */
[----:B------:R-:W-:Y:S07]  /*5e20*/  FFMA.FTZ R0, R62, c[0x0][0x23c], -R0 ;  /* 0x00008f003e007a23 */ /* 0x000fee0000010800 */
[----:B------:R-:W-:Y:S10]  /*5e30*/  MUFU.EX2 R205, R27 ;  /* 0x0000001b00cd7308 */ /* 0x000ff40000000800 */
[----:B------:R1:W-:Y:S10]  /*5e40*/  MUFU.EX2 R212, R36 ;  /* 0x0000002400d47308 */ /* 0x0003f40000000800 */
[----:B------:R2:W-:Y:S10]  /*5e50*/  MUFU.EX2 R184, R17 ;  /* 0x0000001100b87308 */ /* 0x0005f40000000800 */
[----:B------:R-:W-:Y:S01]  /*5e60*/  MUFU.EX2 R190, R35 ;  /* 0x0000002300be7308 */ /* 0x000fe20000000800 */
[--C-:B-1----:R-:W-:Y:S02]  /*5e70*/  FFMA.FTZ R36, R33, c[0x0][0x23c], -R132.reuse ;  /* 0x00008f0021247a23 */ /* 0x102fe40000010884 */
[----:B------:R-:W-:Y:S07]  /*5e80*/  FFMA.FTZ R132, R53, c[0x0][0x23c], -R132 ;  /* 0x00008f0035847a23 */ /* 0x000fee0000010884 */
[----:B------:R1:W-:Y:S10]  /*5e90*/  MUFU.EX2 R183, R34 ;  /* 0x0000002200b77308 */ /* 0x0003f40000000800 */
[----:B------:R1:W-:Y:S10]  /*5ea0*/  MUFU.EX2 R188, R38 ;  /* 0x0000002600bc7308 */ /* 0x0003f40000000800 */
[----:B------:R-:W1:Y:S10]  /*5eb0*/  MUFU.EX2 R224, R51 ;  /* 0x0000003300e07308 */ /* 0x000e740000000800 */
[----:B------:R1:W-:Y:S10]  /*5ec0*/  MUFU.EX2 R193, R36 ;  /* 0x0000002400c17308 */ /* 0x0003f40000000800 */
        /* <DEDUP_REMOVED lines=32> */
[----:B------:R-:W-:Y:S10]  /*60d0*/  MUFU.EX2 R155, R57 ;  /* 0x00000039009b7308 */ /* 0x000ff40000000800 */
[----:B------:R-:W1:Y:S01]  /*60e0*/  MUFU.EX2 R154, R58 ;  /* 0x0000003a009a7308 */ /* 0x000e620000000800 */
[----:B--2---:R-:W-:Y:S02]  /*60f0*/  IMAD R4, R4, 0x8, R135 ;  /* 0x0000000804047824 */ /* 0x004fe400078e0287 */
[----:B---3--:R-:W-:Y:S03]  /*6100*/  IMAD.WIDE.U32 R8, R134, -0x2daee0ad, RZ ;  /* 0xd2511f5386087825 */ /* 0x008fe600078e00ff */
[C---:B------:R-:W-:Y:S01]  /*6110*/  IADD3 R14, R4.reuse, 0x4, RZ ;  /* 0x00000004040e7810 */ /* 0x040fe20007ffe0ff */
[----:B------:R-:W-:Y:S01]  /*6120*/  IMAD.WIDE.U32 R4, R4, -0x326172a9, RZ ;  /* 0xcd9e8d5704047825 */ /* 0x000fe200078e00ff */
[----:B------:R-:W-:Y:S02]  /*6130*/  LOP3.LUT R10, R9, UR31, R6, 0x96, !PT ;  /* 0x0000001f090a7c12 */ /* 0x000fe4000f8e9606 */
[----:B------:R-:W-:Y:S01]  /*6140*/  LOP3.LUT R7, R8, UR33, RZ, 0x3c, !PT ;  /* 0x0000002108077c12 */ /* 0x000fe2000f8e3cff */
[----:B------:R-:W-:Y:S01]  /*6150*/  IMAD.WIDE.U32 R14, R14, -0x326172a9, RZ ;  /* 0xcd9e8d570e0e7825 */ /* 0x000fe200078e00ff */
[-C--:B----4-:R-:W-:Y:S02]  /*6160*/  LOP3.LUT R18, R5, R133.reuse, RZ, 0x3c, !PT ;  /* 0x0000008505127212 */ /* 0x090fe400078e3cff */
[----:B------:R-:W-:Y:S01]  /*6170*/  IADD3 R8, R6, 0x1, RZ ;  /* 0x0000000106087810 */ /* 0x000fe20007ffe0ff */
[----:B------:R-:W-:Y:S01]  /*6180*/  IMAD.WIDE.U32 R10, R10, -0x326172a9, RZ ;  /* 0xcd9e8d570a0a7825 */ /* 0x000fe200078e00ff */
[----:B------:R-:W-:Y:S02]  /*6190*/  LOP3.LUT R12, R15, R133, RZ, 0x3c, !PT ;  /* 0x000000850f0c7212 */ /* 0x000fe400078e3cff */
[----:B------:R-:W-:Y:S01]  /*61a0*/  LOP3.LUT R8, R9, UR31, R8, 0x96, !PT ;  /* 0x0000001f09087c12 */ /* 0x000fe2000f8e9608 */
[----:B------:R-:W-:Y:S01]  /*61b0*/  IMAD.WIDE.U32 R18, R18, -0x2daee0ad, RZ ;  /* 0xd2511f5312127825 */ /* 0x000fe200078e00ff */
[C---:B------:R-:W-:Y:S02]  /*61c0*/  LOP3.LUT R20, R11.reuse, UR25, R4, 0x96, !PT ;  /* 0x000000190b147c12 */ /* 0x040fe4000f8e9604 */
[----:B------:R-:W-:Y:S01]  /*61d0*/  LOP3.LUT R11, R11, UR25, R14, 0x96, !PT ;  /* 0x000000190b0b7c12 */ /* 0x000fe2000f8e960e */
[----:B------:R-:W-:Y:S01]  /*61e0*/  IMAD.WIDE.U32 R12, R12, -0x2daee0ad, RZ ;  /* 0xd2511f530c0c7825 */ /* 0x000fe200078e00ff */
[C---:B------:R-:W-:Y:S03]  /*61f0*/  LOP3.LUT R6, R7.reuse, R19, RZ, 0x3c, !PT ;  /* 0x0000001307067212 */ /* 0x040fe600078e3cff */
[----:B------:R-:W-:Y:S01]  /*6200*/  IMAD.WIDE.U32 R8, R8, -0x326172a9, RZ ;  /* 0xcd9e8d5708087825 */ /* 0x000fe200078e00ff */
[----:B------:R-:W-:Y:S03]  /*6210*/  LOP3.LUT R5, R7, R13, RZ, 0x3c, !PT ;  /* 0x0000000d07057212 */ /* 0x000fe600078e3cff */
[----:B------:R-:W-:Y:S01]  /*6220*/  IMAD.WIDE.U32 R6, R6, -0x326172a9, RZ ;  /* 0xcd9e8d5706067825 */ /* 0x000fe200078e00ff */
[C---:B------:R-:W-:Y:S02]  /*6230*/  LOP3.LUT R15, R9.reuse, UR25, R4, 0x96, !PT ;  /* 0x00000019090f7c12 */ /* 0x040fe4000f8e9604 */
[----:B------:R-:W-:Y:S01]  /*6240*/  LOP3.LUT R9, R9, UR25, R14, 0x96, !PT ;  /* 0x0000001909097c12 */ /* 0x000fe2000f8e960e */
[----:B------:R-:W-:Y:S01]  /*6250*/  IMAD.WIDE.U32 R4, R5, -0x326172a9, RZ ;  /* 0xcd9e8d5705047825 */ /* 0x000fe200078e00ff */
[C---:B------:R-:W-:Y:S02]  /*6260*/  LOP3.LUT R30, R7.reuse, UR24, R10, 0x96, !PT ;  /* 0x00000018071e7c12 */ /* 0x040fe4000f8e960a */
[----:B------:R-:W-:Y:S01]  /*6270*/  LOP3.LUT R32, R7, UR24, R8, 0x96, !PT ;  /* 0x0000001807207c12 */ /* 0x000fe2000f8e9608 */
[----:B------:R-:W-:Y:S01]  /*6280*/  IMAD.WIDE.U32 R20, R20, -0x2daee0ad, RZ ;  /* 0xd2511f5314147825 */ /* 0x000fe200078e00ff */
[C---:B------:R-:W-:Y:S02]  /*6290*/  LOP3.LUT R28, R5.reuse, UR24, R10, 0x96, !PT ;  /* 0x00000018051c7c12 */ /* 0x040fe4000f8e960a */
[----:B------:R-:W-:Y:S01]  /*62a0*/  LOP3.LUT R26, R5, UR24, R8, 0x96, !PT ;  /* 0x00000018051a7c12 */ /* 0x000fe2000f8e9608 */
[----:B------:R-:W-:Y:S01]  /*62b0*/  IMAD.WIDE.U32 R32, R32, -0x2daee0ad, RZ ;  /* 0xd2511f5320207825 */ /* 0x000fe200078e00ff */
[----:B------:R-:W-:Y:S03]  /*62c0*/  LOP3.LUT R22, R21, UR23, R18, 0x96, !PT ;  /* 0x0000001715167c12 */ /* 0x000fe6000f8e9612 */
[----:B------:R-:W-:Y:S04]  /*62d0*/  IMAD.WIDE.U32 R10, R11, -0x2daee0ad, RZ ;  /* 0xd2511f530b0a7825 */ /* 0x000fe800078e00ff */
        /* <DEDUP_REMOVED lines=19> */
[----:B------:R-:W-:Y:S03]  /*6410*/  LOP3.LUT R17, R21, UR22, R6, 0x96, !PT ;  /* 0x0000001615117c12 */ /* 0x000fe6000f8e9606 */
        /* <DEDUP_REMOVED lines=30> */
[----:B------:R-:W-:Y:S02]  /*6600*/  LOP3.LUT R15, R10, 0xff, RZ, 0xc0, !PT ;  /* 0x000000ff0a0f7812 */ /* 0x000fe400078ec0ff */
[----:B------:R-:W-:Y:S01]  /*6610*/  LOP3.LUT R19, R11, UR15, R28, 0x96, !PT ;  /* 0x0000000f0b137c12 */ /* 0x000fe2000f8e961c */
[----:B------:R-:W-:Y:S01]  /*6620*/  IMAD.WIDE.U32 R12, R13, -0x326172a9, RZ ;  /* 0xcd9e8d570d0c7825 */ /* 0x000fe200078e00ff */
[--C-:B------:R-:W-:Y:S02]  /*6630*/  SHF.R.U32.HI R21, RZ, 0x18, R8.reuse ;  /* 0x00000018ff157819 */ /* 0x100fe40000011608 */
[----:B------:R-:W-:Y:S01]  /*6640*/  SHF.R.U32.HI R28, RZ, 0x10, R8 ;  /* 0x00000010ff1c7819 */ /* 0x000fe20000011608 */
[----:B------:R-:W-:Y:S01]  /*6650*/  IMAD.WIDE.U32 R30, R30, -0x2daee0ad, RZ ;  /* 0xd2511f531e1e7825 */ /* 0x000fe200078e00ff */
[----:B------:R-:W-:Y:S02]  /*6660*/  LOP3.LUT R23, R13, UR18, R20, 0x96, !PT ;  /* 0x000000120d177c12 */ /* 0x000fe4000f8e9614 */
[----:B------:R-:W-:Y:S01]  /*6670*/  LOP3.LUT R13, R8, 0xff, RZ, 0xc0, !PT ;  /* 0x000000ff080d7812 */ /* 0x000fe200078ec0ff */
[----:B------:R-:W-:Y:S01]  /*6680*/  IMAD.WIDE.U32 R6, R6, -0x326172a9, RZ ;  /* 0xcd9e8d5706067825 */ /* 0x000fe200078e00ff */
[----:B------:R-:W-:Y:S02]  /*6690*/  LOP3.LUT R25, R31, UR17, R4, 0x96, !PT ;  /* 0x000000111f197c12 */ /* 0x000fe4000f8e9604 */
[----:B------:R-:W-:Y:S01]  /*66a0*/  ISETP.LE.U32.AND P4, PT, R13, UR6, PT ;  /* 0x000000060d007c0c */ /* 0x000fe2000bf83070 */
[----:B------:R-:W-:Y:S01]  /*66b0*/  IMAD.WIDE.U32 R4, R5, -0x2daee0ad, RZ ;  /* 0xd2511f5305047825 */ /* 0x000fe200078e00ff */
[----:B------:R-:W-:Y:S02]  /*66c0*/  ISETP.LE.U32.AND P3, PT, R21, UR6, PT ;  /* 0x0000000615007c0c */ /* 0x000fe4000bf63070 */
[----:B------:R-:W-:Y:S02]  /*66d0*/  LOP3.LUT R20, R9, UR16, R22, 0x96, !PT ;  /* 0x0000001009147c12 */ /* 0x000fe4000f8e9616 */
[----:B------:R-:W-:Y:S02]  /*66e0*/  LOP3.LUT R17, R5, UR15, R14, 0x96, !PT ;  /* 0x0000000f05117c12 */ /* 0x000fe4000f8e960e */
[----:B------:R-:W-:Y:S02]  /*66f0*/  SHF.R.U32.HI R14, RZ, 0x18, R10 ;  /* 0x00000018ff0e7819 */ /* 0x000fe4000001160a */
[----:B-1----:R-:W-:Y:S02]  /*6700*/  LOP3.LUT R34, R8, 0xffff, RZ, 0xc0, !PT ;  /* 0x0000ffff08227812 */ /* 0x002fe400078ec0ff */
[----:B------:R-:W-:Y:S01]  /*6710*/  LOP3.LUT R9, R4, 0xff, RZ, 0xc0, !PT ;  /* 0x000000ff04097812 */ /* 0x000fe200078ec0ff */
[----:B------:R-:W-:Y:S01]  /*6720*/  @!P4 FADD.FTZ R204, -R204, -RZ ;  /* 0x800000ffccccc221 */ /* 0x000fe20000010100 */
[--C-:B------:R-:W-:Y:S01]  /*6730*/  SHF.R.U32.HI R8, RZ, 0x18, R4.reuse ;  /* 0x00000018ff087819 */ /* 0x100fe20000011604 */
[----:B------:R-:W-:Y:S01]  /*6740*/  @!P3 FADD.FTZ R207, -R207, -RZ ;  /* 0x800000ffcfcfb221 */ /* 0x000fe20000010100 */
[----:B------:R-:W-:Y:S02]  /*6750*/  SHF.R.U32.HI R31, RZ, 0x10, R4 ;  /* 0x00000010ff1f7819 */ /* 0x000fe40000011604 */
[----:B------:R-:W-:Y:S02]  /*6760*/  LOP3.LUT R35, R4, 0xffff, RZ, 0xc0, !PT ;  /* 0x0000ffff04237812 */ /* 0x000fe400078ec0ff */
[----:B------:R-:W-:Y:S02]  /*6770*/  LOP3.LUT R4, R6, 0xff, RZ, 0xc0, !PT ;  /* 0x000000ff06047812 */ /* 0x000fe400078ec0ff */
[----:B------:R-:W-:Y:S02]  /*6780*/  ISETP.LE.U32.AND P2, PT, R15, UR6, PT ;  /* 0x000000060f007c0c */ /* 0x000fe4000bf43070 */
[----:B------:R-:W-:Y:S02]  /*6790*/  ISETP.LE.U32.AND P0, PT, R14, UR6, PT ;  /* 0x000000060e007c0c */ /* 0x000fe4000bf03070 */
[----:B------:R-:W-:Y:S02]  /*67a0*/  ISETP.LE.U32.AND P6, PT, R9, UR6, PT ;  /* 0x0000000609007c0c */ /* 0x000fe4000bfc3070 */
[----:B------:R-:W-:Y:S01]  /*67b0*/  ISETP.LE.U32.AND P5, PT, R8, UR6, PT ;  /* 0x0000000608007c0c */ /* 0x000fe2000bfa3070 */
[----:B------:R-:W-:Y:S01]  /*67c0*/  IMAD.WIDE.U32 R8, R27, -0x326172a9, RZ ;  /* 0xcd9e8d571b087825 */ /* 0x000fe200078e00ff */
[----:B------:R-:W-:Y:S02]  /*67d0*/  ISETP.LE.U32.AND P4, PT, R4, UR6, PT ;  /* 0x0000000604007c0c */ /* 0x000fe4000bf83070 */
[----:B------:R-:W-:Y:S01]  /*67e0*/  SHF.R.U32.HI R13, RZ, 0x18, R6 ;  /* 0x00000018ff0d7819 */ /* 0x000fe20000011606 */
[----:B------:R-:W-:Y:S01]  /*67f0*/  IMAD.WIDE.U32 R4, R25, -0x326172a9, RZ ;  /* 0xcd9e8d5719047825 */ /* 0x000fe200078e00ff */
[----:B------:R-:W-:Y:S02]  /*6800*/  LOP3.LUT R14, R9, UR16, R24, 0x96, !PT ;  /* 0x00000010090e7c12 */ /* 0x000fe4000f8e9618 */
[----:B------:R-:W-:Y:S01]  /*6810*/  ISETP.LE.U32.AND P3, PT, R13, UR6, PT ;  /* 0x000000060d007c0c */ /* 0x000fe2000bf63070 */
[----:B------:R-:W-:Y:S01]  /*6820*/  @!P2 FADD.FTZ R214, -R214, -RZ ;  /* 0x800000ffd6d6a221 */ /* 0x000fe20000010100 */
[----:B------:R-:W-:Y:S01]  /*6830*/  LOP3.LUT R13, R5, UR16, R12, 0x96, !PT ;  /* 0x00000010050d7c12 */ /* 0x000fe2000f8e960c */
[----:B------:R-:W-:Y:S01]  /*6840*/  @!P0 FADD.FTZ R215, -R215, -RZ ;  /* 0x800000ffd7d78221 */ /* 0x000fe20000010100 */
[----:B------:R-:W-:Y:S01]  /*6850*/  LOP3.LUT R25, R4, 0xff, RZ, 0xc0, !PT ;  /* 0x000000ff04197812 */ /* 0x000fe200078ec0ff */
[----:B------:R-:W-:Y:S01]  /*6860*/  @!P6 FADD.FTZ R211, -R211, -RZ ;  /* 0x800000ffd3d3e221 */ /* 0x000fe20000010100 */
[--C-:B------:R-:W-:Y:S01]  /*6870*/  SHF.R.U32.HI R24, RZ, 0x18, R4.reuse ;  /* 0x00000018ff187819 */ /* 0x100fe20000011604 */
[----:B------:R-:W-:Y:S01]  /*6880*/  @!P5 FADD.FTZ R210, -R210, -RZ ;  /* 0x800000ffd2d2d221 */ /* 0x000fe20000010100 */
[----:B------:R-:W-:Y:S01]  /*6890*/  SHF.R.U32.HI R27, RZ, 0x10, R4 ;  /* 0x00000010ff1b7819 */ /* 0x000fe20000011604 */
[----:B------:R-:W-:Y:S01]  /*68a0*/  @!P4 FADD.FTZ R223, -R223, -RZ ;  /* 0x800000ffdfdfc221 */ /* 0x000fe20000010100 */
[----:B------:R-:W-:Y:S02]  /*68b0*/  LOP3.LUT R38, R4, 0xffff, RZ, 0xc0, !PT ;  /* 0x0000ffff04267812 */ /* 0x000fe400078ec0ff */
[----:B------:R-:W-:Y:S01]  /*68c0*/  SHF.R.U32.HI R4, RZ, 0x18, R20 ;  /* 0x00000018ff047819 */ /* 0x000fe20000011614 */
[----:B------:R-:W-:Y:S01]  /*68d0*/  @!P3 FADD.FTZ R224, -R224, -RZ ;  /* 0x800000ffe0e0b221 */ /* 0x000fe20000010100 */
[----:B------:R-:W-:Y:S02]  /*68e0*/  LOP3.LUT R5, R20, 0xff, RZ, 0xc0, !PT ;  /* 0x000000ff14057812 */ /* 0x000fe400078ec0ff */
[----:B------:R-:W-:Y:S02]  /*68f0*/  ISETP.LE.U32.AND P2, PT, R4, UR6, PT ;  /* 0x0000000604007c0c */ /* 0x000fe4000bf43070 */
[----:B------:R-:W-:Y:S02]  /*6900*/  LOP3.LUT R4, R28, 0xff, RZ, 0xc0, !PT ;  /* 0x000000ff1c047812 */ /* 0x000fe400078ec0ff */
[----:B------:R-:W-:Y:S02]  /*6910*/  ISETP.LE.U32.AND P0, PT, R5, UR6, PT ;  /* 0x0000000605007c0c */ /* 0x000fe4000bf03070 */
[----:B------:R-:W-:Y:S02]  /*6920*/  LOP3.LUT R22, R8, 0xff, RZ, 0xc0, !PT ;  /* 0x000000ff08167812 */ /* 0x000fe400078ec0ff */
[----:B------:R-:W-:Y:S02]  /*6930*/  SHF.R.U32.HI R21, RZ, 0x18, R8 ;  /* 0x00000018ff157819 */ /* 0x000fe40000011608 */
[----:B------:R-:W-:Y:S02]  /*6940*/  ISETP.LE.U32.AND P6, PT, R4, UR6, PT ;  /* 0x0000000604007c0c */ /* 0x000fe4000bfc3070 */
[----:B------:R-:W-:Y:S01]  /*6950*/  SHF.R.U32.HI R33, RZ, 0x10, R10 ;  /* 0x00000010ff217819 */ /* 0x000fe2000001160a */
[----:B------:R-:W-:Y:S01]  /*6960*/  @!P2 FADD.FTZ R198, -R198, -RZ ;  /* 0x800000ffc6c6a221 */ /* 0x000fe20000010100 */
[----:B------:R-:W-:Y:S02]  /*6970*/  LOP3.LUT R4, R19, 0xff, RZ, 0xc0, !PT ;  /* 0x000000ff13047812 */ /* 0x000fe400078ec0ff */
[----:B------:R-:W-:Y:S01]  /*6980*/  ISETP.LE.U32.AND P5, PT, R22, UR6, PT ;  /* 0x0000000616007c0c */ /* 0x000fe2000bfa3070 */
[----:B------:R-:W-:Y:S01]  /*6990*/  @!P0 FADD.FTZ R197, -R197, -RZ ;  /* 0x800000ffc5c58221 */ /* 0x000fe20000010100 */
[----:B------:R-:W-:Y:S02]  /*69a0*/  ISETP.LE.U32.AND P4, PT, R21, UR6, PT ;  /* 0x0000000615007c0c */ /* 0x000fe4000bf83070 */
[----:B------:R-:W-:Y:S02]  /*69b0*/  ISETP.LE.U32.AND P3, PT, R4, UR6, PT ;  /* 0x0000000604007c0c */ /* 0x000fe4000bf63070 */
[----:B------:R-:W-:Y:S01]  /*69c0*/  LOP3.LUT R4, R33, 0xff, RZ, 0xc0, !PT ;  /* 0x000000ff21047812 */ /* 0x000fe200078ec0ff */
[----:B------:R-:W-:Y:S01]  /*69d0*/  @!P6 FADD.FTZ R201, -R201, -RZ ;  /* 0x800000ffc9c9e221 */ /* 0x000fe20000010100 */
[----:B------:R-:W-:Y:S02]  /*69e0*/  SHF.R.U32.HI R5, RZ, 0x18, R19 ;  /* 0x00000018ff057819 */ /* 0x000fe40000011613 */
[----:B------:R-:W-:Y:S02]  /*69f0*/  ISETP.LE.U32.AND P0, PT, R4, UR6, PT ;  /* 0x0000000604007c0c */ /* 0x000fe4000bf03070 */
[----:B------:R-:W-:Y:S01]  /*6a00*/  LOP3.LUT R4, R17, 0xff, RZ, 0xc0, !PT ;  /* 0x000000ff11047812 */ /* 0x000fe200078ec0ff */
[----:B------:R-:W-:Y:S01]  /*6a10*/  @!P5 FADD.FTZ R199, -R199, -RZ ;  /* 0x800000ffc7c7d221 */ /* 0x000fe20000010100 */
[----:B------:R-:W-:Y:S01]  /*6a20*/  ISETP.LE.U32.AND P2, PT, R5, UR6, PT ;  /* 0x0000000605007c0c */ /* 0x000fe2000bf43070 */
[----:B------:R-:W-:Y:S01]  /*6a30*/  @!P4 FADD.FTZ R200, -R200, -RZ ;  /* 0x800000ffc8c8c221 */ /* 0x000fe20000010100 */
[----:B------:R-:W-:Y:S01]  /*6a40*/  LOP3.LUT R18, R7, UR16, R18, 0x96, !PT ;  /* 0x0000001007127c12 */ /* 0x000fe2000f8e9612 */
[----:B------:R-:W-:Y:S01]  /*6a50*/  @!P3 FADD.FTZ R203, -R203, -RZ ;  /* 0x800000ffcbcbb221 */ /* 0x000fe20000010100 */
[----:B------:R-:W-:Y:S02]  /*6a60*/  SHF.R.U32.HI R5, RZ, 0x18, R17 ;  /* 0x00000018ff057819 */ /* 0x000fe40000011611 */
[----:B------:R-:W-:Y:S02]  /*6a70*/  ISETP.LE.U32.AND P6, PT, R4, UR6, PT ;  /* 0x0000000604007c0c */ /* 0x000fe4000bfc3070 */
[----:B------:R-:W-:Y:S01]  /*6a80*/  LOP3.LUT R4, R31, 0xff, RZ, 0xc0, !PT ;  /* 0x000000ff1f047812 */ /* 0x000fe200078ec0ff */
[----:B------:R-:W-:Y:S01]  /*6a90*/  @!P0 FADD.FTZ R209, -R209, -RZ ;  /* 0x800000ffd1d18221 */ /* 0x000fe20000010100 */
[----:B------:R-:W-:Y:S02]  /*6aa0*/  SHF.R.U32.HI R32, RZ, 0x10, R6 ;  /* 0x00000010ff207819 */ /* 0x000fe40000011606 */
[----:B------:R-:W-:Y:S01]  /*6ab0*/  ISETP.LE.U32.AND P5, PT, R5, UR6, PT ;  /* 0x0000000605007c0c */ /* 0x000fe2000bfa3070 */
[----:B------:R-:W-:Y:S01]  /*6ac0*/  @!P2 FADD.FTZ R202, -R202, -RZ ;  /* 0x800000ffcacaa221 */ /* 0x000fe20000010100 */
[----:B------:R-:W-:Y:S02]  /*6ad0*/  ISETP.LE.U32.AND P4, PT, R4, UR6, PT ;  /* 0x0000000604007c0c */ /* 0x000fe4000bf83070 */
[----:B------:R-:W-:Y:S02]  /*6ae0*/  LOP3.LUT R4, R18, 0xff, RZ, 0xc0, !PT ;  /* 0x000000ff12047812 */ /* 0x000fe400078ec0ff */
[----:B------:R-:W-:Y:S01]  /*6af0*/  LOP3.LUT R36, R10, 0xffff, RZ, 0xc0, !PT ;  /* 0x0000ffff0a247812 */ /* 0x000fe200078ec0ff */
[----:B------:R-:W-:Y:S01]  /*6b00*/  @!P6 FADD.FTZ R206, -R206, -RZ ;  /* 0x800000ffcecee221 */ /* 0x000fe20000010100 */
[----:B------:R-:W-:Y:S01]  /*6b10*/  SHF.R.U32.HI R5, RZ, 0x18, R18 ;  /* 0x00000018ff057819 */ /* 0x000fe20000011612 */
[----:B------:R-:W-:Y:S01]  /*6b20*/  IMAD.WIDE.U32 R10, R29, -0x2daee0ad, RZ ;  /* 0xd2511f531d0a7825 */ /* 0x000fe200078e00ff */
[----:B------:R-:W-:Y:S02]  /*6b30*/  ISETP.LE.U32.AND P3, PT, R4, UR6, PT ;  /* 0x0000000604007c0c */ /* 0x000fe4000bf63070 */
[----:B------:R-:W-:Y:S01]  /*6b40*/  LOP3.LUT R4, R32, 0xff, RZ, 0xc0, !PT ;  /* 0x000000ff20047812 */ /* 0x000fe200078ec0ff */
[----:B------:R-:W-:Y:S01]  /*6b50*/  @!P5 FADD.FTZ R205, -R205, -RZ ;  /* 0x800000ffcdcdd221 */ /* 0x000fe20000010100 */
[----:B------:R-:W-:Y:S01]  /*6b60*/  LOP3.LUT R37, R6, 0xffff, RZ, 0xc0, !PT ;  /* 0x0000ffff06257812 */ /* 0x000fe200078ec0ff */
[----:B------:R-:W-:Y:S01]  /*6b70*/  @!P4 FADD.FTZ R208, -R208, -RZ ;  /* 0x800000ffd0d0c221 */ /* 0x000fe20000010100 */
[----:B------:R-:W-:Y:S01]  /*6b80*/  ISETP.LE.U32.AND P2, PT, R5, UR6, PT ;  /* 0x0000000605007c0c */ /* 0x000fe2000bf43070 */
[----:B------:R-:W-:Y:S01]  /*6b90*/  IMAD.WIDE.U32 R6, R23, -0x2daee0ad, RZ ;  /* 0xd2511f5317067825 */ /* 0x000fe200078e00ff */
[----:B------:R-:W-:Y:S02]  /*6ba0*/  ISETP.LE.U32.AND P0, PT, R4, UR6, PT ;  /* 0x0000000604007c0c */ /* 0x000fe4000bf03070 */
[----:B------:R-:W-:Y:S02]  /*6bb0*/  LOP3.LUT R23, R10, 0xff, RZ, 0xc0, !PT ;  /* 0x000000ff0a177812 */ /* 0x000fe400078ec0ff */
[----:B------:R-:W-:Y:S01]  /*6bc0*/  ISETP.LE.U32.AND P6, PT, R25, UR6, PT ;  /* 0x0000000619007c0c */ /* 0x000fe2000bfc3070 */
[----:B------:R-:W-:Y:S01]  /*6bd0*/  @!P3 FADD.FTZ R212, -R212, -RZ ;  /* 0x800000ffd4d4b221 */ /* 0x000fe20000010100 */
[----:B------:R-:W-:Y:S02]  /*6be0*/  LOP3.LUT R12, R7, UR15, R30, 0x96, !PT ;  /* 0x0000000f070c7c12 */ /* 0x000fe4000f8e961e */
[----:B------:R-:W-:Y:S02]  /*6bf0*/  LOP3.LUT R30, R8, 0xffff, RZ, 0xc0, !PT ;  /* 0x0000ffff081e7812 */ /* 0x000fe400078ec0ff */
[----:B------:R-:W-:Y:S01]  /*6c00*/  SHF.R.U32.HI R9, RZ, 0x18, R10 ;  /* 0x00000018ff097819 */ /* 0x000fe2000001160a */
[----:B------:R-:W-:Y:S01]  /*6c10*/  @!P2 FADD.FTZ R213, -R213, -RZ ;  /* 0x800000ffd5d5a221 */ /* 0x000fe20000010100 */
[----:B------:R-:W-:Y:S01]  /*6c20*/  ISETP.LE.U32.AND P5, PT, R24, UR6, PT ;  /* 0x0000000618007c0c */ /* 0x000fe2000bfa3070 */
[----:B------:R-:W-:Y:S01]  /*6c30*/  @!P0 FADD.FTZ R220, -R220, -RZ ;  /* 0x800000ffdcdc8221 */ /* 0x000fe20000010100 */
[----:B------:R-:W-:Y:S02]  /*6c40*/  ISETP.LE.U32.AND P4, PT, R23, UR6, PT ;  /* 0x0000000617007c0c */ /* 0x000fe4000bf83070 */
[----:B------:R-:W-:Y:S01]  /*6c50*/  SHF.R.U32.HI R5, RZ, 0x10, R20 ;  /* 0x00000010ff057819 */ /* 0x000fe20000011614 */
[----:B------:R-:W-:Y:S01]  /*6c60*/  @!P6 FADD.FTZ R216, -R216, -RZ ;  /* 0x800000ffd8d8e221 */ /* 0x000fe20000010100 */
[----:B------:R-:W-:Y:S02]  /*6c70*/  LOP3.LUT R15, R11, UR15, R26, 0x96, !PT ;  /* 0x0000000f0b0f7c12 */ /* 0x000fe4000f8e961a */
[----:B------:R-:W-:Y:S02]  /*6c80*/  SHF.R.U32.HI R26, RZ, 0x10, R8 ;  /* 0x00000010ff1a7819 */ /* 0x000fe40000011608 */
[----:B------:R-:W-:Y:S02]  /*6c90*/  SHF.R.U32.HI R29, RZ, 0x10, R10 ;  /* 0x00000010ff1d7819 */ /* 0x000fe4000001160a */
[----:B------:R-:W-:Y:S01]  /*6ca0*/  LOP3.LUT R39, R10, 0xffff, RZ, 0xc0, !PT ;  /* 0x0000ffff0a277812 */ /* 0x000fe200078ec0ff */
[----:B------:R-:W-:Y:S01]  /*6cb0*/  @!P5 FADD.FTZ R217, -R217, -RZ ;  /* 0x800000ffd9d9d221 */ /* 0x000fe20000010100 */
[----:B------:R-:W-:Y:S01]  /*6cc0*/  LOP3.LUT R8, R6, 0xff, RZ, 0xc0, !PT ;  /* 0x000000ff06087812 */ /* 0x000fe200078ec0ff */
[----:B------:R-:W-:Y:S01]  /*6cd0*/  @!P4 FADD.FTZ R222, -R222, -RZ ;  /* 0x800000ffdedec221 */ /* 0x000fe20000010100 */
[----:B------:R-:W-:Y:S02]  /*6ce0*/  SHF.R.U32.HI R10, RZ, 0x18, R6 ;  /* 0x00000018ff0a7819 */ /* 0x000fe40000011606 */
[----:B------:R-:W-:Y:S02]  /*6cf0*/  ISETP.LE.U32.AND P3, PT, R9, UR6, PT ;  /* 0x0000000609007c0c */ /* 0x000fe4000bf63070 */
[----:B------:R-:W-:Y:S02]  /*6d00*/  SHF.R.U32.HI R4, RZ, 0x8, R34 ;  /* 0x00000008ff047819 */ /* 0x000fe40000011622 */
[----:B------:R-:W-:Y:S02]  /*6d10*/  LOP3.LUT R5, R5, 0xff, RZ, 0xc0, !PT ;  /* 0x000000ff05057812 */ /* 0x000fe400078ec0ff */
[----:B------:R-:W-:Y:S02]  /*6d20*/  ISETP.LE.U32.AND P2, PT, R8, UR6, PT ;  /* 0x0000000608007c0c */ /* 0x000fe4000bf43070 */
[----:B------:R-:W-:Y:S02]  /*6d30*/  ISETP.LE.U32.AND P0, PT, R10, UR6, PT ;  /* 0x000000060a007c0c */ /* 0x000fe4000bf03070 */
[----:B------:R-:W-:Y:S02]  /*6d40*/  LOP3.LUT R4, R4, 0xffff, RZ, 0xc0, !PT ;  /* 0x0000ffff04047812 */ /* 0x000fe400078ec0ff */
[----:B------:R-:W-:Y:S01]  /*6d50*/  ISETP.LE.U32.AND P6, PT, R5, UR6, PT ;  /* 0x0000000605007c0c */ /* 0x000fe2000bfc3070 */
[----:B------:R-:W-:Y:S01]  /*6d60*/  @!P3 FADD.FTZ R221, -R221, -RZ ;  /* 0x800000ffddddb221 */ /* 0x000fe20000010100 */
[----:B------:R-:W-:Y:S02]  /*6d70*/  LOP3.LUT R5, R14, 0xff, RZ, 0xc0, !PT ;  /* 0x000000ff0e057812 */ /* 0x000fe400078ec0ff */
[----:B------:R-:W-:Y:S02]  /*6d80*/  ISETP.LE.U32.AND P5, PT, R4, UR6, PT ;  /* 0x0000000604007c0c */ /* 0x000fe4000bfa3070 */
[----:B------:R-:W-:Y:S01]  /*6d90*/  ISETP.LE.U32.AND P4, PT, R5, UR6, PT ;  /* 0x0000000605007c0c */ /* 0x000fe2000bf83070 */
[----:B------:R-:W-:Y:S01]  /*6da0*/  @!P2 FADD.FTZ R219, -R219, -RZ ;  /* 0x800000ffdbdba221 */ /* 0x000fe20000010100 */
[----:B------:R-:W-:Y:S01]  /*6db0*/  SHF.R.U32.HI R5, RZ, 0x10, R19 ;  /* 0x00000010ff057819 */ /* 0x000fe20000011613 */
[----:B------:R-:W-:Y:S01]  /*6dc0*/  @!P0 FADD.FTZ R218, -R218, -RZ ;  /* 0x800000ffdada8221 */ /* 0x000fe20000010100 */
        /* <DEDUP_REMOVED lines=9> */
[----:B------:R-:W-:Y:S02]  /*6e60*/  SHF.R.U32.HI R4, RZ, 0x8, R36 ;  /* 0x00000008ff047819 */ /* 0x000fe40000011624 */
[----:B------:R-:W-:Y:S02]  /*6e70*/  ISETP.LE.U32.AND P0, PT, R5, UR6, PT ;  /* 0x0000000605007c0c */ /* 0x000fe4000bf03070 */
[----:B------:R-:W-:Y:S02]  /*6e80*/  SHF.R.U32.HI R5, RZ, 0x8, R35 ;  /* 0x00000008ff057819 */ /* 0x000fe40000011623 */
[----:B------:R-:W-:Y:S02]  /*6e90*/  ISETP.LE.U32.AND P2, PT, R6, UR6, PT ;  /* 0x0000000606007c0c */ /* 0x000fe4000bf43070 */
[----:B------:R-:W-:Y:S02]  /*6ea0*/  SHF.R.U32.HI R6, RZ, 0x10, R17 ;  /* 0x00000010ff067819 */ /* 0x000fe40000011611 */
[----:B------:R-:W-:Y:S01]  /*6eb0*/  LOP3.LUT R4, R4, 0xffff, RZ, 0xc0, !PT ;  /* 0x0000ffff04047812 */ /* 0x000fe200078ec0ff */
[----:B------:R-:W-:Y:S01]  /*6ec0*/  @!P3 FADD.FTZ R184, -R184, -RZ ;  /* 0x800000ffb8b8b221 */ /* 0x000fe20000010100 */
        /* <DEDUP_REMOVED lines=18> */
[----:B------:R-:W-:Y:S02]  /*6ff0*/  SHF.R.U32.HI R5, RZ, 0x18, R13 ;  /* 0x00000018ff057819 */ /* 0x000fe4000001160d */
[----:B------:R-:W-:Y:S02]  /*7000*/  LOP3.LUT R4, R27, 0xff, RZ, 0xc0, !PT ;  /* 0x000000ff1b047812 */ /* 0x000fe400078ec0ff */
[----:B------:R-:W-:Y:S01]  /*7010*/  ISETP.LE.U32.AND P6, PT, R5, UR6, PT ;  /* 0x0000000605007c0c */ /* 0x000fe2000bfc3070 */
[----:B------:R-:W-:Y:S01]  /*7020*/  @!P3 FADD.FTZ R188, -R188, -RZ ;  /* 0x800000ffbcbcb221 */ /* 0x000fe20000010100 */
[----:B------:R-:W-:Y:S02]  /*7030*/  LOP3.LUT R5, R15, 0xff, RZ, 0xc0, !PT ;  /* 0x000000ff0f057812 */ /* 0x000fe400078ec0ff */
[----:B------:R-:W-:Y:S01]  /*7040*/  ISETP.LE.U32.AND P5, PT, R4, UR6, PT ;  /* 0x0000000604007c0c */ /* 0x000fe2000bfa3070 */
        /* <DEDUP_REMOVED lines=8> */
[----:B------:R-:W-:Y:S01]  /*70d0*/  LOP3.LUT R4, R12, 0xff, RZ, 0xc0, !PT ;  /* 0x000000ff0c047812 */ /* 0x000fe200078ec0ff */
[----:B------:R-:W-:Y:S01]  /*70e0*/  @!P5 FADD.FTZ R185, -R185, -RZ ;  /* 0x800000ffb9b9d221 */ /* 0x000fe20000010100 */
        /* <DEDUP_REMOVED lines=259> */
[----:B------:R-:W-:Y:S01]  /*8120*/  FMUL.FTZ R204, R204, R4 ;  /* 0x00000004cccc7220 */ /* 0x000fe20000410000 */
[-C--:B------:R-:W-:Y:S01]  /*8130*/  FSEL R2, R2, R179.reuse, P2 ;  /* 0x000000b302027208 */ /* 0x080fe20001000000 */
[C---:B------:R-:W-:Y:S01]  /*8140*/  FADD.FTZ R14, -R179.reuse, R14 ;  /* 0x0000000eb30e7221 */ /* 0x040fe20000010100 */
[----:B------:R-:W2:Y:S01]  /*8150*/  LDSM.16.M88.4 R4, [R172+0x11000] ;  /* 0x01100000ac04783b */ /* 0x000ea20000000200 */
[----:B------:R-:W-:Y:S01]  /*8160*/  FADD.FTZ R13, -R180, R13 ;  /* 0x0000000db40d7221 */ /* 0x000fe20000010100 */
[-C--:B-1----:R-:W-:Y:S01]  /*8170*/  HMMA.16816.F32.BF16 R20, R132, R136.reuse, R20 ;  /* 0x000000888414723c */ /* 0x082fe20000041814 */
[----:B------:R-:W-:Y:S01]  /*8180*/  FADD.FTZ R15, -R179, R15 ;  /* 0x0000000fb30f7221 */ /* 0x000fe20000010100 */
[----:B------:R-:W-:Y:S01]  /*8190*/  FSETP.GE.FTZ.AND P2, PT, R149, RZ, PT ;  /* 0x000000ff9500720b */ /* 0x000fe20003f56000 */
[----:B------:R-:W-:Y:S01]  /*81a0*/  FADD.FTZ R8, -R182, R17 ;  /* 0x00000011b6087221 */ /* 0x000fe20000010100 */
[----:B------:R-:W-:Y:S01]  /*81b0*/  FSEL R0, R0, R179, P0 ;  /* 0x000000b300007208 */ /* 0x000fe20000000000 */
[----:B------:R-:W-:Y:S01]  /*81c0*/  FMUL.FTZ R148, R148, R2 ;  /* 0x0000000294947220 */ /* 0x000fe20000410000 */
[----:B------:R-:W-:Y:S01]  /*81d0*/  FSEL R2, R13, R180, P2 ;  /* 0x000000b40d027208 */ /* 0x000fe20001000000 */
[----:B------:R-:W-:Y:S01]  /*81e0*/  FADD.FTZ R18, -R181, R18 ;  /* 0x00000012b5127221 */ /* 0x000fe20000010100 */
[C---:B------:R-:W-:Y:S01]  /*81f0*/  HMMA.16816.F32.BF16 R24, R140.reuse, R136, R24 ;  /* 0x000000888c18723c */ /* 0x040fe20000041818 */
[----:B------:R-:W-:Y:S01]  /*8200*/  FMUL.FTZ R184, R184, R0 ;  /* 0x00000000b8b87220 */ /* 0x000fe20000410000 */
[----:B------:R-:W-:Y:S02]  /*8210*/  FSETP.GE.FTZ.AND P2, PT, R201, RZ, PT ;  /* 0x000000ffc900720b */ /* 0x000fe40003f56000 */
[----:B------:R-:W-:Y:S01]  /*8220*/  FADD.FTZ R19, -R181, R19 ;  /* 0x00000013b5137221 */ /* 0x000fe20000010100 */
[----:B------:R-:W-:Y:S01]  /*8230*/  FSEL R8, R8, R182, P3 ;  /* 0x000000b608087208 */ /* 0x000fe20001800000 */
[----:B------:R-:W-:Y:S01]  /*8240*/  FMUL.FTZ R149, R149, R2 ;  /* 0x0000000295957220 */ /* 0x000fe20000410000 */
[----:B------:R-:W-:Y:S01]  /*8250*/  FSEL R2, R18, R181, P2 ;  /* 0x000000b512027208 */ /* 0x000fe20001000000 */
[-C--:B------:R-:W-:Y:S01]  /*8260*/  HMMA.16816.F32.BF16 R28, R140, R138.reuse, R28 ;  /* 0x0000008a8c1c723c */ /* 0x080fe2000004181c */
[----:B------:R-:W-:Y:S02]  /*8270*/  FSETP.GE.FTZ.AND P3, PT, R150, RZ, PT ;  /* 0x000000ff9600720b */ /* 0x000fe40003f76000 */
[----:B------:R-:W-:Y:S01]  /*8280*/  FSETP.GE.FTZ.AND P2, PT, R190, RZ, PT ;  /* 0x000000ffbe00720b */ /* 0x000fe20003f56000 */
[----:B------:R-:W-:Y:S01]  /*8290*/  FMUL.FTZ R196, R196, R8 ;  /* 0x00000008c4c47220 */ /* 0x000fe20000410000 */
[----:B------:R-:W-:Y:S01]  /*82a0*/  FSETP.GE.FTZ.AND P0, PT, R186, RZ, PT ;  /* 0x000000ffba00720b */ /* 0x000fe20003f16000 */
[----:B------:R-:W-:Y:S02]  /*82b0*/  FMUL.FTZ R201, R201, R2 ;  /* 0x00000002c9c97220 */ /* 0x000fe40000410000 */
[----:B------:R-:W-:Y:S01]  /*82c0*/  FADD.FTZ R9, -R182, R20 ;  /* 0x00000014b6097221 */ /* 0x000fe20000010100 */
[----:B------:R-:W-:Y:S01]  /*82d0*/  FSEL R0, R14, R179, P0 ;  /* 0x000000b30e007208 */ /* 0x000fe20000000000 */
[C---:B------:R-:W-:Y:S01]  /*82e0*/  HMMA.16816.F32.BF16 R32, R132.reuse, R138, R32 ;  /* 0x0000008a8420723c */ /* 0x040fe20000041820 */
        /* <DEDUP_REMOVED lines=8> */
[----:B------:R-:W-:Y:S03]  /*8370*/  FSETP.GE.FTZ.AND P3, PT, R151, RZ, PT ;  /* 0x000000ff9700720b */ /* 0x000fe60003f76000 */
        /* <DEDUP_REMOVED lines=29> */
[-C--:B------:R-:W-:Y:S01]  /*8550*/  FSEL R8, R27, R179.reuse, P0 ;  /* 0x000000b31b087208 */ /* 0x080fe20000000000 */
[----:B------:R-:W-:Y:S01]  /*8560*/  FADD.FTZ R0, -R179, R31 ;  /* 0x0000001fb3007221 */ /* 0x000fe20000010100 */
[----:B------:R-:W-:Y:S01]  /*8570*/  FSETP.GE.FTZ.AND P0, PT, R210, RZ, PT ;  /* 0x000000ffd200720b */ /* 0x000fe20003f16000 */
[----:B------:R-:W-:Y:S01]  /*8580*/  FADD.FTZ R29, -R180, R29 ;  /* 0x0000001db41d7221 */ /* 0x000fe20000010100 */
[-C--:B--2---:R-:W-:Y:S01]  /*8590*/  HMMA.16816.F32.BF16 R36, R132, R4.reuse, R36 ;  /* 0x000000048424723c */ /* 0x084fe20000041824 */
[----:B------:R-:W-:Y:S01]  /*85a0*/  FMUL.FTZ R17, R205, R8 ;  /* 0x00000008cd117220 */ /* 0x000fe20000410000 */
[-C--:B------:R-:W-:Y:S01]  /*85b0*/  FSEL R0, R0, R179.reuse, P0 ;  /* 0x000000b300007208 */ /* 0x080fe20000000000 */
[----:B------:R-:W-:Y:S01]  /*85c0*/  FADD.FTZ R34, -R181, R34 ;  /* 0x00000022b5227221 */ /* 0x000fe20000010100 */
[----:B------:R-:W1:Y:S01]  /*85d0*/  LDSM.16.M88.4 R8, [R172+0x11800] ;  /* 0x01180000ac08783b */ /* 0x000e620000000200 */
[----:B------:R-:W-:Y:S01]  /*85e0*/  FADD.FTZ R28, -R180, R28 ;  /* 0x0000001cb41c7221 */ /* 0x000fe20000010100 */
[----:B------:R-:W-:Y:S01]  /*85f0*/  FSEL R2, R2, R179, P2 ;  /* 0x000000b302027208 */ /* 0x000fe20001000000 */
[----:B------:R-:W-:Y:S01]  /*8600*/  FMUL.FTZ R210, R210, R0 ;  /* 0x00000000d2d27220 */ /* 0x000fe20000410000 */
[C---:B------:R-:W-:Y:S01]  /*8610*/  HMMA.16816.F32.BF16 R40, R140.reuse, R4, R40 ;  /* 0x000000048c28723c */ /* 0x040fe20000041828 */
[----:B------:R-:W-:Y:S01]  /*8620*/  FADD.FTZ R33, -R182, R33 ;  /* 0x00000021b6217221 */ /* 0x000fe20000010100 */
[----:B------:R-:W-:Y:S02]  /*8630*/  FSETP.GE.FTZ.AND P0, PT, R215, RZ, PT ;  /* 0x000000ffd700720b */ /* 0x000fe40003f16000 */
[----:B------:R-:W-:Y:S01]  /*8640*/  FMUL.FTZ R208, R208, R2 ;  /* 0x00000002d0d07220 */ /* 0x000fe20000410000 */
[----:B------:R-:W-:Y:S01]  /*8650*/  FSETP.GE.FTZ.AND P2, PT, R209, RZ, PT ;  /* 0x000000ffd100720b */ /* 0x000fe20003f56000 */
[----:B------:R-:W-:Y:S01]  /*8660*/  FADD.FTZ R32, -R182, R32 ;  /* 0x00000020b6207221 */ /* 0x000fe20000010100 */
[-C--:B------:R-:W-:Y:S01]  /*8670*/  FSEL R0, R35, R181.reuse, P0 ;  /* 0x000000b523007208 */ /* 0x080fe20000000000 */
[-C--:B------:R-:W-:Y:S01]  /*8680*/  HMMA.16816.F32.BF16 R44, R140, R6.reuse, R44 ;  /* 0x000000068c2c723c */ /* 0x080fe2000004182c */
[----:B------:R-:W-:Y:S02]  /*8690*/  FSEL R4, R29, R180, P3 ;  /* 0x000000b41d047208 */ /* 0x000fe40001800000 */
[----:B------:R-:W-:Y:S01]  /*86a0*/  FSETP.GE.FTZ.AND P0, PT, R213, RZ, PT ;  /* 0x000000ffd500720b */ /* 0x000fe20003f16000 */
[----:B------:R-:W-:Y:S01]  /*86b0*/  FMUL.FTZ R15, R215, R0 ;  /* 0x00000000d70f7220 */ /* 0x000fe20000410000 */
[-C--:B------:R-:W-:Y:S01]  /*86c0*/  FSEL R2, R34, R181.reuse, P2 ;  /* 0x000000b522027208 */ /* 0x080fe20001000000 */
[----:B------:R-:W-:Y:S01]  /*86d0*/  FMUL.FTZ R166, R166, R4 ;  /* 0x00000004a6a67220 */ /* 0x000fe20000410000 */
[----:B------:R-:W-:Y:S01]  /*86e0*/  FSEL R5, R28, R180, P4 ;  /* 0x000000b41c057208 */ /* 0x000fe20002000000 */
[----:B------:R-:W-:Y:S01]  /*86f0*/  FADD.FTZ R39, -R181, R39 ;  /* 0x00000027b5277221 */ /* 0x000fe20000010100 */
[C---:B------:R-:W-:Y:S01]  /*8700*/  HMMA.16816.F32.BF16 R48, R132.reuse, R6, R48 ;  /* 0x000000068430723c */ /* 0x040fe20000041830 */
[----:B------:R-:W-:Y:S02]  /*8710*/  FSETP.GE.FTZ.AND P3, PT, R193, RZ, PT ;  /* 0x000000ffc100720b */ /* 0x000fe40003f76000 */
[----:B------:R-:W-:Y:S01]  /*8720*/  FADD.FTZ R38, -R181, R38 ;  /* 0x00000026b5267221 */ /* 0x000fe20000010100 */
[----:B------:R-:W-:Y:S01]  /*8730*/  FSETP.GE.FTZ.AND P2, PT, R188, RZ, PT ;  /* 0x000000ffbc00720b */ /* 0x000fe20003f56000 */
        /* <DEDUP_REMOVED lines=8> */
[----:B------:R-:W-:Y:S01]  /*87c0*/  FMUL.FTZ R211, R211, R5 ;  /* 0x00000005d3d37220 */ /* 0x000fe20000410000 */
[----:B------:R-:W-:Y:S01]  /*87d0*/  FSEL R2, R38, R181, P2 ;  /* 0x000000b526027208 */ /* 0x000fe20001000000 */
[----:B------:R-:W-:Y:S01]  /*87e0*/  FADD.FTZ R36, -R182, R36 ;  /* 0x00000024b6247221 */ /* 0x000fe20000010100 */
[----:B------:R-:W-:Y:S01]  /*87f0*/  FSEL R5, R32, R182, P4 ;  /* 0x000000b620057208 */ /* 0x000fe20002000000 */
[----:B------:R-:W-:Y:S01]  /*8800*/  FMUL.FTZ R136, R213, R0 ;  /* 0x00000000d5887220 */ /* 0x000fe20000410000 */
[-C--:B-1----:R-:W-:Y:S01]  /*8810*/  HMMA.16816.F32.BF16 R52, R132, R8.reuse, R52 ;  /* 0x000000088434723c */ /* 0x082fe20000041834 */
[----:B------:R-:W-:Y:S01]  /*8820*/  FMUL.FTZ R16, R193, R4 ;  /* 0x00000004c1107220 */ /* 0x000fe20000410000 */
[----:B------:R-:W-:Y:S01]  /*8830*/  FSETP.GE.FTZ.AND P3, PT, R157, RZ, PT ;  /* 0x000000ff9d00720b */ /* 0x000fe20003f76000 */
[----:B------:R-:W-:Y:S01]  /*8840*/  FADD.FTZ R41, -R180, R41 ;  /* 0x00000029b4297221 */ /* 0x000fe20000010100 */
[----:B------:R-:W-:Y:S01]  /*8850*/  FSETP.GE.FTZ.AND P2, PT, R161, RZ, PT ;  /* 0x000000ffa100720b */ /* 0x000fe20003f56000 */
[----:B------:R-:W-:Y:S01]  /*8860*/  FMUL.FTZ R188, R188, R2 ;  /* 0x00000002bcbc7220 */ /* 0x000fe20000410000 */
[----:B------:R-:W-:Y:S01]  /*8870*/  FSETP.GE.FTZ.AND P4, PT, R212, RZ, PT ;  /* 0x000000ffd400720b */ /* 0x000fe20003f96000 */
[----:B------:R-:W-:Y:S01]  /*8880*/  FADD.FTZ R6, -R179, R47 ;  /* 0x0000002fb3067221 */ /* 0x000fe20000010100 */
[C---:B------:R-:W-:Y:S01]  /*8890*/  HMMA.16816.F32.BF16 R56, R140.reuse, R8, R56 ;  /* 0x000000088c38723c */ /* 0x040fe20000041838 */
[----:B------:R-:W-:Y:S03]  /*88a0*/  FMUL.FTZ R14, R214, R5 ;  /* 0x00000005d60e7220 */ /* 0x000fe60000410000 */
[C---:B------:R-:W-:Y:S01]  /*88b0*/  FADD.FTZ R40, -R180.reuse, R40 ;  /* 0x00000028b4287221 */ /* 0x040fe20000010100 */
[-C--:B------:R-:W-:Y:S01]  /*88c0*/  FSEL R0, R43, R179.reuse, P0 ;  /* 0x000000b32b007208 */ /* 0x080fe20000000000 */
[----:B------:R-:W-:Y:S01]  /*88d0*/  FADD.FTZ R7, -R179, R46 ;  /* 0x0000002eb3077221 */ /* 0x000fe20000010100 */
[----:B------:R-:W-:Y:S01]  /*88e0*/  FSEL R4, R37, R182, P3 ;  /* 0x000000b625047208 */ /* 0x000fe20001800000 */
[----:B------:R-:W-:Y:S01]  /*88f0*/  FADD.FTZ R45, -R180, R45 ;  /* 0x0000002db42d7221 */ /* 0x000fe20000010100 */
[----:B------:R-:W-:Y:S01]  /*8900*/  FSEL R2, R42, R179, P2 ;  /* 0x000000b32a027208 */ /* 0x000fe20001000000 */
[-C--:B------:R-:W-:Y:S01]  /*8910*/  HMMA.16816.F32.BF16 R60, R140, R10.reuse, R60 ;  /* 0x0000000a8c3c723c */ /* 0x080fe2000004183c */
        /* <DEDUP_REMOVED lines=9> */
[----:B------:R-:W-:Y:S02]  /*89b0*/  HMMA.16816.F32.BF16 R64, R132, R10, R64 ;  /* 0x0000000a8440723c */ /* 0x000fe40000041840 */
[----:B------:R-:W-:Y:S01]  /*89c0*/  FADD.FTZ R2, -R181, R50 ;  /* 0x00000032b5027221 */ /* 0x000fe20000010100 */
[-C--:B------:R-:W-:Y:S01]  /*89d0*/  FSEL R4, R41, R180.reuse, P3 ;  /* 0x000000b429047208 */ /* 0x080fe20001800000 */
[----:B------:R-:W-:Y:S01]  /*89e0*/  FMUL.FTZ R137, R212, R5 ;  /* 0x00000005d4897220 */ /* 0x000fe20000410000 */
        /* <DEDUP_REMOVED lines=30> */
[----:B------:R-:W-:Y:S01]  /*8bd0*/  FADD.FTZ R57, -R180, R57 ;  /* 0x00000039b4397221 */ /* 0x000fe20000010100 */
[----:B------:R-:W-:Y:S01]  /*8be0*/  FSEL R4, R4, R182, P3 ;  /* 0x000000b604047208 */ /* 0x000fe20001800000 */
        /* <DEDUP_REMOVED lines=28> */
[-C--:B------:R-:W-:Y:S01]  /*8db0*/  FSEL R0, R59, R179.reuse, P2 ;  /* 0x000000b33b007208 */ /* 0x080fe20001000000 */
[----:B------:R-:W-:Y:S01]  /*8dc0*/  FADD.FTZ R2, -R182, R64 ;  /* 0x00000040b6027221 */ /* 0x000fe20000010100 */
[----:B------:R-:W-:Y:S02]  /*8dd0*/  FSEL R4, R57, R180, P4 ;  /* 0x000000b439047208 */ /* 0x000fe40002000000 */
[----:B------:R-:W-:Y:S01]  /*8de0*/  FSETP.GE.FTZ.AND P4, PT, R219, RZ, PT ;  /* 0x000000ffdb00720b */ /* 0x000fe20003f96000 */
        /* <DEDUP_REMOVED lines=34> */
[----:B------:R-:W-:Y:S03]  /*9010*/  USEL UR9, UR41, 0x4000, !UP0 ;  /* 0x0000400029097887 */ /* 0x000fe6000c000000 */
[----:B------:R-:W-:Y:S01]  /*9020*/  LEA.HI.X.SX32 R238, R2, R5, 0x1, P2 ;  /* 0x0000000502ee7211 */ /* 0x000fe200010f0eff */
[----:B------:R-:W-:Y:S01]  /*9030*/  IMAD.MOV.U32 R2, RZ, RZ, 0x6 ;  /* 0x00000006ff027424 */ /* 0x000fe200078e00ff */
[----:B------:R-:W-:Y:S02]  /*9040*/  MOV R8, R240 ;  /* 0x000000f000087202 */ /* 0x000fe40000000f00 */
[----:B------:R-:W-:Y:S01]  /*9050*/  IADD3 R225, R225, UR9, RZ ;  /* 0x00000009e1e17c10 */ /* 0x000fe2000fffe0ff */
[----:B------:R-:W-:Y:S01]  /*9060*/  IMAD.MOV.U32 R9, RZ, RZ, R238 ;  /* 0x000000ffff097224 */ /* 0x000fe200078e00ee */
[----:B------:R-:W-:Y:S02]  /*9070*/  IADD3 R6, P2, R8, R10, RZ ;  /* 0x0000000a08067210 */ /* 0x000fe40007f5e0ff */
[----:B------:R-:W-:Y:S02]  /*9080*/  SHF.L.U64.HI R2, R7, R2, c[0x0][0x194] ;  /* 0x0000650007027619 */ /* 0x000fe40000010202 */
[----:B------:R-:W-:Y:S01]  /*9090*/  @!PT LDS RZ, [RZ] ;  /* 0x00000000fffff984 */ /* 0x000fe20000000800 */
[----:B------:R-:W-:Y:S01]  /*90a0*/  @!PT LDS RZ, [RZ] ;  /* 0x00000000fffff984 */ /* 0x000fe20000000800 */
[----:B------:R-:W-:Y:S01]  /*90b0*/  @!PT LDS RZ, [RZ] ;  /* 0x00000000fffff984 */ /* 0x000fe20000000800 */
[----:B------:R1:W-:Y:S01]  /*90c0*/  LDGSTS.E.BYPASS.LTC128B.128 [R225], [R8.64] ;  /* 0x0000000008e17fae */ /* 0x0003e2000b901d44 */
[-C--:B------:R-:W-:Y:S02]  /*90d0*/  IADD3 R4, P3, R6, R10.reuse, RZ ;  /* 0x0000000a06047210 */ /* 0x080fe40007f7e0ff */
[--C-:B------:R-:W-:Y:S01]  /*90e0*/  IMAD.X R7, R9, 0x1, R2.reuse, P2 ;  /* 0x0000000109077824 */ /* 0x100fe200010e0602 */
[----:B------:R-:W-:Y:S02]  /*90f0*/  IADD3 R175, R175, UR9, RZ ;  /* 0x00000009afaf7c10 */ /* 0x000fe4000fffe0ff */
[----:B------:R-:W-:Y:S02]  /*9100*/  IADD3 R10, P2, R4, R10, RZ ;  /* 0x0000000a040a7210 */ /* 0x000fe40007f5e0ff */
[----:B------:R1:W-:Y:S01]  /*9110*/  LDGSTS.E.BYPASS.LTC128B.128 [R225+0x1000], [R6.64] ;  /* 0x0100000006e17fae */ /* 0x0003e2000b901d44 */
[----:B------:R-:W-:Y:S05]  /*9120*/  IADD3.X R5, R7, R2, RZ, P3, !PT ;  /* 0x0000000207057210 */ /* 0x000fea0001ffe4ff */
[----:B------:R1:W-:Y:S01]  /*9130*/  LDGSTS.E.BYPASS.LTC128B.128 [R225+0x2000], [R4.64] ;  /* 0x0200000004e17fae */ /* 0x0003e2000b901d44 */
[----:B------:R-:W-:Y:S05]  /*9140*/  IMAD.X R11, R5, 0x1, R2, P2 ;  /* 0x00000001050b7824 */ /* 0x000fea00010e0602 */
[----:B------:R1:W-:Y:S04]  /*9150*/  LDGSTS.E.BYPASS.LTC128B.128 [R225+0x3000], [R10.64] ;  /* 0x030000000ae17fae */ /* 0x0003e8000b901d44 */
[----:B------:R-:W0:Y:S02]  /*9160*/  LDGDEPBAR ;  /* 0x00000000000079af */ /* 0x000e240000000000 */
.L_x_2215:
        /* <DEDUP_REMOVED lines=192> */
.L_x_2216:
        /* <DEDUP_REMOVED lines=17> */
[----:B------:R-:W-:Y:S01]  /*9e80*/  IMAD R147, R147, c[0x0][0x1c0], RZ ;  /* 0x0000700093937a24 */ /* 0x000fe200078e02ff */
[----:B------:R-:W-:Y:S01]  /*9e90*/  UIADD3 UR8, UR8, -0x1, URZ ;  /* 0xffffffff08087890 */ /* 0x000fe2000fffe03f */
        /* <DEDUP_REMOVED lines=100> */
[-C--:B------:R-:W-:Y:S01]  /*a4e0*/  HMMA.16816.F32.BF16 R4, R36, R48.reuse, R4 ;  /* 0x000000302404723c */ /* 0x080fe20000041804 */
[----:B------:R-:W-:Y:S04]  /*a4f0*/  IMAD.MOV.U32 R46, RZ, RZ, c[0x0][0x22c] ;  /* 0x00008b00ff2e7624 */ /* 0x000fe800078e00ff */
[----:B------:R-:W-:Y:S02]  /*a500*/  IMAD R0, R0, 0x38, RZ ;  /* 0x0000003800007824 */ /* 0x000fe400078e02ff */
[----:B------:R-:W-:Y:S01]  /*a510*/  IMAD R47, R47, c[0x0][0x1c0], RZ ;  /* 0x000070002f2f7a24 */ /* 0x000fe200078e02ff */
[C---:B-1----:R-:W-:Y:S01]  /*a520*/  HMMA.16816.F32.BF16 R8, R52.reuse, R48, R8 ;  /* 0x000000303408723c */ /* 0x042fe20000041808 */
[----:B------:R-:W-:Y:S03]  /*a530*/  IMAD.MOV.U32 R2, RZ, RZ, c[0x0][0x22c] ;  /* 0x00008b00ff027624 */ /* 0x000fe600078e00ff */
[----:B------:R-:W-:Y:S02]  /*a540*/  IMAD R47, R47, 0x48, RZ ;  /* 0x000000482f2f7824 */ /* 0x000fe400078e02ff */
[----:B------:R-:W-:Y:S02]  /*a550*/  IMAD R2, R2, c[0x0][0x1c0], RZ ;  /* 0x0000700002027a24 */ /* 0x000fe400078e02ff */
[-C--:B------:R-:W-:Y:S01]  /*a560*/  HMMA.16816.F32.BF16 R12, R52, R50.reuse, R12 ;  /* 0x00000032340c723c */ /* 0x080fe2000004180c */
[----:B------:R-:W-:Y:S03]  /*a570*/  IMAD.MOV.U32 R48, RZ, RZ, c[0x0][0x22c] ;  /* 0x00008b00ff307624 */ /* 0x000fe600078e00ff */
[----:B------:R-:W-:Y:S02]  /*a580*/  IMAD.SHL.U32 R2, R2, 0x40, RZ ;  /* 0x0000004002027824 */ /* 0x000fe400078e00ff */
[----:B------:R-:W-:Y:S02]  /*a590*/  IMAD R46, R46, c[0x0][0x1c0], RZ ;  /* 0x000070002e2e7a24 */ /* 0x000fe400078e02ff */
[C---:B------:R-:W-:Y:S04]  /*a5a0*/  HMMA.16816.F32.BF16 R16, R36.reuse, R50, R16 ;  /* 0x000000322410723c */ /* 0x040fe80000041810 */
[----:B------:R-:W-:Y:S02]  /*a5b0*/  IMAD R46, R46, 0x50, RZ ;  /* 0x000000502e2e7824 */ /* 0x000fe400078e02ff */
[----:B------:R-:W-:Y:S02]  /*a5c0*/  IMAD R48, R48, c[0x0][0x1c0], RZ ;  /* 0x0000700030307a24 */ /* 0x000fe400078e02ff */
[-C--:B--2---:R-:W-:Y:S04]  /*a5d0*/  HMMA.16816.F32.BF16 R20, R36, R60.reuse, R20 ;  /* 0x0000003c2414723c */ /* 0x084fe80000041814 */
[----:B------:R-:W-:Y:S04]  /*a5e0*/  IMAD R48, R48, 0x60, RZ ;  /* 0x0000006030307824 */ /* 0x000fe800078e02ff */
[C---:B------:R-:W-:Y:S08]  /*a5f0*/  HMMA.16816.F32.BF16 R24, R52.reuse, R60, R24 ;  /* 0x0000003c3418723c */ /* 0x040ff00000041818 */
[-C--:B------:R-:W-:Y:S07]  /*a600*/  HMMA.16816.F32.BF16 R28, R52, R62.reuse, R28 ;  /* 0x0000003e341c723c */ /* 0x080fee000004181c */
[C---:B------:R-:W-:Y:S01]  /*a610*/  IADD3 R54, R148.reuse, 0x20, RZ ;  /* 0x0000002094367810 */ /* 0x040fe20007ffe0ff */
[----:B------:R-:W-:Y:S04]  /*a620*/  HMMA.16816.F32.BF16 R32, R36, R62, R32 ;  /* 0x0000003e2420723c */ /* 0x000fe80000041820 */
[C---:B------:R-:W-:Y:S02]  /*a630*/  IADD3 R53, R148.reuse, 0x20, RZ ;  /* 0x0000002094357810 */ /* 0x040fe40007ffe0ff */
[----:B------:R-:W-:Y:S01]  /*a640*/  IADD3 R52, R148, 0x20, RZ ;  /* 0x0000002094347810 */ /* 0x000fe20007ffe0ff */
[----:B------:R-:W-:Y:S01]  /*a650*/  IMAD.MOV.U32 R36, RZ, RZ, R184 ;  /* 0x000000ffff247224 */ /* 0x000fe200078e00b8 */
[-C--:B----4-:R-:W-:Y:S05]  /*a660*/  HMMA.16816.F32.BF16 R4, R40, R56.reuse, R4 ;  /* 0x000000382804723c */ /* 0x090fea0000041804 */
[----:B------:R-:W-:Y:S01]  /*a670*/  IMAD.MOV.U32 R37, RZ, RZ, R183 ;  /* 0x000000ffff257224 */ /* 0x000fe200078e00b7 */
[CC--:B------:R-:W-:Y:S02]  /*a680*/  LEA R38, P2, R146.reuse, R36.reuse, 0x2 ;  /* 0x0000002492267211 */ /* 0x0c0fe400078410ff */
[C---:B------:R-:W-:Y:S04]  /*a690*/  HMMA.16816.F32.BF16 R8, R64.reuse, R56, R8 ;  /* 0x000000384008723c */ /* 0x040fe80000041808 */
[-C--:B------:R-:W-:Y:S02]  /*a6a0*/  LEA.HI.X.SX32 R39, R146, R37.reuse, 0x2, P2 ;  /* 0x0000002592277211 */ /* 0x080fe400010f16ff */
[CC--:B------:R-:W-:Y:S02]  /*a6b0*/  LEA R44, P0, R148.reuse, R36.reuse, 0x2 ;  /* 0x00000024942c7211 */ /* 0x0c0fe400078010ff */
[-C--:B------:R-:W-:Y:S04]  /*a6c0*/  HMMA.16816.F32.BF16 R12, R64, R58.reuse, R12 ;  /* 0x0000003a400c723c */ /* 0x080fe8000004180c */
[-C--:B------:R-:W-:Y:S03]  /*a6d0*/  LEA.HI.X.SX32 R45, R148, R37.reuse, 0x2, P0 ;  /* 0x00000025942d7211 */ /* 0x080fe600000f16ff */
[----:B------:R1:W-:Y:S01]  /*a6e0*/  RED.E.ADD.F32.FTZ.RN.STRONG.GPU [R36.64], R4 ;  /* 0x000000042400798e */ /* 0x0003e2000c10e784 */
[C---:B------:R-:W-:Y:S04]  /*a6f0*/  HMMA.16816.F32.BF16 R16, R40.reuse, R58, R16 ;  /* 0x0000003a2810723c */ /* 0x040fe80000041810 */
[----:B------:R2:W-:Y:S04]  /*a700*/  RED.E.ADD.F32.FTZ.RN.STRONG.GPU [R38.64], R5 ;  /* 0x000000052600798e */ /* 0x0005e8000c10e784 */
[-C--:B------:R-:W-:Y:S01]  /*a710*/  HMMA.16816.F32.BF16 R20, R40, R132.reuse, R20 ;  /* 0x000000842814723c */ /* 0x080fe20000041814 */
[----:B------:R3:W-:Y:S07]  /*a720*/  RED.E.ADD.F32.FTZ.RN.STRONG.GPU [R44.64], R6 ;  /* 0x000000062c00798e */ /* 0x0007ee000c10e784 */
[C---:B------:R-:W-:Y:S08]  /*a730*/  HMMA.16816.F32.BF16 R24, R64.reuse, R132, R24 ;  /* 0x000000844018723c */ /* 0x040ff00000041818 */
[-C--:B------:R-:W-:Y:S04]  /*a740*/  HMMA.16816.F32.BF16 R28, R64, R134.reuse, R28 ;  /* 0x00000086401c723c */ /* 0x080fe8000004181c */
[CC--:B-1----:R-:W-:Y:S04]  /*a750*/  LEA R4, P0, R150.reuse, R36.reuse, 0x2 ;  /* 0x0000002496047211 */ /* 0x0c2fe800078010ff */
[----:B------:R-:W-:Y:S04]  /*a760*/  HMMA.16816.F32.BF16 R32, R40, R134, R32 ;  /* 0x000000862820723c */ /* 0x000fe80000041820 */
[-C--:B--2---:R-:W-:Y:S03]  /*a770*/  LEA.HI.X.SX32 R5, R150, R37.reuse, 0x2, P0 ;  /* 0x0000002596057211 */ /* 0x084fe600000f16ff */
[CC--:B------:R-:W-:Y:S05]  /*a780*/  LEA R42, P2, R147.reuse, R36.reuse, 0x2 ;  /* 0x00000024932a7211 */ /* 0x0c0fea00078410ff */
[-C--:B------:R-:W-:Y:S01]  /*a790*/  LEA.HI.X.SX32 R43, R147, R37.reuse, 0x2, P2 ;  /* 0x00000025932b7211 */ /* 0x080fe200010f16ff */
[----:B------:R-:W-:Y:S01]  /*a7a0*/  IMAD.MOV.U32 R147, RZ, RZ, c[0x0][0x22c] ;  /* 0x00008b00ff937624 */ /* 0x000fe200078e00ff */
[CC--:B------:R-:W-:Y:S03]  /*a7b0*/  LEA R40, P2, R149.reuse, R36.reuse, 0x2 ;  /* 0x0000002495287211 */ /* 0x0c0fe600078410ff */
[----:B------:R1:W-:Y:S01]  /*a7c0*/  RED.E.ADD.F32.FTZ.RN.STRONG.GPU [R42.64], R7 ;  /* 0x000000072a00798e */ /* 0x0003e2000c10e784 */
[-C--:B------:R-:W-:Y:S01]  /*a7d0*/  LEA.HI.X.SX32 R41, R149, R37.reuse, 0x2, P2 ;  /* 0x0000002595297211 */ /* 0x080fe200010f16ff */
[----:B------:R-:W-:Y:S03]  /*a7e0*/  IMAD R147, R147, c[0x0][0x1c0], RZ ;  /* 0x0000700093937a24 */ /* 0x000fe600078e02ff */
[----:B------:R2:W-:Y:S01]  /*a7f0*/  RED.E.ADD.F32.FTZ.RN.STRONG.GPU [R4.64], R8 ;  /* 0x000000080400798e */ /* 0x0005e2000c10e784 */
[----:B------:R-:W-:Y:S04]  /*a800*/  IMAD R147, R147, 0x30, RZ ;  /* 0x0000003093937824 */ /* 0x000fe800078e02ff */
[----:B------:R4:W-:Y:S01]  /*a810*/  RED.E.ADD.F32.FTZ.RN.STRONG.GPU [R40.64], R9 ;  /* 0x000000092800798e */ /* 0x0009e2000c10e784 */
[CC--:B---3--:R-:W-:Y:S04]  /*a820*/  LEA R6, P0, R147.reuse, R36.reuse, 0x2 ;  /* 0x0000002493067211 */ /* 0x0c8fe800078010ff */
[-C--:B-1----:R-:W-:Y:S01]  /*a830*/  LEA.HI.X.SX32 R7, R147, R37.reuse, 0x2, P0 ;  /* 0x0000002593077211 */ /* 0x082fe200000f16ff */
[----:B------:R-:W-:Y:S01]  /*a840*/  IMAD.MOV.U32 R147, RZ, RZ, c[0x0][0x22c] ;  /* 0x00008b00ff937624 */ /* 0x000fe200078e00ff */
[-C--:B--2---:R-:W-:Y:S03]  /*a850*/  LEA R4, P2, R0, R36.reuse, 0x2 ;  /* 0x0000002400047211 */ /* 0x084fe600078410ff */
[----:B------:R1:W-:Y:S01]  /*a860*/  RED.E.ADD.F32.FTZ.RN.STRONG.GPU [R6.64], R10 ;  /* 0x0000000a0600798e */ /* 0x0003e2000c10e784 */
[-C--:B------:R-:W-:Y:S01]  /*a870*/  LEA R8, P0, R2, R36.reuse, 0x2 ;  /* 0x0000002402087211 */ /* 0x080fe200078010ff */
[----:B------:R-:W-:Y:S01]  /*a880*/  IMAD R147, R147, c[0x0][0x1c0], RZ ;  /* 0x0000700093937a24 */ /* 0x000fe200078e02ff */
[-C--:B------:R-:W-:Y:S02]  /*a890*/  LEA.HI.X.SX32 R5, R0, R37.reuse, 0x2, P2 ;  /* 0x0000002500057211 */ /* 0x080fe400010f16ff */
[----:B------:R-:W2:Y:S01]  /*a8a0*/  LDL R0, [R1] ;  /* 0x0000000001007983 */ /* 0x000ea20000100800 */
[-C--:B----4-:R-:W-:Y:S01]  /*a8b0*/  LEA.HI.X.SX32 R9, R2, R37.reuse, 0x2, P0 ;  /* 0x0000002502097211 */ /* 0x090fe200000f16ff */
[----:B------:R-:W-:Y:S02]  /*a8c0*/  IMAD.MOV.U32 R2, RZ, RZ, c[0x0][0x22c] ;  /* 0x00008b00ff027624 */ /* 0x000fe400078e00ff */
[----:B------:R-:W-:Y:S01]  /*a8d0*/  IMAD.SHL.U32 R147, R147, 0x8, RZ ;  /* 0x0000000893937824 */ /* 0x000fe200078e00ff */
[----:B------:R3:W-:Y:S01]  /*a8e0*/  RED.E.ADD.F32.FTZ.RN.STRONG.GPU [R4.64], R11 ;  /* 0x0000000b0400798e */ /* 0x0007e2000c10e784 */
[----:B------:R-:W-:Y:S02]  /*a8f0*/  IMAD R2, R2, c[0x0][0x1c0], RZ ;  /* 0x0000700002027a24 */ /* 0x000fe400078e02ff */
[C---:B------:R-:W-:Y:S02]  /*a900*/  IMAD.IADD R53, R147.reuse, 0x1, R53 ;  /* 0x0000000193357824 */ /* 0x040fe400078e0235 */
[----:B------:R4:W-:Y:S01]  /*a910*/  RED.E.ADD.F32.FTZ.RN.STRONG.GPU [R8.64], R16 ;  /* 0x000000100800798e */ /* 0x0009e2000c10e784 */
[----:B------:R-:W-:Y:S02]  /*a920*/  IMAD R2, R2, 0x58, RZ ;  /* 0x0000005802027824 */ /* 0x000fe400078e02ff */
[C---:B------:R-:W-:Y:S04]  /*a930*/  IMAD.IADD R52, R147.reuse, 0x1, R52 ;  /* 0x0000000193347824 */ /* 0x040fe800078e0234 */
[----:B------:R-:W-:Y:S01]  /*a940*/  IMAD.IADD R52, R147, 0x1, R52 ;  /* 0x0000000193347824 */ /* 0x000fe200078e0234 */
[CC--:B-1----:R-:W-:Y:S04]  /*a950*/  LEA R6, P2, R47.reuse, R36.reuse, 0x2 ;  /* 0x000000242f067211 */ /* 0x0c2fe800078410ff */
[-C--:B------:R-:W-:Y:S01]  /*a960*/  LEA.HI.X.SX32 R7, R47, R37.reuse, 0x2, P2 ;  /* 0x000000252f077211 */ /* 0x080fe200010f16ff */
[----:B------:R-:W-:Y:S04]  /*a970*/  IMAD.MOV.U32 R47, RZ, RZ, c[0x0][0x22c] ;  /* 0x00008b00ff2f7624 */ /* 0x000fe800078e00ff */
[----:B------:R1:W-:Y:S01]  /*a980*/  RED.E.ADD.F32.FTZ.RN.STRONG.GPU [R6.64], R17 ;  /* 0x000000110600798e */ /* 0x0003e2000c10e784 */
[CC--:B---3--:R-:W-:Y:S01]  /*a990*/  LEA R4, P0, R46.reuse, R36.reuse, 0x2 ;  /* 0x000000242e047211 */ /* 0x0c8fe200078010ff */
[----:B------:R-:W-:Y:S03]  /*a9a0*/  IMAD R47, R47, c[0x0][0x1c0], RZ ;  /* 0x000070002f2f7a24 */ /* 0x000fe600078e02ff */
[-C--:B------:R-:W-:Y:S01]  /*a9b0*/  LEA.HI.X.SX32 R5, R46, R37.reuse, 0x2, P0 ;  /* 0x000000252e057211 */ /* 0x080fe200000f16ff */
[----:B------:R-:W-:Y:S01]  /*a9c0*/  IMAD.MOV.U32 R46, RZ, RZ, c[0x0][0x22c] ;  /* 0x00008b00ff2e7624 */ /* 0x000fe200078e00ff */
[-C--:B----4-:R-:W-:Y:S01]  /*a9d0*/  LEA R16, P2, R2, R36.reuse, 0x2 ;  /* 0x0000002402107211 */ /* 0x090fe200078410ff */
[----:B------:R-:W-:Y:S01]  /*a9e0*/  IMAD R47, R47, 0x68, RZ ;  /* 0x000000682f2f7824 */ /* 0x000fe200078e02ff */
[-C--:B------:R-:W-:Y:S01]  /*a9f0*/  LEA R10, P0, R48, R36.reuse, 0x2 ;  /* 0x00000024300a7211 */ /* 0x080fe200078010ff */
[----:B------:R3:W-:Y:S01]  /*aa00*/  RED.E.ADD.F32.FTZ.RN.STRONG.GPU [R4.64], R18 ;  /* 0x000000120400798e */ /* 0x0007e2000c10e784 */
[----:B------:R-:W-:Y:S02]  /*aa10*/  IMAD R46, R46, c[0x0][0x1c0], RZ ;  /* 0x000070002e2e7a24 */ /* 0x000fe400078e02ff */
[-C--:B------:R-:W-:Y:S02]  /*aa20*/  LEA.HI.X.SX32 R11, R48, R37.reuse, 0x2, P0 ;  /* 0x00000025300b7211 */ /* 0x080fe400000f16ff */
[CC--:B------:R-:W-:Y:S01]  /*aa30*/  LEA R8, P3, R47.reuse, R36.reuse, 0x2 ;  /* 0x000000242f087211 */ /* 0x0c0fe200078610ff */
        /* <DEDUP_REMOVED lines=10> */
[-C--:B------:R-:W-:Y:S01]  /*aae0*/  LEA R50, P2, R54, R36.reuse, 0x2 ;  /* 0x0000002436327211 */ /* 0x080fe200078410ff */
[----:B------:R-:W-:Y:S01]  /*aaf0*/  RED.E.ADD.F32.FTZ.RN.STRONG.GPU [R10.64], R12 ;  /* 0x0000000c0a00798e */ /* 0x000fe2000c10e784 */
[----:B------:R-:W-:Y:S01]  /*ab00*/  IMAD R2, R2, 0x78, RZ ;  /* 0x0000007802027824 */ /* 0x000fe200078e02ff */
[-C--:B------:R-:W-:Y:S02]  /*ab10*/  LEA R46, P6, R52, R36.reuse, 0x2 ;  /* 0x00000024342e7211 */ /* 0x080fe400078c10ff */
[-C--:B------:R-:W-:Y:S01]  /*ab20*/  LEA.HI.X.SX32 R51, R54, R37.reuse, 0x2, P2 ;  /* 0x0000002536337211 */ /* 0x080fe200010f16ff */
[----:B------:R4:W-:Y:S01]  /*ab30*/  RED.E.ADD.F32.FTZ.RN.STRONG.GPU [R8.64], R13 ;  /* 0x0000000d0800798e */ /* 0x0009e2000c10e784 */
[-C--:B---3--:R-:W-:Y:S02]  /*ab40*/  LEA R4, P0, R2, R36.reuse, 0x2 ;  /* 0x0000002402047211 */ /* 0x088fe400078010ff */
[-C--:B------:R-:W-:Y:S02]  /*ab50*/  LEA.HI.X.SX32 R47, R52, R37.reuse, 0x2, P6 ;  /* 0x00000025342f7211 */ /* 0x080fe400030f16ff */
[----:B------:R3:W-:Y:S01]  /*ab60*/  RED.E.ADD.F32.FTZ.RN.STRONG.GPU [R6.64], R14 ;  /* 0x0000000e0600798e */ /* 0x0007e2000c10e784 */
[-C--:B------:R-:W-:Y:S02]  /*ab70*/  LEA.HI.X.SX32 R5, R2, R37.reuse, 0x2, P0 ;  /* 0x0000002502057211 */ /* 0x080fe400000f16ff */
[----:B------:R-:W-:Y:S02]  /*ab80*/  IADD3 R2, R148, 0x20, RZ ;  /* 0x0000002094027810 */ /* 0x000fe40007ffe0ff */
[-C--:B------:R-:W-:Y:S01]  /*ab90*/  LEA R48, P0, R53, R36.reuse, 0x2 ;  /* 0x0000002435307211 */ /* 0x080fe200078010ff */
[----:B------:R3:W-:Y:S01]  /*aba0*/  RED.E.ADD.F32.FTZ.RN.STRONG.GPU [R4.64], R15 ;  /* 0x0000000f0400798e */ /* 0x0007e2000c10e784 */
[-C--:B------:R-:W-:Y:S01]  /*abb0*/  LEA R18, P2, R251, R36.reuse, 0x2 ;  /* 0x00000024fb127211 */ /* 0x080fe200078410ff */
[----:B------:R-:W-:Y:S01]  /*abc0*/  IMAD.IADD R2, R147, 0x1, R2 ;  /* 0x0000000193027824 */ /* 0x000fe200078e0202 */
[-C--:B------:R-:W-:Y:S02]  /*abd0*/  LEA.HI.X.SX32 R49, R53, R37.reuse, 0x2, P0 ;  /* 0x0000002535317211 */ /* 0x080fe400000f16ff */
[----:B------:R-:W-:Y:S01]  /*abe0*/  RED.E.ADD.F32.FTZ.RN.STRONG.GPU [R36.64+0x80], R20 ;  /* 0x000080142400798e */ /* 0x000fe2000c10e784 */
[----:B------:R-:W-:Y:S01]  /*abf0*/  IMAD.IADD R2, R147, 0x1, R2 ;  /* 0x0000000193027824 */ /* 0x000fe200078e0202 */
[-C--:B-1----:R-:W-:Y:S02]  /*ac00*/  LEA.HI.X.SX32 R19, R251, R37.reuse, 0x2, P2 ;  /* 0x00000025fb137211 */ /* 0x082fe400010f16ff */
[CC--:B------:R-:W-:Y:S01]  /*ac10*/  LEA R16, P0, R250.reuse, R36.reuse, 0x2 ;  /* 0x00000024fa107211 */ /* 0x0c0fe200078010ff */
[----:B------:R-:W-:Y:S01]  /*ac20*/  RED.E.ADD.F32.FTZ.RN.STRONG.GPU [R38.64+0x80], R21 ;  /* 0x000080152600798e */ /* 0x000fe2000c10e784 */
[----:B------:R-:W-:Y:S02]  /*ac30*/  IMAD.IADD R2, R147, 0x1, R2 ;  /* 0x0000000193027824 */ /* 0x000fe400078e0202 */
[-C--:B------:R-:W-:Y:S02]  /*ac40*/  LEA.HI.X.SX32 R17, R250, R37.reuse, 0x2, P0 ;  /* 0x00000025fa117211 */ /* 0x080fe400000f16ff */
[----:B------:R-:W-:Y:S01]  /*ac50*/  RED.E.ADD.F32.FTZ.RN.STRONG.GPU [R50.64], R22 ;  /* 0x000000163200798e */ /* 0x000fe2000c10e784 */
[-C--:B------:R-:W-:Y:S02]  /*ac60*/  LEA R44, P5, R2, R36.reuse, 0x2 ;  /* 0x00000024022c7211 */ /* 0x080fe400078a10ff */
[-C--:B----4-:R-:W-:Y:S02]  /*ac70*/  LEA R8, P3, R246, R36.reuse, 0x2 ;  /* 0x00000024f6087211 */ /* 0x090fe400078610ff */
[----:B------:R-:W-:Y:S01]  /*ac80*/  RED.E.ADD.F32.FTZ.RN.STRONG.GPU [R48.64], R23 ;  /* 0x000000173000798e */ /* 0x000fe2000c10e784 */
[-C--:B------:R-:W-:Y:S02]  /*ac90*/  LEA.HI.X.SX32 R45, R2, R37.reuse, 0x2, P5 ;  /* 0x00000025022d7211 */ /* 0x080fe400028f16ff */
[CC--:B---3--:R-:W-:Y:S02]  /*aca0*/  LEA R14, P6, R249.reuse, R36.reuse, 0x2 ;  /* 0x00000024f90e7211 */ /* 0x0c8fe400078c10ff */
[----:B------:R-:W-:Y:S01]  /*acb0*/  RED.E.ADD.F32.FTZ.RN.STRONG.GPU [R46.64], R24 ;  /* 0x000000182e00798e */ /* 0x000fe2000c10e784 */
[CC--:B------:R-:W-:Y:S02]  /*acc0*/  LEA R12, P5, R248.reuse, R36.reuse, 0x2 ;  /* 0x00000024f80c7211 */ /* 0x0c0fe400078a10ff */
[-C--:B------:R-:W-:Y:S02]  /*acd0*/  LEA.HI.X.SX32 R15, R249, R37.reuse, 0x2, P6 ;  /* 0x00000025f90f7211 */ /* 0x080fe400030f16ff */
[----:B------:R-:W-:Y:S01]  /*ace0*/  RED.E.ADD.F32.FTZ.RN.STRONG.GPU [R44.64], R25 ;  /* 0x000000192c00798e */ /* 0x000fe2000c10e784 */
[-C--:B------:R-:W-:Y:S02]  /*acf0*/  LEA.HI.X.SX32 R13, R248, R37.reuse, 0x2, P5 ;  /* 0x00000025f80d7211 */ /* 0x080fe400028f16ff */
[-C--:B------:R-:W-:Y:S02]  /*ad00*/  LEA.HI.X.SX32 R9, R246, R37.reuse, 0x2, P3 ;  /* 0x00000025f6097211 */ /* 0x080fe400018f16ff */
[CC--:B------:R-:W-:Y:S01]  /*ad10*/  LEA R6, P2, R245.reuse, R36.reuse, 0x2 ;  /* 0x00000024f5067211 */ /* 0x0c0fe200078410ff */
[----:B------:R-:W-:Y:S03]  /*ad20*/  LDSM.16.MT88.4 R20, [R3+0x14800] ;  /* 0x014800000314783b */ /* 0x000fe60000004200 */
[-C--:B------:R-:W-:Y:S02]  /*ad30*/  LEA.HI.X.SX32 R7, R245, R37.reuse, 0x2, P2 ;  /* 0x00000025f5077211 */ /* 0x080fe400010f16ff */
[----:B------:R-:W-:Y:S01]  /*ad40*/  PLOP3.LUT P2, PT, PT, PT, UP0, 0x80, 0x0 ;  /* 0x000000000000781c */ /* 0x000fe20003f4f008 */
[----:B------:R-:W-:Y:S04]  /*ad50*/  @UP2 UIADD3 UR28, UP0, UR28, -0x200, URZ ;  /* 0xfffffe001c1c2890 */ /* 0x000fe8000ff1e03f */
[----:B------:R-:W-:Y:S01]  /*ad60*/  @UP2 UIADD3.X UR27, UR27, -0x1, URZ, UP0, !UPT ;  /* 0xffffffff1b1b2890 */ /* 0x000fe200087fe43f */
[CC--:B--2---:R-:W-:Y:S04]  /*ad70*/  LEA R42, P4, R0.reuse, R36.reuse, 0x2 ;  /* 0x00000024002a7211 */ /* 0x0c4fe800078810ff */
        /* <DEDUP_REMOVED lines=10> */
[----:B------:R-:W-:Y:S03]  /*ae20*/  RED.E.ADD.F32.FTZ.RN.STRONG.GPU [R18.64], R32 ;  /* 0x000000201200798e */ /* 0x000fe6000c10e784 */
[----:B------:R-:W-:Y:S02]  /*ae30*/  SEL R169, R0, 0xffffffc0, !P1 ;  /* 0xffffffc000a97807 */ /* 0x000fe40004800000 */
[----:B------:R-:W-:Y:S03]  /*ae40*/  RED.E.ADD.F32.FTZ.RN.STRONG.GPU [R16.64], R33 ;  /* 0x000000211000798e */ /* 0x000fe6000c10e784 */
[----:B------:R-:W-:Y:S02]  /*ae50*/  IMAD.IADD R0, R169, 0x1, R168 ;  /* 0x00000001a9007824 */ /* 0x000fe400078e02a8 */
[----:B------:R-:W-:Y:S05]  /*ae60*/  RED.E.ADD.F32.FTZ.RN.STRONG.GPU [R14.64], R34 ;  /* 0x000000220e00798e */ /* 0x000fea000c10e784 */
        /* <DEDUP_REMOVED lines=23> */
[----:B------:R-:W2:Y:S02]  /*afe0*/  LDSM.16.MT88.4 R16, [R0+0x1000] ;  /* 0x001000000010783b */ /* 0x000ea40000004200 */
        /* <DEDUP_REMOVED lines=155> */
[-C--:B------:R-:W-:Y:S01]  /*b9a0*/  LEA.HI R2, R30, R29.reuse, RZ, 0x2 ;  /* 0x0000001d1e027211 */ /* 0x080fe200078f10ff */
        /* <DEDUP_REMOVED lines=112> */
.L_x_2218:
        /* <DEDUP_REMOVED lines=19> */
.L_x_2219:
        /* <DEDUP_REMOVED lines=10> */
[----:B------:R-:W-:Y:S01]  /*c280*/  IMAD.IADD R0, R29, 0x1, -R0 ;  /* 0x000000011d007824 */ /* 0x000fe200078e0a00 */
[----:B------:R-:W-:-:S02]  /*c290*/  USHF.R.S32.HI UR18, URZ, 0x1f, UR40 ;  /* 0x0000001f3f127899 */ /* 0x000fc40008011428 */
        /* <DEDUP_REMOVED lines=34> */
.L_x_2221:
[----:B------:R-:W-:Y:S05]  /*c4c0*/  BSYNC B0 ;  /* 0x0000000000007941 */ /* 0x000fea0003800000 */
.L_x_2220:
        /* <DEDUP_REMOVED lines=15> */
.L_x_2223:
[----:B------:R-:W-:Y:S05]  /*c5c0*/  BSYNC B0 ;  /* 0x0000000000007941 */ /* 0x000fea0003800000 */
.L_x_2222:
        /* <DEDUP_REMOVED lines=15> */
.L_x_2225:
[----:B------:R-:W-:Y:S05]  /*c6c0*/  BSYNC B0 ;  /* 0x0000000000007941 */ /* 0x000fea0003800000 */
.L_x_2224:
        /* <DEDUP_REMOVED lines=14> */
.L_x_2227:
[----:B------:R-:W-:Y:S05]  /*c7b0*/  BSYNC B0 ;  /* 0x0000000000007941 */ /* 0x000fea0003800000 */
.L_x_2226:
        /* <DEDUP_REMOVED lines=25> */
.L_x_2229:
[----:B------:R-:W-:Y:S05]  /*c950*/  BSYNC B0 ;  /* 0x0000000000007941 */ /* 0x000fea0003800000 */
.L_x_2228:
        /* <DEDUP_REMOVED lines=13> */
.L_x_2231:
[----:B------:R-:W-:Y:S05]  /*ca30*/  BSYNC B0 ;  /* 0x0000000000007941 */ /* 0x000fea0003800000 */
.L_x_2230:
        /* <DEDUP_REMOVED lines=13> */
.L_x_2233:
[----:B------:R-:W-:Y:S05]  /*cb10*/  BSYNC B0 ;  /* 0x0000000000007941 */ /* 0x000fea0003800000 */
.L_x_2232:
        /* <DEDUP_REMOVED lines=11> */
.L_x_2212:
[----:B------:R-:W-:Y:S05]  /*cbd0*/  BSYNC B1 ;  /* 0x0000000000017941 */ /* 0x000fea0003800000 */
.L_x_2190:
        /* <DEDUP_REMOVED lines=11> */
.L_x_2234:
[----:B------:R-:W-:Y:S05]  /*cc90*/  EXIT ;  /* 0x000000000000794d */ /* 0x000fea0003800000 */
.L_x_2236:
        /* <DEDUP_REMOVED lines=14> */
.L_x_2493:


//--------------------- .text._ZN5flash44flash_bwd_dq_dk_dv_loop_seqk_parallel_kernelI23Flash_bwd_kernel_traitsILi64ELi128ELi128ELi8ELi4ELi4ELi4ELb0ELb0EN7cutlass10bfloat16_tE19Flash_kernel_traitsILi64ELi128ELi128ELi8ES3_EELb0ELb0ELb1ELb0ELb0ELb1ELb1EEEvNS_16Flash_bwd_paramsE --------------------------
	.section	.text._ZN5flash44flash_bwd_dq_dk_dv_loop_seqk_parallel_kernelI23Flash_bwd_kernel_traitsILi64ELi128ELi128ELi8ELi4ELi4ELi4ELb0ELb0EN7cutlass10bfloat16_tE19Flash_kernel_traitsILi64ELi128ELi128ELi8ES3_EELb0ELb0ELb1ELb0ELb0ELb1ELb1EEEvNS_16Flash_bwd_paramsE,"ax",@progbits
	.sectioninfo	@"SHI_REGISTERS=255"
	.align	128
        .global         _ZN5flash44flash_bwd_dq_dk_dv_loop_seqk_parallel_kernelI23Flash_bwd_kernel_traitsILi64ELi128ELi128ELi8ELi4ELi4ELi4ELb0ELb0EN7cutlass10bfloat16_tE19Flash_kernel_traitsILi64ELi128ELi128ELi8ES3_EELb0ELb0ELb1ELb0ELb0ELb1ELb1EEEvNS_16Flash_bwd_paramsE
        .type           _ZN5flash44flash_bwd_dq_dk_dv_loop_seqk_parallel_kernelI23Flash_bwd_kernel_traitsILi64ELi128ELi128ELi8ELi4ELi4ELi4ELb0ELb0EN7cutlass10bfloat16_tE19Flash_kernel_traitsILi64ELi128ELi128ELi8ES3_EELb0ELb0ELb1ELb0ELb0ELb1ELb1EEEvNS_16Flash_bwd_paramsE,@function
        .size           _ZN5flash44flash_bwd_dq_dk_dv_loop_seqk_parallel_kernelI23Flash_bwd_kernel_traitsILi64ELi128ELi128ELi8ELi4ELi4ELi4ELb0ELb0EN7cutlass10bfloat16_tE19Flash_kernel_traitsILi64ELi128ELi128ELi8ES3_EELb0ELb0ELb1ELb0ELb0ELb1ELb1EEEvNS_16Flash_bwd_paramsE,(.L_x_2494 - _ZN5flash44flash_bwd_dq_dk_dv_loop_seqk_parallel_kernelI23Flash_bwd_kernel_traitsILi64ELi128ELi128ELi8ELi4ELi4ELi4ELb0ELb0EN7cutlass10bfloat16_tE19Flash_kernel_traitsILi64ELi128ELi128ELi8ES3_EELb0ELb0ELb1ELb0ELb0ELb1ELb1EEEvNS_16Flash_bwd_paramsE)
        .other          _ZN5flash44flash_bwd_dq_dk_dv_loop_seqk_parallel_kernelI23Flash_bwd_kernel_traitsILi64ELi128ELi128ELi8ELi4ELi4ELi4ELb0ELb0EN7cutlass10bfloat16_tE19Flash_kernel_traitsILi64ELi128ELi128ELi8ES3_EELb0ELb0ELb1ELb0ELb0ELb1ELb1EEEvNS_16Flash_bwd_paramsE,@"STO_CUDA_ENTRY STV_DEFAULT"
_ZN5flash44flash_bwd_dq_dk_dv_loop_seqk_parallel_kernelI23Flash_bwd_kernel_traitsILi64ELi128ELi128ELi8ELi4ELi4ELi4ELb0ELb0EN7cutlass10bfloat16_tE19Flash_kernel_traitsILi64ELi128ELi128ELi8ES3_EELb0ELb0ELb1ELb0ELb0ELb1ELb1EEEvNS_16Flash_bwd_paramsE:
.text._ZN5flash44flash_bwd_dq_dk_dv_loop_seqk_parallel_kernelI23Flash_bwd_kernel_traitsILi64ELi128ELi128ELi8ELi4ELi4ELi4ELb0ELb0EN7cutlass10bfloat16_tE19Flash_kernel_traitsILi64ELi128ELi128ELi8ES3_EELb0ELb0ELb1ELb0ELb0ELb1ELb1EEEvNS_16Flash_bwd_paramsE:
        /* <DEDUP_REMOVED lines=22> */
[----:B------:R-:W-:Y:S02]  /*0160*/  ULDC UR12, c[0x0][0x1c0] ;  /* 0x00007000000c7ab9 */ /* 0x000fe40000000800 */
[----:B------:R-:W-:Y:S02]  /*0170*/  UIMAD.WIDE UR36, UR48, UR36, URZ ;  /* 0x00000024302472a5 */ /* 0x000fe4000f8e023f */
[----:B------:R-:W-:Y:S02]  /*0180*/  UMOV UR8, 0x80 ;  /* 0x0000008000087882 */ /* 0x000fe40000000000 */
[----:B------:R-:W-:Y:S02]  /*0190*/  ULDC UR6, c[0x0][0x210] ;  /* 0x0000840000067ab9 */ /* 0x000fe40000000800 */
[----:B------:R-:W-:Y:S01]  /*01a0*/  ULDC UR57, c[0x0][0x234] ;  /* 0x00008d0000397ab9 */ /* 0x000fe20000000800 */
[----:B-1----:R-:W-:Y:S01]  /*01b0*/  SHF.R.S32.HI R9, RZ, 0x1f, R14 ;  /* 0x0000001fff097819 */ /* 0x002fe2000001140e */
[----:B--2---:R-:W-:-:S02]  /*01c0*/  UIMAD.WIDE.U32 UR46, UR32, UR14, URZ ;  /* 0x0000000e202e72a5 */ /* 0x004fc4000f8e003f */
[----:B------:R-:W-:Y:S01]  /*01d0*/  USHF.L.U32 UR14, UR32, 0x7, URZ ;  /* 0x00000007200e7899 */ /* 0x000fe2000800063f */
[CC--:B------:R-:W-:Y:S01]  /*01e0*/  LEA.HI R8, R9.reuse, R14.reuse, RZ, 0x4 ;  /* 0x0000000e09087211 */ /* 0x0c0fe200078f20ff */
[----:B------:R-:W-:Y:S01]  /*01f0*/  ULDC UR13, c[0x0][0x1c0] ;  /* 0x00007000000d7ab9 */ /* 0x000fe20000000800 */
[CC--:B------:R-:W-:Y:S01]  /*0200*/  LEA.HI R4, R9.reuse, R14.reuse, RZ, 0x5 ;  /* 0x0000000e09047211 */ /* 0x0c0fe200078f28ff */
[----:B------:R-:W-:Y:S01]  /*0210*/  ULDC UR11, c[0x0][0x1c0] ;  /* 0x00007000000b7ab9 */ /* 0x000fe20000000800 */
[----:B------:R-:W-:Y:S01]  /*0220*/  SHF.R.S32.HI R2, RZ, 0x4, R8 ;  /* 0x00000004ff027819 */ /* 0x000fe20000011408 */
[----:B---3--:R-:W-:Y:S01]  /*0230*/  UIMAD UR49, UR38, UR48, URZ ;  /* 0x00000030263172a4 */ /* 0x008fe2000f8e023f */
[C---:B------:R-:W-:Y:S01]  /*0240*/  LEA.HI R16, R9.reuse, R14, RZ, 0x2 ;  /* 0x0000000e09107211 */ /* 0x040fe200078f10ff */
[----:B------:R-:W-:Y:S01]  /*0250*/  UIMAD UR48, UR48, UR12, URZ ;  /* 0x0000000c303072a4 */ /* 0x000fe2000f8e023f */
[----:B------:R-:W-:Y:S01]  /*0260*/  LEA.HI R0, R8, R2, RZ, 0x1 ;  /* 0x0000000208007211 */ /* 0x000fe200078f08ff */
[----:B------:R-:W-:Y:S01]  /*0270*/  UIMAD UR57, UR8, UR6, UR57 ;  /* 0x00000006083972a4 */ /* 0x000fe2000f8e0239 */
[----:B------:R-:W-:Y:S01]  /*0280*/  SHF.R.S32.HI R6, RZ, 0x5, R4 ;  /* 0x00000005ff067819 */ /* 0x000fe20000011404 */
[----:B------:R-:W-:Y:S01]  /*0290*/  UIMAD UR54, UR7, UR32, URZ ;  /* 0x00000020073672a4 */ /* 0x000fe2000f8e023f */
[----:B------:R-:W-:Y:S01]  /*02a0*/  LOP3.LUT R0, R0, 0xfffffffe, RZ, 0xc0, !PT ;  /* 0xfffffffe00007812 */ /* 0x000fe200078ec0ff */
[----:B------:R-:W-:Y:S01]  /*02b0*/  UIMAD UR6, UR32, UR11, UR38 ;  /* 0x0000000b200672a4 */ /* 0x000fe2000f8e0226 */
[--C-:B------:R-:W-:Y:S01]  /*02c0*/  SHF.R.S32.HI R5, RZ, 0x2, R16.reuse ;  /* 0x00000002ff057819 */ /* 0x100fe20000011410 */
[----:B------:R-:W-:Y:S01]  /*02d0*/  @!UP5 UIMAD UR7, UR32, UR13, UR38 ;  /* 0x0000000d2007d2a4 */ /* 0x000fe2000f8e0226 */
[----:B------:R-:W-:Y:S01]  /*02e0*/  SHF.R.S32.HI R3, RZ, 0x1f, R16 ;  /* 0x0000001fff037819 */ /* 0x000fe20000011410 */
[----:B------:R-:W-:Y:S01]  /*02f0*/  IMAD.IADD R12, R2, 0x1, -R0 ;  /* 0x00000001020c7824 */ /* 0x000fe200078e0a00 */
[----:B------:R-:W-:Y:S01]  /*0300*/  SHF.R.S32.HI R0, RZ, 0x1f, R4 ;  /* 0x0000001fff007819 */ /* 0x000fe20000011404 */
[----:B------:R-:W-:Y:S01]  /*0310*/  USHF.L.U32 UR43, UR48, 0x7, URZ ;  /* 0x00000007302b7899 */ /* 0x000fe2000800063f */
[----:B------:R-:W-:Y:S01]  /*0320*/  LEA.HI R15, R9, R14, RZ, 0x3 ;  /* 0x0000000e090f7211 */ /* 0x000fe200078f18ff */
[----:B------:R-:W-:Y:S01]  /*0330*/  ULDC UR51, c[0x0][0x214] ;  /* 0x0000850000337ab9 */ /* 0x000fe20000000800 */
[----:B------:R-:W-:Y:S01]  /*0340*/  LEA.HI R2, R0, R6, RZ, 0x2 ;  /* 0x0000000600027211 */ /* 0x000fe200078f10ff */
[----:B------:R-:W-:Y:S01]  /*0350*/  ULDC UR58, c[0x0][0x1c8] ;  /* 0x00007200003a7ab9 */ /* 0x000fe20000000800 */
[----:B------:R-:W-:Y:S01]  /*0360*/  LEA.HI R0, R3, R5, RZ, 0x3 ;  /* 0x0000000503007211 */ /* 0x000fe200078f18ff */
[----:B------:R-:W-:Y:S01]  /*0370*/  ULDC.U8 UR10, c[0x0][0x3d0] ;  /* 0x0000f400000a7ab9 */ /* 0x000fe20000000000 */
[----:B------:R-:W-:Y:S01]  /*0380*/  LOP3.LUT R2, R2, 0xfffffffc, RZ, 0xc0, !PT ;  /* 0xfffffffc02027812 */ /* 0x000fe200078ec0ff */
[----:B------:R-:W-:Y:S01]  /*0390*/  ULDC UR52, c[0x0][0x224] ;  /* 0x0000890000347ab9 */ /* 0x000fe20000000800 */
[----:B------:R-:W-:Y:S01]  /*03a0*/  LOP3.LUT R0, R0, 0xfffffff8, RZ, 0xc0, !PT ;  /* 0xfffffff800007812 */ /* 0x000fe200078ec0ff */
[----:B------:R-:W-:-:S02]  /*03b0*/  @UP5 UIMAD UR56, UR32, UR51, URZ ;  /* 0x00000033203852a4 */ /* 0x000fc4000f8e023f */
[----:B------:R-:W-:Y:S01]  /*03c0*/  IMAD.IADD R10, R6, 0x1, -R2 ;  /* 0x00000001060a7824 */ /* 0x000fe200078e0a02 */
[----:B------:R-:W-:Y:S01]  /*03d0*/  SHF.R.S32.HI R2, RZ, 0x3, R15 ;  /* 0x00000003ff027819 */ /* 0x000fe2000001140f */
[----:B------:R-:W-:Y:S01]  /*03e0*/  IMAD.IADD R7, R5, 0x1, -R0 ;  /* 0x0000000105077824 */ /* 0x000fe200078e0a00 */
[----:B------:R-:W-:Y:S01]  /*03f0*/  LOP3.LUT R0, R4, 0xffffffe0, RZ, 0xc0, !PT ;  /* 0xffffffe004007812 */ /* 0x000fe200078ec0ff */
[----:B------:R-:W-:Y:S01]  /*0400*/  ULDC.64 UR4, c[0x0][0x118] ;  /* 0x0000460000047ab9 */ /* 0x000fe20000000a00 */
[----:B------:R-:W-:Y:S01]  /*0410*/  LOP3.LUT R4, R15, 0xfffffff8, RZ, 0xc0, !PT ;  /* 0xfffffff80f047812 */ /* 0x000fe200078ec0ff */
[----:B------:R-:W-:Y:S01]  /*0420*/  IMAD.SHL.U32 R2, R2, 0x40, RZ ;  /* 0x0000004002027824 */ /* 0x000fe200078e00ff */
[----:B------:R-:W-:Y:S01]  /*0430*/  ULDC UR42, c[0x0][0x2e8] ;  /* 0x0000ba00002a7ab9 */ /* 0x000fe20000000800 */
[----:B------:R-:W-:Y:S01]  /*0440*/  IMAD.IADD R3, R14, 0x1, -R0 ;  /* 0x000000010e037824 */ /* 0x000fe200078e0a00 */
[----:B------:R-:W-:Y:S01]  /*0450*/  LOP3.LUT R0, R8, 0xfffffff0, RZ, 0xc0, !PT ;  /* 0xfffffff008007812 */ /* 0x000fe200078ec0ff */
[----:B------:R-:W-:Y:S01]  /*0460*/  IMAD.IADD R4, R14, 0x1, -R4 ;  /* 0x000000010e047824 */ /* 0x000fe200078e0a04 */
[----:B------:R-:W-:Y:S01]  /*0470*/  LOP3.LUT R2, R2, 0x1c0, RZ, 0xc0, !PT ;  /* 0x000001c002027812 */ /* 0x000fe200078ec0ff */
[----:B------:R-:W-:Y:S01]  /*0480*/  ULOP3.LUT UR58, UR38, UR58, URZ, 0x3c, !UPT ;  /* 0x0000003a263a7292 */ /* 0x000fe2000f8e3c3f */
[----:B------:R-:W-:Y:S01]  /*0490*/  SHF.R.S32.HI R6, RZ, 0x1f, R3 ;  /* 0x0000001fff067819 */ /* 0x000fe20000011403 */
[----:B------:R-:W-:Y:S01]  /*04a0*/  IMAD.IADD R0, R14, 0x1, -R0 ;  /* 0x000000010e007824 */ /* 0x000fe200078e0a00 */
[C---:B------:R-:W-:Y:S01]  /*04b0*/  LOP3.LUT P4, RZ, R4.reuse, 0x2, RZ, 0xc0, !PT ;  /* 0x0000000204ff7812 */ /* 0x040fe2000788c0ff */
[----:B------:R-:W-:Y:S01]  /*04c0*/  IMAD.SHL.U32 R5, R4, 0x8, RZ ;  /* 0x0000000804057824 */ /* 0x000fe200078e00ff */
[----:B------:R-:W-:Y:S01]  /*04d0*/  LEA.HI R8, R6, R3, RZ, 0x2 ;  /* 0x0000000306087211 */ /* 0x000fe200078f10ff */
[----:B------:R-:W-:Y:S01]  /*04e0*/  USHF.R.S32.HI UR59, URZ, 0x1f, UR38 ;  /* 0x0000001f3f3b7899 */ /* 0x000fe20008011426 */
[----:B------:R-:W-:Y:S01]  /*04f0*/  SHF.R.S32.HI R6, RZ, 0x1f, R0 ;  /* 0x0000001fff067819 */ /* 0x000fe20000011400 */
[----:B------:R-:W-:Y:S01]  /*0500*/  UISETP.NE.AND UP6, UPT, UR10, URZ, UPT ;  /* 0x0000003f0a00728c */ /* 0x000fe2000bfc5270 */
[----:B------:R-:W-:Y:S01]  /*0510*/  LOP3.LUT R3, R2, 0x38, R5, 0xf8, !PT ;  /* 0x0000003802037812 */ /* 0x000fe200078ef805 */
[----:B------:R-:W-:Y:S01]  /*0520*/  USHF.R.S32.HI UR61, URZ, 0x1f, UR32 ;  /* 0x0000001f3f3d7899 */ /* 0x000fe20008011420 */
[----:B------:R-:W-:Y:S01]  /*0530*/  SHF.R.U32.HI R2, RZ, 0x3, R2 ;  /* 0x00000003ff027819 */ /* 0x000fe20000011602 */
[----:B------:R-:W-:Y:S01]  /*0540*/  USHF.R.S32.HI UR60, URZ, 0x1f, UR38 ;  /* 0x0000001f3f3c7899 */ /* 0x000fe20008011426 */
[----:B------:R-:W-:Y:S01]  /*0550*/  LEA.HI R11, R6, R0, RZ, 0x3 ;  /* 0x00000000060b7211 */ /* 0x000fe200078f18ff */
[----:B------:R-:W-:Y:S01]  /*0560*/  IMAD.SHL.U32 R6, R12, 0x200, RZ ;  /* 0x000002000c067824 */ /* 0x000fe200078e00ff */
[----:B------:R-:W-:Y:S01]  /*0570*/  LOP3.LUT R3, R3, R2, RZ, 0x3c, !PT ;  /* 0x0000000203037212 */ /* 0x000fe200078e3cff */
[----:B------:R-:W-:Y:S01]  /*0580*/  UIMAD.WIDE.U32 UR44, UR36, UR46, URZ ;  /* 0x0000002e242c72a5 */ /* 0x000fe2000f8e003f */
[----:B------:R-:W-:Y:S01]  /*0590*/  LOP3.LUT R2, R11, 0xfffffff8, RZ, 0xc0, !PT ;  /* 0xfffffff80b027812 */ /* 0x000fe200078ec0ff */
[----:B------:R-:W-:Y:S01]  /*05a0*/  UIMAD UR53, UR37, UR46, URZ ;  /* 0x0000002e253572a4 */ /* 0x000fe2000f8e023f */
[----:B------:R-:W-:Y:S01]  /*05b0*/  LEA.HI R5, R9, R14, RZ, 0x6 ;  /* 0x0000000e09057211 */ /* 0x000fe200078f30ff */
[----:B------:R-:W-:Y:S01]  /*05c0*/  USHF.R.S32.HI UR55, URZ, 0x1f, UR49 ;  /* 0x0000001f3f377899 */ /* 0x000fe20008011431 */
[----:B------:R-:W-:Y:S01]  /*05d0*/  LOP3.LUT P3, RZ, R4, 0x4, RZ, 0xc0, !PT ;  /* 0x0000000404ff7812 */ /* 0x000fe2000786c0ff */
[----:B------:R-:W-:Y:S01]  /*05e0*/  IMAD.IADD R13, R0, 0x1, -R2 ;  /* 0x00000001000d7824 */ /* 0x000fe200078e0a02 */
[----:B------:R-:W-:Y:S01]  /*05f0*/  SEL R176, R244, 0xffffffe0, !P4 ;  /* 0xffffffe0f4b07807 */ /* 0x000fe20006000000 */
[----:B------:R-:W-:Y:S01]  /*0600*/  IMAD.SHL.U32 R0, R5, 0x8, RZ ;  /* 0x0000000805007824 */ /* 0x000fe200078e00ff */
[----:B------:R-:W-:Y:S01]  /*0610*/  UIMAD UR52, UR6, UR52, URZ ;  /* 0x00000034063472a4 */ /* 0x000fe2000f8e023f */
[----:B------:R-:W-:Y:S01]  /*0620*/  IMAD.SHL.U32 R2, R4, 0x40, RZ ;  /* 0x0000004004027824 */ /* 0x000fe200078e00ff */
[----:B------:R-:W-:-:S02]  /*0630*/  @!UP5 UIMAD UR51, UR7, UR51, URZ ;  /* 0x000000330733d2a4 */ /* 0x000fc4000f8e023f */
[----:B------:R-:W-:Y:S01]  /*0640*/  LOP3.LUT R0, R3, 0xfffffe00, R0, 0xf8, !PT ;  /* 0xfffffe0003007812 */ /* 0x000fe200078ef800 */
[----:B------:R-:W-:Y:S01]  /*0650*/  USHF.R.S32.HI UR50, URZ, 0x1f, UR43 ;  /* 0x0000001f3f327899 */ /* 0x000fe2000801142b */
[----:B------:R-:W-:Y:S01]  /*0660*/  LEA.HI R3, R9, R14, RZ, 0x7 ;  /* 0x0000000e09037211 */ /* 0x000fe200078f38ff */
[----:B------:R-:W-:Y:S02]  /*0670*/  UMOV UR41, 0xffffc000 ;  /* 0xffffc00000297882 */ /* 0x000fe40000000000 */
[----:B------:R1:W-:Y:S01]  /*0680*/  STL [R1+0x5c], R0 ;  /* 0x00005c0001007387 */ /* 0x0003e20000100800 */
[----:B------:R-:W-:Y:S02]  /*0690*/  SHF.R.S32.HI R3, RZ, 0x7, R3 ;  /* 0x00000007ff037819 */ /* 0x000fe40000011403 */
        /* <DEDUP_REMOVED lines=14> */
[----:B------:R-:W-:Y:S01]  /*0780*/  IMAD.U32 R2, RZ, RZ, UR14 ;  /* 0x0000000eff027e24 */ /* 0x000fe2000f8e00ff */
[----:B------:R-:W-:Y:S01]  /*0790*/  LOP3.LUT R5, R6, R5, R4, 0xf6, !PT ;  /* 0x0000000506057212 */ /* 0x000fe200078ef604 */
[C---:B------:R-:W-:Y:S01]  /*07a0*/  IMAD.SHL.U32 R6, R14.reuse, 0x2, RZ ;  /* 0x000000020e067824 */ /* 0x040fe200078e00ff */
[----:B------:R-:W-:Y:S01]  /*07b0*/  STL [R1+0x50], R17 ;  /* 0x0000501101007387 */ /* 0x000fe20000100800 */
[----:B------:R-:W-:Y:S01]  /*07c0*/  IMAD.IADD R0, R14, 0x1, -R0 ;  /* 0x000000010e007824 */ /* 0x000fe200078e0a00 */
[----:B------:R-:W-:Y:S01]  /*07d0*/  SEL R244, R244, 0xffffffe0, !P1 ;  /* 0xffffffe0f4f47807 */ /* 0x000fe20004800000 */
[----:B------:R-:W-:Y:S01]  /*07e0*/  IMAD.SHL.U32 R2, R7, 0x40, RZ ;  /* 0x0000004007027824 */ /* 0x000fe200078e00ff */
[----:B------:R-:W-:Y:S01]  /*07f0*/  LOP3.LUT R6, R6, 0x6, RZ, 0xc0, !PT ;  /* 0x0000000606067812 */ /* 0x000fe200078ec0ff */
[C---:B------:R-:W-:Y:S01]  /*0800*/  IMAD.SHL.U32 R4, R3.reuse, 0x8, RZ ;  /* 0x0000000803047824 */ /* 0x040fe200078e00ff */
[----:B------:R-:W-:Y:S01]  /*0810*/  SEL R242, R242, 0x10, !P0 ;  /* 0x00000010f2f27807 */ /* 0x000fe20004000000 */
[----:B------:R-:W-:Y:S01]  /*0820*/  IMAD.SHL.U32 R8, R0, 0x2, RZ ;  /* 0x0000000200087824 */ /* 0x000fe200078e00ff */
[----:B------:R-:W-:Y:S01]  /*0830*/  LOP3.LUT R0, R2, 0x1c0, RZ, 0xc0, !PT ;  /* 0x000001c002007812 */ /* 0x000fe200078ec0ff */
[----:B------:R-:W-:Y:S01]  /*0840*/  IMAD.SHL.U32 R7, R12, 0x10, RZ ;  /* 0x000000100c077824 */ /* 0x000fe200078e00ff */
[----:B------:R-:W-:Y:S01]  /*0850*/  LOP3.LUT R2, R4, 0x8, RZ, 0xc0, !PT ;  /* 0x0000000804027812 */ /* 0x000fe200078ec0ff */
[----:B------:R-:W-:-:S02]  /*0860*/  IMAD R6, R3, 0x40, R6 ;  /* 0x0000004003067824 */ /* 0x000fc400078e0206 */
[----:B------:R-:W-:Y:S01]  /*0870*/  IMAD R4, R3, 0x2000, R8 ;  /* 0x0000200003047824 */ /* 0x000fe200078e0208 */
[----:B------:R-:W-:Y:S01]  /*0880*/  SHF.R.U32.HI R3, RZ, 0x3, R0 ;  /* 0x00000003ff037819 */ /* 0x000fe20000011600 */
[----:B------:R-:W-:Y:S01]  /*0890*/  IMAD.SHL.U32 R174, R174, 0x2, RZ ;  /* 0x00000002aeae7824 */ /* 0x000fe200078e00ff */
[----:B------:R-:W-:Y:S01]  /*08a0*/  LOP3.LUT R9, R2, 0x10, R7, 0xf8, !PT ;  /* 0x0000001002097812 */ /* 0x000fe200078ef807 */
[----:B------:R1:W-:Y:S01]  /*08b0*/  STL [R1+0x68], R6 ;  /* 0x0000680601007387 */ /* 0x0003e20000100800 */
[----:B------:R-:W-:Y:S01]  /*08c0*/  LOP3.LUT R7, R3, R0, R2, 0x1e, !PT ;  /* 0x0000000003077212 */ /* 0x000fe200078e1e02 */
[----:B------:R-:W-:Y:S02]  /*08d0*/  IMAD.SHL.U32 R2, R13, 0x40, RZ ;  /* 0x000000400d027824 */ /* 0x000fe400078e00ff */
[----:B------:R-:W-:Y:S02]  /*08e0*/  IMAD R4, R10, 0x400, R4 ;  /* 0x000004000a047824 */ /* 0x000fe400078e0204 */
[----:B------:R-:W-:Y:S01]  /*08f0*/  IMAD.IADD R177, R174, 0x1, R176 ;  /* 0x00000001aeb17824 */ /* 0x000fe200078e02b0 */
[----:B------:R-:W-:-:S02]  /*0900*/  LOP3.LUT R2, R2, 0x1c0, RZ, 0xc0, !PT ;  /* 0x000001c002027812 */ /* 0x000fc400078ec0ff */
[----:B-1----:R-:W-:Y:S01]  /*0910*/  LOP3.LUT R6, R3, R0, RZ, 0xfc, !PT ;  /* 0x0000000003067212 */ /* 0x002fe200078efcff */
[----:B------:R-:W-:Y:S02]  /*0920*/  IMAD.SHL.U32 R0, R11, 0x40, RZ ;  /* 0x000000400b007824 */ /* 0x000fe400078e00ff */
[----:B------:R-:W-:Y:S02]  /*0930*/  IMAD.SHL.U32 R3, R12, 0x8, RZ ;  /* 0x000000080c037824 */ /* 0x000fe400078e00ff */
[----:B------:R-:W-:Y:S01]  /*0940*/  IMAD.IADD R240, R6, 0x1, R4 ;  /* 0x0000000106f07824 */ /* 0x000fe200078e0204 */
[----:B------:R-:W-:Y:S01]  /*0950*/  LOP3.LUT R0, R0, 0xfffffe00, RZ, 0xc0, !PT ;  /* 0xfffffe0000007812 */ /* 0x000fe200078ec0ff */
[----:B------:R-:W-:Y:S01]  /*0960*/  IMAD R4, R10, 0x400, R8 ;  /* 0x000004000a047824 */ /* 0x000fe200078e0208 */
[----:B------:R-:W-:Y:S01]  /*0970*/  LOP3.LUT R3, R2, 0x8, R3, 0xf8, !PT ;  /* 0x0000000802037812 */ /* 0x000fe200078ef803 */
[----:B------:R-:W-:Y:S01]  /*0980*/  IMAD.SHL.U32 R240, R240, 0x2, RZ ;  /* 0x00000002f0f07824 */ /* 0x000fe200078e00ff */
[----:B------:R-:W-:Y:S01]  /*0990*/  SHF.R.U32.HI R6, RZ, 0x3, R2 ;  /* 0x00000003ff067819 */ /* 0x000fe20000011602 */
[----:B------:R-:W-:-:S02]  /*09a0*/  IMAD.IADD R7, R4, 0x1, R7 ;  /* 0x0000000104077824 */ /* 0x000fc400078e0207 */
[----:B------:R-:W-:Y:S01]  /*09b0*/  IMAD R4, R10, 0x400, R0 ;  /* 0x000004000a047824 */ /* 0x000fe200078e0200 */
[----:B------:R-:W-:Y:S01]  /*09c0*/  LOP3.LUT R3, R3, R6, RZ, 0x3c, !PT ;  /* 0x0000000603037212 */ /* 0x000fe200078e3cff */
[----:B------:R-:W-:Y:S01]  /*09d0*/  IMAD.IADD R243, R240, 0x1, R242 ;  /* 0x00000001f0f37824 */ /* 0x000fe200078e02f2 */
[----:B------:R-:W-:Y:S01]  /*09e0*/  LOP3.LUT R2, R6, R9, R2, 0x1e, !PT ;  /* 0x0000000906027212 */ /* 0x000fe200078e1e02 */
[----:B------:R-:W-:Y:S01]  /*09f0*/  IMAD.MOV.U32 R6, RZ, RZ, 0x440 ;  /* 0x00000440ff067424 */ /* 0x000fe200078e00ff */
[----:B------:R-:W-:Y:S01]  /*0a00*/  LEA R7, R7, 0xc000, 0x1 ;  /* 0x0000c00007077811 */ /* 0x000fe200078e08ff */
[----:B------:R-:W-:Y:S01]  /*0a10*/  IMAD.IADD R181, R4, 0x1, R3 ;  /* 0x0000000104b57824 */ /* 0x000fe200078e0203 */
[----:B------:R-:W-:Y:S01]  /*0a20*/  LOP3.LUT R180, R2, R0, RZ, 0xfc, !PT ;  /* 0x0000000002b47212 */ /* 0x000fe200078efcff */
[----:B------:R-:W-:Y:S01]  /*0a30*/  IMAD.MOV.U32 R4, RZ, RZ, 0x40 ;  /* 0x00000040ff047424 */ /* 0x000fe200078e00ff */
[----:B------:R-:W-:Y:S01]  /*0a40*/  IADD3 R0, R17, -0x80, RZ ;  /* 0xffffff8011007810 */ /* 0x000fe20007ffe0ff */
[----:B------:R-:W-:Y:S01]  /*0a50*/  IMAD.SHL.U32 R3, R5, 0x2, RZ ;  /* 0x0000000205037824 */ /* 0x000fe200078e00ff */
[----:B------:R-:W-:Y:S01]  /*0a60*/  SEL R6, R6, 0x3c0, !P2 ;  /* 0x000003c006067807 */ /* 0x000fe20005000000 */
[----:B------:R-:W-:Y:S01]  /*0a70*/  IMAD.IADD R5, R244, 0x1, R7 ;  /* 0x00000001f4057824 */ /* 0x000fe200078e0207 */
[----:B------:R-:W-:Y:S01]  /*0a80*/  SHF.R.S32.HI R2, RZ, 0x1f, R0 ;  /* 0x0000001fff027819 */ /* 0x000fe20000011400 */
[--C-:B------:R-:W-:Y:S01]  /*0a90*/  IMAD.IADD R247, R240, 0x1, R244.reuse ;  /* 0x00000001f0f77824 */ /* 0x100fe200078e02f4 */
[C---:B------:R-:W-:Y:S01]  /*0aa0*/  SEL R175, R4.reuse, 0xffffffc0, !P3 ;  /* 0xffffffc004af7807 */ /* 0x040fe20005800000 */
[----:B------:R-:W-:Y:S01]  /*0ab0*/  IMAD.IADD R246, R243, 0x1, R244 ;  /* 0x00000001f3f67824 */ /* 0x000fe200078e02f4 */
[----:B------:R-:W-:-:S02]  /*0ac0*/  SEL R4, R4, 0xffffffc0, !P2 ;  /* 0xffffffc004047807 */ /* 0x000fc40005000000 */
[C---:B------:R-:W-:Y:S01]  /*0ad0*/  SHF.L.U64.HI R2, R0.reuse, 0x2, R2 ;  /* 0x0000000200027819 */ /* 0x040fe20000010202 */
[----:B------:R-:W-:Y:S01]  /*0ae0*/  IMAD.SHL.U32 R0, R0, 0x4, RZ ;  /* 0x0000000400007824 */ /* 0x000fe200078e00ff */
[C---:B------:R-:W-:Y:S01]  /*0af0*/  IADD3 R11, R7.reuse, 0x420, RZ ;  /* 0x00000420070b7810 */ /* 0x040fe20007ffe0ff */
[----:B------:R-:W-:Y:S01]  /*0b00*/  IMAD.IADD R8, R4, 0x1, R7 ;  /* 0x0000000104087824 */ /* 0x000fe200078e0207 */
[C---:B------:R-:W-:Y:S01]  /*0b10*/  @P1 IADD3 R11, R7.reuse, 0x3e0, RZ ;  /* 0x000003e0070b1810 */ /* 0x040fe20007ffe0ff */
[----:B------:R1:W-:Y:S01]  /*0b20*/  STL [R1+0x64], R2 ;  /* 0x0000640201007387 */ /* 0x0003e20000100800 */
[C---:B------:R-:W-:Y:S01]  /*0b30*/  IADD3 R10, R7.reuse, 0x2420, RZ ;  /* 0x00002420070a7810 */ /* 0x040fe20007ffe0ff */
[----:B------:R-:W-:Y:S01]  /*0b40*/  IMAD.IADD R241, R240, 0x1, R4 ;  /* 0x00000001f0f17824 */ /* 0x000fe200078e0204 */
[C---:B------:R-:W-:Y:S01]  /*0b50*/  IADD3 R9, R7.reuse, 0x2040, RZ ;  /* 0x0000204007097810 */ /* 0x040fe20007ffe0ff */
[----:B------:R2:W-:Y:S01]  /*0b60*/  STL [R1+0x60], R0 ;  /* 0x0000600001007387 */ /* 0x0005e20000100800 */
[C---:B------:R-:W-:Y:S01]  /*0b70*/  @P1 IADD3 R10, R7.reuse, 0x23e0, RZ ;  /* 0x000023e0070a1810 */ /* 0x040fe20007ffe0ff */
[----:B------:R-:W-:Y:S01]  /*0b80*/  IMAD.IADD R175, R174, 0x1, R175 ;  /* 0x00000001aeaf7824 */ /* 0x000fe200078e02af */
[----:B------:R-:W-:Y:S01]  /*0b90*/  @P2 IADD3 R9, R7, 0x1fc0, RZ ;  /* 0x00001fc007092810 */ /* 0x000fe20007ffe0ff */
[----:B------:R-:W-:Y:S01]  /*0ba0*/  STL [R1+0x6c], R7 ;  /* 0x00006c0701007387 */ /* 0x000fe20000100800 */
[----:B------:R-:W-:-:S02]  /*0bb0*/  IMAD.IADD R242, R242, 0x1, R241 ;  /* 0x00000001f2f27824 */ /* 0x000fc400078e02f1 */
[----:B------:R-:W-:Y:S01]  /*0bc0*/  IMAD.IADD R245, R244, 0x1, R241 ;  /* 0x00000001f4f57824 */ /* 0x000fe200078e02f1 */
[----:B------:R-:W-:Y:S01]  /*0bd0*/  STL [R1+0x80], R8 ;  /* 0x0000800801007387 */ /* 0x000fe20000100800 */
[----:B------:R-:W-:-:S03]  /*0be0*/  IMAD.IADD R176, R176, 0x1, R175 ;  /* 0x00000001b0b07824 */ /* 0x000fc600078e02af */
[----:B------:R3:W-:Y:S01]  /*0bf0*/  STL [R1+0x9c], R5 ;  /* 0x00009c0501007387 */ /* 0x0007e20000100800 */
[C---:B-1----:R-:W-:Y:S02]  /*0c00*/  IADD3 R2, R7.reuse, 0x2020, RZ ;  /* 0x0000202007027810 */ /* 0x042fe40007ffe0ff */
[C---:B------:R-:W-:Y:S01]  /*0c10*/  @P1 IADD3 R2, R7.reuse, 0x1fe0, RZ ;  /* 0x00001fe007021810 */ /* 0x040fe20007ffe0ff */
[----:B--2---:R-:W-:-:S04]  /*0c20*/  IMAD.IADD R0, R7, 0x1, R6 ;  /* 0x0000000107007824 */ /* 0x004fc800078e0206 */
[----:B------:R-:W-:Y:S01]  /*0c30*/  IMAD.IADD R4, R4, 0x1, R2 ;  /* 0x0000000104047824 */ /* 0x000fe200078e0202 */
[----:B------:R1:W-:Y:S04]  /*0c40*/  STL [R1+0x7c], R0 ;  /* 0x00007c0001007387 */ /* 0x0003e80000100800 */
[----:B------:R-:W-:Y:S01]  /*0c50*/  STL [R1+0x88], R11 ;  /* 0x0000880b01007387 */ /* 0x000fe20000100800 */
[----:B---3--:R-:W-:-:S03]  /*0c60*/  IADD3 R5, R7, 0x2440, RZ ;  /* 0x0000244007057810 */ /* 0x008fc60007ffe0ff */
[----:B------:R-:W-:Y:S01]  /*0c70*/  STL [R1+0x70], R2 ;  /* 0x0000700201007387 */ /* 0x000fe20000100800 */
[----:B------:R-:W-:-:S03]  /*0c80*/  @P2 IADD3 R5, R7, 0x23c0, RZ ;  /* 0x000023c007052810 */ /* 0x000fc60007ffe0ff */
[----:B------:R-:W-:Y:S04]  /*0c90*/  STL [R1+0x84], R10 ;  /* 0x0000840a01007387 */ /* 0x000fe80000100800 */
[----:B------:R-:W-:Y:S04]  /*0ca0*/  STL [R1+0x78], R9 ;  /* 0x0000780901007387 */ /* 0x000fe80000100800 */
[----:B------:R2:W-:Y:S01]  /*0cb0*/  STL [R1+0x74], R5 ;  /* 0x0000740501007387 */ /* 0x0005e20000100800 */
[C---:B-1----:R-:W-:Y:S02]  /*0cc0*/  IMAD.IADD R0, R244.reuse, 0x1, R0 ;  /* 0x00000001f4007824 */ /* 0x042fe400078e0200 */
[----:B--2---:R-:W-:-:S02]  /*0cd0*/  IMAD.IADD R5, R244, 0x1, R8 ;  /* 0x00000001f4057824 */ /* 0x004fc400078e0208 */
[----:B------:R-:W-:-:S03]  /*0ce0*/  IMAD.IADD R244, R244, 0x1, R242 ;  /* 0x00000001f4f47824 */ /* 0x000fc600078e02f2 */
[----:B------:R-:W-:Y:S04]  /*0cf0*/  STL [R1+0x98], R5 ;  /* 0x0000980501007387 */ /* 0x000fe80000100800 */
[----:B------:R1:W-:Y:S04]  /*0d00*/  STL [R1+0x94], R0 ;  /* 0x0000940001007387 */ /* 0x0003e80000100800 */
[----:B------:R2:W-:Y:S01]  /*0d10*/  STL [R1+0x90], R4 ;  /* 0x0000900401007387 */ /* 0x0005e20000100800 */
[----:B-1----:R-:W-:-:S05]  /*0d20*/  IMAD.IADD R0, R6, 0x1, R2 ;  /* 0x0000000106007824 */ /* 0x002fca00078e0202 */
[----:B------:R2:W-:Y:S02]  /*0d30*/  STL [R1+0x8c], R0 ;  /* 0x00008c0001007387 */ /* 0x0005e40000100800 */
.L_x_2283:
        /* <DEDUP_REMOVED lines=12> */
[----:B-123--:R-:W-:Y:S01]  /*0e00*/  IMAD.U32 R4, RZ, RZ, UR6 ;  /* 0x00000006ff047e24 */ /* 0x00efe2000f8e00ff */
        /* <DEDUP_REMOVED lines=40> */
.L_x_2237:
        /* <DEDUP_REMOVED lines=21> */
[----:B------:R-:W-:Y:S02]  /*11e0*/  UIADD3 UR7, UR11, 0x80, UR24 ;  /* 0x000000800b077890 */ /* 0x000fe4000fffe018 */
[----:B------:R-:W-:Y:S02]  /*11f0*/  ULDC.64 UR8, c[0x0][0x190] ;  /* 0x0000640000087ab9 */ /* 0x000fe40000000a00 */
[----:B------:R-:W-:Y:S02]  /*1200*/  ULDC UR10, c[0x0][0x2e4] ;  /* 0x0000b900000a7ab9 */ /* 0x000fe40000000800 */
[----:B------:R-:W-:Y:S02]  /*1210*/  UIMAD.WIDE.U32 UR14, UR16, UR8, URZ ;  /* 0x00000008100e72a5 */ /* 0x000fe4000f8e003f */
[----:B------:R-:W-:Y:S02]  /*1220*/  UIADD3 UR8, UR11, 0x7f, URZ ;  /* 0x0000007f0b087890 */ /* 0x000fe4000fffe03f */
[----:B------:R-:W-:-:S02]  /*1230*/  UIADD3 UR7, UR7, UR10, -UR6 ;  /* 0x0000000a07077290 */ /* 0x000fc4000fffe806 */
[----:B------:R-:W-:Y:S02]  /*1240*/  UIMAD UR21, UR16, UR9, URZ ;  /* 0x00000009101572a4 */ /* 0x000fe4000f8e023f */
[----:B------:R-:W-:Y:S02]  /*1250*/  USHF.R.S32.HI UR9, URZ, 0x1f, UR8 ;  /* 0x0000001f3f097899 */ /* 0x000fe40008011408 */
[----:B------:R-:W-:Y:S02]  /*1260*/  UIADD3 UR7, UR7, 0x7f, URZ ;  /* 0x0000007f07077890 */ /* 0x000fe4000fffe03f */
[----:B------:R-:W-:Y:S02]  /*1270*/  ULDC.64 UR12, c[0x0][0x178] ;  /* 0x00005e00000c7ab9 */ /* 0x000fe40000000a00 */
[----:B------:R-:W-:Y:S02]  /*1280*/  ULEA.HI UR18, UR9, UR8, URZ, 0x7 ;  /* 0x0000000809127291 */ /* 0x000fe4000f8f383f */
[----:B------:R-:W-:-:S02]  /*1290*/  USHF.R.S32.HI UR8, URZ, 0x1f, UR7 ;  /* 0x0000001f3f087899 */ /* 0x000fc40008011407 */
[----:B------:R-:W-:Y:S02]  /*12a0*/  UIMAD UR10, UR40, UR12, URZ ;  /* 0x0000000c280a72a4 */ /* 0x000fe4000f8e023f */
[----:B------:R-:W-:Y:S02]  /*12b0*/  ULEA.HI UR17, UR8, UR7, URZ, 0x7 ;  /* 0x0000000708117291 */ /* 0x000fe4000f8f383f */
[----:B-1----:R-:W-:Y:S02]  /*12c0*/  UISETP.NE.AND UP0, UPT, UR25, -0x1, UPT ;  /* 0xffffffff1900788c */ /* 0x002fe4000bf05270 */
[----:B------:R-:W-:Y:S02]  /*12d0*/  UISETP.NE.AND UP3, UPT, UR16, -0x1, UPT ;  /* 0xffffffff1000788c */ /* 0x000fe4000bf65270 */
[----:B------:R-:W-:Y:S02]  /*12e0*/  UIMAD.WIDE.U32 UR8, UR32, UR12, URZ ;  /* 0x0000000c200872a5 */ /* 0x000fe4000f8e003f */
[----:B------:R-:W-:Y:S01]  /*12f0*/  UIMAD UR7, UR32, UR13, UR10 ;  /* 0x0000000d200772a4 */ /* 0x000fe2000f8e020a */
[----:B------:R-:W-:Y:S01]  /*1300*/  PLOP3.LUT P0, PT, PT, PT, UP0, 0x80, 0x0 ;  /* 0x000000000000781c */ /* 0x000fe20003f0f008 */
[----:B------:R-:W-:-:S02]  /*1310*/  USEL UR39, UR8, UR14, !UP3 ;  /* 0x0000000e08277287 */ /* 0x000fc4000d800000 */
[----:B------:R-:W-:Y:S02]  /*1320*/  UIADD3 UR35, UR9, UR7, URZ ;  /* 0x0000000709237290 */ /* 0x000fe4000fffe03f */
[----:B------:R-:W-:Y:S02]  /*1330*/  USHF.R.S32.HI UR8, URZ, 0x7, UR18 ;  /* 0x000000073f087899 */ /* 0x000fe40008011412 */
[----:B------:R-:W-:Y:S02]  /*1340*/  USHF.R.S32.HI UR7, URZ, 0x7, UR17 ;  /* 0x000000073f077899 */ /* 0x000fe40008011411 */
[----:B------:R-:W-:Y:S02]  /*1350*/  @UP0 UIADD3 UR10, UR20, UR25, URZ ;  /* 0x00000019140a0290 */ /* 0x000fe4000fffe03f */
[----:B------:R-:W-:Y:S02]  /*1360*/  UISETP.LT.AND UP2, UPT, UR8, UR7, UPT ;  /* 0x000000070800728c */ /* 0x000fe4000bf41270 */
[----:B------:R-:W-:-:S02]  /*1370*/  ULDC.64 UR12, c[0x0][0x198] ;  /* 0x00006600000c7ab9 */ /* 0x000fc40000000a00 */
[----:B------:R-:W-:Y:S02]  /*1380*/  USEL UR29, UR8, UR7, UP2 ;  /* 0x00000007081d7287 */ /* 0x000fe40009000000 */
[----:B------:R-:W-:Y:S02]  /*1390*/  @UP0 UIMAD.WIDE.U32 UR8, UR10, UR12, URZ ;  /* 0x0000000c0a0802a5 */ /* 0x000fe4000f8e003f */
[----:B------:R-:W-:Y:S02]  /*13a0*/  ULEA UR17, UR29, 0xffffff80, 0x7 ;  /* 0xffffff801d117891 */ /* 0x000fe4000f8e383f */
[----:B------:R-:W-:Y:S02]  /*13b0*/  @UP3 UIADD3 UR35, UR15, UR21, URZ ;  /* 0x000000150f233290 */ /* 0x000fe4000fffe03f */
[----:B------:R-:W-:Y:S02]  /*13c0*/  @UP0 UIMAD UR34, UR10, UR13, UR9 ;  /* 0x0000000d0a2202a4 */ /* 0x000fe4000f8e0209 */
[----:B------:R-:W-:-:S02]  /*13d0*/  USHF.R.S32.HI UR28, URZ, 0x1f, UR17 ;  /* 0x0000001f3f1c7899 */ /* 0x000fc40008011411 */
        /* <DEDUP_REMOVED lines=14> */
.L_x_2239:
        /* <DEDUP_REMOVED lines=18> */
.L_x_2240:
        /* <DEDUP_REMOVED lines=71> */
.L_x_2241:
[----:B------:R-:W-:Y:S02]  /*1a50*/  UMOV UR15, UR52 ;  /* 0x00000034000f7c82 */ /* 0x000fe40008000000 */
.L_x_2242:
[----:B------:R-:W1:Y:S01]  /*1a60*/  S2R R27, SR_TID.X ;  /* 0x00000000001b7919 */ /* 0x000e620000002100 */
[----:B------:R-:W-:Y:S01]  /*1a70*/  UIADD3 UR8, UP4, UP3, UR8, UR43, UR49 ;  /* 0x0000002b08087290 */ /* 0x000fe2000fb9e031 */
[----:B------:R-:W-:Y:S01]  /*1a80*/  IMAD.U32 R12, RZ, RZ, UR5 ;  /* 0x00000005ff0c7e24 */ /* 0x000fe2000f8e00ff */
[----:B------:R-:W-:Y:S01]  /*1a90*/  UMOV UR16, 0x4 ;  /* 0x0000000400107882 */ /* 0x000fe20000000000 */
[----:B------:R-:W-:Y:S01]  /*1aa0*/  IMAD.U32 R10, RZ, RZ, UR4 ;  /* 0x00000004ff0a7e24 */ /* 0x000fe2000f8e00ff */
[----:B------:R-:W-:Y:S01]  /*1ab0*/  UIADD3 UR22, UP2, UP1, UR18, UR8, UR21 ;  /* 0x0000000812167290 */ /* 0x000fe2000f95e015 */
[----:B------:R-:W-:Y:S01]  /*1ac0*/  IMAD.U32 R11, RZ, RZ, UR17 ;  /* 0x00000011ff0b7e24 */ /* 0x000fe2000f8e00ff */
[----:B------:R-:W-:Y:S01]  /*1ad0*/  UIADD3.X UR7, UR10, UR50, UR55, UP4, UP3 ;  /* 0x000000320a077290 */ /* 0x000fe2000a7e6437 */
[----:B------:R-:W-:Y:S01]  /*1ae0*/  IMAD.MOV.U32 R29, RZ, RZ, c[0x0][0x190] ;  /* 0x00006400ff1d7624 */ /* 0x000fe200078e00ff */
[----:B------:R-:W-:Y:S01]  /*1af0*/  ULDC.64 UR8, c[0x0][0x1a8] ;  /* 0x00006a0000087ab9 */ /* 0x000fe20000000a00 */
[----:B------:R-:W-:Y:S01]  /*1b00*/  BSSY B1, `(.L_x_2238) ;  /* 0x0000aee000017945 */ /* 0x000fe20003800000 */
[----:B------:R-:W-:Y:S01]  /*1b10*/  UIADD3.X UR21, UR12, UR7, UR14, UP2, UP1 ;  /* 0x000000070c157290 */ /* 0x000fe200097e240e */
[----:B------:R-:W-:Y:S01]  /*1b20*/  IMAD.SHL.U32 R24, R29, 0x20, RZ ;  /* 0x000000201d187824 */ /* 0x000fe200078e00ff */
[----:B------:R-:W-:-:S02]  /*1b30*/  UIMAD UR7, UR59, UR8, URZ ;  /* 0x000000083b0772a4 */ /* 0x000fc4000f8e023f */
[----:B------:R-:W-:Y:S02]  /*1b40*/  ULDC.64 UR4, c[0x0][0x200] ;  /* 0x0000800000047ab9 */ /* 0x000fe40000000a00 */
        /* <DEDUP_REMOVED lines=9> */
[----:B------:R-:W-:Y:S01]  /*1be0*/  UIADD3 UR8, UR17, UR13, URZ ;  /* 0x0000000d11087290 */ /* 0x000fe2000fffe03f */
[----:B------:R-:W-:Y:S01]  /*1bf0*/  LOP3.LUT R4, R4, 0xfffffff8, RZ, 0xc0, !PT ;  /* 0xfffffff804047812 */ /* 0x000fe200078ec0ff */
[----:B------:R-:W-:Y:S01]  /*1c00*/  UIMAD UR10, UR17, UR9, UR7 ;  /* 0x00000009110a72a4 */ /* 0x000fe2000f8e0207 */
[----:B------:R-:W-:Y:S01]  /*1c10*/  SHF.R.S32.HI R26, RZ, 0x1f, R0 ;  /* 0x0000001fff1a7819 */ /* 0x000fe20000011400 */
[----:B------:R-:W-:Y:S01]  /*1c20*/  UIMAD.WIDE UR8, UR8, UR16, UR4 ;  /* 0x00000010080872a5 */ /* 0x000fe2000f8e0204 */
[----:B------:R-:W-:Y:S01]  /*1c30*/  IADD3 R2, P1, R0, UR17, RZ ;  /* 0x0000001100027c10 */ /* 0x000fe2000ff3e0ff */
[----:B------:R-:W-:Y:S01]  /*1c40*/  IMAD.IADD R4, R27, 0x1, -R4 ;  /* 0x000000011b047824 */ /* 0x000fe200078e0a04 */
[----:B------:R-:W-:-:S02]  /*1c50*/  ULDC.64 UR4, c[0x0][0x3c8] ;  /* 0x0000f20000047ab9 */ /* 0x000fc40000000a00 */
[----:B------:R-:W-:Y:S01]  /*1c60*/  IADD3.X R9, R26, UR28, RZ, P1, !PT ;  /* 0x0000001c1a097c10 */ /* 0x000fe20008ffe4ff */
[----:B------:R-:W-:Y:S01]  /*1c70*/  IMAD.SHL.U32 R4, R4, 0x8, RZ ;  /* 0x0000000804047824 */ /* 0x000fe200078e00ff */
[----:B------:R-:W-:Y:S02]  /*1c80*/  UMOV UR14, UR8 ;  /* 0x00000008000e7c82 */ /* 0x000fe40008000000 */
[----:B------:R-:W-:Y:S01]  /*1c90*/  UIADD3 UR8, UR17, UR15, URZ ;  /* 0x0000000f11087290 */ /* 0x000fe2000fffe03f */
[----:B------:R-:W-:Y:S01]  /*1ca0*/  IMAD R9, R9, c[0x0][0x190], RZ ;  /* 0x0000640009097a24 */ /* 0x000fe200078e02ff */
[--C-:B------:R-:W-:Y:S01]  /*1cb0*/  SHF.R.S32.HI R5, RZ, 0x1f, R4.reuse ;  /* 0x0000001fff057819 */ /* 0x100fe20000011404 */
[----:B------:R-:W-:Y:S02]  /*1cc0*/  UMOV UR13, UR9 ;  /* 0x00000009000d7c82 */ /* 0x000fe40008000000 */
[----:B------:R-:W-:Y:S01]  /*1cd0*/  UIMAD.WIDE UR8, UR8, UR16, UR4 ;  /* 0x00000010080872a5 */ /* 0x000fe2000f8e0204 */
[----:B------:R1:W2:Y:S01]  /*1ce0*/  R2UR UR4, R10 ;  /* 0x000000000a0473c2 */ /* 0x0002a200000e0000 */
[----:B------:R-:W-:Y:S01]  /*1cf0*/  IMAD.WIDE.U32 R6, R2, c[0x0][0x190], R4 ;  /* 0x0000640002067a25 */ /* 0x000fe200078e0004 */
[----:B------:R-:W-:-:S02]  /*1d00*/  UIADD3 UR7, -UR6, UR11, UR24 ;  /* 0x0000000b06077290 */ /* 0x000fc4000fffe118 */
[----:B------:R-:W-:Y:S01]  /*1d10*/  ULDC UR28, c[0x0][0x2e8] ;  /* 0x0000ba00001c7ab9 */ /* 0x000fe20000000800 */
[----:B------:R-:W-:Y:S01]  /*1d20*/  IMAD R2, R2, c[0x0][0x194], R9 ;  /* 0x0000650002027a24 */ /* 0x000fe200078e0209 */
[----:B------:R-:W-:Y:S01]  /*1d30*/  IADD3 R8, P1, R6, UR39, RZ ;  /* 0x0000002706087c10 */ /* 0x000fe2000ff3e0ff */
[----:B------:R-:W-:Y:S01]  /*1d40*/  UIADD3 UR7, UR7, -UR28, URZ ;  /* 0x8000001c07077290 */ /* 0x000fe2000fffe03f */
[----:B------:R-:W-:Y:S01]  /*1d50*/  IADD3 R6, P2, R4, UR23, RZ ;  /* 0x0000001704067c10 */ /* 0x000fe2000ff5e0ff */
[----:B------:R3:W4:Y:S01]  /*1d60*/  R2UR UR5, R12 ;  /* 0x000000000c0573c2 */ /* 0x00072200000e0000 */
[----:B------:R-:W-:Y:S01]  /*1d70*/  IADD3.X R9, R7, UR35, R2, P1, !PT ;  /* 0x0000002307097c10 */ /* 0x000fe20008ffe402 */
[----:B------:R-:W-:Y:S01]  /*1d80*/  USHF.R.S32.HI UR17, URZ, 0x1f, UR7 ;  /* 0x0000001f3f117899 */ /* 0x000fe20008011407 */
[----:B------:R-:W-:Y:S01]  /*1d90*/  LEA.HI R7, R28, R27, RZ, 0x5 ;  /* 0x0000001b1c077211 */ /* 0x000fe200078f28ff */
[----:B------:R-:W-:Y:S02]  /*1da0*/  UMOV UR16, UR8 ;  /* 0x0000000800107c82 */ /* 0x000fe40008000000 */
[----:B------:R-:W-:Y:S01]  /*1db0*/  ULEA.HI UR17, UR17, UR7, URZ, 0x7 ;  /* 0x0000000711117291 */ /* 0x000fe2000f8f383f */
[----:B------:R-:W-:Y:S01]  /*1dc0*/  LOP3.LUT R2, R7, 0xffffffe0, RZ, 0xc0, !PT ;  /* 0xffffffe007027812 */ /* 0x000fe200078ec0ff */
[----:B------:R-:W-:Y:S01]  /*1dd0*/  UMOV UR15, UR9 ;  /* 0x00000009000f7c82 */ /* 0x000fe20008000000 */
[----:B------:R-:W-:Y:S01]  /*1de0*/  SHF.R.S32.HI R7, RZ, 0x5, R7 ;  /* 0x00000005ff077819 */ /* 0x000fe20000011407 */
[----:B------:R-:W-:-:S02]  /*1df0*/  USHF.R.S32.HI UR17, URZ, 0x7, UR17 ;  /* 0x000000073f117899 */ /* 0x000fc40008011411 */
[----:B------:R-:W-:Y:S01]  /*1e00*/  IMAD.IADD R2, R27, 0x1, -R2 ;  /* 0x000000011b027824 */ /* 0x000fe200078e0a02 */
[----:B------:R-:W-:Y:S02]  /*1e10*/  UIADD3 UR7, UR29, -0x1, URZ ;  /* 0xffffffff1d077890 */ /* 0x000fe4000fffe03f */
[----:B------:R-:W-:Y:S01]  /*1e20*/  UISETP.LT.AND UP1, UPT, URZ, UR17, UPT ;  /* 0x000000113f00728c */ /* 0x000fe2000bf21270 */
[----:B------:R-:W-:Y:S01]  /*1e30*/  IMAD R2, R7, UR48, R2 ;  /* 0x0000003007027c24 */ /* 0x000fe2000f8e0202 */
[----:B------:R-:W-:Y:S02]  /*1e40*/  IADD3.X R7, R5, UR27, RZ, P2, !PT ;  /* 0x0000001b05077c10 */ /* 0x000fe400097fe4ff */
[----:B------:R-:W-:Y:S02]  /*1e50*/  USEL UR17, URZ, UR17, !UP1 ;  /* 0x000000113f117287 */ /* 0x000fe4000c800000 */
[----:B-1----:R-:W-:Y:S01]  /*1e60*/  IADD3 R10, P1, R2, UR22, RZ ;  /* 0x00000016020a7c10 */ /* 0x002fe2000ff3e0ff */
[----:B------:R-:W-:Y:S01]  /*1e70*/  IMAD.WIDE.U32 R6, R11, c[0x0][0x370], R6 ;  /* 0x0000dc000b067a25 */ /* 0x000fe200078e0006 */
[----:B------:R-:W-:-:S02]  /*1e80*/  UISETP.GT.AND UP1, UPT, UR29, UR17, UPT ;  /* 0x000000111d00728c */ /* 0x000fc4000bf24270 */
[----:B------:R-:W-:Y:S01]  /*1e90*/  LEA.HI.X.SX32 R2, R2, UR21, 0x1, P1 ;  /* 0x0000001502027c11 */ /* 0x000fe200088f0eff */
[----:B------:R-:W-:Y:S01]  /*1ea0*/  IMAD.U32 R11, RZ, RZ, UR38 ;  /* 0x00000026ff0b7e24 */ /* 0x000fe2000f8e00ff */
[----:B------:R-:W-:Y:S02]  /*1eb0*/  IADD3 R7, R7, UR10, RZ ;  /* 0x0000000a07077c10 */ /* 0x000fe4000fffe0ff */
[----:B------:R-:W-:Y:S01]  /*1ec0*/  LEA R197, P1, R10, c[0x0][0x350], 0x2 ;  /* 0x0000d4000ac57a11 */ /* 0x000fe200078210ff */
[----:B------:R-:W-:-:S03]  /*1ed0*/  IMAD.WIDE.U32 R8, R11, c[0x0][0x1a8], R8 ;  /* 0x00006a000b087a25 */ /* 0x000fc600078e0008 */
[----:B------:R-:W-:Y:S01]  /*1ee0*/  LEA.HI.X R195, R10, c[0x0][0x354], R2, 0x2, P1 ;  /* 0x0000d5000ac37a11 */ /* 0x000fe200008f1402 */
[----:B------:R-:W-:Y:S01]  /*1ef0*/  IMAD.WIDE.U32 R6, R11, c[0x0][0x378], R6 ;  /* 0x0000de000b067a25 */ /* 0x000fe200078e0006 */
[----:B------:R-:W-:Y:S02]  /*1f00*/  IADD3 R9, R9, UR18, RZ ;  /* 0x0000001209097c10 */ /* 0x000fe4000fffe0ff */
[----:B------:R-:W-:Y:S01]  /*1f10*/  LEA R30, P1, R8, c[0x0][0x160], 0x1 ;  /* 0x00005800081e7a11 */ /* 0x000fe200078208ff */
[----:B------:R-:W-:Y:S01]  /*1f20*/  IMAD R2, R26, c[0x0][0x370], RZ ;  /* 0x0000dc001a027a24 */ /* 0x000fe200078e02ff */
[----:B------:R-:W-:Y:S01]  /*1f30*/  IADD3 R7, R7, UR12, RZ ;  /* 0x0000000c07077c10 */ /* 0x000fe2000fffe0ff */
[----:B------:R-:W-:Y:S01]  /*1f40*/  IMAD.MOV.U32 R10, RZ, RZ, c[0x0][0x370] ;  /* 0x0000dc00ff0a7624 */ /* 0x000fe200078e00ff */
[----:B------:R-:W-:Y:S01]  /*1f50*/  LEA.HI.X R31, R8, c[0x0][0x164], R9, 0x1, P1 ;  /* 0x00005900081f7a11 */ /* 0x000fe200008f0c09 */
[C---:B------:R-:W-:Y:S01]  /*1f60*/  IMAD R2, R0.reuse, c[0x0][0x374], R2 ;  /* 0x0000dd0000027a24 */ /* 0x040fe200078e0202 */
[----:B------:R1:W-:Y:S01]  /*1f70*/  STL [R1+0x14], R30 ;  /* 0x0000141e01007387 */ /* 0x0003e20000100800 */
[----:B------:R-:W-:Y:S01]  /*1f80*/  IMAD.WIDE.U32 R6, R0, c[0x0][0x370], R6 ;  /* 0x0000dc0000067a25 */ /* 0x000fe200078e0006 */
[----:B------:R-:W-:-:S02]  /*1f90*/  PLOP3.LUT P1, PT, PT, PT, UP1, 0x80, 0x0 ;  /* 0x000000000000781c */ /* 0x000fc40003f2f018 */
[----:B------:R1:W-:Y:S01]  /*1fa0*/  STL [R1+0xc], R31 ;  /* 0x00000c1f01007387 */ /* 0x0003e20000100800 */
[----:B------:R-:W-:Y:S01]  /*1fb0*/  IMAD.IADD R2, R7, 0x1, R2 ;  /* 0x0000000107027824 */ /* 0x000fe200078e0202 */
[----:B------:R-:W-:Y:S01]  /*1fc0*/  LEA R16, P2, R6, c[0x0][0x330], 0x1 ;  /* 0x0000cc0006107a11 */ /* 0x000fe200078408ff */
[----:B------:R-:W-:Y:S02]  /*1fd0*/  IMAD.MOV.U32 R9, RZ, RZ, 0x5 ;  /* 0x00000005ff097424 */ /* 0x000fe400078e00ff */
[----:B---3--:R-:W-:Y:S01]  /*1fe0*/  IMAD.SHL.U32 R12, R10, 0x20, RZ ;  /* 0x000000200a0c7824 */ /* 0x008fe200078e00ff */
[----:B------:R-:W-:Y:S01]  /*1ff0*/  LEA.HI.X R17, R6, c[0x0][0x334], R2, 0x1, P2 ;  /* 0x0000cd0006117a11 */ /* 0x000fe200010f0c02 */
[----:B------:R1:W-:Y:S01]  /*2000*/  STL [R1+0x10], R16 ;  /* 0x0000101001007387 */ /* 0x0003e20000100800 */
[-C--:B------:R-:W-:Y:S02]  /*2010*/  SHF.L.U64.HI R11, R29, R9.reuse, c[0x0][0x194] ;  /* 0x000065001d0b7619 */ /* 0x080fe40000010209 */
[----:B------:R-:W-:Y:S01]  /*2020*/  SHF.L.U64.HI R9, R10, R9, c[0x0][0x374] ;  /* 0x0000dd000a097619 */ /* 0x000fe20000010209 */
[----:B------:R1:W-:Y:S01]  /*2030*/  STL [R1+0x8], R17 ;  /* 0x0000081101007387 */ /* 0x0003e20000100800 */
[----:B--2-4-:R-:W-:Y:S05]  /*2040*/  @P1 BRA `(.L_x_2243) ;  /* 0x00000b0000001947 */ /* 0x014fea0003800000 */
        /* <DEDUP_REMOVED lines=18> */
.L_x_2244:
        /* <DEDUP_REMOVED lines=18> */
.L_x_2245:
[----:B------:R-:W-:Y:S01]  /*2290*/  ULDC.64 UR8, c[0x0][0x3a0] ;  /* 0x0000e80000087ab9 */ /* 0x000fe20000000a00 */
[----:B------:R-:W-:Y:S01]  /*22a0*/  IMAD.U32 R13, RZ, RZ, UR24 ;  /* 0x00000018ff0d7e24 */ /* 0x000fe2000f8e00ff */
[----:B------:R-:W-:Y:S01]  /*22b0*/  UIMAD UR7, UR26, UR8, URZ ;  /* 0x000000081a0772a4 */ /* 0x000fe2000f8e023f */
[----:B------:R-:W-:Y:S01]  /*22c0*/  BSSY B0, `(.L_x_2246) ;  /* 0x0000018000007945 */ /* 0x000fe20003800000 */
[----:B------:R-:W-:Y:S01]  /*22d0*/  UIMAD UR6, UR19, -0x80, UR6 ;  /* 0xffffff80130678a4 */ /* 0x000fe2000f8e0206 */
[----:B------:R-:W-:Y:S01]  /*22e0*/  IMAD.WIDE.U32 R6, R13, c[0x0][0x3a0], R4 ;  /* 0x0000e8000d067a25 */ /* 0x000fe200078e0004 */
[----:B------:R-:W-:-:S03]  /*22f0*/  UIMAD UR7, UR24, UR9, UR7 ;  /* 0x00000009180772a4 */ /* 0x000fc6000f8e0207 */
[----:B------:R-:W-:Y:S01]  /*2300*/  ULDC.64 UR8, c[0x0][0x3b8] ;  /* 0x0000ee0000087ab9 */ /* 0x000fe20000000a00 */
[----:B------:R-:W-:Y:S02]  /*2310*/  IADD3 R6, P0, R6, UR14, RZ ;  /* 0x0000000e06067c10 */ /* 0x000fe4000ff1e0ff */
        /* <DEDUP_REMOVED lines=18> */
.L_x_2247:
[----:B------:R-:W-:Y:S05]  /*2440*/  BSYNC B0 ;  /* 0x0000000000007941 */ /* 0x000fea0003800000 */
.L_x_2246:
        /* <DEDUP_REMOVED lines=14> */
[----:B------:R2:W-:Y:S02]  /*2530*/  STG.E.128 [R10.64], RZ ;  /* 0x000000ff0a007986 */ /* 0x0005e4000c101d04 */
.L_x_2249:
[----:B------:R-:W-:Y:S05]  /*2540*/  BSYNC B0 ;  /* 0x0000000000007941 */ /* 0x000fea0003800000 */
.L_x_2248:
        /* <DEDUP_REMOVED lines=15> */
.L_x_2251:
[----:B------:R-:W-:Y:S05]  /*2640*/  BSYNC B0 ;  /* 0x0000000000007941 */ /* 0x000fea0003800000 */
.L_x_2250:
        /* <DEDUP_REMOVED lines=13> */
[----:B------:R2:W-:Y:S02]  /*2720*/  STG.E.128 [R6.64], RZ ;  /* 0x000000ff06007986 */ /* 0x0005e4000c101d04 */
.L_x_2253:
[----:B------:R-:W-:Y:S05]  /*2730*/  BSYNC B0 ;  /* 0x0000000000007941 */ /* 0x000fea0003800000 */
.L_x_2252:
        /* <DEDUP_REMOVED lines=24> */
.L_x_2255:
[----:B------:R-:W-:Y:S05]  /*28c0*/  BSYNC B0 ;  /* 0x0000000000007941 */ /* 0x000fea0003800000 */
.L_x_2254:
[----:B------:R-:W-:Y:S01]  /*28d0*/  BSSY B0, `(.L_x_2256) ;  /* 0x000000d000007945 */ /* 0x000fe20003800000 */
        /* <DEDUP_REMOVED lines=12> */
.L_x_2257:
[----:B------:R-:W-:Y:S05]  /*29a0*/  BSYNC B0 ;  /* 0x0000000000007941 */ /* 0x000fea0003800000 */
.L_x_2256:
        /* <DEDUP_REMOVED lines=13> */
.L_x_2259:
[----:B------:R-:W-:Y:S05]  /*2a80*/  BSYNC B0 ;  /* 0x0000000000007941 */ /* 0x000fea0003800000 */
.L_x_2258:
        /* <DEDUP_REMOVED lines=12> */
.L_x_2243:
[----:B------:R-:W2:Y:S01]  /*2b50*/  LDL R25, [R1+0x5c] ;  /* 0x00005c0001197983 */ /* 0x000ea20000100800 */
[----:B------:R-:W-:Y:S01]  /*2b60*/  ULDC.64 UR8, c[0x0][0x198] ;  /* 0x0000660000087ab9 */ /* 0x000fe20000000a00 */
[----:B------:R-:W-:Y:S01]  /*2b70*/  IMAD.U32 R20, RZ, RZ, UR24 ;  /* 0x00000018ff147e24 */ /* 0x000fe2000f8e00ff */
[----:B------:R-:W-:Y:S01]  /*2b80*/  UIMAD UR8, UR26, UR8, URZ ;  /* 0x000000081a0872a4 */ /* 0x000fe2000f8e023f */
[----:B------:R-:W-:Y:S01]  /*2b90*/  IADD3 R22, R0, 0x40, RZ ;  /* 0x0000004000167810 */ /* 0x000fe20007ffe0ff */
[----:B------:R-:W-:Y:S01]  /*2ba0*/  ULDC.64 UR22, c[0x0][0x1a0] ;  /* 0x0000680000167ab9 */ /* 0x000fe20000000a00 */
[----:B------:R-:W-:Y:S01]  /*2bb0*/  IMAD.WIDE.U32 R6, R20, c[0x0][0x198], R4 ;  /* 0x0000660014067a25 */ /* 0x000fe200078e0004 */
[----:B------:R-:W-:Y:S01]  /*2bc0*/  UIMAD UR9, UR24, UR9, UR8 ;  /* 0x00000009180972a4 */ /* 0x000fe2000f8e0208 */
[----:B------:R-:W-:Y:S01]  /*2bd0*/  IADD3 R23, R0, 0x60, RZ ;  /* 0x0000006000177810 */ /* 0x000fe20007ffe0ff */
[----:B------:R-:W-:-:S02]  /*2be0*/  ULEA.HI UR8, UR7, UR7, URZ, 0x1 ;  /* 0x0000000707087291 */ /* 0x000fc4000f8f083f */
[----:B------:R-:W-:Y:S02]  /*2bf0*/  IADD3 R8, P2, R6, UR33, RZ ;  /* 0x0000002106087c10 */ /* 0x000fe4000ff5e0ff */
[----:B------:R-:W-:Y:S01]  /*2c00*/  ULOP3.LUT UR8, UR8, 0xfffffffe, URZ, 0xc0, !UPT ;  /* 0xfffffffe08087892 */ /* 0x000fe2000f8ec03f */
[----:B------:R-:W-:Y:S01]  /*2c10*/  IADD3 R6, R0, 0x20, RZ ;  /* 0x0000002000067810 */ /* 0x000fe20007ffe0ff */
[----:B------:R-:W-:Y:S01]  /*2c20*/  IMAD.U32 R2, RZ, RZ, UR9 ;  /* 0x00000009ff027e24 */ /* 0x000fe2000f8e00ff */
[----:B------:R-:W-:Y:S02]  /*2c30*/  UIMAD UR9, UR19, -0x80, UR6 ;  /* 0xffffff80130978a4 */ /* 0x000fe4000f8e0206 */
[----:B------:R-:W-:-:S04]  /*2c40*/  UIADD3 UR8, UR7, -UR8, URZ ;  /* 0x8000000807087290 */ /* 0x000fc8000fffe03f */
[----:B------:R-:W-:Y:S02]  /*2c50*/  UISETP.NE.AND UP0, UPT, UR8, 0x1, UPT ;  /* 0x000000010800788c */ /* 0x000fe4000bf05270 */
[----:B------:R-:W-:-:S06]  /*2c60*/  UIMAD UR8, UR7, -0x80, UR11 ;  /* 0xffffff80070878a4 */ /* 0x000fcc000f8e020b */
[----:B------:R-:W-:Y:S02]  /*2c70*/  ISETP.GE.AND P1, PT, R6, UR8, PT ;  /* 0x0000000806007c0c */ /* 0x000fe4000bf26270 */
[----:B------:R-:W-:Y:S02]  /*2c80*/  ISETP.GE.AND P0, PT, R22, UR8, PT ;  /* 0x0000000816007c0c */ /* 0x000fe4000bf06270 */
[----:B------:R-:W-:-:S09]  /*2c90*/  ISETP.GE.AND P6, PT, R23, UR8, PT ;  /* 0x0000000817007c0c */ /* 0x000fd2000bfc6270 */
[----:B------:R-:W-:-:S04]  /*2ca0*/  @!P1 LEA R14, P3, R12, R16, 0x1 ;  /* 0x000000100c0e9211 */ /* 0x000fc800078608ff */
[----:B------:R-:W-:Y:S02]  /*2cb0*/  @!P1 LEA.HI.X R15, R12, R17, R9, 0x1, P3 ;  /* 0x000000110c0f9211 */ /* 0x000fe400018f0c09 */
[----:B------:R-:W-:Y:S01]  /*2cc0*/  IADD3.X R9, R7, UR34, R2, P2, !PT ;  /* 0x0000002207097c10 */ /* 0x000fe200097fe402 */
[----:B------:R-:W-:Y:S01]  /*2cd0*/  @!P0 IMAD.MOV.U32 R2, RZ, RZ, c[0x0][0x374] ;  /* 0x0000dd00ff028624 */ /* 0x000fe200078e00ff */
[----:B------:R-:W-:Y:S01]  /*2ce0*/  PLOP3.LUT P2, PT, PT, PT, UP6, 0x80, 0x0 ;  /* 0x000000000000781c */ /* 0x000fe20003f4f068 */
[----:B------:R-:W-:Y:S01]  /*2cf0*/  @!P6 IMAD.MOV.U32 R7, RZ, RZ, R17 ;  /* 0x000000ffff07e224 */ /* 0x000fe200078e0011 */
[----:B------:R-:W-:Y:S02]  /*2d00*/  ISETP.GE.AND P3, PT, R0, UR8, PT ;  /* 0x0000000800007c0c */ /* 0x000fe4000bf66270 */
[----:B------:R-:W-:Y:S02]  /*2d10*/  @!P0 LEA R12, P4, R10, R16, 0x7 ;  /* 0x000000100a0c8211 */ /* 0x000fe400078838ff */
[----:B------:R-:W-:-:S02]  /*2d20*/  @!P6 MOV R19, c[0x0][0x374] ;  /* 0x0000dd000013ea02 */ /* 0x000fc40000000f00 */
[----:B------:R-:W-:Y:S02]  /*2d30*/  @!P0 LEA.HI.X R13, R10, R17, R2, 0x7, P4 ;  /* 0x000000110a0d8211 */ /* 0x000fe400020f3c02 */
[----:B------:R-:W-:Y:S01]  /*2d40*/  ISETP.GE.AND P4, PT, R6, UR9, PT ;  /* 0x0000000906007c0c */ /* 0x000fe2000bf86270 */
[----:B------:R-:W-:Y:S02]  /*2d50*/  @!P6 IMAD.MOV.U32 R6, RZ, RZ, R16 ;  /* 0x000000ffff06e224 */ /* 0x000fe400078e0010 */
[----:B------:R-:W-:Y:S02]  /*2d60*/  @!P6 IMAD R19, R19, 0xc0, RZ ;  /* 0x000000c01313e824 */ /* 0x000fe400078e02ff */
[----:B------:R-:W-:Y:S01]  /*2d70*/  @!P6 IMAD.WIDE.U32 R6, R10, 0xc0, R6 ;  /* 0x000000c00a06e825 */ /* 0x000fe200078e0006 */
[----:B------:R-:W-:Y:S01]  /*2d80*/  @P2 BAR.SYNC.DEFER_BLOCKING 0x0 ;  /* 0x0000000000002b1d */ /* 0x000fe20000010000 */
[----:B------:R-:W-:Y:S02]  /*2d90*/  @!P1 LEA R10, P2, R24, R30, 0x1 ;  /* 0x0000001e180a9211 */ /* 0x000fe400078408ff */
[----:B------:R-:W-:-:S02]  /*2da0*/  @!P6 IMAD.IADD R7, R7, 0x1, R19 ;  /* 0x000000010707e824 */ /* 0x000fc400078e0213 */
[----:B------:R-:W-:Y:S02]  /*2db0*/  @!P1 LEA.HI.X R11, R24, R31, R11, 0x1, P2 ;  /* 0x0000001f180b9211 */ /* 0x000fe400010f0c0b */
[----:B------:R-:W-:Y:S02]  /*2dc0*/  PLOP3.LUT P2, PT, PT, PT, UP0, 0x80, 0x0 ;  /* 0x000000000000781c */ /* 0x000fe40003f4f008 */
[----:B------:R-:W-:Y:S01]  /*2dd0*/  ISETP.GE.AND P5, PT, R0, UR9, PT ;  /* 0x0000000900007c0c */ /* 0x000fe2000bfa6270 */
        /* <DEDUP_REMOVED lines=11> */
[----:B-12---:R-:W2:Y:S01]  /*2e90*/  LDL R17, [R1+0x50] ;  /* 0x0000500001117983 */ /* 0x006ea20000100800 */
[----:B------:R-:W-:-:S03]  /*2ea0*/  IADD3 R16, R25, 0x2000, RZ ;  /* 0x0000200019107810 */ /* 0x000fc60007ffe0ff */
[----:B------:R-:W-:Y:S01]  /*2eb0*/  @P0 STS.128 [R2+0xa000], RZ ;  /* 0x00a000ff02000388 */ /* 0x000fe20000000c00 */
[----:B---3--:R-:W-:-:S03]  /*2ec0*/  SEL R14, R16, R25, !P2 ;  /* 0x00000019100e7207 */ /* 0x008fc60005000000 */
[----:B------:R-:W-:Y:S01]  /*2ed0*/  @!PT LDS RZ, [RZ] ;  /* 0x00000000fffff984 */ /* 0x000fe20000000800 */
[----:B------:R-:W-:Y:S01]  /*2ee0*/  @!PT LDS RZ, [RZ] ;  /* 0x00000000fffff984 */ /* 0x000fe20000000800 */
[----:B------:R-:W-:Y:S01]  /*2ef0*/  @!PT LDS RZ, [RZ] ;  /* 0x00000000fffff984 */ /* 0x000fe20000000800 */
[----:B------:R1:W-:Y:S04]  /*2f00*/  @!P0 LDGSTS.E.BYPASS.LTC128B.128 [R2+0xa000], [R12.64] ;  /* 0x0a0000000c028fae */ /* 0x0003e8000b901d44 */
[----:B------:R-:W-:Y:S01]  /*2f10*/  @P6 STS.128 [R2+0xb000], RZ ;  /* 0x00b000ff02006388 */ /* 0x000fe20000000c00 */
[----:B------:R-:W-:-:S03]  /*2f20*/  IMAD.SHL.U32 R239, R14, 0x2, RZ ;  /* 0x000000020eef7824 */ /* 0x000fc600078e00ff */
        /* <DEDUP_REMOVED lines=8> */
[----:B---3--:R-:W-:Y:S01]  /*2fb0*/  @!P3 MOV R6, R30 ;  /* 0x0000001e0006b202 */ /* 0x008fe20000000f00 */
[----:B------:R-:W-:-:S05]  /*2fc0*/  @!P3 IMAD.MOV.U32 R7, RZ, RZ, R31 ;  /* 0x000000ffff07b224 */ /* 0x000fca00078e001f */
[----:B------:R-:W-:Y:S01]  /*2fd0*/  @!PT LDS RZ, [RZ] ;  /* 0x00000000fffff984 */ /* 0x000fe20000000800 */
[----:B------:R-:W-:Y:S01]  /*2fe0*/  @!PT LDS RZ, [RZ] ;  /* 0x00000000fffff984 */ /* 0x000fe20000000800 */
[----:B------:R-:W-:Y:S01]  /*2ff0*/  @!PT LDS RZ, [RZ] ;  /* 0x00000000fffff984 */ /* 0x000fe20000000800 */
[----:B------:R3:W-:Y:S01]  /*3000*/  @!P3 LDGSTS.E.BYPASS.LTC128B.128 [R239], [R6.64] ;  /* 0x0000000006efbfae */ /* 0x0007e2000b901d44 */
[----:B-1----:R-:W-:-:S03]  /*3010*/  @!P0 LEA R12, P3, R29, R30, 0x7 ;  /* 0x0000001e1d0c8211 */ /* 0x002fc600078638ff */
        /* <DEDUP_REMOVED lines=8> */
[----:B---3--:R-:W-:-:S05]  /*30a0*/  @!P0 IMAD.MOV.U32 R6, RZ, RZ, c[0x0][0x194] ;  /* 0x00006500ff068624 */ /* 0x008fca00078e00ff */
[----:B------:R-:W-:Y:S01]  /*30b0*/  @!P0 LEA.HI.X R13, R29, R31, R6, 0x7, P3 ;  /* 0x0000001f1d0d8211 */ /* 0x000fe200018f3c06 */
[----:B------:R-:W-:-:S04]  /*30c0*/  IMAD R6, R21, c[0x0][0x1b0], RZ ;  /* 0x00006c0015067a24 */ /* 0x000fc800078e02ff */
[C---:B------:R-:W-:Y:S02]  /*30d0*/  IMAD R14, R18.reuse, c[0x0][0x1b4], R6 ;  /* 0x00006d00120e7a24 */ /* 0x040fe400078e0206 */
[----:B------:R-:W-:Y:S01]  /*30e0*/  IMAD.WIDE.U32 R6, R18, c[0x0][0x1b0], R8 ;  /* 0x00006c0012067a25 */ /* 0x000fe200078e0008 */
[----:B-1----:R-:W-:-:S05]  /*30f0*/  @!P4 IADD3 R10, P1, R0, 0x20, RZ ;  /* 0x00000020000ac810 */ /* 0x002fca0007f3e0ff */
[----:B------:R-:W-:Y:S02]  /*3100*/  @!P4 IMAD.X R11, RZ, RZ, R26, P1 ;  /* 0x000000ffff0bc224 */ /* 0x000fe400008e061a */
[----:B------:R-:W-:Y:S02]  /*3110*/  IMAD.IADD R7, R7, 0x1, R14 ;  /* 0x0000000107077824 */ /* 0x000fe400078e020e */
[----:B------:R-:W-:Y:S02]  /*3120*/  @!P4 IMAD R8, R11, c[0x0][0x198], RZ ;  /* 0x000066000b08ca24 */ /* 0x000fe400078e02ff */
[----:B------:R-:W-:Y:S02]  /*3130*/  @!P5 IMAD R11, R26, c[0x0][0x198], RZ ;  /* 0x000066001a0bda24 */ /* 0x000fe400078e02ff */
[C---:B------:R-:W-:Y:S02]  /*3140*/  @!P4 IMAD R15, R10.reuse, c[0x0][0x19c], R8 ;  /* 0x000067000a0fca24 */ /* 0x040fe400078e0208 */
[----:B------:R-:W-:Y:S01]  /*3150*/  @!P4 IMAD.WIDE.U32 R8, R10, c[0x0][0x198], R6 ;  /* 0x000066000a08ca25 */ /* 0x000fe200078e0006 */
[----:B------:R-:W-:-:S03]  /*3160*/  @!P5 MOV R10, R6 ;  /* 0x00000006000ad202 */ /* 0x000fc60000000f00 */
[----:B------:R-:W-:Y:S02]  /*3170*/  @!P5 IMAD R14, R0, c[0x0][0x19c], R11 ;  /* 0x00006700000eda24 */ /* 0x000fe400078e020b */
        /* <DEDUP_REMOVED lines=12> */
[----:B------:R-:W-:Y:S01]  /*3240*/  @!P5 LEA R24, P0, R10, c[0x0][0x168], 0x1 ;  /* 0x00005a000a18da11 */ /* 0x000fe200078008ff */
[----:B------:R-:W-:Y:S01]  /*3250*/  @!P4 IMAD.IADD R9, R9, 0x1, R15 ;  /* 0x000000010909c824 */ /* 0x000fe200078e020f */
[----:B------:R-:W-:-:S02]  /*3260*/  ISETP.GE.AND P1, PT, R23, UR9, PT ;  /* 0x0000000917007c0c */ /* 0x000fc4000bf26270 */
[----:B------:R-:W-:Y:S02]  /*3270*/  @!P5 LEA.HI.X R25, R10, c[0x0][0x16c], R11, 0x1, P0 ;  /* 0x00005b000a19da11 */ /* 0x000fe400000f0c0b */
[----:B------:R-:W-:Y:S01]  /*3280*/  @!P4 LEA R22, P0, R8, c[0x0][0x168], 0x1 ;  /* 0x00005a000816ca11 */ /* 0x000fe200078008ff */
[----:B------:R-:W-:-:S03]  /*3290*/  UIMAD UR9, UR26, UR22, URZ ;  /* 0x000000161a0972a4 */ /* 0x000fc6000f8e023f */
[----:B------:R-:W-:Y:S02]  /*32a0*/  @!P4 LEA.HI.X R23, R8, c[0x0][0x16c], R9, 0x1, P0 ;  /* 0x00005b000817ca11 */ /* 0x000fe400000f0c09 */
[----:B------:R-:W-:Y:S01]  /*32b0*/  @!P3 IADD3 R10, P0, R0, 0x40, RZ ;  /* 0x00000040000ab810 */ /* 0x000fe20007f1e0ff */
[----:B------:R-:W-:Y:S01]  /*32c0*/  UIMAD UR9, UR24, UR23, UR9 ;  /* 0x00000017180972a4 */ /* 0x000fe2000f8e0209 */
[----:B------:R-:W-:-:S04]  /*32d0*/  IMAD.WIDE.U32 R4, R20, c[0x0][0x1a0], R4 ;  /* 0x0000680014047a25 */ /* 0x000fc800078e0004 */
[----:B------:R-:W-:Y:S01]  /*32e0*/  @!P3 IMAD.X R8, RZ, RZ, R26, P0 ;  /* 0x000000ffff08b224 */ /* 0x000fe200000e061a */
[----:B------:R-:W-:-:S04]  /*32f0*/  @!P1 IADD3 R11, P0, R0, 0x60, RZ ;  /* 0x00000060000b9810 */ /* 0x000fc80007f1e0ff */
[----:B------:R-:W-:Y:S01]  /*3300*/  @!P1 IADD3.X R9, RZ, R26, RZ, P0, !PT ;  /* 0x0000001aff099210 */ /* 0x000fe200007fe4ff */
[----:B------:R-:W-:Y:S01]  /*3310*/  @!P3 IMAD R8, R8, c[0x0][0x198], RZ ;  /* 0x000066000808ba24 */ /* 0x000fe200078e02ff */
[----:B------:R-:W-:Y:S01]  /*3320*/  IADD3 R4, P0, R4, UR30, RZ ;  /* 0x0000001e04047c10 */ /* 0x000fe2000ff1e0ff */
[----:B-1----:R-:W-:Y:S02]  /*3330*/  IMAD.U32 R12, RZ, RZ, UR9 ;  /* 0x00000009ff0c7e24 */ /* 0x002fe4000f8e00ff */
[----:B------:R-:W-:-:S03]  /*3340*/  @!P3 IMAD R13, R10, c[0x0][0x19c], R8 ;  /* 0x000067000a0dba24 */ /* 0x000fc600078e0208 */
[----:B------:R-:W-:Y:S01]  /*3350*/  IADD3.X R5, R5, UR31, R12, P0, !PT ;  /* 0x0000001f05057c10 */ /* 0x000fe200087fe40c */
[----:B------:R-:W-:Y:S02]  /*3360*/  @!P1 IMAD R12, R9, c[0x0][0x198], RZ ;  /* 0x00006600090c9a24 */ /* 0x000fe400078e02ff */
[----:B------:R-:W-:Y:S02]  /*3370*/  @!P3 IMAD.MOV.U32 R8, RZ, RZ, R6 ;  /* 0x000000ffff08b224 */ /* 0x000fe400078e0006 */
[----:B------:R-:W-:-:S04]  /*3380*/  @!P3 IMAD.MOV.U32 R9, RZ, RZ, R7 ;  /* 0x000000ffff09b224 */ /* 0x000fc800078e0007 */
[----:B------:R-:W-:-:S04]  /*3390*/  @!P3 IMAD.WIDE.U32 R8, R10, c[0x0][0x198], R8 ;  /* 0x000066000a08ba25 */ /* 0x000fc800078e0008 */
[----:B------:R-:W-:Y:S01]  /*33a0*/  @!P3 IMAD.IADD R9, R9, 0x1, R13 ;  /* 0x000000010909b824 */ /* 0x000fe200078e020d */
[C---:B------:R-:W-:Y:S01]  /*33b0*/  @!P3 LEA R20, P0, R8.reuse, c[0x0][0x168], 0x1 ;  /* 0x00005a000814ba11 */ /* 0x040fe200078008ff */
[----:B------:R-:W-:Y:S02]  /*33c0*/  IMAD R10, R21, c[0x0][0x1b8], RZ ;  /* 0x00006e00150a7a24 */ /* 0x000fe400078e02ff */
[C---:B------:R-:W-:Y:S02]  /*33d0*/  @!P1 IMAD R12, R11.reuse, c[0x0][0x19c], R12 ;  /* 0x000067000b0c9a24 */ /* 0x040fe400078e020c */
[----:B------:R-:W-:Y:S01]  /*33e0*/  @!P1 IMAD.WIDE.U32 R6, R11, c[0x0][0x198], R6 ;  /* 0x000066000b069a25 */ /* 0x000fe200078e0006 */
[----:B------:R-:W-:-:S03]  /*33f0*/  @!P3 LEA.HI.X R21, R8, c[0x0][0x16c], R9, 0x1, P0 ;  /* 0x00005b000815ba11 */ /* 0x000fc600000f0c09 */
[C---:B------:R-:W-:Y:S01]  /*3400*/  IMAD R10, R18.reuse, c[0x0][0x1bc], R10 ;  /* 0x00006f00120a7a24 */ /* 0x040fe200078e020a */
[----:B------:R-:W-:Y:S01]  /*3410*/  @!P1 IADD3 R7, R7, R12, RZ ;  /* 0x0000000c07079210 */ /* 0x000fe20007ffe0ff */
[----:B------:R-:W-:Y:S01]  /*3420*/  IMAD.WIDE.U32 R4, R18, c[0x0][0x1b8], R4 ;  /* 0x00006e0012047a25 */ /* 0x000fe200078e0004 */
[----:B------:R-:W-:-:S03]  /*3430*/  @!P1 LEA R18, P0, R6, c[0x0][0x168], 0x1 ;  /* 0x00005a0006129a11 */ /* 0x000fc600078008ff */
[----:B------:R-:W-:Y:S01]  /*3440*/  IMAD.IADD R5, R5, 0x1, R10 ;  /* 0x0000000105057824 */ /* 0x000fe200078e020a */
[----:B------:R-:W-:Y:S01]  /*3450*/  @!P1 LEA.HI.X R19, R6, c[0x0][0x16c], R7, 0x1, P0 ;  /* 0x00005b0006139a11 */ /* 0x000fe200000f0c07 */
[----:B------:R-:W-:Y:S01]  /*3460*/  @!P5 IMAD R8, R26, c[0x0][0x1a0], RZ ;  /* 0x000068001a08da24 */ /* 0x000fe200078e02ff */
[C---:B------:R-:W-:Y:S01]  /*3470*/  @!P4 IADD3 R10, P0, R0.reuse, 0x20, RZ ;  /* 0x00000020000ac810 */ /* 0x040fe20007f1e0ff */
[----:B------:R-:W-:-:S04]  /*3480*/  @!P5 IMAD.WIDE.U32 R6, R0, c[0x0][0x1a0], R4 ;  /* 0x000068000006da25 */ /* 0x000fc800078e0004 */
[----:B------:R-:W-:Y:S02]  /*3490*/  @!P5 IMAD R8, R0, c[0x0][0x1a4], R8 ;  /* 0x000069000008da24 */ /* 0x000fe400078e0208 */
[----:B------:R-:W-:Y:S01]  /*34a0*/  @!P4 IMAD.X R11, RZ, RZ, R26, P0 ;  /* 0x000000ffff0bc224 */ /* 0x000fe200000e061a */
[C---:B------:R-:W-:Y:S01]  /*34b0*/  @!P5 LEA R12, P0, R6.reuse, c[0x0][0x170], 0x1 ;  /* 0x00005c00060cda11 */ /* 0x040fe200078008ff */
[----:B------:R-:W-:Y:S02]  /*34c0*/  @!P5 IMAD.IADD R13, R7, 0x1, R8 ;  /* 0x00000001070dd824 */ /* 0x000fe400078e0208 */
[----:B------:R-:W-:Y:S01]  /*34d0*/  @!P4 IMAD R7, R11, c[0x0][0x1a0], RZ ;  /* 0x000068000b07ca24 */ /* 0x000fe200078e02ff */
[----:B------:R-:W-:Y:S01]  /*34e0*/  @!P6 MOV R8, R30 ;  /* 0x0000001e0008e202 */ /* 0x000fe20000000f00 */
[----:B------:R-:W-:Y:S01]  /*34f0*/  @!P6 IMAD.MOV.U32 R15, RZ, RZ, c[0x0][0x194] ;  /* 0x00006500ff0fe624 */ /* 0x000fe200078e00ff */
[----:B------:R-:W-:Y:S01]  /*3500*/  @!P5 LEA.HI.X R13, R6, c[0x0][0x174], R13, 0x1, P0 ;  /* 0x00005d00060dda11 */ /* 0x000fe200000f0c0d */
[----:B------:R-:W-:Y:S01]  /*3510*/  @!P6 IMAD.MOV.U32 R9, RZ, RZ, R31 ;  /* 0x000000ffff09e224 */ /* 0x000fe200078e001f */
[----:B------:R-:W-:Y:S01]  /*3520*/  @!P3 IADD3 R14, P0, R0, 0x40, RZ ;  /* 0x00000040000eb810 */ /* 0x000fe20007f1e0ff */
[----:B------:R-:W-:-:S02]  /*3530*/  @!P4 IMAD R16, R10, c[0x0][0x1a4], R7 ;  /* 0x000069000a10ca24 */ /* 0x000fc400078e0207 */
[----:B------:R-:W-:Y:S02]  /*3540*/  @!P4 IMAD.MOV.U32 R6, RZ, RZ, R4 ;  /* 0x000000ffff06c224 */ /* 0x000fe400078e0004 */
[----:B------:R-:W-:Y:S02]  /*3550*/  @!P4 IMAD.MOV.U32 R7, RZ, RZ, R5 ;  /* 0x000000ffff07c224 */ /* 0x000fe400078e0005 */
[----:B------:R-:W-:-:S04]  /*3560*/  @!P6 IMAD.WIDE.U32 R8, R29, 0xc0, R8 ;  /* 0x000000c01d08e825 */ /* 0x000fc800078e0008 */
[----:B------:R-:W-:Y:S02]  /*3570*/  @!P6 IMAD R15, R15, 0xc0, RZ ;  /* 0x000000c00f0fe824 */ /* 0x000fe400078e02ff */
[----:B------:R-:W-:-:S04]  /*3580*/  @!P4 IMAD.WIDE.U32 R6, R10, c[0x0][0x1a0], R6 ;  /* 0x000068000a06ca25 */ /* 0x000fc800078e0006 */
[----:B------:R-:W-:Y:S01]  /*3590*/  @!P3 IMAD.X R11, RZ, RZ, R26, P0 ;  /* 0x000000ffff0bb224 */ /* 0x000fe200000e061a */
[----:B------:R-:W-:Y:S01]  /*35a0*/  @!P6 IADD3 R9, R9, R15, RZ ;  /* 0x0000000f0909e210 */ /* 0x000fe20007ffe0ff */
[----:B------:R-:W-:Y:S01]  /*35b0*/  @!P4 IMAD.IADD R15, R7, 0x1, R16 ;  /* 0x00000001070fc824 */ /* 0x000fe200078e0210 */
[----:B------:R-:W-:Y:S01]  /*35c0*/  @!P4 LEA R10, P0, R6, c[0x0][0x170], 0x1 ;  /* 0x00005c00060aca11 */ /* 0x000fe200078008ff */
[----:B------:R-:W-:-:S03]  /*35d0*/  @!P3 IMAD R7, R11, c[0x0][0x1a0], RZ ;  /* 0x000068000b07ba24 */ /* 0x000fc600078e02ff */
[----:B------:R-:W-:Y:S01]  /*35e0*/  @!P4 LEA.HI.X R11, R6, c[0x0][0x174], R15, 0x1, P0 ;  /* 0x00005d00060bca11 */ /* 0x000fe200000f0c0f */
[----:B------:R-:W-:Y:S01]  /*35f0*/  @!P3 IMAD R16, R14, c[0x0][0x1a4], R7 ;  /* 0x000069000e10ba24 */ /* 0x000fe200078e0207 */
[----:B------:R-:W-:Y:S01]  /*3600*/  @!P1 IADD3 R0, P0, R0, 0x60, RZ ;  /* 0x0000006000009810 */ /* 0x000fe20007f1e0ff */
[----:B------:R-:W-:Y:S02]  /*3610*/  @!P3 IMAD.MOV.U32 R6, RZ, RZ, R4 ;  /* 0x000000ffff06b224 */ /* 0x000fe400078e0004 */
[----:B------:R-:W-:Y:S01]  /*3620*/  @!P3 IMAD.MOV.U32 R7, RZ, RZ, R5 ;  /* 0x000000ffff07b224 */ /* 0x000fe200078e0005 */
[----:B------:R-:W-:Y:S01]  /*3630*/  @!P1 IADD3.X R15, RZ, R26, RZ, P0, !PT ;  /* 0x0000001aff0f9210 */ /* 0x000fe200007fe4ff */
[----:B------:R-:W-:Y:S02]  /*3640*/  @P6 STS [R239+0x3000], RZ ;  /* 0x003000ffef006388 */ /* 0x000fe40000000800 */
[----:B------:R-:W-:Y:S02]  /*3650*/  @!P3 IMAD.WIDE.U32 R6, R14, c[0x0][0x1a0], R6 ;  /* 0x000068000e06ba25 */ /* 0x000fe400078e0006 */
[----:B------:R-:W-:Y:S04]  /*3660*/  @P6 STS [R239+0x3004], RZ ;  /* 0x003004ffef006388 */ /* 0x000fe80000000800 */
[----:B------:R-:W-:Y:S04]  /*3670*/  @P6 STS [R239+0x3008], RZ ;  /* 0x003008ffef006388 */ /* 0x000fe80000000800 */
[----:B------:R-:W-:Y:S04]  /*3680*/  @P6 STS [R239+0x300c], RZ ;  /* 0x00300cffef006388 */ /* 0x000fe80000000800 */
        /* <DEDUP_REMOVED lines=15> */
[----:B------:R-:W-:-:S03]  /*3780*/  @!P1 IMAD.WIDE.U32 R4, R0, c[0x0][0x1a0], R4 ;  /* 0x0000680000049a25 */ /* 0x000fc600078e0004 */
[----:B------:R-:W-:Y:S04]  /*3790*/  @P3 STS.128 [R2+0xe000], RZ ;  /* 0x00e000ff02003388 */ /* 0x000fe80000000c00 */
[----:B------:R-:W-:Y:S01]  /*37a0*/  @!PT LDS RZ, [RZ] ;  /* 0x00000000fffff984 */ /* 0x000fe20000000800 */
[----:B------:R-:W-:Y:S01]  /*37b0*/  @!PT LDS RZ, [RZ] ;  /* 0x00000000fffff984 */ /* 0x000fe20000000800 */
[----:B------:R-:W-:Y:S01]  /*37c0*/  @!PT LDS RZ, [RZ] ;  /* 0x00000000fffff984 */ /* 0x000fe20000000800 */
[----:B------:R3:W-:Y:S01]  /*37d0*/  @!P3 LDGSTS.E.BYPASS.LTC128B.128 [R2+0xe000], [R20.64] ;  /* 0x0e0000001402bfae */ /* 0x0007e2000b901d44 */
[----:B--2---:R-:W-:-:S04]  /*37e0*/  IADD3 R14, R17, 0x8, RZ ;  /* 0x00000008110e7810 */ /* 0x004fc80007ffe0ff */
[----:B------:R-:W-:Y:S01]  /*37f0*/  ISETP.GE.AND P6, PT, R14, UR8, PT ;  /* 0x000000080e007c0c */ /* 0x000fe2000bfc6270 */
[----:B------:R-:W-:Y:S01]  /*3800*/  @!P1 IMAD R14, R15, c[0x0][0x1a0], RZ ;  /* 0x000068000f0e9a24 */ /* 0x000fe200078e02ff */
[----:B------:R-:W-:Y:S01]  /*3810*/  @P1 STS.128 [R2+0xf000], RZ ;  /* 0x00f000ff02001388 */ /* 0x000fe20000000c00 */
[----:B-1----:R-:W-:Y:S02]  /*3820*/  @!P3 LEA R8, P0, R6, c[0x0][0x170], 0x1 ;  /* 0x00005c000608ba11 */ /* 0x002fe400078008ff */
[----:B------:R-:W-:Y:S01]  /*3830*/  @!P1 IMAD R14, R0, c[0x0][0x1a4], R14 ;  /* 0x00006900000e9a24 */ /* 0x000fe200078e020e */
[----:B------:R-:W-:Y:S01]  /*3840*/  @!PT LDS RZ, [RZ] ;  /* 0x00000000fffff984 */ /* 0x000fe20000000800 */
[----:B------:R-:W-:Y:S01]  /*3850*/  @!PT LDS RZ, [RZ] ;  /* 0x00000000fffff984 */ /* 0x000fe20000000800 */
[----:B------:R-:W-:Y:S01]  /*3860*/  @!PT LDS RZ, [RZ] ;  /* 0x00000000fffff984 */ /* 0x000fe20000000800 */
[----:B------:R3:W-:Y:S01]  /*3870*/  @!P1 LDGSTS.E.BYPASS.LTC128B.128 [R2+0xf000], [R18.64] ;  /* 0x0f00000012029fae */ /* 0x0007e2000b901d44 */
[----:B------:R-:W-:-:S03]  /*3880*/  IADD3 R0, R17, 0x48, RZ ;  /* 0x0000004811007810 */ /* 0x000fc60007ffe0ff */
[----:B------:R-:W-:Y:S01]  /*3890*/  @P5 STS.128 [R2+0x10000], RZ ;  /* 0x010000ff02005388 */ /* 0x000fe20000000c00 */
[----:B------:R-:W-:Y:S01]  /*38a0*/  @!P3 LEA.HI.X R9, R6, c[0x0][0x174], R16, 0x1, P0 ;  /* 0x00005d000609ba11 */ /* 0x000fe200000f0c10 */
[----:B------:R-:W-:Y:S02]  /*38b0*/  @!P1 IMAD.IADD R5, R5, 0x1, R14 ;  /* 0x0000000105059824 */ /* 0x000fe400078e020e */
[----:B------:R-:W-:Y:S01]  /*38c0*/  @!PT LDS RZ, [RZ] ;  /* 0x00000000fffff984 */ /* 0x000fe20000000800 */
[----:B------:R-:W-:Y:S01]  /*38d0*/  @!PT LDS RZ, [RZ] ;  /* 0x00000000fffff984 */ /* 0x000fe20000000800 */
[----:B------:R-:W-:Y:S01]  /*38e0*/  @!PT LDS RZ, [RZ] ;  /* 0x00000000fffff984 */ /* 0x000fe20000000800 */
[----:B------:R3:W-:Y:S01]  /*38f0*/  @!P5 LDGSTS.E.BYPASS.LTC128B.128 [R2+0x10000], [R12.64] ;  /* 0x100000000c02dfae */ /* 0x0007e2000b901d44 */
[----:B------:R-:W-:-:S03]  /*3900*/  IADD3 R7, R17, 0x40, RZ ;  /* 0x0000004011077810 */ /* 0x000fc60007ffe0ff */
[----:B------:R-:W-:Y:S01]  /*3910*/  @P4 STS.128 [R2+0x11000], RZ ;  /* 0x011000ff02004388 */ /* 0x000fe20000000c00 */
[----:B------:R-:W-:-:S03]  /*3920*/  @!P1 LEA R6, P0, R4, c[0x0][0x170], 0x1 ;  /* 0x00005c0004069a11 */ /* 0x000fc600078008ff */
[----:B------:R-:W-:Y:S01]  /*3930*/  @!PT LDS RZ, [RZ] ;  /* 0x00000000fffff984 */ /* 0x000fe20000000800 */
[----:B------:R-:W-:Y:S01]  /*3940*/  @!PT LDS RZ, [RZ] ;  /* 0x00000000fffff984 */ /* 0x000fe20000000800 */
[----:B------:R-:W-:Y:S01]  /*3950*/  @!PT LDS RZ, [RZ] ;  /* 0x00000000fffff984 */ /* 0x000fe20000000800 */
[----:B------:R3:W-:Y:S01]  /*3960*/  @!P4 LDGSTS.E.BYPASS.LTC128B.128 [R2+0x11000], [R10.64] ;  /* 0x110000000a02cfae */ /* 0x0007e2000b901d44 */
[----:B------:R-:W-:Y:S02]  /*3970*/  ISETP.GE.AND P4, PT, R0, UR8, PT ;  /* 0x0000000800007c0c */ /* 0x000fe4000bf86270 */
[----:B------:R-:W-:Y:S01]  /*3980*/  ISETP.GE.AND P5, PT, R7, UR8, PT ;  /* 0x0000000807007c0c */ /* 0x000fe2000bfa6270 */
[----:B------:R-:W-:Y:S01]  /*3990*/  @P3 STS.128 [R2+0x12000], RZ ;  /* 0x012000ff02003388 */ /* 0x000fe20000000c00 */
[----:B------:R-:W-:Y:S01]  /*39a0*/  @!P1 LEA.HI.X R7, R4, c[0x0][0x174], R5, 0x1, P0 ;  /* 0x00005d0004079a11 */ /* 0x000fe200000f0c05 */
[C---:B------:R-:W-:Y:S02]  /*39b0*/  IMAD.SHL.U32 R4, R17.reuse, 0x4, RZ ;  /* 0x0000000411047824 */ /* 0x040fe400078e00ff */
[----:B------:R-:W-:Y:S01]  /*39c0*/  @!PT LDS RZ, [RZ] ;  /* 0x00000000fffff984 */ /* 0x000fe20000000800 */
[----:B------:R-:W-:Y:S01]  /*39d0*/  @!PT LDS RZ, [RZ] ;  /* 0x00000000fffff984 */ /* 0x000fe20000000800 */
[----:B------:R-:W-:Y:S01]  /*39e0*/  @!PT LDS RZ, [RZ] ;  /* 0x00000000fffff984 */ /* 0x000fe20000000800 */
[----:B------:R1:W-:Y:S01]  /*39f0*/  @!P3 LDGSTS.E.BYPASS.LTC128B.128 [R2+0x12000], [R8.64] ;  /* 0x120000000802bfae */ /* 0x0003e2000b901d44 */
[----:B------:R-:W-:-:S03]  /*3a00*/  ISETP.GE.AND P3, PT, R17, UR8, PT ;  /* 0x0000000811007c0c */ /* 0x000fc6000bf66270 */
[----:B------:R3:W-:Y:S04]  /*3a10*/  @P1 STS.128 [R2+0x13000], RZ ;  /* 0x013000ff02001388 */ /* 0x0007e80000000c00 */
[----:B------:R-:W-:Y:S01]  /*3a20*/  @!PT LDS RZ, [RZ] ;  /* 0x00000000fffff984 */ /* 0x000fe20000000800 */
[----:B------:R-:W-:Y:S01]  /*3a30*/  @!PT LDS RZ, [RZ] ;  /* 0x00000000fffff984 */ /* 0x000fe20000000800 */
[----:B------:R-:W-:Y:S01]  /*3a40*/  @!PT LDS RZ, [RZ] ;  /* 0x00000000fffff984 */ /* 0x000fe20000000800 */
[----:B------:R3:W-:Y:S01]  /*3a50*/  @!P1 LDGSTS.E.BYPASS.LTC128B.128 [R2+0x13000], [R6.64] ;  /* 0x1300000006029fae */ /* 0x0007e2000b901d44 */
[----:B------:R-:W-:Y:S01]  /*3a60*/  IADD3 R4, P1, R4, UR14, RZ ;  /* 0x0000000e04047c10 */ /* 0x000fe2000ff3e0ff */
[----:B------:R-:W-:Y:S01]  /*3a70*/  IMAD.MOV.U32 R32, RZ, RZ, 0x7f800000 ;  /* 0x7f800000ff207424 */ /* 0x000fe200078e00ff */
[----:B------:R-:W-:Y:S01]  /*3a80*/  MOV R33, 0x7f800000 ;  /* 0x7f80000000217802 */ /* 0x000fe20000000f00 */
[----:B------:R-:W-:Y:S01]  /*3a90*/  IMAD.MOV.U32 R31, RZ, RZ, 0x7f800000 ;  /* 0x7f800000ff1f7424 */ /* 0x000fe200078e00ff */
[----:B------:R-:W0:Y:S01]  /*3aa0*/  LDGDEPBAR ;  /* 0x00000000000079af */ /* 0x000e220000000000 */
[----:B------:R-:W-:Y:S01]  /*3ab0*/  IMAD.MOV.U32 R30, RZ, RZ, 0x7f800000 ;  /* 0x7f800000ff1e7424 */ /* 0x000fe200078e00ff */
[----:B-1----:R-:W-:-:S04]  /*3ac0*/  SHF.R.S32.HI R8, RZ, 0x1f, R17 ;  /* 0x0000001fff087819 */ /* 0x002fc80000011411 */
[----:B------:R-:W-:Y:S02]  /*3ad0*/  SHF.L.U64.HI R5, R17, 0x2, R8 ;  /* 0x0000000211057819 */ /* 0x000fe40000010208 */
[----:B---3--:R-:W-:Y:S02]  /*3ae0*/  SHF.R.S32.HI R2, RZ, 0x1f, R0 ;  /* 0x0000001fff027819 */ /* 0x008fe40000011400 */
[C---:B------:R-:W-:Y:S02]  /*3af0*/  @!P4 LEA R6, P0, R0.reuse, UR14, 0x2 ;  /* 0x0000000e0006cc11 */ /* 0x040fe4000f8010ff */
[----:B------:R-:W-:Y:S02]  /*3b00*/  IADD3.X R5, R5, UR13, RZ, P1, !PT ;  /* 0x0000000d05057c10 */ /* 0x000fe40008ffe4ff */
[----:B------:R-:W-:-:S03]  /*3b10*/  @!P4 LEA.HI.X R7, R0, UR13, R2, 0x2, P0 ;  /* 0x0000000d0007cc11 */ /* 0x000fc600080f1402 */
[----:B------:R1:W2:Y:S04]  /*3b20*/  @!P3 LDG.E R33, [R4.64] ;  /* 0x000000040421b981 */ /* 0x0002a8000c1e1900 */
[----:B------:R1:W3:Y:S04]  /*3b30*/  @!P6 LDG.E R32, [R4.64+0x20] ;  /* 0x000020040420e981 */ /* 0x0002e8000c1e1900 */
[----:B------:R1:W4:Y:S04]  /*3b40*/  @!P5 LDG.E R31, [R4.64+0x100] ;  /* 0x00010004041fd981 */ /* 0x000328000c1e1900 */
[----:B------:R-:W5:Y:S01]  /*3b50*/  @!P4 LDG.E R30, [R6.64] ;  /* 0x00000004061ec981 */ /* 0x000f62000c1e1900 */
[----:B------:R-:W-:-:S04]  /*3b60*/  LEA.HI R0, R28, R27, RZ, 0x4 ;  /* 0x0000001b1c007211 */ /* 0x000fc800078f20ff */
[----:B------:R-:W-:-:S04]  /*3b70*/  LOP3.LUT R0, R0, 0xfffffff0, RZ, 0xc0, !PT ;  /* 0xfffffff000007812 */ /* 0x000fc800078ec0ff */
[----:B------:R-:W-:-:S04]  /*3b80*/  IADD3 R0, -R0, R27, RZ ;  /* 0x0000001b00007210 */ /* 0x000fc80007ffe1ff */
[----:B------:R-:W-:-:S04]  /*3b90*/  SHF.R.S32.HI R2, RZ, 0x1f, R0 ;  /* 0x0000001fff027819 */ /* 0x000fc80000011400 */
[----:B------:R-:W-:-:S04]  /*3ba0*/  LEA.HI R2, R2, R0, RZ, 0x3 ;  /* 0x0000000002027211 */ /* 0x000fc800078f18ff */
[----:B------:R-:W-:-:S05]  /*3bb0*/  LOP3.LUT R2, R2, 0xfffffff8, RZ, 0xc0, !PT ;  /* 0xfffffff802027812 */ /* 0x000fca00078ec0ff */
[----:B------:R-:W-:-:S05]  /*3bc0*/  IMAD.IADD R0, R0, 0x1, -R2 ;  /* 0x0000000100007824 */ /* 0x000fca00078e0a02 */
[C---:B------:R-:W-:Y:S02]  /*3bd0*/  LOP3.LUT P0, RZ, R0.reuse, 0x2, RZ, 0xc0, !PT ;  /* 0x0000000200ff7812 */ /* 0x040fe4000780c0ff */
[----:B------:R-:W-:Y:S02]  /*3be0*/  LOP3.LUT P1, RZ, R0, 0x4, RZ, 0xc0, !PT ;  /* 0x0000000400ff7812 */ /* 0x000fe4000782c0ff */
[----:B------:R-:W-:-:S04]  /*3bf0*/  IADD3 R0, R180, 0x2000, RZ ;  /* 0x00002000b4007810 */ /* 0x000fc80007ffe0ff */
[----:B------:R-:W-:-:S05]  /*3c00*/  SEL R0, R0, R180, !P2 ;  /* 0x000000b400007207 */ /* 0x000fca0005000000 */
[----:B------:R-:W-:Y:S02]  /*3c10*/  IMAD.SHL.U32 R172, R0, 0x2, RZ ;  /* 0x0000000200ac7824 */ /* 0x000fe400078e00ff */
[----:B------:R-:W-:Y:S01]  /*3c20*/  IMAD.MOV.U32 R0, RZ, RZ, c[0x0][0x22c] ;  /* 0x00008b00ff007624 */ /* 0x000fe200078e00ff */
[----:B------:R-:W-:-:S03]  /*3c30*/  IADD3 R2, R181, 0x2000, RZ ;  /* 0x00002000b5027810 */ /* 0x000fc60007ffe0ff */
[----:B------:R-:W-:Y:S01]  /*3c40*/  IMAD R0, R0, c[0x0][0x1c0], RZ ;  /* 0x0000700000007a24 */ /* 0x000fe200078e02ff */
[----:B------:R-:W-:-:S03]  /*3c50*/  SEL R2, R2, R181, !P2 ;  /* 0x000000b502027207 */ /* 0x000fc60005000000 */
[----:B-1----:R-:W-:Y:S01]  /*3c60*/  IMAD.SHL.U32 R5, R0, 0x10, RZ ;  /* 0x0000001000057824 */ /* 0x002fe200078e00ff */
[----:B------:R-:W-:Y:S02]  /*3c70*/  SHF.L.U32 R178, R2, 0x1, RZ ;  /* 0x0000000102b27819 */ /* 0x000fe400000006ff */
[----:B------:R-:W-:Y:S02]  /*3c80*/  SHF.L.U32 R4, R0, 0x3, RZ ;  /* 0x0000000300047819 */ /* 0x000fe400000006ff */
[----:B------:R-:W-:-:S05]  /*3c90*/  IADD3 R2, R5, 0x20, RZ ;  /* 0x0000002005027810 */ /* 0x000fca0007ffe0ff */
[----:B------:R-:W-:-:S04]  /*3ca0*/  IMAD.IADD R0, R4, 0x1, R2 ;  /* 0x0000000104007824 */ /* 0x000fc800078e0202 */
[----:B------:R-:W-:-:S04]  /*3cb0*/  IMAD.IADD R0, R4, 0x1, R0 ;  /* 0x0000000104007824 */ /* 0x000fc800078e0200 */
[----:B------:R-:W-:-:S05]  /*3cc0*/  IMAD.IADD R0, R4, 0x1, R0 ;  /* 0x0000000104007824 */ /* 0x000fca00078e0200 */
[----:B------:R-:W-:Y:S02]  /*3cd0*/  IADD3 R0, R4, R0, RZ ;  /* 0x0000000004007210 */ /* 0x000fe40007ffe0ff */
[C---:B------:R-:W-:Y:S02]  /*3ce0*/  SHF.L.U64.HI R2, R17.reuse, 0x2, R8 ;  /* 0x0000000211027819 */ /* 0x040fe40000010208 */
[----:B------:R-:W-:Y:S01]  /*3cf0*/  SHF.L.U32 R5, R17, 0x2, RZ ;  /* 0x0000000211057819 */ /* 0x000fe200000006ff */
[----:B------:R-:W-:Y:S01]  /*3d00*/  UIADD3 UR8, UR24, UR11, URZ ;  /* 0x0000000b18087290 */ /* 0x000fe2000fffe03f */
[----:B------:R-:W-:Y:S02]  /*3d10*/  IMAD.MOV.U32 R179, RZ, RZ, 0x20 ;  /* 0x00000020ffb37424 */ /* 0x000fe400078e00ff */
[----:B------:R-:W-:Y:S01]  /*3d20*/  IMAD.MOV.U32 R173, RZ, RZ, 0x40 ;  /* 0x00000040ffad7424 */ /* 0x000fe200078e00ff */
        /* <DEDUP_REMOVED lines=34> */
[----:B------:R-:W-:Y:S01]  /*3f50*/  ULDC UR10, c[0x0][0x2e8] ;  /* 0x0000ba00000a7ab9 */ /* 0x000fe20000000800 */
[----:B------:R-:W-:Y:S01]  /*3f60*/  SEL R173, R173, 0xffffffc0, !P1 ;  /* 0xffffffc0adad7807 */ /* 0x000fe20004800000 */
[----:B------:R-:W-:-:S02]  /*3f70*/  UIADD3 UR18, UR8, -UR10, URZ ;  /* 0x8000000a08127290 */ /* 0x000fc4000fffe03f */
[----:B------:R-:W-:Y:S01]  /*3f80*/  ULDC UR12, c[0x0][0x2e4] ;  /* 0x0000b900000c7ab9 */ /* 0x000fe20000000800 */
[----:B--2---:R-:W-:Y:S04]  /*3f90*/  STL [R1+0x20], R33 ;  /* 0x0000202101007387 */ /* 0x004fe80000100800 */
[----:B---3--:R-:W-:Y:S04]  /*3fa0*/  STL [R1+0x24], R32 ;  /* 0x0000242001007387 */ /* 0x008fe80000100800 */
[----:B----4-:R-:W-:Y:S04]  /*3fb0*/  STL [R1+0x18], R31 ;  /* 0x0000181f01007387 */ /* 0x010fe80000100800 */
[----:B-----5:R-:W-:Y:S04]  /*3fc0*/  STL [R1+0x1c], R30 ;  /* 0x00001c1e01007387 */ /* 0x020fe80000100800 */
[----:B------:R1:W-:Y:S02]  /*3fd0*/  STL [R1+0x48], R0 ;  /* 0x0000480001007387 */ /* 0x0003e40000100800 */
[----:B-1----:R-:W-:-:S05]  /*3fe0*/  IMAD.IADD R0, R4, 0x1, R0 ;  /* 0x0000000104007824 */ /* 0x002fca00078e0200 */
[----:B------:R1:W-:Y:S02]  /*3ff0*/  STL [R1+0x44], R0 ;  /* 0x0000440001007387 */ /* 0x0003e40000100800 */
[----:B-1----:R-:W-:-:S05]  /*4000*/  IMAD.IADD R0, R4, 0x1, R0 ;  /* 0x0000000104007824 */ /* 0x002fca00078e0200 */
[----:B------:R1:W-:Y:S02]  /*4010*/  STL [R1+0x40], R0 ;  /* 0x0000400001007387 */ /* 0x0003e40000100800 */
[----:B-1----:R-:W-:-:S05]  /*4020*/  IMAD.IADD R0, R4, 0x1, R0 ;  /* 0x0000000104007824 */ /* 0x002fca00078e0200 */
[----:B------:R-:W-:Y:S04]  /*4030*/  STL [R1+0x3c], R0 ;  /* 0x00003c0001007387 */ /* 0x000fe80000100800 */
[----:B------:R1:W-:Y:S04]  /*4040*/  STL [R1+0x58], R2 ;  /* 0x0000580201007387 */ /* 0x0003e80000100800 */
[----:B------:R-:W-:Y:S01]  /*4050*/  STL [R1+0x54], R5 ;  /* 0x0000540501007387 */ /* 0x000fe20000100800 */
[----:B-1----:R-:W-:-:S05]  /*4060*/  IMAD.IADD R2, R4, 0x1, R0 ;  /* 0x0000000104027824 */ /* 0x002fca00078e0200 */
[----:B------:R1:W-:Y:S02]  /*4070*/  STL [R1+0x38], R2 ;  /* 0x0000380201007387 */ /* 0x0003e40000100800 */
[----:B-1----:R-:W-:-:S05]  /*4080*/  IMAD.IADD R2, R4, 0x1, R2 ;  /* 0x0000000104027824 */ /* 0x002fca00078e0202 */
[----:B------:R1:W-:Y:S02]  /*4090*/  STL [R1+0x34], R2 ;  /* 0x0000340201007387 */ /* 0x0003e40000100800 */
[----:B-1----:R-:W-:-:S05]  /*40a0*/  IMAD.IADD R2, R4, 0x1, R2 ;  /* 0x0000000104027824 */ /* 0x002fca00078e0202 */
[----:B------:R1:W-:Y:S02]  /*40b0*/  STL [R1+0x30], R2 ;  /* 0x0000300201007387 */ /* 0x0003e40000100800 */
[----:B-1----:R-:W-:-:S05]  /*40c0*/  IADD3 R2, R4, R2, RZ ;  /* 0x0000000204027210 */ /* 0x002fca0007ffe0ff */
[----:B------:R1:W-:Y:S02]  /*40d0*/  STL [R1+0x2c], R2 ;  /* 0x00002c0201007387 */ /* 0x0003e40000100800 */
[----:B-1----:R-:W-:-:S04]  /*40e0*/  IMAD.IADD R2, R4, 0x1, R2 ;  /* 0x0000000104027824 */ /* 0x002fc800078e0202 */
[----:B------:R-:W-:Y:S01]  /*40f0*/  IMAD.IADD R0, R4, 0x1, R2 ;  /* 0x0000000104007824 */ /* 0x000fe200078e0202 */
[----:B------:R1:W-:Y:S04]  /*4100*/  STL [R1+0x28], R2 ;  /* 0x0000280201007387 */ /* 0x0003e80000100800 */
[----:B------:R1:W-:Y:S02]  /*4110*/  STL [R1+0x4c], R0 ;  /* 0x00004c0001007387 */ /* 0x0003e40000100800 */
.L_x_2265:
[----:B------:R-:W0:Y:S01]  /*4120*/  LDGDEPBAR ;  /* 0x00000000000079af */ /* 0x000e220000000000 */
[----:B-1----:R-:W-:Y:S01]  /*4130*/  IADD3 R0, R178, R179, RZ ;  /* 0x000000b3b2007210 */ /* 0x002fe20007ffe0ff */
[----:B------:R-:W-:Y:S02]  /*4140*/  USHF.L.U32 UR8, UR7, 0x7, URZ ;  /* 0x0000000707087899 */ /* 0x000fe4000800063f */
[----:B------:R-:W-:Y:S02]  /*4150*/  ULDC UR10, c[0x0][0x2e4] ;  /* 0x0000b900000a7ab9 */ /* 0x000fe40000000800 */
[----:B------:R-:W-:Y:S02]  /*4160*/  UISETP.GE.AND UP0, UPT, UR8, UR18, UPT ;  /* 0x000000120800728c */ /* 0x000fe4000bf06270 */
[----:B------:R-:W2:Y:S04]  /*4170*/  LDL R182, [R1+0x54] ;  /* 0x0000540001b67983 */ /* 0x000ea80000100800 */
[----:B------:R-:W3:Y:S01]  /*4180*/  LDL R2, [R1+0x58] ;  /* 0x0000580001027983 */ /* 0x000ee20000100800 */
        /* <DEDUP_REMOVED lines=54> */
[----:B------:R-:W2:Y:S07]  /*44f0*/  LDSM.16.M88.4 R144, [R0] ;  /* 0x000000000090783b */ /* 0x000eae0000000200 */
[----:B------:R-:W-:Y:S01]  /*4500*/  HMMA.16816.F32.BF16 R64, R136, R158, R64 ;  /* 0x0000009e8840723c */ /* 0x000fe20000041840 */
[----:B------:R-:W3:Y:S07]  /*4510*/  LDSM.16.M88.4 R136, [R0+0x2000] ;  /* 0x002000000088783b */ /* 0x000eee0000000200 */
[-C--:B-1----:R-:W-:Y:S08]  /*4520*/  HMMA.16816.F32.BF16 R4, R132, R140.reuse, R4 ;  /* 0x0000008c8404723c */ /* 0x082ff00000041804 */
[C---:B----4-:R-:W-:Y:S08]  /*4530*/  HMMA.16816.F32.BF16 R8, R148.reuse, R140, R8 ;  /* 0x0000008c9408723c */ /* 0x050ff00000041808 */
[-C--:B------:R-:W-:Y:S08]  /*4540*/  HMMA.16816.F32.BF16 R12, R148, R142.reuse, R12 ;  /* 0x0000008e940c723c */ /* 0x080ff0000004180c */
[C---:B------:R-:W-:Y:S08]  /*4550*/  HMMA.16816.F32.BF16 R16, R132.reuse, R142, R16 ;  /* 0x0000008e8410723c */ /* 0x040ff00000041810 */
        /* <DEDUP_REMOVED lines=13> */
[C---:B---3--:R-:W-:Y:S08]  /*4630*/  HMMA.16816.F32.BF16 R8, R136.reuse, R168, R8 ;  /* 0x000000a88808723c */ /* 0x048ff00000041808 */
        /* <DEDUP_REMOVED lines=14> */
[----:B------:R3:W4:Y:S01]  /*4720*/  MUFU.TANH R161, R8 ;  /* 0x0000000800a17308 */ /* 0x0007220000002400 */
        /* <DEDUP_REMOVED lines=8> */
[----:B---3--:R-:W-:Y:S09]  /*47b0*/  IADD3 R8, P0, R182, UR16, RZ ;  /* 0x00000010b6087c10 */ /* 0x008ff2000ff1e0ff */
[----:B------:R3:W2:Y:S10]  /*47c0*/  MUFU.TANH R154, R7 ;  /* 0x00000007009a7308 */ /* 0x0006b40000002400 */
[----:B------:R-:W2:Y:S01]  /*47d0*/  MUFU.TANH R159, R10 ;  /* 0x0000000a009f7308 */ /* 0x000ea20000002400 */
[----:B-1----:R-:W-:Y:S02]  /*47e0*/  IADD3.X R9, R2, UR15, RZ, P0, !PT ;  /* 0x0000000f02097c10 */ /* 0x002fe400087fe4ff */
[----:B------:R-:W-:Y:S03]  /*47f0*/  PLOP3.LUT P0, PT, PT, PT, UP0, 0x80, 0x0 ;  /* 0x000000000000781c */ /* 0x000fe60003f0f008 */
[----:B------:R1:W5:Y:S04]  /*4800*/  LDG.E R151, [R8.64] ;  /* 0x0000000408977981 */ /* 0x000368000c1e1900 */
[----:B------:R1:W1:Y:S01]  /*4810*/  MUFU.TANH R158, R11 ;  /* 0x0000000b009e7308 */ /* 0x0002620000002400 */
[----:B------:R1:W5:Y:S04]  /*4820*/  LDG.E R150, [R8.64+0x20] ;  /* 0x0000200408967981 */ /* 0x000368000c1e1900 */
[----:B---3--:R-:W3:Y:S05]  /*4830*/  LDSM.16.M88.4 R4, [R176+0xc800] ;  /* 0x00c80000b004783b */ /* 0x008eea0000000200 */
[----:B------:R1:W1:Y:S03]  /*4840*/  MUFU.TANH R169, R12 ;  /* 0x0000000c00a97308 */ /* 0x0002660000002400 */
[----:B------:R1:W5:Y:S04]  /*4850*/  LDG.E R149, [R8.64+0x100] ;  /* 0x0001000408957981 */ /* 0x000368000c1e1900 */
[----:B------:R1:W5:Y:S03]  /*4860*/  LDG.E R148, [R8.64+0x120] ;  /* 0x0001200408947981 */ /* 0x000366000c1e1900 */
[----:B------:R1:W1:Y:S10]  /*4870*/  MUFU.TANH R164, R13 ;  /* 0x0000000d00a47308 */ /* 0x0002740000002400 */
[----:B------:R2:W2:Y:S10]  /*4880*/  MUFU.TANH R163, R14 ;  /* 0x0000000e00a37308 */ /* 0x0004b40000002400 */
[----:B------:R2:W2:Y:S01]  /*4890*/  MUFU.TANH R162, R15 ;  /* 0x0000000f00a27308 */ /* 0x0004a20000002400 */
[----:B-1----:R-:W1:Y:S01]  /*48a0*/  LDSM.16.M88.4 R8, [R176+0xd000] ;  /* 0x00d00000b008783b */ /* 0x002e620000000200 */
[-C--:B---3--:R-:W-:Y:S08]  /*48b0*/  HMMA.16816.F32.BF16 R20, R144, R4.reuse, R20 ;  /* 0x000000049014723c */ /* 0x088ff00000041814 */
[----:B------:R3:W1:Y:S01]  /*48c0*/  MUFU.TANH R166, R16 ;  /* 0x0000001000a67308 */ /* 0x0006620000002400 */
[C---:B------:R-:W-:Y:S09]  /*48d0*/  HMMA.16816.F32.BF16 R24, R136.reuse, R4, R24 ;  /* 0x000000048818723c */ /* 0x040ff20000041818 */
[----:B------:R3:W1:Y:S01]  /*48e0*/  MUFU.TANH R165, R17 ;  /* 0x0000001100a57308 */ /* 0x0006620000002400 */
[-C--:B------:R-:W-:Y:S09]  /*48f0*/  HMMA.16816.F32.BF16 R28, R136, R6.reuse, R28 ;  /* 0x00000006881c723c */ /* 0x080ff2000004181c */
[----:B------:R3:W2:Y:S01]  /*4900*/  MUFU.TANH R168, R18 ;  /* 0x0000001200a87308 */ /* 0x0006a20000002400 */
[C---:B------:R-:W-:Y:S01]  /*4910*/  HMMA.16816.F32.BF16 R32, R144.reuse, R6, R32 ;  /* 0x000000069020723c */ /* 0x040fe20000041820 */
[----:B------:R-:W2:Y:S03]  /*4920*/  LDSM.16.M88.4 R4, [R176+0xd800] ;  /* 0x00d80000b004783b */ /* 0x000ea60000000200 */
[----:B------:R-:W-:Y:S02]  /*4930*/  FMUL.FTZ R20, R20, c[0x0][0x2ec] ;  /* 0x0000bb0014147a20 */ /* 0x000fe40000410000 */
[----:B------:R-:W-:Y:S02]  /*4940*/  FMUL.FTZ R21, R21, c[0x0][0x2ec] ;  /* 0x0000bb0015157a20 */ /* 0x000fe40000410000 */
[----:B------:R-:W-:Y:S01]  /*4950*/  FMUL.FTZ R22, R22, c[0x0][0x2ec] ;  /* 0x0000bb0016167a20 */ /* 0x000fe20000410000 */
[----:B------:R3:W2:Y:S03]  /*4960*/  MUFU.TANH R167, R19 ;  /* 0x0000001300a77308 */ /* 0x0006a60000002400 */
[----:B------:R-:W-:Y:S01]  /*4970*/  FMUL.FTZ R23, R23, c[0x0][0x2ec] ;  /* 0x0000bb0017177a20 */ /* 0x000fe20000410000 */
[-C--:B-1----:R-:W-:Y:S03]  /*4980*/  HMMA.16816.F32.BF16 R36, R144, R8.reuse, R36 ;  /* 0x000000089024723c */ /* 0x082fe60000041824 */
[----:B------:R-:W-:Y:S02]  /*4990*/  FMUL.FTZ R24, R24, c[0x0][0x2ec] ;  /* 0x0000bb0018187a20 */ /* 0x000fe40000410000 */
[----:B------:R-:W-:Y:S01]  /*49a0*/  FMUL.FTZ R25, R25, c[0x0][0x2ec] ;  /* 0x0000bb0019197a20 */ /* 0x000fe20000410000 */
[----:B------:R3:W1:Y:S01]  /*49b0*/  MUFU.TANH R186, R20 ;  /* 0x0000001400ba7308 */ /* 0x0006620000002400 */
[----:B------:R-:W-:Y:S01]  /*49c0*/  FMUL.FTZ R26, R26, c[0x0][0x2ec] ;  /* 0x0000bb001a1a7a20 */ /* 0x000fe20000410000 */
[C---:B------:R-:W-:Y:S04]  /*49d0*/  HMMA.16816.F32.BF16 R40, R136.reuse, R8, R40 ;  /* 0x000000088828723c */ /* 0x040fe80000041828 */
[----:B------:R-:W-:Y:S02]  /*49e0*/  FMUL.FTZ R27, R27, c[0x0][0x2ec] ;  /* 0x0000bb001b1b7a20 */ /* 0x000fe40000410000 */
[----:B------:R-:W-:Y:S02]  /*49f0*/  FMUL.FTZ R28, R28, c[0x0][0x2ec] ;  /* 0x0000bb001c1c7a20 */ /* 0x000fe40000410000 */
[----:B------:R3:W1:Y:S01]  /*4a00*/  MUFU.TANH R182, R21 ;  /* 0x0000001500b67308 */ /* 0x0006620000002400 */
[-C--:B------:R-:W-:Y:S03]  /*4a10*/  HMMA.16816.F32.BF16 R44, R136, R10.reuse, R44 ;  /* 0x0000000a882c723c */ /* 0x080fe6000004182c */
[----:B------:R-:W-:Y:S02]  /*4a20*/  FMUL.FTZ R29, R29, c[0x0][0x2ec] ;  /* 0x0000bb001d1d7a20 */ /* 0x000fe40000410000 */
[----:B------:R-:W-:Y:S02]  /*4a30*/  FMUL.FTZ R30, R30, c[0x0][0x2ec] ;  /* 0x0000bb001e1e7a20 */ /* 0x000fe40000410000 */
[----:B------:R-:W-:Y:S01]  /*4a40*/  FMUL.FTZ R31, R31, c[0x0][0x2ec] ;  /* 0x0000bb001f1f7a20 */ /* 0x000fe20000410000 */
[C---:B------:R-:W-:Y:S01]  /*4a50*/  HMMA.16816.F32.BF16 R48, R144.reuse, R10, R48 ;  /* 0x0000000a9030723c */ /* 0x040fe20000041830 */
[----:B------:R3:W1:Y:S03]  /*4a60*/  MUFU.TANH R171, R22 ;  /* 0x0000001600ab7308 */ /* 0x0006660000002400 */
[----:B------:R-:W-:Y:S02]  /*4a70*/  FMUL.FTZ R32, R32, c[0x0][0x2ec] ;  /* 0x0000bb0020207a20 */ /* 0x000fe40000410000 */
[----:B------:R-:W-:Y:S02]  /*4a80*/  FMUL.FTZ R33, R33, c[0x0][0x2ec] ;  /* 0x0000bb0021217a20 */ /* 0x000fe40000410000 */
[-C--:B--2---:R-:W-:Y:S03]  /*4a90*/  HMMA.16816.F32.BF16 R52, R144, R4.reuse, R52 ;  /* 0x000000049034723c */ /* 0x084fe60000041834 */
[----:B------:R3:W2:Y:S01]  /*4aa0*/  MUFU.TANH R170, R23 ;  /* 0x0000001700aa7308 */ /* 0x0006a20000002400 */
[----:B------:R-:W-:Y:S02]  /*4ab0*/  FMUL.FTZ R34, R34, c[0x0][0x2ec] ;  /* 0x0000bb0022227a20 */ /* 0x000fe40000410000 */
[----:B------:R-:W-:Y:S02]  /*4ac0*/  FMUL.FTZ R35, R35, c[0x0][0x2ec] ;  /* 0x0000bb0023237a20 */ /* 0x000fe40000410000 */
[C---:B------:R-:W-:Y:S04]  /*4ad0*/  HMMA.16816.F32.BF16 R56, R136.reuse, R4, R56 ;  /* 0x000000048838723c */ /* 0x040fe80000041838 */
[----:B------:R-:W-:Y:S01]  /*4ae0*/  FMUL.FTZ R36, R36, c[0x0][0x2ec] ;  /* 0x0000bb0024247a20 */ /* 0x000fe20000410000 */
[----:B------:R3:W1:Y:S01]  /*4af0*/  MUFU.TANH R187, R24 ;  /* 0x0000001800bb7308 */ /* 0x0006620000002400 */
[----:B------:R-:W-:Y:S01]  /*4b00*/  FMUL.FTZ R37, R37, c[0x0][0x2ec] ;  /* 0x0000bb0025257a20 */ /* 0x000fe20000410000 */
[----:B------:R-:W-:Y:S01]  /*4b10*/  MOV R4, R197 ;  /* 0x000000c500047202 */ /* 0x000fe20000000f00 */
[-C--:B------:R-:W-:Y:S04]  /*4b20*/  HMMA.16816.F32.BF16 R60, R136, R6.reuse, R60 ;  /* 0x00000006883c723c */ /* 0x080fe8000004183c */
[----:B------:R-:W-:Y:S01]  /*4b30*/  MOV R5, R195 ;  /* 0x000000c300057202 */ /* 0x000fe20000000f00 */
[----:B------:R-:W-:Y:S02]  /*4b40*/  FMUL.FTZ R38, R38, c[0x0][0x2ec] ;  /* 0x0000bb0026267a20 */ /* 0x000fe40000410000 */
[----:B------:R3:W1:Y:S01]  /*4b50*/  MUFU.TANH R185, R25 ;  /* 0x0000001900b97308 */ /* 0x0006620000002400 */
[----:B------:R-:W-:Y:S01]  /*4b60*/  HMMA.16816.F32.BF16 R64, R144, R6, R64 ;  /* 0x000000069040723c */ /* 0x000fe20000041840 */
[----:B------:R3:W-:Y:S03]  /*4b70*/  STL.64 [R1], R4 ;  /* 0x0000000401007387 */ /* 0x0007e60000100a00 */
        /* <DEDUP_REMOVED lines=73> */
[----:B------:R-:W-:Y:S01]  /*5010*/  USHF.L.U32 UR9, UR19, 0x7, URZ ;  /* 0x0000000713097899 */ /* 0x000fe2000800063f */
        /* <DEDUP_REMOVED lines=54> */
[----:B------:R-:W-:Y:S01]  /*5380*/  UIADD3 UR10, UR9, 0x80, URZ ;  /* 0x00000080090a7890 */ /* 0x000fe2000fffe03f */
[----:B------:R-:W-:Y:S01]  /*5390*/  MOV R15, R158 ;  /* 0x0000009e000f7202 */ /* 0x000fe20000000f00 */
[----:B------:R-:W-:Y:S01]  /*53a0*/  IMAD.MOV.U32 R38, RZ, RZ, R166 ;  /* 0x000000ffff267224 */ /* 0x000fe200078e00a6 */
[----:B------:R-:W-:Y:S01]  /*53b0*/  UIADD3 UR9, UR9, UR11, URZ ;  /* 0x0000000b09097290 */ /* 0x000fe2000fffe03f */
[----:B------:R-:W-:Y:S01]  /*53c0*/  MOV R22, R160 ;  /* 0x000000a000167202 */ /* 0x000fe20000000f00 */
[----:B------:R-:W-:Y:S01]  /*53d0*/  IMAD.MOV.U32 R18, RZ, RZ, R159 ;  /* 0x000000ffff127224 */ /* 0x000fe200078e009f */
[----:B------:R-:W-:Y:S01]  /*53e0*/  MOV R29, R154 ;  /* 0x0000009a001d7202 */ /* 0x000fe20000000f00 */
[----:B------:R-:W-:Y:S01]  /*53f0*/  UIADD3 UR9, UR12, UR9, -UR6 ;  /* 0x000000090c097290 */ /* 0x000fe2000fffe806 */
[----:B------:R-:W-:Y:S01]  /*5400*/  IMAD.U32 R0, RZ, RZ, UR10 ;  /* 0x0000000aff007e24 */ /* 0x000fe2000f8e00ff */
[----:B------:R-:W-:Y:S01]  /*5410*/  UIADD3 UR10, UR8, 0x80, URZ ;  /* 0x00000080080a7890 */ /* 0x000fe2000fffe03f */
[----:B------:R-:W-:Y:S01]  /*5420*/  MOV R33, R156 ;  /* 0x0000009c00217202 */ /* 0x000fe20000000f00 */
[----:B------:R-:W-:Y:S02]  /*5430*/  IMAD.MOV.U32 R21, RZ, RZ, R161 ;  /* 0x000000ffff157224 */ /* 0x000fe400078e00a1 */
[----:B------:R-:W-:Y:S01]  /*5440*/  UISETP.GE.AND UP0, UPT, UR10, UR9, UPT ;  /* 0x000000090a00728c */ /* 0x000fe2000bf06270 */
[----:B------:R-:W-:Y:S01]  /*5450*/  ISETP.LT.AND P0, PT, R0, UR6, PT ;  /* 0x0000000600007c0c */ /* 0x000fe2000bf01270 */
[----:B------:R-:W-:Y:S01]  /*5460*/  IMAD.MOV.U32 R28, RZ, RZ, R155 ;  /* 0x000000ffff1c7224 */ /* 0x000fe200078e009b */
[----:B------:R-:W-:Y:S01]  /*5470*/  UMOV UR10, UR12 ;  /* 0x0000000c000a7c82 */ /* 0x000fe20008000000 */
[----:B------:R-:W-:Y:S02]  /*5480*/  IMAD.MOV.U32 R32, RZ, RZ, R157 ;  /* 0x000000ffff207224 */ /* 0x000fe400078e009d */
[----:B------:R-:W-:Y:S11]  /*5490*/  PLOP3.LUT P2, PT, PT, PT, UP0, 0x80, 0x0 ;  /* 0x000000000000781c */ /* 0x000ff60003f4f008 */
[----:B------:R-:W-:Y:S02]  /*54a0*/  @!UPT UIADD3 URZ, URZ, URZ, URZ ;  /* 0x0000003f3f3ff290 */ /* 0x000fe4000fffe03f */
[----:B------:R-:W-:-:S05]  /*54b0*/  @!P2 BRA P0, `(.L_x_2262) ;  /* 0x00000eb00000a947 */ /* 0x000fca0000000000 */
.L_x_2261:
[----:B--2-4-:R-:W2:Y:S01]  /*54c0*/  LDL R0, [R1+0x50] ;  /* 0x0000500001007983 */ /* 0x014ea20000100800 */
[----:B------:R-:W-:Y:S02]  /*54d0*/  UIADD3 UR9, -UR10, UR6, -UR11 ;  /* 0x000000060a097290 */ /* 0x000fe4000fffe90b */
[----:B------:R-:W-:Y:S01]  /*54e0*/  UIADD3 UR12, UR6, 0x1, -UR11 ;  /* 0x00000001060c7890 */ /* 0x000fe2000fffe80b */
[----:B---3--:R-:W3:Y:S01]  /*54f0*/  LDL R4, [R1+0x68] ;  /* 0x0000680001047983 */ /* 0x008ee20000100800 */
[----:B--2---:R-:W-:Y:S01]  /*5500*/  IADD3 R21, R0, UR8, RZ ;  /* 0x0000000800157c10 */ /* 0x004fe2000fffe0ff */
[----:B------:R-:W-:Y:S01]  /*5510*/  IMAD.U32 R0, RZ, RZ, UR19 ;  /* 0x00000013ff007e24 */ /* 0x000fe2000f8e00ff */
[----:B------:R-:W-:Y:S02]  /*5520*/  UIADD3 UR8, UR12, UR42, URZ ;  /* 0x0000002a0c087290 */ /* 0x000fe4000fffe03f */
[C---:B------:R-:W-:Y:S01]  /*5530*/  IADD3 R2, R21.reuse, UR9, RZ ;  /* 0x0000000915027c10 */ /* 0x040fe2000fffe0ff */
[----:B---3--:R-:W-:Y:S01]  /*5540*/  IMAD R0, R0, 0x80, R4 ;  /* 0x0000008000007824 */ /* 0x008fe200078e0204 */
[C---:B------:R-:W-:Y:S01]  /*5550*/  IADD3 R4, R21.reuse, 0x8, RZ ;  /* 0x0000000815047810 */ /* 0x040fe20007ffe0ff */
[----:B------:R-:W-:Y:S01]  /*5560*/  UMOV UR12, UR10 ;  /* 0x0000000a000c7c82 */ /* 0x000fe20008000000 */
[----:B------:R-:W-:Y:S02]  /*5570*/  IMNMX R2, RZ, R2, !PT ;  /* 0x00000002ff027217 */ /* 0x000fe40007800200 */
[----:B------:R-:W-:Y:S02]  /*5580*/  IADD3 R5, R21, UR8, RZ ;  /* 0x0000000815057c10 */ /* 0x000fe4000fffe0ff */
[C---:B------:R-:W-:Y:S02]  /*5590*/  IADD3 R20, R0.reuse, 0x1, RZ ;  /* 0x0000000100147810 */ /* 0x040fe40007ffe0ff */
[C---:B------:R-:W-:Y:S02]  /*55a0*/  IADD3 R19, R0.reuse, 0x8, RZ ;  /* 0x0000000800137810 */ /* 0x040fe40007ffe0ff */
[C---:B------:R-:W-:Y:S02]  /*55b0*/  IADD3 R18, R0.reuse, 0x9, RZ ;  /* 0x0000000900127810 */ /* 0x040fe40007ffe0ff */
[----:B------:R-:W-:Y:S02]  /*55c0*/  IMNMX R5, R5, UR6, PT ;  /* 0x0000000605057c17 */ /* 0x000fe4000b800200 */
[-C--:B------:R-:W-:Y:S02]  /*55d0*/  ISETP.GE.AND P4, PT, R0, R2.reuse, PT ;  /* 0x000000020000720c */ /* 0x080fe40003f86270 */
[-C--:B------:R-:W-:Y:S02]  /*55e0*/  ISETP.GE.AND P3, PT, R20, R2.reuse, PT ;  /* 0x000000021400720c */ /* 0x080fe40003f66270 */
        /* <DEDUP_REMOVED lines=32> */
[----:B------:R-:W-:Y:S02]  /*57f0*/  IADD3 R22, R4, UR9, RZ ;  /* 0x0000000904167c10 */ /* 0x000fe4000fffe0ff */
[----:B-1----:R-:W-:Y:S02]  /*5800*/  FSEL R40, R186, -INF , !P6 ;  /* 0xff800000ba287808 */ /* 0x002fe40007000000 */
        /* <DEDUP_REMOVED lines=79> */
[----:B------:R-:W-:Y:S02]  /*5d00*/  IADD3 R21, R21, 0x48, RZ ;  /* 0x0000004815157810 */ /* 0x000fe40007ffe0ff */
        /* <DEDUP_REMOVED lines=8> */
[C---:B------:R-:W-:Y:S02]  /*5d90*/  IADD3 R4, R21.reuse, UR9, RZ ;  /* 0x0000000915047c10 */ /* 0x040fe4000fffe0ff */
        /* <DEDUP_REMOVED lines=93> */
.L_x_2262:
        /* <DEDUP_REMOVED lines=89> */
[--C-:B--2---:R-:W-:Y:S02]  /*6900*/  FFMA.FTZ R8, R15, c[0x0][0x23c], -R0.reuse ;  /* 0x00008f000f087a23 */ /* 0x104fe40000010800 */
[--C-:B------:R-:W-:Y:S07]  /*6910*/  FFMA.FTZ R15, R44, c[0x0][0x23c], -R5.reuse ;  /* 0x00008f002c0f7a23 */ /* 0x100fee0000010805 */
        /* <DEDUP_REMOVED lines=15> */
[----:B---3--:R-:W-:Y:S09]  /*6a10*/  F2FP.BF16.PACK_AB R7, R195, R197 ;  /* 0x000000c5c307723e */ /* 0x008ff200000010ff */
[----:B------:R-:W-:Y:S01]  /*6a20*/  MUFU.EX2 R101, R15 ;  /* 0x0000000f00657308 */ /* 0x000fe20000000800 */
[----:B--2---:R-:W-:Y:S09]  /*6a30*/  FFMA.FTZ R8, R16, c[0x0][0x23c], -R0 ;  /* 0x00008f0010087a23 */ /* 0x004ff20000010800 */
        /* <DEDUP_REMOVED lines=97> */
[-C--:B---3--:R-:W-:Y:S02]  /*7050*/  F2FP.BF16.PACK_AB R7, R252, R21.reuse ;  /* 0x00000015fc07723e */ /* 0x088fe400000010ff */
        /* <DEDUP_REMOVED lines=140> */
[----:B------:R-:W-:Y:S02]  /*7920*/  FMUL.FTZ R136, R232, R8 ;  /* 0x00000008e8887220 */ /* 0x000fe40000410000 */
[----:B------:R-:W-:Y:S02]  /*7930*/  FMUL.FTZ R138, R231, R9 ;  /* 0x00000009e78a7220 */ /* 0x000fe40000410000 */
[----:B------:R-:W-:Y:S01]  /*7940*/  FFMA.FTZ R9, -R157, R157, 1 ;  /* 0x3f8000009d097423 */ /* 0x000fe2000001019d */
[----:B------:R-:W-:Y:S01]  /*7950*/  MOV R157, R235 ;  /* 0x000000eb009d7202 */ /* 0x000fe20000000f00 */
[----:B------:R-:W-:Y:S02]  /*7960*/  FFMA.FTZ R8, -R156, R156, 1 ;  /* 0x3f8000009c087423 */ /* 0x000fe4000001019c */
[----:B------:R-:W-:Y:S02]  /*7970*/  FFMA.FTZ R2, -R155, R155, 1 ;  /* 0x3f8000009b027423 */ /* 0x000fe4000001019b */
[C---:B------:R-:W-:Y:S02]  /*7980*/  FADD.FTZ R10, -R148.reuse, R10 ;  /* 0x0000000a940a7221 */ /* 0x040fe40000010100 */
[----:B------:R-:W-:Y:S02]  /*7990*/  FADD.FTZ R11, -R148, R11 ;  /* 0x0000000b940b7221 */ /* 0x000fe40000010100 */
[----:B------:R-:W-:Y:S02]  /*79a0*/  FMUL.FTZ R9, R9, c[0x0][0x2ec] ;  /* 0x0000bb0009097a20 */ /* 0x000fe40000410000 */
[----:B------:R-:W-:Y:S02]  /*79b0*/  FMUL.FTZ R8, R8, c[0x0][0x2ec] ;  /* 0x0000bb0008087a20 */ /* 0x000fe40000410000 */
[----:B------:R-:W-:Y:S02]  /*79c0*/  FMUL.FTZ R2, R2, c[0x0][0x2ec] ;  /* 0x0000bb0002027a20 */ /* 0x000fe40000410000 */
[----:B------:R-:W-:Y:S02]  /*79d0*/  FMUL.FTZ R235, R137, R0 ;  /* 0x0000000089eb7220 */ /* 0x000fe40000410000 */
[----:B------:R-:W-:Y:S02]  /*79e0*/  FFMA.FTZ R0, -R161, R161, 1 ;  /* 0x3f800000a1007423 */ /* 0x000fe400000101a1 */
[----:B------:R-:W-:Y:S01]  /*79f0*/  FMUL.FTZ R10, R197, R10 ;  /* 0x0000000ac50a7220 */ /* 0x000fe20000410000 */
[----:B------:R-:W-:Y:S01]  /*7a00*/  MOV R197, R237 ;  /* 0x000000ed00c57202 */ /* 0x000fe20000000f00 */
        /* <DEDUP_REMOVED lines=10> */
[C---:B------:R-:W-:Y:S02]  /*7ab0*/  FADD.FTZ R14, -R148.reuse, R14 ;  /* 0x0000000e940e7221 */ /* 0x040fe40000010100 */
[----:B------:R-:W-:Y:S01]  /*7ac0*/  FADD.FTZ R15, -R148, R15 ;  /* 0x0000000f940f7221 */ /* 0x000fe20000010100 */
[C---:B------:R-:W-:Y:S01]  /*7ad0*/  HMMA.16816.F32.BF16 R24, R140.reuse, R4, R24 ;  /* 0x000000048c18723c */ /* 0x040fe20000041818 */
[----:B------:R-:W-:Y:S03]  /*7ae0*/  FMUL.FTZ R8, R8, c[0x0][0x2ec] ;  /* 0x0000bb0008087a20 */ /* 0x000fe60000410000 */
[----:B------:R-:W-:Y:S02]  /*7af0*/  FMUL.FTZ R2, R2, c[0x0][0x2ec] ;  /* 0x0000bb0002027a20 */ /* 0x000fe40000410000 */
[----:B------:R-:W-:Y:S02]  /*7b00*/  FMUL.FTZ R0, R0, c[0x0][0x2ec] ;  /* 0x0000bb0000007a20 */ /* 0x000fe40000410000 */
[----:B------:R-:W-:Y:S01]  /*7b10*/  FMUL.FTZ R14, R234, R14 ;  /* 0x0000000eea0e7220 */ /* 0x000fe20000410000 */
[-C--:B------:R-:W-:Y:S03]  /*7b20*/  HMMA.16816.F32.BF16 R28, R140, R6.reuse, R28 ;  /* 0x000000068c1c723c */ /* 0x080fe6000004181c */
[----:B------:R-:W-:Y:S02]  /*7b30*/  FMUL.FTZ R15, R233, R15 ;  /* 0x0000000fe90f7220 */ /* 0x000fe40000410000 */
[----:B------:R-:W-:Y:S02]  /*7b40*/  FMUL.FTZ R234, R136, R9 ;  /* 0x0000000988ea7220 */ /* 0x000fe40000410000 */
[----:B------:R-:W-:Y:S01]  /*7b50*/  FMUL.FTZ R233, R138, R8 ;  /* 0x000000088ae97220 */ /* 0x000fe20000410000 */
[C---:B------:R-:W-:Y:S01]  /*7b60*/  HMMA.16816.F32.BF16 R32, R132.reuse, R6, R32 ;  /* 0x000000068420723c */ /* 0x040fe20000041820 */
[----:B------:R-:W-:Y:S03]  /*7b70*/  FMUL.FTZ R232, R10, R2 ;  /* 0x000000020ae87220 */ /* 0x000fe60000410000 */
[----:B------:R-:W-:Y:S02]  /*7b80*/  FMUL.FTZ R231, R11, R0 ;  /* 0x000000000be77220 */ /* 0x000fe40000410000 */
[----:B------:R-:W-:Y:S01]  /*7b90*/  FFMA.FTZ R0, -R162, R162, 1 ;  /* 0x3f800000a2007423 */ /* 0x000fe200000101a2 */
[----:B------:R-:W1:Y:S01]  /*7ba0*/  LDSM.16.M88.4 R8, [R176+0x11000] ;  /* 0x01100000b008783b */ /* 0x000e620000000200 */
[----:B------:R-:W-:Y:S04]  /*7bb0*/  FADD.FTZ R13, -R149, R13 ;  /* 0x0000000d950d7221 */ /* 0x000fe80000010100 */
[----:B------:R-:W-:Y:S02]  /*7bc0*/  FFMA.FTZ R4, -R164, R164, 1 ;  /* 0x3f800000a4047423 */ /* 0x000fe400000101a4 */
[----:B------:R-:W-:Y:S02]  /*7bd0*/  FFMA.FTZ R2, -R163, R163, 1 ;  /* 0x3f800000a3027423 */ /* 0x000fe400000101a3 */
[----:B------:R-:W-:Y:S02]  /*7be0*/  FMUL.FTZ R0, R0, c[0x0][0x2ec] ;  /* 0x0000bb0000007a20 */ /* 0x000fe40000410000 */
[----:B------:R-:W-:Y:S02]  /*7bf0*/  FADD.FTZ R12, -R149, R12 ;  /* 0x0000000c950c7221 */ /* 0x000fe40000010100 */
[----:B------:R-:W-:Y:S02]  /*7c00*/  FMUL.FTZ R13, R248, R13 ;  /* 0x0000000df80d7220 */ /* 0x000fe40000410000 */
[----:B------:R-:W-:Y:S02]  /*7c10*/  FADD.FTZ R17, -R151, R17 ;  /* 0x0000001197117221 */ /* 0x000fe40000010100 */
[----:B------:R-:W-:Y:S02]  /*7c20*/  FADD.FTZ R18, -R150, R18 ;  /* 0x0000001296127221 */ /* 0x000fe40000010100 */
[----:B------:R-:W-:Y:S02]  /*7c30*/  FFMA.FTZ R5, -R169, R169, 1 ;  /* 0x3f800000a9057423 */ /* 0x000fe400000101a9 */
[----:B------:R-:W-:Y:S02]  /*7c40*/  FMUL.FTZ R4, R4, c[0x0][0x2ec] ;  /* 0x0000bb0004047a20 */ /* 0x000fe40000410000 */
[----:B------:R-:W-:Y:S02]  /*7c50*/  FMUL.FTZ R2, R2, c[0x0][0x2ec] ;  /* 0x0000bb0002027a20 */ /* 0x000fe40000410000 */
[----:B------:R-:W-:Y:S02]  /*7c60*/  FMUL.FTZ R169, R15, R0 ;  /* 0x000000000fa97220 */ /* 0x000fe40000410000 */
[----:B------:R-:W-:Y:S02]  /*7c70*/  FFMA.FTZ R0, -R165, R165, 1 ;  /* 0x3f800000a5007423 */ /* 0x000fe400000101a5 */
[----:B------:R-:W-:Y:S02]  /*7c80*/  FADD.FTZ R24, -R149, R24 ;  /* 0x0000001895187221 */ /* 0x000fe40000010100 */
[----:B------:R-:W-:Y:S02]  /*7c90*/  FMUL.FTZ R12, R249, R12 ;  /* 0x0000000cf90c7220 */ /* 0x000fe40000410000 */
[----:B------:R-:W-:Y:S02]  /*7ca0*/  FADD.FTZ R19, -R150, R19 ;  /* 0x0000001396137221 */ /* 0x000fe40000010100 */
[----:B------:R-:W-:Y:S02]  /*7cb0*/  FMUL.FTZ R17, R195, R17 ;  /* 0x00000011c3117220 */ /* 0x000fe40000410000 */
[----:B------:R-:W-:Y:S02]  /*7cc0*/  FMUL.FTZ R18, R197, R18 ;  /* 0x00000012c5127220 */ /* 0x000fe40000410000 */
[----:B------:R-:W-:Y:S01]  /*7cd0*/  FMUL.FTZ R5, R5, c[0x0][0x2ec] ;  /* 0x0000bb0005057a20 */ /* 0x000fe20000410000 */
[-C--:B-1----:R-:W-:Y:S01]  /*7ce0*/  HMMA.16816.F32.BF16 R36, R132, R8.reuse, R36 ;  /* 0x000000088424723c */ /* 0x082fe20000041824 */
[----:B------:R-:W-:Y:S02]  /*7cf0*/  FMUL.FTZ R197, R13, R4 ;  /* 0x000000040dc57220 */ /* 0x000fe40000410000 */
[----:B------:R-:W-:Y:S02]  /*7d00*/  FMUL.FTZ R195, R14, R2 ;  /* 0x000000020ec37220 */ /* 0x000fe40000410000 */
[----:B------:R-:W-:Y:S02]  /*7d10*/  FFMA.FTZ R2, -R166, R166, 1 ;  /* 0x3f800000a6027423 */ /* 0x000fe400000101a6 */
[----:B------:R-:W-:Y:S01]  /*7d20*/  FMUL.FTZ R4, R0, c[0x0][0x2ec] ;  /* 0x0000bb0000047a20 */ /* 0x000fe20000410000 */
[C---:B------:R-:W-:Y:S01]  /*7d30*/  HMMA.16816.F32.BF16 R40, R140.reuse, R8, R40 ;  /* 0x000000088c28723c */ /* 0x040fe20000041828 */
[----:B------:R-:W-:Y:S03]  /*7d40*/  FFMA.FTZ R0, -R167, R167, 1 ;  /* 0x3f800000a7007423 */ /* 0x000fe600000101a7 */
[----:B------:R-:W-:Y:S02]  /*7d50*/  FADD.FTZ R25, -R149, R25 ;  /* 0x0000001995197221 */ /* 0x000fe40000010100 */
[----:B------:R-:W-:Y:S02]  /*7d60*/  FMUL.FTZ R24, R110, R24 ;  /* 0x000000186e187220 */ /* 0x000fe40000410000 */
[----:B------:R-:W-:Y:S01]  /*7d70*/  FADD.FTZ R16, -R151, R16 ;  /* 0x0000001097107221 */ /* 0x000fe20000010100 */
[----:B------:R1:W5:Y:S01]  /*7d80*/  LDL.LU R110, [R1+0x14c] ;  /* 0x00014c00016e7983 */ /* 0x0003620000300800 */
[-C--:B------:R-:W-:Y:S02]  /*7d90*/  HMMA.16816.F32.BF16 R44, R140, R10.reuse, R44 ;  /* 0x0000000a8c2c723c */ /* 0x080fe4000004182c */
[----:B------:R-:W-:Y:S02]  /*7da0*/  FMUL.FTZ R19, R230, R19 ;  /* 0x00000013e6137220 */ /* 0x000fe40000410000 */
[----:B------:R-:W-:Y:S02]  /*7db0*/  FMUL.FTZ R230, R12, R5 ;  /* 0x000000050ce67220 */ /* 0x000fe40000410000 */
[----:B------:R-:W-:Y:S02]  /*7dc0*/  FMUL.FTZ R5, R2, c[0x0][0x2ec] ;  /* 0x0000bb0002057a20 */ /* 0x000fe40000410000 */
[----:B------:R-:W-:Y:S01]  /*7dd0*/  FFMA.FTZ R2, -R168, R168, 1 ;  /* 0x3f800000a8027423 */ /* 0x000fe200000101a8 */
[C---:B------:R-:W-:Y:S03]  /*7de0*/  HMMA.16816.F32.BF16 R48, R132.reuse, R10, R48 ;  /* 0x0000000a8430723c */ /* 0x040fe60000041830 */
[----:B------:R-:W-:Y:S02]  /*7df0*/  FMUL.FTZ R0, R0, c[0x0][0x2ec] ;  /* 0x0000bb0000007a20 */ /* 0x000fe40000410000 */
[----:B------:R-:W-:Y:S02]  /*7e00*/  FADD.FTZ R26, -R148, R26 ;  /* 0x0000001a941a7221 */ /* 0x000fe40000010100 */
[----:B------:R-:W-:Y:S02]  /*7e10*/  FMUL.FTZ R25, R109, R25 ;  /* 0x000000196d197220 */ /* 0x000fe40000410000 */
[----:B------:R-:W-:Y:S01]  /*7e20*/  FMUL.FTZ R16, R157, R16 ;  /* 0x000000109d107220 */ /* 0x000fe20000410000 */
[----:B------:R1:W5:Y:S02]  /*7e30*/  LDL.LU R109, [R1+0x148] ;  /* 0x00014800016d7983 */ /* 0x0003640000300800 */
[----:B------:R-:W-:Y:S02]  /*7e40*/  FADD.FTZ R23, -R150, R23 ;  /* 0x0000001796177221 */ /* 0x000fe40000010100 */
[----:B------:R-:W-:Y:S02]  /*7e50*/  FMUL.FTZ R2, R2, c[0x0][0x2ec] ;  /* 0x0000bb0002027a20 */ /* 0x000fe40000410000 */
[----:B------:R-:W-:Y:S02]  /*7e60*/  FMUL.FTZ R164, R19, R0 ;  /* 0x0000000013a47220 */ /* 0x000fe40000410000 */
[----:B------:R-:W-:Y:S02]  /*7e70*/  FFMA.FTZ R0, -R170, R170, 1 ;  /* 0x3f800000aa007423 */ /* 0x000fe400000101aa */
[----:B------:R-:W-:Y:S02]  /*7e80*/  FADD.FTZ R27, -R148, R27 ;  /* 0x0000001b941b7221 */ /* 0x000fe40000010100 */
[----:B------:R-:W-:Y:S02]  /*7e90*/  FMUL.FTZ R26, R108, R26 ;  /* 0x0000001a6c1a7220 */ /* 0x000fe40000410000 */
[----:B------:R-:W-:Y:S01]  /*7ea0*/  FADD.FTZ R20, -R151, R20 ;  /* 0x0000001497147221 */ /* 0x000fe20000010100 */
[----:B------:R1:W5:Y:S01]  /*7eb0*/  LDL.LU R108, [R1+0x144] ;  /* 0x00014400016c7983 */ /* 0x0003620000300800 */
[----:B------:R-:W-:Y:S02]  /*7ec0*/  FADD.FTZ R22, -R150, R22 ;  /* 0x0000001696167221 */ /* 0x000fe40000010100 */
[----:B------:R-:W-:Y:S02]  /*7ed0*/  FMUL.FTZ R23, R250, R23 ;  /* 0x00000017fa177220 */ /* 0x000fe40000410000 */
        /* <DEDUP_REMOVED lines=19> */
[----:B------:R-:W-:Y:S01]  /*8010*/  FMUL.FTZ R21, R252, R21 ;  /* 0x00000015fc157220 */ /* 0x000fe20000410000 */
[----:B------:R1:W5:Y:S01]  /*8020*/  LDL.LU R106, [R1+0x13c] ;  /* 0x00013c00016a7983 */ /* 0x0003620000300800 */
[----:B------:R-:W-:Y:S02]  /*8030*/  FMUL.FTZ R4, R4, c[0x0][0x2ec] ;  /* 0x0000bb0004047a20 */ /* 0x000fe40000410000 */
        /* <DEDUP_REMOVED lines=47> */
[----:B------:R-:W2:Y:S01]  /*8330*/  LDSM.16.M88.4 R4, [R176+0x11800] ;  /* 0x01180000b004783b */ /* 0x000ea20000000200 */
        /* <DEDUP_REMOVED lines=30> */
[-C--:B--2---:R-:W-:Y:S01]  /*8520*/  HMMA.16816.F32.BF16 R52, R132, R4.reuse, R52 ;  /* 0x000000048434723c */ /* 0x084fe20000041834 */
[----:B------:R-:W-:Y:S01]  /*8530*/  FMUL.FTZ R13, R90, R44 ;  /* 0x0000002c5a0d7220 */ /* 0x000fe20000410000 */
[----:B------:R1:W5:Y:S01]  /*8540*/  LDL.LU R91, [R1+0x100] ;  /* 0x00010000015b7983 */ /* 0x0003620000300800 */
[----:B------:R-:W-:Y:S02]  /*8550*/  FFMA.FTZ R0, -R193, R193, 1 ;  /* 0x3f800000c1007423 */ /* 0x000fe400000101c1 */
[----:B------:R-:W-:Y:S01]  /*8560*/  FADD.FTZ R46, -R148, R46 ;  /* 0x0000002e942e7221 */ /* 0x000fe20000010100 */
[----:B------:R1:W5:Y:S01]  /*8570*/  LDL.LU R90, [R1+0xfc] ;  /* 0x0000fc00015a7983 */ /* 0x0003620000300800 */
[----:B------:R-:W-:Y:S01]  /*8580*/  FMUL.FTZ R12, R89, R45 ;  /* 0x0000002d590c7220 */ /* 0x000fe20000410000 */
[C---:B------:R-:W-:Y:S01]  /*8590*/  HMMA.16816.F32.BF16 R56, R140.reuse, R4, R56 ;  /* 0x000000048c38723c */ /* 0x040fe20000041838 */
[----:B------:R-:W-:Y:S01]  /*85a0*/  FMUL.FTZ R0, R0, c[0x0][0x2ec] ;  /* 0x0000bb0000007a20 */ /* 0x000fe20000410000 */
[----:B------:R1:W5:Y:S02]  /*85b0*/  LDL.LU R89, [R1+0xf8] ;  /* 0x0000f80001597983 */ /* 0x0003640000300800 */
[----:B------:R-:W-:Y:S02]  /*85c0*/  FADD.FTZ R47, -R148, R47 ;  /* 0x0000002f942f7221 */ /* 0x000fe40000010100 */
[----:B------:R-:W-:Y:S02]  /*85d0*/  FMUL.FTZ R11, R88, R46 ;  /* 0x0000002e580b7220 */ /* 0x000fe40000410000 */
[----:B------:R-:W-:Y:S01]  /*85e0*/  FFMA.FTZ R2, -R194, R194, 1 ;  /* 0x3f800000c2027423 */ /* 0x000fe200000101c2 */
[----:B------:R1:W5:Y:S01]  /*85f0*/  LDL.LU R88, [R1+0xf4] ;  /* 0x0000f40001587983 */ /* 0x0003620000300800 */
[-C--:B------:R-:W-:Y:S02]  /*8600*/  HMMA.16816.F32.BF16 R60, R140, R6.reuse, R60 ;  /* 0x000000068c3c723c */ /* 0x080fe4000004183c */
[----:B------:R-:W-:Y:S02]  /*8610*/  FMUL.FTZ R15, R35, R0 ;  /* 0x00000000230f7220 */ /* 0x000fe40000410000 */
[----:B------:R-:W-:Y:S02]  /*8620*/  FFMA.FTZ R0, -R198, R198, 1 ;  /* 0x3f800000c6007423 */ /* 0x000fe400000101c6 */
[----:B------:R-:W-:Y:S02]  /*8630*/  FMUL.FTZ R10, R87, R47 ;  /* 0x0000002f570a7220 */ /* 0x000fe40000410000 */
[----:B------:R-:W-:Y:S01]  /*8640*/  FADD.FTZ R48, -R151, R48 ;  /* 0x0000003097307221 */ /* 0x000fe20000010100 */
[----:B------:R1:W5:Y:S01]  /*8650*/  LDL.LU R87, [R1+0xf0] ;  /* 0x0000f00001577983 */ /* 0x0003620000300800 */
[----:B------:R-:W-:Y:S02]  /*8660*/  HMMA.16816.F32.BF16 R64, R132, R6, R64 ;  /* 0x000000068440723c */ /* 0x000fe40000041840 */
[----:B------:R-:W-:Y:S02]  /*8670*/  FMUL.FTZ R2, R2, c[0x0][0x2ec] ;  /* 0x0000bb0002027a20 */ /* 0x000fe40000410000 */
[----:B------:R-:W-:Y:S02]  /*8680*/  FFMA.FTZ R9, -R201, R201, 1 ;  /* 0x3f800000c9097423 */ /* 0x000fe400000101c9 */
[----:B------:R-:W-:Y:S02]  /*8690*/  FMUL.FTZ R0, R0, c[0x0][0x2ec] ;  /* 0x0000bb0000007a20 */ /* 0x000fe40000410000 */
[----:B------:R-:W-:Y:S04]  /*86a0*/  FADD.FTZ R49, -R151, R49 ;  /* 0x0000003197317221 */ /* 0x000fe80000010100 */
        /* <DEDUP_REMOVED lines=11> */
[----:B------:R-:W-:Y:S02]  /*8760*/  FMUL.FTZ R2, R2, c[0x0][0x2ec] ;  /* 0x0000bb0002027a20 */ /* 0x000fe40000410000 */
[----:B------:R-:W-:Y:S02]  /*8770*/  FMUL.FTZ R154, R36, R9 ;  /* 0x00000009249a7220 */ /* 0x000fe40000410000 */
[----:B------:R-:W-:Y:S02]  /*8780*/  FMUL.FTZ R9, R0, c[0x0][0x2ec] ;  /* 0x0000bb0000097a20 */ /* 0x000fe40000410000 */
[----:B------:R-:W-:Y:S02]  /*8790*/  FFMA.FTZ R0, -R202, R202, 1 ;  /* 0x3f800000ca007423 */ /* 0x000fe400000101ca */
[----:B------:R-:W-:Y:S02]  /*87a0*/  FADD.FTZ R51, -R150, R51 ;  /* 0x0000003396337221 */ /* 0x000fe40000010100 */
[----:B------:R-:W-:Y:S02]  /*87b0*/  FMUL.FTZ R45, R84, R50 ;  /* 0x00000032542d7220 */ /* 0x000fe40000410000 */
[----:B------:R-:W-:Y:S01]  /*87c0*/  FMUL.FTZ R8, R8, c[0x0][0x2ec] ;  /* 0x0000bb0008087a20 */ /* 0x000fe20000410000 */
[----:B------:R1:W5:Y:S01]  /*87d0*/  LDL.LU R84, [R1+0xe4] ;  /* 0x0000e40001547983 */ /* 0x0003620000300800 */
[----:B------:R-:W-:Y:S02]  /*87e0*/  FMUL.FTZ R152, R38, R2 ;  /* 0x0000000226987220 */ /* 0x000fe40000410000 */
[----:B------:R-:W-:Y:S02]  /*87f0*/  FFMA.FTZ R2, -R203, R203, 1 ;  /* 0x3f800000cb027423 */ /* 0x000fe400000101cb */
[----:B------:R-:W-:Y:S02]  /*8800*/  FMUL.FTZ R0, R0, c[0x0][0x2ec] ;  /* 0x0000bb0000007a20 */ /* 0x000fe40000410000 */
[----:B------:R-:W-:Y:S02]  /*8810*/  FMUL.FTZ R44, R83, R51 ;  /* 0x00000033532c7220 */ /* 0x000fe40000410000 */
[----:B------:R-:W-:Y:S01]  /*8820*/  FADD.FTZ R52, -R151, R52 ;  /* 0x0000003497347221 */ /* 0x000fe20000010100 */
[----:B------:R1:W5:Y:S01]  /*8830*/  LDL.LU R83, [R1+0xe0] ;  /* 0x0000e00001537983 */ /* 0x0003620000300800 */
[----:B------:R-:W-:Y:S02]  /*8840*/  FMUL.FTZ R153, R37, R8 ;  /* 0x0000000825997220 */ /* 0x000fe40000410000 */
        /* <DEDUP_REMOVED lines=16> */
[----:B------:R-:W-:Y:S02]  /*8950*/  FMUL.FTZ R40, R79, R55 ;  /* 0x000000374f287220 */ /* 0x000fe40000410000 */
[C---:B------:R-:W-:Y:S01]  /*8960*/  FADD.FTZ R56, -R149.reuse, R56 ;  /* 0x0000003895387221 */ /* 0x040fe20000010100 */
[----:B------:R1:W5:Y:S01]  /*8970*/  LDL.LU R79, [R1+0xd0] ;  /* 0x0000d000014f7983 */ /* 0x0003620000300800 */
        /* <DEDUP_REMOVED lines=108> */
[----:B-1----:R-:W2:Y:S01]  /*9040*/  LDL.LU R9, [R1+0xc] ;  /* 0x00000c0001097983 */ /* 0x002ea20000300800 */
        /* <DEDUP_REMOVED lines=9> */
[----:B---3--:R-:W-:Y:S02]  /*90e0*/  IMAD.MOV.U32 R4, RZ, RZ, R8 ;  /* 0x000000ffff047224 */ /* 0x008fe400078e0008 */
[----:B--2---:R-:W-:Y:S03]  /*90f0*/  IMAD.MOV.U32 R5, RZ, RZ, R9 ;  /* 0x000000ffff057224 */ /* 0x004fe600078e0009 */
[C---:B------:R-:W-:Y:S02]  /*9100*/  LEA R8, P2, R2.reuse, R4, 0x1 ;  /* 0x0000000402087211 */ /* 0x040fe400078408ff */
[----:B------:R-:W-:Y:S02]  /*9110*/  MOV R4, 0x6 ;  /* 0x0000000600047802 */ /* 0x000fe40000000f00 */
[----:B------:R-:W-:Y:S01]  /*9120*/  LEA.HI.X.SX32 R9, R2, R5, 0x1, P2 ;  /* 0x0000000502097211 */ /* 0x000fe200010f0eff */
[----:B------:R1:W-:Y:S01]  /*9130*/  STL [R1+0x14], R8 ;  /* 0x0000140801007387 */ /* 0x0003e20000100800 */
[----:B------:R-:W-:Y:S02]  /*9140*/  SHF.L.U64.HI R2, R6, R4, c[0x0][0x194] ;  /* 0x0000650006027619 */ /* 0x000fe40000010204 */
[-C--:B------:R-:W-:Y:S01]  /*9150*/  IADD3 R6, P2, R8, R10.reuse, RZ ;  /* 0x0000000a08067210 */ /* 0x080fe20007f5e0ff */
[----:B------:R-:W-:Y:S01]  /*9160*/  @!PT LDS RZ, [RZ] ;  /* 0x00000000fffff984 */ /* 0x000fe20000000800 */
[----:B------:R-:W-:Y:S01]  /*9170*/  @!PT LDS RZ, [RZ] ;  /* 0x00000000fffff984 */ /* 0x000fe20000000800 */
[----:B------:R-:W-:Y:S01]  /*9180*/  @!PT LDS RZ, [RZ] ;  /* 0x00000000fffff984 */ /* 0x000fe20000000800 */
[----:B------:R1:W-:Y:S03]  /*9190*/  LDGSTS.E.BYPASS.LTC128B.128 [R239], [R8.64] ;  /* 0x0000000008ef7fae */ /* 0x0003e6000b901d44 */
[-C--:B------:R-:W-:Y:S01]  /*91a0*/  IADD3 R4, P3, R6, R10.reuse, RZ ;  /* 0x0000000a06047210 */ /* 0x080fe20007f7e0ff */
[----:B------:R1:W-:Y:S01]  /*91b0*/  STL [R1+0xc], R9 ;  /* 0x00000c0901007387 */ /* 0x0003e20000100800 */
[--C-:B------:R-:W-:Y:S02]  /*91c0*/  IMAD.X R7, R9, 0x1, R2.reuse, P2 ;  /* 0x0000000109077824 */ /* 0x100fe400010e0602 */
[----:B------:R-:W-:Y:S03]  /*91d0*/  IADD3 R10, P2, R4, R10, RZ ;  /* 0x0000000a040a7210 */ /* 0x000fe60007f5e0ff */
[----:B------:R1:W-:Y:S01]  /*91e0*/  LDGSTS.E.BYPASS.LTC128B.128 [R239+0x1000], [R6.64] ;  /* 0x0100000006ef7fae */ /* 0x0003e2000b901d44 */
[----:B------:R-:W-:Y:S05]  /*91f0*/  IADD3.X R5, R7, R2, RZ, P3, !PT ;  /* 0x0000000207057210 */ /* 0x000fea0001ffe4ff */
[----:B------:R1:W-:Y:S01]  /*9200*/  LDGSTS.E.BYPASS.LTC128B.128 [R239+0x2000], [R4.64] ;  /* 0x0200000004ef7fae */ /* 0x0003e2000b901d44 */
[----:B------:R-:W-:Y:S05]  /*9210*/  IMAD.X R11, R5, 0x1, R2, P2 ;  /* 0x00000001050b7824 */ /* 0x000fea00010e0602 */
[----:B------:R1:W-:Y:S04]  /*9220*/  LDGSTS.E.BYPASS.LTC128B.128 [R239+0x3000], [R10.64] ;  /* 0x030000000aef7fae */ /* 0x0003e8000b901d44 */
[----:B------:R-:W0:Y:S02]  /*9230*/  LDGDEPBAR ;  /* 0x00000000000079af */ /* 0x000e240000000000 */
.L_x_2263:
        /* <DEDUP_REMOVED lines=194> */
.L_x_2264:
        /* <DEDUP_REMOVED lines=12> */
[----:B------:R-:W5:Y:S04]  /*9f20*/  LDL R157, [R1+0x60] ;  /* 0x00006000019d7983 */ /* 0x000f680000100800 */
[----:B------:R-:W-:Y:S04]  /*9f30*/  LDSM.16.M88.4 R40, [R147+0x14000] ;  /* 0x014000009328783b */ /* 0x000fe80000000200 */
[----:B------:R-:W5:Y:S04]  /*9f40*/  LDL R156, [R1+0x64] ;  /* 0x00006400019c7983 */ /* 0x000f680000100800 */
[----:B------:R-:W1:Y:S04]  /*9f50*/  LDSM.16.MT88.4 R44, [R0+0xc800] ;  /* 0x00c80000002c783b */ /* 0x000e680000004200 */
[----:B------:R-:W5:Y:S04]  /*9f60*/  LDL.LU.64 R154, [R1] ;  /* 0x00000000019a7983 */ /* 0x000f680000300a00 */
        /* <DEDUP_REMOVED lines=10> */
[----:B------:R3:W2:Y:S02]  /*a010*/  LDL R153, [R1+0x20] ;  /* 0x0000200001997983 */ /* 0x0006a40000100800 */
[C---:B------:R-:W-:Y:S02]  /*a020*/  HMMA.16816.F32.BF16 R16, R32.reuse, R18, RZ ;  /* 0x000000122010723c */ /* 0x040fe400000418ff */
[----:B------:R-:W1:Y:S04]  /*a030*/  LDSM.16.M88.4 R64, [R146+0x16000] ;  /* 0x016000009240783b */ /* 0x000e680000000200 */
[----:B------:R-:W1:Y:S02]  /*a040*/  LDSM.16.MT88.4 R132, [R2+0xd000] ;  /* 0x00d000000284783b */ /* 0x000e640000004200 */
[-C--:B----4-:R-:W-:Y:S02]  /*a050*/  HMMA.16816.F32.BF16 R20, R32, R36.reuse, RZ ;  /* 0x000000242014723c */ /* 0x090fe400000418ff */
[----:B------:R-:W-:Y:S04]  /*a060*/  LDSM.16.M88.4 R136, [R144+0x16000] ;  /* 0x016000009088783b */ /* 0x000fe80000000200 */
[----:B------:R-:W-:Y:S02]  /*a070*/  LDSM.16.MT88.4 R140, [R2+0xd800] ;  /* 0x00d80000028c783b */ /* 0x000fe40000004200 */
        /* <DEDUP_REMOVED lines=45> */
[-C--:B------:R-:W-:Y:S04]  /*a350*/  HMMA.16816.F32.BF16 R20, R40, R60.reuse, R20 ;  /* 0x0000003c2814723c */ /* 0x080fe80000041814 */
[C---:B-----5:R-:W-:Y:S04]  /*a360*/  LEA R197, P2, R149.reuse, R154, 0x2 ;  /* 0x0000009a95c57211 */ /* 0x060fe800078410ff */
[C---:B------:R-:W-:Y:S04]  /*a370*/  HMMA.16816.F32.BF16 R24, R52.reuse, R60, R24 ;  /* 0x0000003c3418723c */ /* 0x040fe80000041818 */
[----:B------:R-:W-:Y:S01]  /*a380*/  LEA.HI.X.SX32 R195, R149, R155, 0x2, P2 ;  /* 0x0000009b95c37211 */ /* 0x000fe200010f16ff */
[----:B------:R-:W-:Y:S03]  /*a390*/  IMAD.MOV.U32 R149, RZ, RZ, c[0x0][0x22c] ;  /* 0x00008b00ff957624 */ /* 0x000fe600078e00ff */
[-C--:B------:R-:W-:Y:S01]  /*a3a0*/  HMMA.16816.F32.BF16 R28, R52, R62.reuse, R28 ;  /* 0x0000003e341c723c */ /* 0x080fe2000004181c */
[----:B------:R5:W-:Y:S03]  /*a3b0*/  LDSM.16.MT88.4 R52, [R0+0xf800] ;  /* 0x00f800000034783b */ /* 0x000be60000004200 */
[----:B------:R-:W-:Y:S04]  /*a3c0*/  IMAD R149, R149, c[0x0][0x1c0], RZ ;  /* 0x0000700095957a24 */ /* 0x000fe800078e02ff */
[----:B------:R-:W-:Y:S01]  /*a3d0*/  HMMA.16816.F32.BF16 R32, R40, R62, R32 ;  /* 0x0000003e2820723c */ /* 0x000fe20000041820 */
[----:B------:R-:W1:Y:S03]  /*a3e0*/  LDSM.16.M88.4 R40, [R144+0x18000] ;  /* 0x018000009028783b */ /* 0x000e660000000200 */
[----:B------:R-:W-:Y:S01]  /*a3f0*/  IMAD.SHL.U32 R149, R149, 0x8, RZ ;  /* 0x0000000895957824 */ /* 0x000fe200078e00ff */
[----:B------:R2:W-:Y:S03]  /*a400*/  LDSM.16.MT88.4 R60, [R2+0xf800] ;  /* 0x00f80000023c783b */ /* 0x0005e60000004200 */
[-C--:B----4-:R-:W-:Y:S08]  /*a410*/  HMMA.16816.F32.BF16 R4, R44, R56.reuse, R4 ;  /* 0x000000382c04723c */ /* 0x090ff00000041804 */
[C---:B------:R-:W-:Y:S01]  /*a420*/  HMMA.16816.F32.BF16 R8, R64.reuse, R56, R8 ;  /* 0x000000384008723c */ /* 0x040fe20000041808 */
[----:B-----5:R-:W-:Y:S04]  /*a430*/  IMAD.MOV.U32 R0, RZ, RZ, c[0x0][0x22c] ;  /* 0x00008b00ff007624 */ /* 0x020fe800078e00ff */
[----:B------:R-:W-:Y:S03]  /*a440*/  IMAD R0, R0, c[0x0][0x1c0], RZ ;  /* 0x0000700000007a24 */ /* 0x000fe600078e02ff */
[-C--:B------:R-:W-:Y:S04]  /*a450*/  HMMA.16816.F32.BF16 R12, R64, R58.reuse, R12 ;  /* 0x0000003a400c723c */ /* 0x080fe8000004180c */
[----:B------:R-:W-:Y:S02]  /*a460*/  IMAD R0, R0, 0x30, RZ ;  /* 0x0000003000007824 */ /* 0x000fe400078e02ff */
[----:B--2---:R-:W-:Y:S02]  /*a470*/  IMAD.MOV.U32 R2, RZ, RZ, c[0x0][0x22c] ;  /* 0x00008b00ff027624 */ /* 0x004fe400078e00ff */
        /* <DEDUP_REMOVED lines=9> */
[-C--:B-1----:R-:W-:Y:S05]  /*a510*/  HMMA.16816.F32.BF16 R4, R36, R48.reuse, R4 ;  /* 0x000000302404723c */ /* 0x082fea0000041804 */
        /* <DEDUP_REMOVED lines=11> */
[----:B------:R-:W-:Y:S04]  /*a5d0*/  @UP3 UIADD3 UR14, UP1, UR14, -0x200, URZ ;  /* 0xfffffe000e0e3890 */ /* 0x000fe8000ff3e03f */
[----:B------:R-:W-:Y:S01]  /*a5e0*/  @P0 IADD3.X R39, R156, UR13, RZ, P3, !PT ;  /* 0x0000000d9c270c10 */ /* 0x000fe20009ffe4ff */
[----:B------:R-:W-:Y:S01]  /*a5f0*/  IMAD.MOV.U32 R36, RZ, RZ, R197 ;  /* 0x000000ffff247224 */ /* 0x000fe200078e00c5 */
[----:B------:R-:W-:Y:S01]  /*a600*/  @UP3 UIADD3.X UR13, UR13, -0x1, URZ, UP1, !UPT ;  /* 0xffffffff0d0d3890 */ /* 0x000fe20008ffe43f */
[C---:B--2---:R-:W-:Y:S02]  /*a610*/  HMMA.16816.F32.BF16 R8, R56.reuse, R52, R8 ;  /* 0x000000343808723c */ /* 0x044fe40000041808 */
[----:B------:R-:W2:Y:S02]  /*a620*/  @P0 LDG.E R150, [R38.64+0x20] ;  /* 0x0000200426960981 */ /* 0x000ea4000c1e1900 */
[CC--:B------:R-:W-:Y:S01]  /*a630*/  LEA R50, P2, R149.reuse, R36.reuse, 0x2 ;  /* 0x0000002495327211 */ /* 0x0c0fe200078410ff */
[----:B------:R-:W-:Y:S01]  /*a640*/  IMAD.MOV.U32 R37, RZ, RZ, R195 ;  /* 0x000000ffff257224 */ /* 0x000fe200078e00c3 */
[----:B------:R-:W4:Y:S02]  /*a650*/  @P0 LDG.E R151, [R38.64+0x120] ;  /* 0x0001200426970981 */ /* 0x000f24000c1e1900 */
[-C--:B------:R-:W-:Y:S02]  /*a660*/  HMMA.16816.F32.BF16 R12, R56, R54.reuse, R12 ;  /* 0x00000036380c723c */ /* 0x080fe4000004180c */
[----:B------:R-:W5:Y:S02]  /*a670*/  @P0 LDG.E R152, [R38.64+0x100] ;  /* 0x0001000426980981 */ /* 0x000f64000c1e1900 */
[-C--:B------:R-:W-:Y:S02]  /*a680*/  LEA.HI.X.SX32 R51, R149, R37.reuse, 0x2, P2 ;  /* 0x0000002595337211 */ /* 0x080fe400010f16ff */
[----:B------:R-:W3:Y:S02]  /*a690*/  @P0 LDG.E R153, [R38.64] ;  /* 0x0000000426990981 */ /* 0x000ee4000c1e1900 */
        /* <DEDUP_REMOVED lines=11> */
[----:B----4-:R2:W-:Y:S04]  /*a750*/  @P0 STL [R1+0x1c], R151 ;  /* 0x00001c9701000387 */ /* 0x0105e80000100800 */
[----:B-----5:R4:W-:Y:S04]  /*a760*/  @P0 STL [R1+0x18], R152 ;  /* 0x0000189801000387 */ /* 0x0209e80000100800 */
[----:B---3--:R3:W-:Y:S04]  /*a770*/  @P0 STL [R1+0x20], R153 ;  /* 0x0000209901000387 */ /* 0x0087e80000100800 */
        /* <DEDUP_REMOVED lines=9> */
[----:B----4-:R-:W-:Y:S01]  /*a810*/  IMAD.MOV.U32 R152, RZ, RZ, c[0x0][0x22c] ;  /* 0x00008b00ff987624 */ /* 0x010fe200078e00ff */
[----:B------:R-:W4:Y:S01]  /*a820*/  LDL R54, [R1+0x34] ;  /* 0x0000340001367983 */ /* 0x000f220000100800 */
[----:B---3--:R-:W-:Y:S01]  /*a830*/  IMAD.MOV.U32 R153, RZ, RZ, c[0x0][0x22c] ;  /* 0x00008b00ff997624 */ /* 0x008fe200078e00ff */
[-C--:B------:R-:W-:Y:S01]  /*a840*/  LEA R44, P0, R150, R36.reuse, 0x2 ;  /* 0x00000024962c7211 */ /* 0x080fe200078010ff */
[----:B------:R-:W-:Y:S01]  /*a850*/  IMAD R152, R152, c[0x0][0x1c0], RZ ;  /* 0x0000700098987a24 */ /* 0x000fe200078e02ff */
[----:B------:R-:W4:Y:S01]  /*a860*/  LDL R53, [R1+0x30] ;  /* 0x0000300001357983 */ /* 0x000f220000100800 */
[----:B------:R-:W-:Y:S01]  /*a870*/  IMAD R153, R153, c[0x0][0x1c0], RZ ;  /* 0x0000700099997a24 */ /* 0x000fe200078e02ff */
[-C--:B------:R-:W-:Y:S01]  /*a880*/  LEA.HI.X.SX32 R45, R150, R37.reuse, 0x2, P0 ;  /* 0x00000025962d7211 */ /* 0x080fe200000f16ff */
[----:B------:R-:W-:Y:S01]  /*a890*/  IMAD.SHL.U32 R152, R152, 0x20, RZ ;  /* 0x0000002098987824 */ /* 0x000fe200078e00ff */
[----:B------:R-:W4:Y:S01]  /*a8a0*/  LDL R52, [R1+0x2c] ;  /* 0x00002c0001347983 */ /* 0x000f220000100800 */
        /* <DEDUP_REMOVED lines=63> */
[----:B------:R-:W3:Y:S01]  /*aca0*/  LDL R0, [R1+0x4c] ;  /* 0x00004c0001007983 */ /* 0x000ee20000100800 */
[-C--:B-1----:R-:W-:Y:S03]  /*acb0*/  LEA.HI.X.SX32 R17, R2, R37.reuse, 0x2, P2 ;  /* 0x0000002502117211 */ /* 0x082fe600010f16ff */
[----:B------:R-:W3:Y:S01]  /*acc0*/  LDL R2, [R1+0x28] ;  /* 0x0000280001027983 */ /* 0x000ee20000100800 */
        /* <DEDUP_REMOVED lines=34> */
[CC--:B----4-:R-:W-:Y:S02]  /*aef0*/  LEA R12, P5, R54.reuse, R36.reuse, 0x2 ;  /* 0x00000024360c7211 */ /* 0x0d0fe400078a10ff */
        /* <DEDUP_REMOVED lines=15> */
[CC--:B---3--:R-:W-:Y:S04]  /*aff0*/  LEA R4, P0, R0.reuse, R36.reuse, 0x2 ;  /* 0x0000002400047211 */ /* 0x0c8fe800078010ff */
        /* <DEDUP_REMOVED lines=237> */
.L_x_2266:
        /* <DEDUP_REMOVED lines=18> */
.L_x_2267:
        /* <DEDUP_REMOVED lines=47> */
.L_x_2269:
[----:B--234-:R-:W-:Y:S05]  /*c2e0*/  BSYNC B0 ;  /* 0x0000000000007941 */ /* 0x01cfea0003800000 */
.L_x_2268:
        /* <DEDUP_REMOVED lines=15> */
.L_x_2271:
[----:B------:R-:W-:Y:S05]  /*c3e0*/  BSYNC B0 ;  /* 0x0000000000007941 */ /* 0x000fea0003800000 */
.L_x_2270:
        /* <DEDUP_REMOVED lines=15> */
.L_x_2273:
[----:B------:R-:W-:Y:S05]  /*c4e0*/  BSYNC B0 ;  /* 0x0000000000007941 */ /* 0x000fea0003800000 */
.L_x_2272:
        /* <DEDUP_REMOVED lines=14> */
.L_x_2275:
[----:B------:R-:W-:Y:S05]  /*c5d0*/  BSYNC B0 ;  /* 0x0000000000007941 */ /* 0x000fea0003800000 */
.L_x_2274:
        /* <DEDUP_REMOVED lines=24> */
.L_x_2277:
[----:B------:R-:W-:Y:S05]  /*c760*/  BSYNC B0 ;  /* 0x0000000000007941 */ /* 0x000fea0003800000 */
.L_x_2276:
        /* <DEDUP_REMOVED lines=13> */
.L_x_2279:
[----:B------:R-:W-:Y:S05]  /*c840*/  BSYNC B0 ;  /* 0x0000000000007941 */ /* 0x000fea0003800000 */
.L_x_2278:
        /* <DEDUP_REMOVED lines=13> */
.L_x_2281:
[----:B------:R-:W-:Y:S05]  /*c920*/  BSYNC B0 ;  /* 0x0000000000007941 */ /* 0x000fea0003800000 */
.L_x_2280:
        /* <DEDUP_REMOVED lines=11> */
.L_x_2260:
[----:B------:R-:W-:Y:S05]  /*c9e0*/  BSYNC B1 ;  /* 0x0000000000017941 */ /* 0x000fea0003800000 */
.L_x_2238:
        /* <DEDUP_REMOVED lines=11> */
.L_x_2282:
[----:B------:R-:W-:Y:S05]  /*caa0*/  EXIT ;  /* 0x000000000000794d */ /* 0x000fea0003800000 */
.L_x_2284:
        /* <DEDUP_REMOVED lines=13> */
.L_x_2494:


//--------------------- .text._ZN5flash44flash_bwd_dq_dk_dv_loop_seqk_parallel_kernelI23Flash_bwd_kernel_traitsILi64ELi128ELi128ELi8ELi4ELi4ELi4ELb0ELb0EN7cutlass10bfloat16_tE19Flash_kernel_traitsILi64ELi128ELi128ELi8ES3_EELb1ELb0ELb1ELb1ELb0ELb0ELb0EEEvNS_16Flash_bwd_paramsE --------------------------
	.section	.text._ZN5flash44flash_bwd_dq_dk_dv_loop_seqk_parallel_kernelI23Flash_bwd_kernel_traitsILi64ELi128ELi128ELi8ELi4ELi4ELi4ELb0ELb0EN7cutlass10bfloat16_tE19Flash_kernel_traitsILi64ELi128ELi128ELi8ES3_EELb1ELb0ELb1ELb1ELb0ELb0ELb0EEEvNS_16Flash_bwd_paramsE,"ax",@progbits
	.sectioninfo	@"SHI_REGISTERS=255"
	.align	128
        .global         _ZN5flash44flash_bwd_dq_dk_dv_loop_seqk_parallel_kernelI23Flash_bwd_kernel_traitsILi64ELi128ELi128ELi8ELi4ELi4ELi4ELb0ELb0EN7cutlass10bfloat16_tE19Flash_kernel_traitsILi64ELi128ELi128ELi8ES3_EELb1ELb0ELb1ELb1ELb0ELb0ELb0EEEvNS_16Flash_bwd_paramsE
        .type           _ZN5flash44flash_bwd_dq_dk_dv_loop_seqk_parallel_kernelI23Flash_bwd_kernel_traitsILi64ELi128ELi128ELi8ELi4ELi4ELi4ELb0ELb0EN7cutlass10bfloat16_tE19Flash_kernel_traitsILi64ELi128ELi128ELi8ES3_EELb1ELb0ELb1ELb1ELb0ELb0ELb0EEEvNS_16Flash_bwd_paramsE,@function
        .size           _ZN5flash44flash_bwd_dq_dk_dv_loop_seqk_parallel_kernelI23Flash_bwd_kernel_traitsILi64ELi128ELi128ELi8ELi4ELi4ELi4ELb0ELb0EN7cutlass10bfloat16_tE19Flash_kernel_traitsILi64ELi128ELi128ELi8ES3_EELb1ELb0ELb1ELb1ELb0ELb0ELb0EEEvNS_16Flash_bwd_paramsE,(.L_x_2495 - _ZN5flash44flash_bwd_dq_dk_dv_loop_seqk_parallel_kernelI23Flash_bwd_kernel_traitsILi64ELi128ELi128ELi8ELi4ELi4ELi4ELb0ELb0EN7cutlass10bfloat16_tE19Flash_kernel_traitsILi64ELi128ELi128ELi8ES3_EELb1ELb0ELb1ELb1ELb0ELb0ELb0EEEvNS_16Flash_bwd_paramsE)
        .other          _ZN5flash44flash_bwd_dq_dk_dv_loop_seqk_parallel_kernelI23Flash_bwd_kernel_traitsILi64ELi128ELi128ELi8ELi4ELi4ELi4ELb0ELb0EN7cutlass10bfloat16_tE19Flash_kernel_traitsILi64ELi128ELi128ELi8ES3_EELb1ELb0ELb1ELb1ELb0ELb0ELb0EEEvNS_16Flash_bwd_paramsE,@"STO_CUDA_ENTRY STV_DEFAULT"
_ZN5flash44flash_bwd_dq_dk_dv_loop_seqk_parallel_kernelI23Flash_bwd_kernel_traitsILi64ELi128ELi128ELi8ELi4ELi4ELi4ELb0ELb0EN7cutlass10bfloat16_tE19Flash_kernel_traitsILi64ELi128ELi128ELi8ES3_EELb1ELb0ELb1ELb1ELb0ELb0ELb0EEEvNS_16Flash_bwd_paramsE:
.text._ZN5flash44flash_bwd_dq_dk_dv_loop_seqk_parallel_kernelI23Flash_bwd_kernel_traitsILi64ELi128ELi128ELi8ELi4ELi4ELi4ELb0ELb0EN7cutlass10bfloat16_tE19Flash_kernel_traitsILi64ELi128ELi128ELi8ES3_EELb1ELb0ELb1ELb1ELb0ELb0ELb0EEEvNS_16Flash_bwd_paramsE:
        /* <DEDUP_REMOVED lines=25> */
[----:B------:R-:W-:Y:S02]  /*0190*/  UISETP.NE.AND UP6, UPT, UR9, URZ, UPT ;  /* 0x0000003f0900728c */ /* 0x000fe4000bfc5270 */
[----:B------:R-:W-:Y:S01]  /*01a0*/  ULDC.U8 UR8, c[0x0][0x328] ;  /* 0x0000ca0000087ab9 */ /* 0x000fe20000000000 */
[----:B-1----:R-:W-:Y:S01]  /*01b0*/  SHF.R.S32.HI R5, RZ, 0x1f, R10 ;  /* 0x0000001fff057819 */ /* 0x002fe2000001140a */
[----:B--2---:R-:W-:-:S02]  /*01c0*/  ULOP3.LUT UR4, UR40, UR11, URZ, 0x3c, !UPT ;  /* 0x0000000b28047292 */ /* 0x004fc4000f8e3c3f */
[----:B------:R-:W-:Y:S01]  /*01d0*/  USHF.R.S32.HI UR9, URZ, 0x1f, UR40 ;  /* 0x0000001f3f097899 */ /* 0x000fe20008011428 */
[CC--:B------:R-:W-:Y:S01]  /*01e0*/  LEA.HI R0, R5.reuse, R10.reuse, RZ, 0x4 ;  /* 0x0000000a05007211 */ /* 0x0c0fe200078f20ff */
[----:B------:R-:W-:Y:S01]  /*01f0*/  UISETP.NE.AND UP5, UPT, UR8, URZ, UPT ;  /* 0x0000003f0800728c */ /* 0x000fe2000bfa5270 */
[CC--:B------:R-:W-:Y:S01]  /*0200*/  LEA.HI R250, R5.reuse, R10.reuse, RZ, 0x7 ;  /* 0x0000000a05fa7211 */ /* 0x0c0fe200078f38ff */
[----:B------:R-:W-:Y:S01]  /*0210*/  ULDC UR51, c[0x0][0x22c] ;  /* 0x00008b0000337ab9 */ /* 0x000fe20000000800 */
[CC--:B------:R-:W-:Y:S01]  /*0220*/  LEA.HI R2, R5.reuse, R10.reuse, RZ, 0x5 ;  /* 0x0000000a05027211 */ /* 0x0c0fe200078f28ff */
[----:B---3--:R-:W-:Y:S01]  /*0230*/  UIMAD UR5, UR39, UR7, UR40 ;  /* 0x00000007270572a4 */ /* 0x008fe2000f8e0228 */
[CC--:B------:R-:W-:Y:S01]  /*0240*/  LEA.HI R9, R5.reuse, R10.reuse, RZ, 0x3 ;  /* 0x0000000a05097211 */ /* 0x0c0fe200078f18ff */
[----:B------:R-:W-:Y:S01]  /*0250*/  UIMAD UR7, UR13, 0xc0, URZ ;  /* 0x000000c00d0778a4 */ /* 0x000fe2000f8e023f */
[CC--:B------:R-:W-:Y:S01]  /*0260*/  LEA.HI R13, R5.reuse, R10.reuse, RZ, 0x6 ;  /* 0x0000000a050d7211 */ /* 0x0c0fe200078f30ff */
[----:B------:R-:W-:Y:S01]  /*0270*/  ULDC UR42, c[0x0][0x1c0] ;  /* 0x00007000002a7ab9 */ /* 0x000fe20000000800 */
[----:B------:R-:W-:Y:S01]  /*0280*/  LEA.HI R5, R5, R10, RZ, 0x2 ;  /* 0x0000000a05057211 */ /* 0x000fe200078f10ff */
[----:B------:R-:W-:Y:S01]  /*0290*/  ULDC UR10, c[0x0][0x1c0] ;  /* 0x00007000000a7ab9 */ /* 0x000fe20000000800 */
[----:B------:R-:W-:Y:S01]  /*02a0*/  LOP3.LUT R3, R0, 0xfffffff0, RZ, 0xc0, !PT ;  /* 0xfffffff000037812 */ /* 0x000fe200078ec0ff */
[----:B------:R-:W-:Y:S01]  /*02b0*/  ULDC UR14, c[0x0][0x1c0] ;  /* 0x00007000000e7ab9 */ /* 0x000fe20000000800 */
[----:B------:R-:W-:Y:S01]  /*02c0*/  LOP3.LUT R4, R5, 0x7ffffffc, RZ, 0xc0, !PT ;  /* 0x7ffffffc05047812 */ /* 0x000fe200078ec0ff */
[----:B------:R-:W-:Y:S01]  /*02d0*/  ULDC UR16, c[0x0][0x224] ;  /* 0x0000890000107ab9 */ /* 0x000fe20000000800 */
[----:B------:R-:W-:Y:S01]  /*02e0*/  LOP3.LUT R6, R2, 0xffffffe0, RZ, 0xc0, !PT ;  /* 0xffffffe002067812 */ /* 0x000fe200078ec0ff */
[C---:B------:R-:W-:Y:S01]  /*02f0*/  IMAD.IADD R8, R10.reuse, 0x1, -R3 ;  /* 0x000000010a087824 */ /* 0x040fe200078e0a03 */
[----:B------:R-:W-:Y:S01]  /*0300*/  SHF.R.S32.HI R3, RZ, 0x4, R0 ;  /* 0x00000004ff037819 */ /* 0x000fe20000011400 */
[C---:B------:R-:W-:Y:S01]  /*0310*/  IMAD.IADD R14, R10.reuse, 0x1, -R4 ;  /* 0x000000010a0e7824 */ /* 0x040fe200078e0a04 */
[----:B------:R-:W-:Y:S01]  /*0320*/  SHF.R.S32.HI R4, RZ, 0x5, R2 ;  /* 0x00000005ff047819 */ /* 0x000fe20000011402 */
[----:B------:R-:W-:Y:S01]  /*0330*/  IMAD.IADD R6, R10, 0x1, -R6 ;  /* 0x000000010a067824 */ /* 0x000fe200078e0a06 */
[----:B------:R-:W-:Y:S01]  /*0340*/  LEA.HI R0, R0, R3, RZ, 0x1 ;  /* 0x0000000300007211 */ /* 0x000fe200078f08ff */
[----:B------:R-:W-:Y:S01]  /*0350*/  UIMAD.WIDE UR42, UR51, UR42, URZ ;  /* 0x0000002a332a72a5 */ /* 0x000fe2000f8e023f */
[----:B------:R-:W-:Y:S01]  /*0360*/  SHF.R.S32.HI R2, RZ, 0x1f, R2 ;  /* 0x0000001fff027819 */ /* 0x000fe20000011402 */
[----:B------:R-:W-:Y:S01]  /*0370*/  UIMAD UR52, UR40, UR51, URZ ;  /* 0x00000033283472a4 */ /* 0x000fe2000f8e023f */
[----:B------:R-:W-:Y:S01]  /*0380*/  LOP3.LUT R7, R9, 0xfffffff8, RZ, 0xc0, !PT ;  /* 0xfffffff809077812 */ /* 0x000fe200078ec0ff */
[----:B------:R-:W-:Y:S01]  /*0390*/  UIMAD UR51, UR51, UR10, URZ ;  /* 0x0000000a333372a4 */ /* 0x000fe2000f8e023f */
        /* <DEDUP_REMOVED lines=9> */
[----:B------:R-:W-:Y:S01]  /*0430*/  ULDC UR15, c[0x0][0x1c0] ;  /* 0x00007000000f7ab9 */ /* 0x000fe20000000800 */
[----:B------:R-:W-:Y:S01]  /*0440*/  SHF.R.S32.HI R0, RZ, 0x1f, R5 ;  /* 0x0000001fff007819 */ /* 0x000fe20000011405 */
[----:B------:R-:W-:Y:S01]  /*0450*/  IMAD.IADD R15, R4, 0x1, -R2 ;  /* 0x00000001040f7824 */ /* 0x000fe200078e0a02 */
[----:B------:R-:W-:Y:S01]  /*0460*/  SHF.R.S32.HI R2, RZ, 0x1f, R6 ;  /* 0x0000001fff027819 */ /* 0x000fe20000011406 */
[----:B------:R-:W-:Y:S01]  /*0470*/  UIMAD.WIDE.U32 UR48, UR39, UR16, URZ ;  /* 0x00000010273072a5 */ /* 0x000fe2000f8e003f */
[----:B------:R-:W-:Y:S01]  /*0480*/  LEA.HI R0, R0, R3, RZ, 0x3 ;  /* 0x0000000300007211 */ /* 0x000fe200078f18ff */
[----:B------:R-:W-:Y:S01]  /*0490*/  USHF.L.U32 UR50, UR51, 0x7, URZ ;  /* 0x0000000733327899 */ /* 0x000fe2000800063f */
        /* <DEDUP_REMOVED lines=22> */
[C---:B------:R-:W-:Y:S01]  /*0600*/  LOP3.LUT P3, RZ, R7.reuse, 0x4, RZ, 0xc0, !PT ;  /* 0x0000000407ff7812 */ /* 0x040fe2000786c0ff */
[----:B------:R-:W-:Y:S01]  /*0610*/  IMAD.IADD R12, R8, 0x1, -R0 ;  /* 0x00000001080c7824 */ /* 0x000fe200078e0a00 */
[----:B------:R-:W-:Y:S01]  /*0620*/  LOP3.LUT R4, R6, 0x1, RZ, 0xc0, !PT ;  /* 0x0000000106047812 */ /* 0x000fe200078ec0ff */
[----:B------:R-:W-:Y:S01]  /*0630*/  IMAD.SHL.U32 R0, R7, 0x40, RZ ;  /* 0x0000004007007824 */ /* 0x000fe200078e00ff */
[----:B------:R-:W-:Y:S01]  /*0640*/  LOP3.LUT R2, R3, 0xfffffe00, R2, 0xf8, !PT ;  /* 0xfffffe0003027812 */ /* 0x000fe200078ef802 */
[----:B------:R-:W-:Y:S01]  /*0650*/  IMAD.SHL.U32 R3, R10, 0x200, RZ ;  /* 0x000002000a037824 */ /* 0x000fe200078e00ff */
[----:B------:R-:W-:Y:S01]  /*0660*/  ISETP.NE.U32.AND P0, PT, R4, 0x1, PT ;  /* 0x000000010400780c */ /* 0x000fe20003f05070 */
[----:B------:R-:W-:Y:S01]  /*0670*/  IMAD.U32 R7, RZ, RZ, UR4 ;  /* 0x00000004ff077e24 */ /* 0x000fe2000f8e00ff */
[----:B------:R-:W-:Y:S01]  /*0680*/  LOP3.LUT R0, R0, 0x1c0, RZ, 0xc0, !PT ;  /* 0x000001c000007812 */ /* 0x000fe200078ec0ff */
[----:B------:R1:W-:Y:S01]  /*0690*/  STL [R1+0x4], R2 ;  /* 0x0000040201007387 */ /* 0x0003e20000100800 */
[----:B------:R-:W-:Y:S01]  /*06a0*/  UIMAD UR4, UR12, 0xc0, URZ ;  /* 0x000000c00c0478a4 */ /* 0x000fe2000f8e023f */
[----:B------:R-:W-:Y:S01]  /*06b0*/  R2P PR, R6, 0x6 ;  /* 0x0000000606007804 */ /* 0x000fe20000000000 */
[----:B------:R-:W-:Y:S01]  /*06c0*/  IMAD.SHL.U32 R8, R10, 0x10, RZ ;  /* 0x000000100a087824 */ /* 0x000fe200078e00ff */
[----:B------:R-:W-:Y:S01]  /*06d0*/  LOP3.LUT R159, R0, 0x8, R9, 0xf8, !PT ;  /* 0x00000008009f7812 */ /* 0x000fe200078ef809 */
[----:B------:R-:W-:Y:S01]  /*06e0*/  STL [R1+0x44], R7 ;  /* 0x0000440701007387 */ /* 0x000fe20000100800 */
[C---:B------:R-:W-:Y:S01]  /*06f0*/  SEL R161, R233.reuse, 0xffffffe0, !P4 ;  /* 0xffffffe0e9a17807 */ /* 0x040fe20006000000 */
[----:B------:R-:W-:Y:S01]  /*0700*/  UIMAD UR59, UR5, UR59, URZ ;  /* 0x0000003b053b72a4 */ /* 0x000fe2000f8e023f */
[----:B------:R-:W-:Y:S01]  /*0710*/  SEL R233, R233, 0xffffffe0, !P1 ;  /* 0xffffffe0e9e97807 */ /* 0x000fe20004800000 */
[----:B------:R-:W-:Y:S01]  /*0720*/  UIMAD UR56, UR43, UR48, URZ ;  /* 0x000000302b3872a4 */ /* 0x000fe2000f8e023f */
[----:B------:R-:W-:Y:S01]  /*0730*/  SEL R231, R231, 0x10, !P0 ;  /* 0x00000010e7e77807 */ /* 0x000fe20004000000 */
[----:B------:R-:W-:-:S02]  /*0740*/  USHF.R.S32.HI UR57, URZ, 0x1f, UR52 ;  /* 0x0000001f3f397899 */ /* 0x000fc40008011434 */
[----:B------:R-:W-:Y:S02]  /*0750*/  UIMAD.WIDE.U32 UR46, UR42, UR48, URZ ;  /* 0x000000302a2e72a5 */ /* 0x000fe4000f8e003f */
        /* <DEDUP_REMOVED lines=22> */
[----:B------:R-:W-:Y:S02]  /*08c0*/  IMAD.IADD R162, R159, 0x1, R161 ;  /* 0x000000019fa27824 */ /* 0x000fe400078e02a1 */
        /* <DEDUP_REMOVED lines=28> */
[----:B------:R-:W-:Y:S01]  /*0a90*/  LOP3.LUT R5, R2, 0x8, R5, 0xf8, !PT ;  /* 0x0000000802057812 */ /* 0x000fe200078ef805 */
[----:B------:R-:W-:Y:S01]  /*0aa0*/  ULDC.64 UR8, c[0x0][0x118] ;  /* 0x0000460000087ab9 */ /* 0x000fe20000000a00 */
[----:B------:R-:W-:-:S02]  /*0ab0*/  SHF.R.U32.HI R4, RZ, 0x3, R2 ;  /* 0x00000003ff047819 */ /* 0x000fc40000011602 */
        /* <DEDUP_REMOVED lines=48> */
.L_x_2363:
        /* <DEDUP_REMOVED lines=54> */
.L_x_2285:
        /* <DEDUP_REMOVED lines=30> */
[----:B------:R-:W-:Y:S02]  /*1300*/  ULDC UR10, c[0x0][0x2e4] ;  /* 0x0000b900000a7ab9 */ /* 0x000fe40000000800 */
[----:B------:R-:W-:Y:S02]  /*1310*/  @UP3 UIADD3 UR30, UR13, UR4, URZ ;  /* 0x000000040d1e3290 */ /* 0x000fe4000fffe03f */
[----:B------:R-:W-:-:S02]  /*1320*/  UIADD3 UR4, UR11, 0x7f, URZ ;  /* 0x0000007f0b047890 */ /* 0x000fc4000fffe03f */
[----:B-1----:R-:W-:Y:S02]  /*1330*/  UISETP.NE.AND UP0, UPT, UR38, -0x1, UPT ;  /* 0xffffffff2600788c */ /* 0x002fe4000bf05270 */
[----:B------:R-:W-:Y:S02]  /*1340*/  USHF.R.S32.HI UR7, URZ, 0x1f, UR4 ;  /* 0x0000001f3f077899 */ /* 0x000fe40008011404 */
[----:B------:R-:W-:Y:S02]  /*1350*/  USEL UR32, UR14, UR12, !UP3 ;  /* 0x0000000c0e207287 */ /* 0x000fe4000d800000 */
[----:B------:R-:W-:Y:S01]  /*1360*/  ULEA.HI UR16, UR7, UR4, URZ, 0x7 ;  /* 0x0000000407107291 */ /* 0x000fe2000f8f383f */
[----:B------:R-:W-:Y:S01]  /*1370*/  PLOP3.LUT P0, PT, PT, PT, UP0, 0x80, 0x0 ;  /* 0x000000000000781c */ /* 0x000fe20003f0f008 */
[----:B------:R-:W-:Y:S02]  /*1380*/  UIADD3 UR4, UR11, 0x80, UR20 ;  /* 0x000000800b047890 */ /* 0x000fe4000fffe014 */
[----:B------:R-:W-:-:S02]  /*1390*/  ULDC.64 UR14, c[0x0][0x198] ;  /* 0x00006600000e7ab9 */ /* 0x000fc40000000a00 */
[----:B------:R-:W-:-:S04]  /*13a0*/  UIADD3 UR4, UR4, UR10, -UR5 ;  /* 0x0000000a04047290 */ /* 0x000fc8000fffe805 */
[----:B------:R-:W-:-:S04]  /*13b0*/  UIADD3 UR4, UR4, 0x7f, URZ ;  /* 0x0000007f04047890 */ /* 0x000fc8000fffe03f */
[----:B------:R-:W-:-:S04]  /*13c0*/  USHF.R.S32.HI UR7, URZ, 0x1f, UR4 ;  /* 0x0000001f3f077899 */ /* 0x000fc80008011404 */
[----:B------:R-:W-:Y:S02]  /*13d0*/  ULEA.HI UR10, UR7, UR4, URZ, 0x7 ;  /* 0x00000004070a7291 */ /* 0x000fe4000f8f383f */
[----:B------:R-:W-:Y:S02]  /*13e0*/  @UP0 UIADD3 UR4, UR35, UR38, URZ ;  /* 0x0000002623040290 */ /* 0x000fe4000fffe03f */
[----:B------:R-:W-:Y:S02]  /*13f0*/  USHF.R.S32.HI UR7, URZ, 0x7, UR16 ;  /* 0x000000073f077899 */ /* 0x000fe40008011410 */
[----:B------:R-:W-:-:S04]  /*1400*/  @UP0 UIMAD.WIDE.U32 UR12, UR4, UR14, URZ ;  /* 0x0000000e040c02a5 */ /* 0x000fc8000f8e003f */
[----:B------:R-:W-:Y:S02]  /*1410*/  @UP0 UIMAD UR27, UR4, UR15, UR13 ;  /* 0x0000000f041b02a4 */ /* 0x000fe4000f8e020d */
        /* <DEDUP_REMOVED lines=19> */
.L_x_2287:
        /* <DEDUP_REMOVED lines=18> */
.L_x_2288:
        /* <DEDUP_REMOVED lines=41> */
[----:B------:R-:W-:Y:S02]  /*1900*/  UIMAD UR4, UR43, UR12, URZ ;  /* 0x0000000c2b0472a4 */ /* 0x000fe4000f8e023f */
[----:B------:R-:W-:Y:S02]  /*1910*/  UIMAD.WIDE.U32 UR12, UR42, UR12, URZ ;  /* 0x0000000c2a0c72a5 */ /* 0x000fe4000f8e003f */
[----:B------:R-:W-:Y:S02]  /*1920*/  UIMAD UR7, UR42, UR7, UR4 ;  /* 0x000000072a0772a4 */ /* 0x000fe4000f8e0204 */
[----:B------:R-:W-:Y:S02]  /*1930*/  @UP5 USEL UR4, UR61, UR18, !UP3 ;  /* 0x000000123d045287 */ /* 0x000fe4000d800000 */
        /* <DEDUP_REMOVED lines=28> */
.L_x_2289:
[----:B------:R-:W-:Y:S02]  /*1b00*/  UMOV UR10, UR59 ;  /* 0x0000003b000a7c82 */ /* 0x000fe40008000000 */
.L_x_2290:
        /* <DEDUP_REMOVED lines=13> */
[----:B------:R-:W-:Y:S02]  /*1be0*/  UMOV UR22, 0x4 ;  /* 0x0000000400167882 */ /* 0x000fe40000000000 */
[----:B------:R-:W-:-:S03]  /*1bf0*/  UIMAD UR16, UR40, UR13, UR4 ;  /* 0x0000000d281072a4 */ /* 0x000fc6000f8e0204 */
[----:B------:R-:W-:Y:S02]  /*1c00*/  ULDC.64 UR12, c[0x0][0x378] ;  /* 0x0000de00000c7ab9 */ /* 0x000fe40000000a00 */
[----:B------:R-:W-:Y:S01]  /*1c10*/  UIMAD UR4, UR9, UR12, URZ ;  /* 0x0000000c090472a4 */ /* 0x000fe2000f8e023f */
[----:B-1----:R-:W-:Y:S02]  /*1c20*/  SHF.R.S32.HI R20, RZ, 0x1f, R19 ;  /* 0x0000001fff147819 */ /* 0x002fe40000011413 */
[----:B------:R-:W-:Y:S02]  /*1c30*/  ULDC.64 UR8, c[0x0][0x3c8] ;  /* 0x0000f20000087ab9 */ /* 0x000fe40000000a00 */
[----:B------:R-:W-:Y:S01]  /*1c40*/  UIMAD UR14, UR40, UR13, UR4 ;  /* 0x0000000d280e72a4 */ /* 0x000fe2000f8e0204 */
[----:B------:R-:W-:Y:S02]  /*1c50*/  LEA.HI R0, R20, R19, RZ, 0x3 ;  /* 0x0000001314007211 */ /* 0x000fe400078f18ff */
[----:B------:R-:W-:-:S02]  /*1c60*/  ULDC.64 UR12, c[0x0][0x370] ;  /* 0x0000dc00000c7ab9 */ /* 0x000fc40000000a00 */
[----:B------:R-:W-:Y:S01]  /*1c70*/  SHF.R.S32.HI R0, RZ, 0x3, R0 ;  /* 0x00000003ff007819 */ /* 0x000fe20000011400 */
[----:B------:R-:W-:Y:S02]  /*1c80*/  UIMAD UR4, UR29, UR12, URZ ;  /* 0x0000000c1d0472a4 */ /* 0x000fe4000f8e023f */
[----:B------:R-:W-:Y:S01]  /*1c90*/  UIADD3 UR12, UR17, UR10, URZ ;  /* 0x0000000a110c7290 */ /* 0x000fe2000fffe03f */
[----:B------:R-:W-:Y:S01]  /*1ca0*/  SHF.R.S32.HI R18, RZ, 0x1f, R0 ;  /* 0x0000001fff127819 */ /* 0x000fe20000011400 */
[----:B------:R-:W-:Y:S01]  /*1cb0*/  UIMAD UR7, UR17, UR13, UR4 ;  /* 0x0000000d110772a4 */ /* 0x000fe2000f8e0204 */
[----:B------:R-:W-:Y:S01]  /*1cc0*/  IADD3 R2, P1, R0, UR17, RZ ;  /* 0x0000001100027c10 */ /* 0x000fe2000ff3e0ff */
[----:B------:R-:W-:Y:S02]  /*1cd0*/  UIADD3 UR4, -UR5, UR11, UR20 ;  /* 0x0000000b05047290 */ /* 0x000fe4000fffe114 */
[----:B------:R-:W-:Y:S01]  /*1ce0*/  UIMAD.WIDE UR12, UR12, UR22, UR8 ;  /* 0x000000160c0c72a5 */ /* 0x000fe2000f8e0208 */
[----:B------:R-:W-:Y:S01]  /*1cf0*/  IADD3.X R7, R18, UR29, RZ, P1, !PT ;  /* 0x0000001d12077c10 */ /* 0x000fe20008ffe4ff */
[----:B------:R-:W-:Y:S01]  /*1d00*/  IMAD.WIDE.U32 R4, R2, c[0x0][0x190], R238 ;  /* 0x0000640002047a25 */ /* 0x000fe200078e00ee */
[----:B------:R1:W2:Y:S01]  /*1d10*/  R2UR UR8, R8 ;  /* 0x00000000080873c2 */ /* 0x0002a200000e0000 */
[----:B------:R-:W-:-:S02]  /*1d20*/  UIADD3 UR10, UR17, UR15, URZ ;  /* 0x0000000f110a7290 */ /* 0x000fc4000fffe03f */
[----:B------:R-:W-:Y:S01]  /*1d30*/  IMAD R7, R7, c[0x0][0x190], RZ ;  /* 0x0000640007077a24 */ /* 0x000fe200078e02ff */
[----:B------:R-:W-:Y:S01]  /*1d40*/  IADD3 R6, P1, R4, UR32, RZ ;  /* 0x0000002004067c10 */ /* 0x000fe2000ff3e0ff */
[----:B------:R-:W-:Y:S02]  /*1d50*/  ULDC UR32, c[0x0][0x2e8] ;  /* 0x0000ba0000207ab9 */ /* 0x000fe40000000800 */
[----:B------:R-:W-:Y:S01]  /*1d60*/  IMAD R2, R2, c[0x0][0x194], R7 ;  /* 0x0000650002027a24 */ /* 0x000fe200078e0207 */
[----:B------:R-:W-:Y:S01]  /*1d70*/  UIADD3 UR4, UR4, -UR32, URZ ;  /* 0x8000002004047290 */ /* 0x000fe2000fffe03f */
[----:B------:R3:W4:Y:S01]  /*1d80*/  R2UR UR9, R10 ;  /* 0x000000000a0973c2 */ /* 0x00072200000e0000 */
[----:B------:R-:W-:Y:S02]  /*1d90*/  UMOV UR29, UR13 ;  /* 0x0000000d001d7c82 */ /* 0x000fe40008000000 */
[----:B------:R-:W-:Y:S01]  /*1da0*/  IADD3.X R7, R5, UR30, R2, P1, !PT ;  /* 0x0000001e05077c10 */ /* 0x000fe20008ffe402 */
[----:B------:R-:W-:Y:S01]  /*1db0*/  USHF.R.S32.HI UR32, URZ, 0x1f, UR4 ;  /* 0x0000001f3f207899 */ /* 0x000fe20008011404 */
[----:B------:R-:W-:Y:S01]  /*1dc0*/  IADD3 R4, P1, R238, UR25, RZ ;  /* 0x00000019ee047c10 */ /* 0x000fe2000ff3e0ff */
[----:B------:R-:W-:-:S02]  /*1dd0*/  UMOV UR30, UR12 ;  /* 0x0000000c001e7c82 */ /* 0x000fc40008000000 */
[----:B------:R-:W-:Y:S01]  /*1de0*/  ULEA.HI UR32, UR32, UR4, URZ, 0x7 ;  /* 0x0000000420207291 */ /* 0x000fe2000f8f383f */
[----:B------:R-:W-:Y:S01]  /*1df0*/  IADD3.X R5, R239, UR28, RZ, P1, !PT ;  /* 0x0000001cef057c10 */ /* 0x000fe20008ffe4ff */
[----:B------:R-:W-:Y:S02]  /*1e00*/  ULDC.64 UR12, c[0x0][0x200] ;  /* 0x00008000000c7ab9 */ /* 0x000fe40000000a00 */
[----:B------:R-:W-:Y:S01]  /*1e10*/  USHF.R.S32.HI UR32, URZ, 0x7, UR32 ;  /* 0x000000073f207899 */ /* 0x000fe20008011420 */
[----:B-1----:R-:W-:Y:S01]  /*1e20*/  LEA.HI R8, R20, R19, RZ, 0x5 ;  /* 0x0000001314087211 */ /* 0x002fe200078f28ff */
[----:B------:R-:W-:Y:S02]  /*1e30*/  IMAD.WIDE.U32 R4, R9, c[0x0][0x370], R4 ;  /* 0x0000dc0009047a25 */ /* 0x000fe400078e0004 */
[----:B------:R-:W-:Y:S01]  /*1e40*/  UISETP.LT.AND UP1, UPT, URZ, UR32, UPT ;  /* 0x000000203f00728c */ /* 0x000fe2000bf21270 */
[----:B------:R-:W-:Y:S01]  /*1e50*/  LOP3.LUT R2, R8, 0xffffffe0, RZ, 0xc0, !PT ;  /* 0xffffffe008027812 */ /* 0x000fe200078ec0ff */
[----:B------:R-:W-:Y:S01]  /*1e60*/  UIMAD.WIDE UR12, UR10, UR22, UR12 ;  /* 0x000000160a0c72a5 */ /* 0x000fe2000f8e020c */
[----:B------:R-:W-:Y:S01]  /*1e70*/  SHF.R.S32.HI R8, RZ, 0x5, R8 ;  /* 0x00000005ff087819 */ /* 0x000fe20000011408 */
[----:B------:R-:W-:Y:S01]  /*1e80*/  USEL UR32, URZ, UR32, !UP1 ;  /* 0x000000203f207287 */ /* 0x000fe2000c800000 */
[----:B------:R-:W-:Y:S01]  /*1e90*/  IADD3 R5, R5, UR7, RZ ;  /* 0x0000000705057c10 */ /* 0x000fe2000fffe0ff */
[----:B------:R-:W-:Y:S01]  /*1ea0*/  IMAD.IADD R14, R19, 0x1, -R2 ;  /* 0x00000001130e7824 */ /* 0x000fe200078e0a02 */
[----:B------:R-:W-:-:S02]  /*1eb0*/  UIADD3 UR7, UR31, -0x1, URZ ;  /* 0xffffffff1f077890 */ /* 0x000fc4000fffe03f */
[----:B------:R-:W-:Y:S01]  /*1ec0*/  UISETP.GT.AND UP1, UPT, UR31, UR32, UPT ;  /* 0x000000201f00728c */ /* 0x000fe2000bf24270 */
[----:B------:R-:W-:-:S05]  /*1ed0*/  IMAD R2, R8, UR51, R14 ;  /* 0x0000003308027c24 */ /* 0x000fca000f8e020e */
        /* <DEDUP_REMOVED lines=37> */
.L_x_2292:
        /* <DEDUP_REMOVED lines=11> */
[----:B------:R-:W-:-:S04]  /*21e0*/  UIMAD.WIDE.U32 UR10, UR35, UR10, URZ ;  /* 0x0000000a230a72a5 */ /* 0x000fc8000f8e003f */
[----:B------:R-:W-:Y:S02]  /*21f0*/  UIADD3 UR11, UR11, UR4, URZ ;  /* 0x000000040b0b7290 */ /* 0x000fe4000fffe03f */
[----:B------:R-:W-:Y:S02]  /*2200*/  UIMAD UR4, UR33, UR12, URZ ;  /* 0x0000000c210472a4 */ /* 0x000fe4000f8e023f */
[----:B------:R-:W-:Y:S02]  /*2210*/  UIMAD.WIDE.U32 UR10, UR39, UR12, UR10 ;  /* 0x0000000c270a72a5 */ /* 0x000fe4000f8e000a */
[----:B------:R-:W-:-:S04]  /*2220*/  UIMAD UR4, UR39, UR13, UR4 ;  /* 0x0000000d270472a4 */ /* 0x000fc8000f8e0204 */
[----:B------:R-:W-:Y:S02]  /*2230*/  UIADD3 UR13, UR11, UR4, URZ ;  /* 0x000000040b0d7290 */ /* 0x000fe4000fffe03f */
[----:B------:R-:W-:Y:S02]  /*2240*/  UMOV UR7, UR10 ;  /* 0x0000000a00077c82 */ /* 0x000fe40008000000 */
.L_x_2293:
        /* <DEDUP_REMOVED lines=29> */
.L_x_2295:
[----:B------:R-:W-:Y:S05]  /*2420*/  BSYNC B0 ;  /* 0x0000000000007941 */ /* 0x000fea0003800000 */
.L_x_2294:
        /* <DEDUP_REMOVED lines=15> */
.L_x_2297:
[----:B------:R-:W-:Y:S05]  /*2520*/  BSYNC B0 ;  /* 0x0000000000007941 */ /* 0x000fea0003800000 */
.L_x_2296:
        /* <DEDUP_REMOVED lines=15> */
.L_x_2299:
[----:B------:R-:W-:Y:S05]  /*2620*/  BSYNC B0 ;  /* 0x0000000000007941 */ /* 0x000fea0003800000 */
.L_x_2298:
        /* <DEDUP_REMOVED lines=14> */
.L_x_2301:
[----:B------:R-:W-:Y:S05]  /*2710*/  BSYNC B0 ;  /* 0x0000000000007941 */ /* 0x000fea0003800000 */
.L_x_2300:
        /* <DEDUP_REMOVED lines=25> */
.L_x_2303:
[----:B------:R-:W-:Y:S05]  /*28b0*/  BSYNC B0 ;  /* 0x0000000000007941 */ /* 0x000fea0003800000 */
.L_x_2302:
        /* <DEDUP_REMOVED lines=13> */
.L_x_2305:
[----:B------:R-:W-:Y:S05]  /*2990*/  BSYNC B0 ;  /* 0x0000000000007941 */ /* 0x000fea0003800000 */
.L_x_2304:
        /* <DEDUP_REMOVED lines=13> */
.L_x_2307:
[----:B------:R-:W-:Y:S05]  /*2a70*/  BSYNC B0 ;  /* 0x0000000000007941 */ /* 0x000fea0003800000 */
.L_x_2306:
        /* <DEDUP_REMOVED lines=12> */
.L_x_2291:
[----:B------:R-:W2:Y:S01]  /*2b40*/  LDL R7, [R1+0x4] ;  /* 0x0000040001077983 */ /* 0x000ea20000100800 */
        /* <DEDUP_REMOVED lines=21> */
.L_x_2310:
[----:B------:R-:W-:Y:S05]  /*2ca0*/  BSYNC B0 ;  /* 0x0000000000007941 */ /* 0x000fea0003800000 */
.L_x_2309:
        /* <DEDUP_REMOVED lines=16> */
.L_x_2312:
[----:B------:R-:W-:Y:S05]  /*2db0*/  BSYNC B0 ;  /* 0x0000000000007941 */ /* 0x000fea0003800000 */
.L_x_2311:
        /* <DEDUP_REMOVED lines=16> */
.L_x_2314:
[----:B------:R-:W-:Y:S05]  /*2ec0*/  BSYNC B0 ;  /* 0x0000000000007941 */ /* 0x000fea0003800000 */
.L_x_2313:
        /* <DEDUP_REMOVED lines=19> */
.L_x_2316:
[----:B------:R-:W-:Y:S05]  /*3000*/  BSYNC B0 ;  /* 0x0000000000007941 */ /* 0x000fea0003800000 */
.L_x_2315:
        /* <DEDUP_REMOVED lines=22> */
.L_x_2318:
[----:B------:R-:W-:Y:S05]  /*3170*/  BSYNC B0 ;  /* 0x0000000000007941 */ /* 0x000fea0003800000 */
.L_x_2317:
        /* <DEDUP_REMOVED lines=20> */
.L_x_2320:
[----:B------:R-:W-:Y:S05]  /*32c0*/  BSYNC B0 ;  /* 0x0000000000007941 */ /* 0x000fea0003800000 */
.L_x_2319:
        /* <DEDUP_REMOVED lines=20> */
.L_x_2322:
[----:B------:R-:W-:Y:S05]  /*3410*/  BSYNC B0 ;  /* 0x0000000000007941 */ /* 0x000fea0003800000 */
.L_x_2321:
        /* <DEDUP_REMOVED lines=23> */
.L_x_2324:
[----:B------:R-:W-:Y:S05]  /*3590*/  BSYNC B0 ;  /* 0x0000000000007941 */ /* 0x000fea0003800000 */
.L_x_2323:
        /* <DEDUP_REMOVED lines=51> */
.L_x_2326:
[----:B-1----:R-:W-:Y:S05]  /*38d0*/  BSYNC B0 ;  /* 0x0000000000007941 */ /* 0x002fea0003800000 */
.L_x_2325:
        /* <DEDUP_REMOVED lines=21> */
.L_x_2328:
[----:B------:R-:W-:Y:S05]  /*3a30*/  BSYNC B0 ;  /* 0x0000000000007941 */ /* 0x000fea0003800000 */
.L_x_2327:
        /* <DEDUP_REMOVED lines=21> */
.L_x_2330:
[----:B------:R-:W-:Y:S05]  /*3b90*/  BSYNC B0 ;  /* 0x0000000000007941 */ /* 0x000fea0003800000 */
.L_x_2329:
        /* <DEDUP_REMOVED lines=21> */
.L_x_2332:
[----:B------:R-:W-:Y:S05]  /*3cf0*/  BSYNC B0 ;  /* 0x0000000000007941 */ /* 0x000fea0003800000 */
.L_x_2331:
        /* <DEDUP_REMOVED lines=29> */
.L_x_2334:
[----:B------:R-:W-:Y:S05]  /*3ed0*/  BSYNC B0 ;  /* 0x0000000000007941 */ /* 0x000fea0003800000 */
.L_x_2333:
        /* <DEDUP_REMOVED lines=20> */
.L_x_2336:
[----:B------:R-:W-:Y:S05]  /*4020*/  BSYNC B0 ;  /* 0x0000000000007941 */ /* 0x000fea0003800000 */
.L_x_2335:
        /* <DEDUP_REMOVED lines=20> */
.L_x_2338:
[----:B------:R-:W-:Y:S05]  /*4170*/  BSYNC B0 ;  /* 0x0000000000007941 */ /* 0x000fea0003800000 */
.L_x_2337:
        /* <DEDUP_REMOVED lines=19> */
.L_x_2340:
[----:B------:R-:W-:Y:S05]  /*42b0*/  BSYNC B0 ;  /* 0x0000000000007941 */ /* 0x000fea0003800000 */
.L_x_2339:
[----:B------:R-:W-:Y:S01]  /*42c0*/  ULDC.64 UR16, c[0x0][0x318] ;  /* 0x0000c60000107ab9 */ /* 0x000fe20000000a00 */
[----:B------:R-:W1:Y:S01]  /*42d0*/  S2R R0, SR_TID.X ;  /* 0x0000000000007919 */ /* 0x000e620000002100 */
[----:B------:R-:W-:Y:S02]  /*42e0*/  UISETP.NE.U32.AND UP1, UPT, URZ, UR16, UPT ;  /* 0x000000103f00728c */ /* 0x000fe4000bf25070 */
[----:B------:R-:W-:Y:S02]  /*42f0*/  USHF.R.S32.HI UR10, URZ, 0x1f, UR40 ;  /* 0x0000001f3f0a7899 */ /* 0x000fe40008011428 */
[----:B------:R-:W-:Y:S01]  /*4300*/  ULDC.64 UR18, c[0x0][0x320] ;  /* 0x0000c80000127ab9 */ /* 0x000fe20000000a00 */
[----:B--2---:R-:W-:Y:S01]  /*4310*/  IMAD.MOV.U32 R8, RZ, RZ, c[0x0][0x308] ;  /* 0x0000c200ff087624 */ /* 0x004fe200078e00ff */
[----:B------:R-:W-:Y:S01]  /*4320*/  UISETP.NE.AND.EX UP1, UPT, URZ, UR17, UPT, UP1 ;  /* 0x000000113f00728c */ /* 0x000fe2000bf25310 */
[----:B------:R-:W-:Y:S01]  /*4330*/  IMAD.MOV.U32 R9, RZ, RZ, c[0x0][0x30c] ;  /* 0x0000c300ff097624 */ /* 0x000fe200078e00ff */
[----:B------:R-:W0:Y:S04]  /*4340*/  LDGDEPBAR ;  /* 0x00000000000079af */ /* 0x000e280000000000 */
[----:B------:R-:W-:-:S05]  /*4350*/  PLOP3.LUT P0, PT, PT, PT, UP1, 0x80, 0x0 ;  /* 0x000000000000781c */ /* 0x000fca0003f0f018 */
[----:B------:R-:W-:Y:S02]  /*4360*/  @UP1 UIMAD UR4, UR33, UR18, URZ ;  /* 0x00000012210412a4 */ /* 0x000fe4000f8e023f */
[----:B------:R-:W-:Y:S02]  /*4370*/  @UP1 UMOV UR14, UR40 ;  /* 0x00000028000e1c82 */ /* 0x000fe40008000000 */
[----:B------:R-:W-:Y:S02]  /*4380*/  @UP1 UMOV UR15, UR10 ;  /* 0x0000000a000f1c82 */ /* 0x000fe40008000000 */
[----:B------:R-:W-:Y:S01]  /*4390*/  @UP1 UIMAD.WIDE.U32 UR14, UR39, UR18, UR14 ;  /* 0x00000012270e12a5 */ /* 0x000fe2000f8e000e */
[----:B-1----:R-:W-:Y:S01]  /*43a0*/  IMAD.SHL.U32 R0, R0, 0x2, RZ ;  /* 0x0000000200007824 */ /* 0x002fe200078e00ff */
[----:B------:R-:W-:Y:S02]  /*43b0*/  @UP1 UIMAD UR19, UR39, UR19, UR4 ;  /* 0x00000013271312a4 */ /* 0x000fe4000f8e0204 */
[----:B------:R-:W-:-:S02]  /*43c0*/  @UP1 ULEA UR16, UP0, UR14, UR16, 0x2 ;  /* 0x000000100e101291 */ /* 0x000fc4000f80103f */
[----:B------:R-:W-:Y:S01]  /*43d0*/  @UP1 UIADD3 UR19, UR15, UR19, URZ ;  /* 0x000000130f131290 */ /* 0x000fe2000fffe03f */
[----:B------:R-:W-:-:S03]  /*43e0*/  LOP3.LUT R0, R0, 0x6, RZ, 0xc0, !PT ;  /* 0x0000000600007812 */ /* 0x000fc600078ec0ff */
[----:B------:R-:W-:Y:S01]  /*43f0*/  @UP1 ULEA.HI.X UR17, UR14, UR17, UR19, 0x2, UP0 ;  /* 0x000000110e111291 */ /* 0x000fe200080f1413 */
[----:B------:R-:W-:Y:S02]  /*4400*/  IMAD.U32 R4, RZ, RZ, UR16 ;  /* 0x00000010ff047e24 */ /* 0x000fe4000f8e00ff */
[----:B------:R-:W-:-:S03]  /*4410*/  IMAD R0, R250, 0x40, R0 ;  /* 0x00000040fa007824 */ /* 0x000fc600078e0200 */
[----:B------:R-:W-:Y:S02]  /*4420*/  IMAD.U32 R5, RZ, RZ, UR17 ;  /* 0x00000011ff057e24 */ /* 0x000fe4000f8e00ff */
[----:B------:R-:W-:-:S03]  /*4430*/  IADD3 R7, R243, -UR20, -R0 ;  /* 0x80000014f3077c10 */ /* 0x000fc6000fffe800 */
[----:B------:R-:W2:Y:S01]  /*4440*/  @P0 LDG.E R4, [R4.64] ;  /* 0x0000002404040981 */ /* 0x000ea2000c1e1900 */
[----:B------:R-:W2:Y:S01]  /*4450*/  @P0 MUFU.RCP R0, c[0x0][0x238] ;  /* 0x00008e0000000b08 */ /* 0x000ea20000001000 */
[----:B------:R-:W-:Y:S02]  /*4460*/  IMAD.U32 R6, RZ, RZ, UR5 ;  /* 0x00000005ff067e24 */ /* 0x000fe4000f8e00ff */
[----:B------:R-:W-:Y:S02]  /*4470*/  IMAD.MOV.U32 R165, RZ, RZ, 0x20 ;  /* 0x00000020ffa57424 */ /* 0x000fe400078e00ff */
[----:B------:R-:W-:Y:S02]  /*4480*/  IMAD.MOV.U32 R157, RZ, RZ, 0x40 ;  /* 0x00000040ff9d7424 */ /* 0x000fe400078e00ff */
[----:B------:R-:W-:Y:S01]  /*4490*/  IMAD.MOV.U32 R252, RZ, RZ, 0x40 ;  /* 0x00000040fffc7424 */ /* 0x000fe200078e00ff */
        /* <DEDUP_REMOVED lines=33> */
[----:B------:R-:W-:Y:S01]  /*46b0*/  UMOV UR4, URZ ;  /* 0x0000003f00047c82 */ /* 0x000fe20008000000 */
[----:B--2---:R-:W-:-:S04]  /*46c0*/  @P0 FMUL.FTZ R4, R4, R0 ;  /* 0x0000000004040220 */ /* 0x004fc80000410000 */
[----:B------:R1:W2:Y:S02]  /*46d0*/  @P0 R2UR UR10, R4 ;  /* 0x00000000040a03c2 */ /* 0x0002a400000e0000 */
[----:B-1-3--:R1:W3:Y:S01]  /*46e0*/  LDG.E.64 R4, [R8.64+0x8] ;  /* 0x0000082408047981 */ /* 0x00a2e2000c1e1b00 */
[----:B------:R-:W-:Y:S01]  /*46f0*/  LEA.HI R0, R20, R19, RZ, 0x4 ;  /* 0x0000001314007211 */ /* 0x000fe200078f20ff */
[----:B--2---:R-:W-:Y:S02]  /*4700*/  @UP1 UMOV UR4, UR10 ;  /* 0x0000000a00041c82 */ /* 0x004fe40008000000 */
[----:B-1----:R-:W2:Y:S01]  /*4710*/  LDG.E.64 R8, [R8.64] ;  /* 0x0000002408087981 */ /* 0x002ea2000c1e1b00 */
[----:B------:R-:W-:-:S05]  /*4720*/  LOP3.LUT R0, R0, 0xfffffff0, RZ, 0xc0, !PT ;  /* 0xfffffff000007812 */ /* 0x000fca00078ec0ff */
[----:B------:R-:W-:Y:S01]  /*4730*/  IMAD.IADD R0, R19, 0x1, -R0 ;  /* 0x0000000113007824 */ /* 0x000fe200078e0a00 */
[----:B------:R-:W-:-:S04]  /*4740*/  IADD3 R6, R6, -UR11, R7 ;  /* 0x8000000b06067c10 */ /* 0x000fc8000fffe007 */
[----:B----4-:R-:W-:-:S04]  /*4750*/  SHF.R.S32.HI R2, RZ, 0x1f, R0 ;  /* 0x0000001fff027819 */ /* 0x010fc80000011400 */
[----:B------:R-:W-:Y:S01]  /*4760*/  LEA.HI R2, R2, R0, RZ, 0x3 ;  /* 0x0000000002027211 */ /* 0x000fe200078f18ff */
[----:B------:R1:W-:Y:S03]  /*4770*/  STL [R1], R6 ;  /* 0x0000000601007387 */ /* 0x0003e60000100800 */
[----:B------:R-:W-:-:S05]  /*4780*/  LOP3.LUT R2, R2, 0xfffffff8, RZ, 0xc0, !PT ;  /* 0xfffffff802027812 */ /* 0x000fca00078ec0ff */
[----:B------:R-:W-:Y:S01]  /*4790*/  IMAD.IADD R0, R0, 0x1, -R2 ;  /* 0x0000000100007824 */ /* 0x000fe200078e0a02 */
[----:B------:R-:W-:-:S04]  /*47a0*/  SHF.R.S32.HI R2, RZ, 0x1f, R14 ;  /* 0x0000001fff027819 */ /* 0x000fc8000001140e */
[C---:B------:R-:W-:Y:S02]  /*47b0*/  LOP3.LUT P0, RZ, R0.reuse, 0x2, RZ, 0xc0, !PT ;  /* 0x0000000200ff7812 */ /* 0x040fe4000780c0ff */
[----:B------:R-:W-:Y:S02]  /*47c0*/  LOP3.LUT P4, RZ, R0, 0x4, RZ, 0xc0, !PT ;  /* 0x0000000400ff7812 */ /* 0x000fe4000788c0ff */
[----:B------:R-:W-:Y:S02]  /*47d0*/  IADD3 R0, R166, 0x2000, RZ ;  /* 0x00002000a6007810 */ /* 0x000fe40007ffe0ff */
[----:B------:R-:W-:Y:S02]  /*47e0*/  SEL R165, R165, 0xffffffe0, !P0 ;  /* 0xffffffe0a5a57807 */ /* 0x000fe40004000000 */
[----:B------:R-:W-:Y:S02]  /*47f0*/  SEL R0, R0, R166, !P1 ;  /* 0x000000a600007207 */ /* 0x000fe40004800000 */
[----:B------:R-:W-:Y:S01]  /*4800*/  SEL R157, R157, 0xffffffc0, !P4 ;  /* 0xffffffc09d9d7807 */ /* 0x000fe20006000000 */
[----:B------:R-:W-:Y:S01]  /*4810*/  IMAD.IADD R164, R158, 0x1, R165 ;  /* 0x000000019ea47824 */ /* 0x000fe200078e02a5 */
[----:B------:R-:W-:Y:S01]  /*4820*/  SEL R252, R252, 0xffffffc0, !P4 ;  /* 0xffffffc0fcfc7807 */ /* 0x000fe20006000000 */
[----:B------:R-:W-:Y:S01]  /*4830*/  IMAD.SHL.U32 R156, R0, 0x2, RZ ;  /* 0x00000002009c7824 */ /* 0x000fe200078e00ff */
[----:B------:R-:W-:Y:S01]  /*4840*/  ULDC UR27, c[0x0][0x2e4] ;  /* 0x0000b900001b7ab9 */ /* 0x000fe20000000800 */
[----:B---3--:R-:W-:-:S04]  /*4850*/  IADD3 R251, P3, P2, R4, UR45, R14 ;  /* 0x0000002d04fb7c10 */ /* 0x008fc8000fa7e00e */
[----:B------:R-:W-:Y:S02]  /*4860*/  IADD3.X R4, R5, UR53, R2, P3, P2 ;  /* 0x0000003505047c10 */ /* 0x000fe40009fe4402 */
[----:B------:R-:W-:Y:S01]  /*4870*/  IADD3 R2, R167, 0x2000, RZ ;  /* 0x00002000a7027810 */ /* 0x000fe20007ffe0ff */
[----:B--2---:R-:W2:Y:S08]  /*4880*/  R2UR UR17, R8 ;  /* 0x00000000081173c2 */ /* 0x004eb000000e0000 */
[----:B------:R-:W3:Y:S01]  /*4890*/  R2UR UR31, R9 ;  /* 0x00000000091f73c2 */ /* 0x000ee200000e0000 */
[----:B------:R-:W-:-:S05]  /*48a0*/  SEL R2, R2, R167, !P1 ;  /* 0x000000a702027207 */ /* 0x000fca0004800000 */
[----:B------:R-:W-:Y:S01]  /*48b0*/  IMAD.SHL.U32 R163, R2, 0x2, RZ ;  /* 0x0000000202a37824 */ /* 0x000fe200078e00ff */
[----:B--2---:R-:W-:Y:S01]  /*48c0*/  LOP3.LUT R249, R4, UR17, RZ, 0x3c, !PT ;  /* 0x0000001104f97c12 */ /* 0x004fe2000f8e3cff */
[----:B------:R-:W-:Y:S02]  /*48d0*/  UIADD3 UR26, UR17, -0x61c88647, URZ ;  /* 0x9e3779b9111a7890 */ /* 0x000fe4000fffe03f */
[----:B------:R-:W-:Y:S02]  /*48e0*/  UIADD3 UR25, UR17, 0x3c6ef372, URZ ;  /* 0x3c6ef37211197890 */ /* 0x000fe4000fffe03f */
[----:B------:R-:W-:Y:S02]  /*48f0*/  UIADD3 UR23, UR17, -0x255992d5, URZ ;  /* 0xdaa66d2b11177890 */ /* 0x000fe4000fffe03f */
[----:B------:R-:W-:Y:S02]  /*4900*/  UIADD3 UR21, UR17, 0x78dde6e4, URZ ;  /* 0x78dde6e411157890 */ /* 0x000fe4000fffe03f */
[----:B------:R-:W-:-:S02]  /*4910*/  UIADD3 UR19, UR17, 0x1715609d, URZ ;  /* 0x1715609d11137890 */ /* 0x000fc4000fffe03f */
[----:B------:R-:W-:Y:S02]  /*4920*/  UIADD3 UR17, UR17, -0x4ab325aa, URZ ;  /* 0xb54cda5611117890 */ /* 0x000fe4000fffe03f */
[----:B---3--:R-:W-:Y:S02]  /*4930*/  UIADD3 UR33, UR31, -0x4498517b, URZ ;  /* 0xbb67ae851f217890 */ /* 0x008fe4000fffe03f */
[----:B------:R-:W-:Y:S02]  /*4940*/  UIADD3 UR24, UR31, 0x76cf5d0a, URZ ;  /* 0x76cf5d0a1f187890 */ /* 0x000fe4000fffe03f */
[----:B------:R-:W-:Y:S02]  /*4950*/  UIADD3 UR22, UR31, 0x32370b8f, URZ ;  /* 0x32370b8f1f167890 */ /* 0x000fe4000fffe03f */
[----:B------:R-:W-:Y:S02]  /*4960*/  UIADD3 UR20, UR31, -0x126145ec, URZ ;  /* 0xed9eba141f147890 */ /* 0x000fe4000fffe03f */
[----:B------:R-:W-:-:S02]  /*4970*/  UIADD3 UR18, UR31, -0x56f99767, URZ ;  /* 0xa90668991f127890 */ /* 0x000fc4000fffe03f */
[----:B-1----:R-:W-:Y:S02]  /*4980*/  UIADD3 UR16, UR31, 0x646e171e, URZ ;  /* 0x646e171e1f107890 */ /* 0x002fe4000fffe03f */
.L_x_2345:
[----:B------:R-:W2:Y:S01]  /*4990*/  LDL R2, [R1] ;  /* 0x0000000001027983 */ /* 0x000ea20000100800 */
[----:B------:R-:W-:Y:S01]  /*49a0*/  IMAD.IADD R0, R163, 0x1, R165 ;  /* 0x00000001a3007824 */ /* 0x000fe200078e02a5 */
[----:B------:R-:W-:Y:S02]  /*49b0*/  USHF.L.U32 UR14, UR34, 0x7, URZ ;  /* 0x00000007220e7899 */ /* 0x000fe4000800063f */
[----:B------:R-:W0:Y:S02]  /*49c0*/  LDGDEPBAR ;  /* 0x00000000000079af */ /* 0x000e240000000000 */
[----:B------:R-:W-:Y:S04]  /*49d0*/  UIADD3 UR28, UR14, UR11, URZ ;  /* 0x0000000b0e1c7290 */ /* 0x000fe8000fffe03f */
[----:B------:R-:W-:Y:S04]  /*49e0*/  UIADD3 UR10, -UR5, 0x80, UR28 ;  /* 0x00000080050a7890 */ /* 0x000fe8000fffe11c */
[----:B------:R-:W-:Y:S02]  /*49f0*/  UIADD3 UR15, UR10, -UR44, URZ ;  /* 0x8000002c0a0f7290 */ /* 0x000fe4000fffe03f */
[----:B------:R-:W-:Y:S04]  /*4a00*/  USHF.L.U32 UR10, UR7, 0x7, URZ ;  /* 0x00000007070a7899 */ /* 0x000fe8000800063f */
[----:B------:R-:W-:Y:S03]  /*4a10*/  UISETP.GE.AND UP0, UPT, UR10, UR15, UPT ;  /* 0x0000000f0a00728c */ /* 0x000fe6000bf06270 */
[----:B------:R-:W-:Y:S01]  /*4a20*/  ULDC UR15, c[0x0][0x2e4] ;  /* 0x0000b900000f7ab9 */ /* 0x000fe20000000800 */
[----:B--2---:R-:W-:Y:S01]  /*4a30*/  IADD3 R2, R2, UR10, RZ ;  /* 0x0000000a02027c10 */ /* 0x004fe2000fffe0ff */
[----:B------:R-:W-:Y:S04]  /*4a40*/  DEPBAR.LE SB0, 0x0 ;  /* 0x000080000000791a */ /* 0x000fe80000000000 */
[----:B------:R-:W-:Y:S01]  /*4a50*/  BAR.SYNC.DEFER_BLOCKING 0x0 ;  /* 0x0000000000007b1d */ /* 0x000fe20000010000 */
[C---:B------:R-:W-:Y:S02]  /*4a60*/  IADD3 R168, R2.reuse, 0x8, RZ ;  /* 0x0000000802a87810 */ /* 0x040fe40007ffe0ff */
[----:B------:R-:W-:Y:S02]  /*4a70*/  IADD3 R170, R2, 0x7, RZ ;  /* 0x0000000702aa7810 */ /* 0x000fe40007ffe0ff */
[----:B------:R-:W-:Y:S02]  /*4a80*/  ISETP.GE.AND P1, PT, R168, RZ, PT ;  /* 0x000000ffa800720c */ /* 0x000fe40003f26270 */
[C---:B------:R-:W-:Y:S02]  /*4a90*/  IADD3 R169, R2.reuse, 0x47, RZ ;  /* 0x0000004702a97810 */ /* 0x040fe40007ffe0ff */
[C---:B------:R-:W-:Y:S02]  /*4aa0*/  IADD3 R175, R2.reuse, 0x40, RZ ;  /* 0x0000004002af7810 */ /* 0x040fe40007ffe0ff */
[C---:B------:R-:W-:Y:S02]  /*4ab0*/  IADD3 R176, R2.reuse, 0x2f, RZ ;  /* 0x0000002f02b07810 */ /* 0x040fe40007ffe0ff */
[----:B------:R-:W-:Y:S04]  /*4ac0*/  IADD3 R174, R2, 0x48, RZ ;  /* 0x0000004802ae7810 */ /* 0x000fe80007ffe0ff */
[----:B------:R-:W-:Y:S02]  /*4ad0*/  ISETP.GE.AND P2, PT, R174, RZ, PT ;  /* 0x000000ffae00720c */ /* 0x000fe40003f46270 */
[C---:B------:R-:W-:Y:S02]  /*4ae0*/  @!P1 IADD3 R168, -R2.reuse, -0x8, RZ ;  /* 0xfffffff802a89810 */ /* 0x040fe40007ffe1ff */
[----:B------:R-:W-:Y:S01]  /*4af0*/  ISETP.GE.AND P1, PT, R169, RZ, PT ;  /* 0x000000ffa900720c */ /* 0x000fe20003f26270 */
[----:B------:R-:W-:Y:S01]  /*4b00*/  LDSM.16.M88.4 R64, [R163] ;  /* 0x00000000a340783b */ /* 0x000fe20000000200 */
[----:B------:R-:W-:Y:S07]  /*4b10*/  I2F R195, R168 ;  /* 0x000000a800c37306 */ /* 0x000fee0000201400 */
[C---:B------:R-:W-:Y:S01]  /*4b20*/  @!P2 IADD3 R174, -R2.reuse, -0x48, RZ ;  /* 0xffffffb802aea810 */ /* 0x040fe20007ffe1ff */
[----:B------:R-:W1:Y:S03]  /*4b30*/  LDSM.16.M88.4 R16, [R159+0xc000] ;  /* 0x00c000009f10783b */ /* 0x000e660000000200 */
[C---:B------:R-:W-:Y:S01]  /*4b40*/  @!P1 IADD3 R169, -R2.reuse, -0x47, RZ ;  /* 0xffffffb902a99810 */ /* 0x040fe20007ffe1ff */
[----:B------:R2:W-:Y:S04]  /*4b50*/  I2F R196, R174 ;  /* 0x000000ae00c47306 */ /* 0x0005e80000201400 */
[----:B------:R-:W3:Y:S06]  /*4b60*/  LDSM.16.M88.4 R60, [R163+0x2000] ;  /* 0x00200000a33c783b */ /* 0x000eec0000000200 */
[----:B------:R-:W-:Y:S02]  /*4b70*/  I2F R197, R169 ;  /* 0x000000a900c57306 */ /* 0x000fe40000201400 */
[----:B------:R-:W4:Y:S08]  /*4b80*/  LDSM.16.M88.4 R32, [R159+0xc800] ;  /* 0x00c800009f20783b */ /* 0x000f300000000200 */
[----:B------:R-:W4:Y:S01]  /*4b90*/  LDSM.16.M88.4 R48, [R159+0xd000] ;  /* 0x00d000009f30783b */ /* 0x000f220000000200 */
[C---:B--2---:R-:W-:Y:S07]  /*4ba0*/  IADD3 R174, R2.reuse, 0x28, RZ ;  /* 0x0000002802ae7810 */ /* 0x044fee0007ffe0ff */
[----:B------:R-:W2:Y:S01]  /*4bb0*/  LDSM.16.M88.4 R132, [R159+0xd800] ;  /* 0x00d800009f84783b */ /* 0x000ea20000000200 */
[-C--:B-1----:R-:W-:Y:S07]  /*4bc0*/  HMMA.16816.F32.BF16 R4, R64, R16.reuse, RZ ;  /* 0x000000104004723c */ /* 0x082fee00000418ff */
[----:B------:R-:W-:Y:S01]  /*4bd0*/  LDSM.16.M88.4 R136, [R0] ;  /* 0x000000000088783b */ /* 0x000fe20000000200 */
[C---:B---3--:R-:W-:Y:S07]  /*4be0*/  HMMA.16816.F32.BF16 R8, R60.reuse, R16, RZ ;  /* 0x000000103c08723c */ /* 0x048fee00000418ff */
[----:B------:R-:W1:Y:S01]  /*4bf0*/  LDSM.16.M88.4 R140, [R162+0xc000] ;  /* 0x00c00000a28c783b */ /* 0x000e620000000200 */
[-C--:B------:R-:W-:Y:S07]  /*4c00*/  HMMA.16816.F32.BF16 R12, R60, R18.reuse, RZ ;  /* 0x000000123c0c723c */ /* 0x080fee00000418ff */
[----:B------:R-:W3:Y:S01]  /*4c10*/  LDSM.16.M88.4 R144, [R0+0x2000] ;  /* 0x002000000090783b */ /* 0x000ee20000000200 */
[C---:B------:R-:W-:Y:S07]  /*4c20*/  HMMA.16816.F32.BF16 R16, R64.reuse, R18, RZ ;  /* 0x000000124010723c */ /* 0x040fee00000418ff */
[----:B------:R-:W1:Y:S01]  /*4c30*/  LDSM.16.M88.4 R148, [R162+0xc800] ;  /* 0x00c80000a294783b */ /* 0x000e620000000200 */
[-C--:B----4-:R-:W-:Y:S07]  /*4c40*/  HMMA.16816.F32.BF16 R20, R64, R32.reuse, RZ ;  /* 0x000000204014723c */ /* 0x090fee00000418ff */
[----:B------:R-:W4:Y:S01]  /*4c50*/  LDSM.16.M88.4 R152, [R162+0xd000] ;  /* 0x00d00000a298783b */ /* 0x000f220000000200 */
        /* <DEDUP_REMOVED lines=11> */
[----:B------:R-:W2:Y:S07]  /*4d10*/  LDSM.16.M88.4 R132, [R162+0xd800] ;  /* 0x00d80000a284783b */ /* 0x000eae0000000200 */
[-C--:B-1----:R-:W-:Y:S08]  /*4d20*/  HMMA.16816.F32.BF16 R4, R136, R140.reuse, R4 ;  /* 0x0000008c8804723c */ /* 0x082ff00000041804 */
[C---:B---3--:R-:W-:Y:S07]  /*4d30*/  HMMA.16816.F32.BF16 R8, R144.reuse, R140, R8 ;  /* 0x0000008c9008723c */ /* 0x048fee0000041808 */
[----:B------:R-:W-:Y:S01]  /*4d40*/  IABS R140, R2 ;  /* 0x00000002008c7213 */ /* 0x000fe20000000000 */
[-C--:B------:R-:W-:Y:S03]  /*4d50*/  HMMA.16816.F32.BF16 R12, R144, R142.reuse, R12 ;  /* 0x0000008e900c723c */ /* 0x080fe6000004180c */
[----:B------:R1:W-:Y:S05]  /*4d60*/  I2F R198, R140 ;  /* 0x0000008c00c67306 */ /* 0x0003ea0000201400 */
[C---:B------:R-:W-:Y:S08]  /*4d70*/  HMMA.16816.F32.BF16 R16, R136.reuse, R142, R16 ;  /* 0x0000008e8810723c */ /* 0x040ff00000041810 */
[-C--:B------:R-:W-:Y:S08]  /*4d80*/  HMMA.16816.F32.BF16 R20, R136, R148.reuse, R20 ;  /* 0x000000948814723c */ /* 0x080ff00000041814 */
[C---:B------:R-:W-:Y:S08]  /*4d90*/  HMMA.16816.F32.BF16 R24, R144.reuse, R148, R24 ;  /* 0x000000949018723c */ /* 0x040ff00000041818 */
[-C--:B------:R-:W-:Y:S08]  /*4da0*/  HMMA.16816.F32.BF16 R28, R144, R150.reuse, R28 ;  /* 0x00000096901c723c */ /* 0x080ff0000004181c */
[C---:B------:R-:W-:Y:S01]  /*4db0*/  HMMA.16816.F32.BF16 R32, R136.reuse, R150, R32 ;  /* 0x000000968820723c */ /* 0x040fe20000041820 */
[----:B------:R-:W-:Y:S07]  /*4dc0*/  LDSM.16.M88.4 R148, [R160+0xc000] ;  /* 0x00c00000a094783b */ /* 0x000fee0000000200 */
[-C--:B----4-:R-:W-:Y:S08]  /*4dd0*/  HMMA.16816.F32.BF16 R36, R136, R152.reuse, R36 ;  /* 0x000000988824723c */ /* 0x090ff00000041824 */
[C---:B------:R-:W-:Y:S07]  /*4de0*/  HMMA.16816.F32.BF16 R40, R144.reuse, R152, R40 ;  /* 0x000000989028723c */ /* 0x040fee0000041828 */
[C---:B------:R-:W-:Y:S01]  /*4df0*/  IADD3 R153, R2.reuse, -0x1, RZ ;  /* 0xffffffff02997810 */ /* 0x040fe20007ffe0ff */
[-C--:B------:R-:W-:Y:S03]  /*4e00*/  HMMA.16816.F32.BF16 R44, R144, R154.reuse, R44 ;  /* 0x0000009a902c723c */ /* 0x080fe6000004182c */
[----:B------:R-:W-:Y:S01]  /*4e10*/  ISETP.GE.AND P0, PT, R153, RZ, PT ;  /* 0x000000ff9900720c */ /* 0x000fe20003f06270 */
[--C-:B------:R-:W-:Y:S04]  /*4e20*/  IMAD.IADD R152, R163, 0x1, R157.reuse ;  /* 0x00000001a3987824 */ /* 0x100fe800078e029d */
[C---:B------:R-:W-:Y:S01]  /*4e30*/  HMMA.16816.F32.BF16 R48, R136.reuse, R154, R48 ;  /* 0x0000009a8830723c */ /* 0x040fe20000041830 */
[----:B-1----:R-:W1:Y:S07]  /*4e40*/  LDSM.16.M88.4 R140, [R152] ;  /* 0x00000000988c783b */ /* 0x002e6e0000000200 */
[----:B------:R-:W-:Y:S01]  /*4e50*/  @!P0 IADD3 R153, -R2, 0x1, RZ ;  /* 0x0000000102998810 */ /* 0x000fe20007ffe1ff */
[-C--:B--2---:R-:W-:Y:S03]  /*4e60*/  HMMA.16816.F32.BF16 R52, R136, R132.reuse, R52 ;  /* 0x000000848834723c */ /* 0x084fe60000041834 */
[----:B------:R2:W3:Y:S01]  /*4e70*/  I2F R193, R153 ;  /* 0x0000009900c17306 */ /* 0x0004e20000201400 */
[----:B------:R-:W-:Y:S04]  /*4e80*/  ISETP.GE.AND P0, PT, R170, RZ, PT ;  /* 0x000000ffaa00720c */ /* 0x000fe80003f06270 */
[C---:B------:R-:W-:Y:S07]  /*4e90*/  HMMA.16816.F32.BF16 R56, R144.reuse, R132, R56 ;  /* 0x000000849038723c */ /* 0x040fee0000041838 */
[----:B------:R-:W-:Y:S01]  /*4ea0*/  IMAD.U32 R132, RZ, RZ, UR30 ;  /* 0x0000001eff847e24 */ /* 0x000fe2000f8e00ff */
[-C--:B------:R-:W-:Y:S01]  /*4eb0*/  HMMA.16816.F32.BF16 R60, R144, R134.reuse, R60 ;  /* 0x00000086903c723c */ /* 0x080fe2000004183c */
[----:B------:R-:W-:Y:S01]  /*4ec0*/  IMAD.U32 R133, RZ, RZ, UR29 ;  /* 0x0000001dff857e24 */ /* 0x000fe2000f8e00ff */
[----:B------:R-:W-:Y:S02]  /*4ed0*/  LDSM.16.M88.4 R144, [R160+0xc800] ;  /* 0x00c80000a090783b */ /* 0x000fe40000000200 */
[C---:B------:R-:W-:Y:S02]  /*4ee0*/  @!P0 IADD3 R170, -R2.reuse, -0x7, RZ ;  /* 0xfffffff902aa8810 */ /* 0x040fe40007ffe1ff */
[C---:B------:R-:W-:Y:S02]  /*4ef0*/  LEA R132, P0, R243.reuse, R132, 0x2 ;  /* 0x00000084f3847211 */ /* 0x040fe400078010ff */
[----:B------:R4:W3:Y:S01]  /*4f00*/  I2F R194, R170 ;  /* 0x000000aa00c27306 */ /* 0x0008e20000201400 */
[----:B------:R-:W-:Y:S01]  /*4f10*/  HMMA.16816.F32.BF16 R64, R136, R134, R64 ;  /* 0x000000868840723c */ /* 0x000fe20000041840 */
[----:B--2---:R-:W2:Y:S03]  /*4f20*/  LDSM.16.M88.4 R152, [R152+0x2000] ;  /* 0x002000009898783b */ /* 0x004ea60000000200 */
[----:B------:R-:W-:Y:S02]  /*4f30*/  LEA.HI.X.SX32 R133, R243, R133, 0x2, P0 ;  /* 0x00000085f3857211 */ /* 0x000fe400000f16ff */
[----:B------:R-:W-:Y:S02]  /*4f40*/  ISETP.GE.AND P0, PT, R175, RZ, PT ;  /* 0x000000ffaf00720c */ /* 0x000fe40003f06270 */
[-C--:B-1----:R-:W-:Y:S01]  /*4f50*/  HMMA.16816.F32.BF16 R4, R140, R148.reuse, R4 ;  /* 0x000000948c04723c */ /* 0x082fe20000041804 */
[----:B-----5:R1:W5:Y:S04]  /*4f60*/  LDG.E R171, [R132.64] ;  /* 0x0000002484ab7981 */ /* 0x020368000c1e1900 */
[C---:B------:R-:W-:Y:S01]  /*4f70*/  IADD3 R136, R2.reuse, 0x38, RZ ;  /* 0x0000003802887810 */ /* 0x040fe20007ffe0ff */
[----:B------:R1:W5:Y:S01]  /*4f80*/  LDG.E R169, [R132.64+0x100] ;  /* 0x0001002484a97981 */ /* 0x000362000c1e1900 */
[C---:B------:R-:W-:Y:S03]  /*4f90*/  IADD3 R137, R2.reuse, 0x37, RZ ;  /* 0x0000003702897810 */ /* 0x040fe60007ffe0ff */
[----:B------:R1:W5:Y:S02]  /*4fa0*/  LDG.E R168, [R132.64+0x120] ;  /* 0x0001202484a87981 */ /* 0x000364000c1e1900 */
[----:B------:R-:W-:Y:S02]  /*4fb0*/  @!P0 IADD3 R175, -R2, -0x40, RZ ;  /* 0xffffffc002af8810 */ /* 0x000fe40007ffe1ff */
[----:B------:R-:W-:Y:S01]  /*4fc0*/  ISETP.GE.AND P0, PT, R136, RZ, PT ;  /* 0x000000ff8800720c */ /* 0x000fe20003f06270 */
[----:B----4-:R1:W5:Y:S01]  /*4fd0*/  LDG.E R170, [R132.64+0x20] ;  /* 0x0000202484aa7981 */ /* 0x010362000c1e1900 */
[----:B------:R4:W1:Y:S11]  /*4fe0*/  I2F R191, R175 ;  /* 0x000000af00bf7306 */ /* 0x0008760000201400 */
[C---:B------:R-:W-:Y:S04]  /*4ff0*/  @!P0 IADD3 R136, -R2.reuse, -0x38, RZ ;  /* 0xffffffc802888810 */ /* 0x040fe80007ffe1ff */
[----:B------:R-:W-:Y:S01]  /*5000*/  I2F R192, R136 ;  /* 0x0000008800c07306 */ /* 0x000fe20000201400 */
[C---:B--2---:R-:W-:Y:S04]  /*5010*/  HMMA.16816.F32.BF16 R8, R152.reuse, R148, R8 ;  /* 0x000000949808723c */ /* 0x044fe80000041808 */
[----:B-1----:R-:W-:Y:S04]  /*5020*/  IADD3 R132, R2, 0x3f, RZ ;  /* 0x0000003f02847810 */ /* 0x002fe80007ffe0ff */
[-C--:B------:R-:W-:Y:S03]  /*5030*/  HMMA.16816.F32.BF16 R12, R152, R150.reuse, R12 ;  /* 0x00000096980c723c */ /* 0x080fe6000004180c */
[----:B------:R-:W-:Y:S02]  /*5040*/  ISETP.GE.AND P1, PT, R132, RZ, PT ;  /* 0x000000ff8400720c */ /* 0x000fe40003f26270 */
[C---:B------:R-:W-:Y:S02]  /*5050*/  IADD3 R148, R2.reuse, -0x8, RZ ;  /* 0xfffffff802947810 */ /* 0x040fe40007ffe0ff */
[----:B----4-:R-:W-:Y:S01]  /*5060*/  IADD3 R175, R2, 0x30, RZ ;  /* 0x0000003002af7810 */ /* 0x010fe20007ffe0ff */
[C---:B------:R-:W-:Y:S04]  /*5070*/  HMMA.16816.F32.BF16 R16, R140.reuse, R150, R16 ;  /* 0x000000968c10723c */ /* 0x040fe80000041810 */
[----:B------:R-:W-:Y:S04]  /*5080*/  ISETP.GE.AND P0, PT, R148, RZ, PT ;  /* 0x000000ff9400720c */ /* 0x000fe80003f06270 */
[C---:B------:R-:W-:Y:S01]  /*5090*/  @!P1 IADD3 R132, -R2.reuse, -0x3f, RZ ;  /* 0xffffffc102849810 */ /* 0x040fe20007ffe1ff */
[-C--:B------:R-:W-:Y:S03]  /*50a0*/  HMMA.16816.F32.BF16 R20, R140, R144.reuse, R20 ;  /* 0x000000908c14723c */ /* 0x080fe60000041814 */
[----:B------:R1:W2:Y:S01]  /*50b0*/  I2F R189, R132 ;  /* 0x0000008400bd7306 */ /* 0x0002a20000201400 */
[----:B------:R-:W-:Y:S04]  /*50c0*/  ISETP.GE.AND P1, PT, R137, RZ, PT ;  /* 0x000000ff8900720c */ /* 0x000fe80003f26270 */
[C---:B------:R-:W-:Y:S04]  /*50d0*/  HMMA.16816.F32.BF16 R24, R152.reuse, R144, R24 ;  /* 0x000000909818723c */ /* 0x040fe80000041818 */
[C---:B------:R-:W-:Y:S03]  /*50e0*/  @!P0 IADD3 R148, -R2.reuse, 0x8, RZ ;  /* 0x0000000802948810 */ /* 0x040fe60007ffe1ff */
[C---:B------:R-:W-:Y:S01]  /*50f0*/  IADD3 R145, R2.reuse, -0x9, RZ ;  /* 0xfffffff702917810 */ /* 0x040fe20007ffe0ff */
[----:B------:R4:W-:Y:S01]  /*5100*/  I2F R187, R148 ;  /* 0x0000009400bb7306 */ /* 0x0009e20000201400 */
[C---:B------:R-:W-:Y:S01]  /*5110*/  @!P1 IADD3 R137, -R2.reuse, -0x37, RZ ;  /* 0xffffffc902899810 */ /* 0x040fe20007ffe1ff */
[-C--:B------:R-:W-:Y:S03]  /*5120*/  HMMA.16816.F32.BF16 R28, R152, R146.reuse, R28 ;  /* 0x00000092981c723c */ /* 0x080fe6000004181c */
[----:B------:R-:W-:Y:S02]  /*5130*/  ISETP.GE.AND P1, PT, R145, RZ, PT ;  /* 0x000000ff9100720c */ /* 0x000fe40003f26270 */
[----:B------:R-:W-:Y:S03]  /*5140*/  IADD3 R144, R2, -0x10, RZ ;  /* 0xfffffff002907810 */ /* 0x000fe60007ffe0ff */
[----:B------:R2:W2:Y:S01]  /*5150*/  I2F R190, R137 ;  /* 0x0000008900be7306 */ /* 0x0004a20000201400 */
[----:B-1----:R-:W1:Y:S01]  /*5160*/  LDSM.16.M88.4 R132, [R160+0xd000] ;  /* 0x00d00000a084783b */ /* 0x002e620000000200 */
[C---:B------:R-:W-:Y:S04]  /*5170*/  HMMA.16816.F32.BF16 R32, R140.reuse, R146, R32 ;  /* 0x000000928c20723c */ /* 0x040fe80000041820 */
[----:B------:R-:W-:Y:S02]  /*5180*/  ISETP.GE.AND P0, PT, R144, RZ, PT ;  /* 0x000000ff9000720c */ /* 0x000fe40003f06270 */
[C---:B------:R-:W-:Y:S02]  /*5190*/  @!P1 IADD3 R145, -R2.reuse, 0x9, RZ ;  /* 0x0000000902919810 */ /* 0x040fe40007ffe1ff */
[----:B------:R-:W-:Y:S02]  /*51a0*/  IADD3 R146, R2, -0x11, RZ ;  /* 0xffffffef02927810 */ /* 0x000fe40007ffe0ff */
[----:B------:R-:W1:Y:S02]  /*51b0*/  I2F R185, R145 ;  /* 0x0000009100b97306 */ /* 0x000e640000201400 */
[----:B------:R-:W-:Y:S01]  /*51c0*/  ISETP.GE.AND P1, PT, R146, RZ, PT ;  /* 0x000000ff9200720c */ /* 0x000fe20003f26270 */
[----:B----4-:R-:W-:Y:S04]  /*51d0*/  LDSM.16.M88.4 R148, [R161+0xc000] ;  /* 0x00c00000a194783b */ /* 0x010fe80000000200 */
[C---:B------:R-:W-:Y:S02]  /*51e0*/  @!P0 IADD3 R144, -R2.reuse, 0x10, RZ ;  /* 0x0000001002908810 */ /* 0x040fe40007ffe1ff */
[----:B------:R-:W-:Y:S02]  /*51f0*/  ISETP.GE.AND P0, PT, R175, RZ, PT ;  /* 0x000000ffaf00720c */ /* 0x000fe40003f06270 */
[----:B------:R-:W4:Y:S01]  /*5200*/  I2F R188, R144 ;  /* 0x0000009000bc7306 */ /* 0x000f220000201400 */
[----:B--2---:R-:W2:Y:S03]  /*5210*/  LDSM.16.M88.4 R136, [R160+0xd800] ;  /* 0x00d80000a088783b */ /* 0x004ea60000000200 */
[----:B------:R-:W-:Y:S02]  /*5220*/  @!P1 IADD3 R146, -R2, 0x11, RZ ;  /* 0x0000001102929810 */ /* 0x000fe40007ffe1ff */
[----:B------:R-:W-:Y:S04]  /*5230*/  ISETP.GE.AND P1, PT, R176, RZ, PT ;  /* 0x000000ffb000720c */ /* 0x000fe80003f26270 */
[----:B------:R3:W2:Y:S01]  /*5240*/  I2F R186, R146 ;  /* 0x0000009200ba7306 */ /* 0x0006a20000201400 */
[----:B------:R-:W-:Y:S02]  /*5250*/  @!P0 IADD3 R175, -R2, -0x30, RZ ;  /* 0xffffffd002af8810 */ /* 0x000fe40007ffe1ff */
[----:B------:R-:W-:Y:S01]  /*5260*/  ISETP.GE.AND P0, PT, R174, RZ, PT ;  /* 0x000000ffae00720c */ /* 0x000fe20003f06270 */
[-C--:B-1----:R-:W-:Y:S06]  /*5270*/  HMMA.16816.F32.BF16 R36, R140, R132.reuse, R36 ;  /* 0x000000848c24723c */ /* 0x082fec0000041824 */
[----:B------:R1:W1:Y:S01]  /*5280*/  I2F R183, R175 ;  /* 0x000000af00b77306 */ /* 0x0002620000201400 */
[C---:B------:R-:W-:Y:S01]  /*5290*/  @!P1 IADD3 R176, -R2.reuse, -0x2f, RZ ;  /* 0xffffffd102b09810 */ /* 0x040fe20007ffe1ff */
[C---:B------:R-:W-:Y:S08]  /*52a0*/  HMMA.16816.F32.BF16 R40, R152.reuse, R132, R40 ;  /* 0x000000849828723c */ /* 0x040ff00000041828 */
[----:B------:R-:W4:Y:S01]  /*52b0*/  I2F R182, R176 ;  /* 0x000000b000b67306 */ /* 0x000f220000201400 */
[----:B------:R-:W-:Y:S03]  /*52c0*/  @!P0 IADD3 R174, -R2, -0x28, RZ ;  /* 0xffffffd802ae8810 */ /* 0x000fe60007ffe1ff */
[----:B------:R-:W-:Y:S01]  /*52d0*/  IMAD.IADD R132, R0, 0x1, R157 ;  /* 0x0000000100847824 */ /* 0x000fe200078e029d */
[-C--:B------:R-:W-:Y:S04]  /*52e0*/  HMMA.16816.F32.BF16 R44, R152, R134.reuse, R44 ;  /* 0x00000086982c723c */ /* 0x080fe8000004182c */
[----:B---3--:R-:W3:Y:S01]  /*52f0*/  LDSM.16.M88.4 R144, [R132] ;  /* 0x000000008490783b */ /* 0x008ee20000000200 */
[----:B------:R-:W-:Y:S01]  /*5300*/  IADD3 R0, R2, 0x27, RZ ;  /* 0x0000002702007810 */ /* 0x000fe20007ffe0ff */
[----:B------:R-:W3:Y:S02]  /*5310*/  I2F R184, R174 ;  /* 0x000000ae00b87306 */ /* 0x000ee40000201400 */
[C---:B------:R-:W-:Y:S04]  /*5320*/  HMMA.16816.F32.BF16 R48, R140.reuse, R134, R48 ;  /* 0x000000868c30723c */ /* 0x040fe80000041830 */
[----:B------:R-:W4:Y:S01]  /*5330*/  LDSM.16.M88.4 R132, [R132+0x2000] ;  /* 0x002000008484783b */ /* 0x000f220000000200 */
[----:B------:R-:W-:Y:S02]  /*5340*/  ISETP.GE.AND P1, PT, R0, RZ, PT ;  /* 0x000000ff0000720c */ /* 0x000fe40003f26270 */
[C---:B-1----:R-:W-:Y:S01]  /*5350*/  IADD3 R175, R2.reuse, -0x18, RZ ;  /* 0xffffffe802af7810 */ /* 0x042fe20007ffe0ff */
[-C--:B--2---:R-:W-:Y:S03]  /*5360*/  HMMA.16816.F32.BF16 R52, R140, R136.reuse, R52 ;  /* 0x000000888c34723c */ /* 0x084fe60000041834 */
[----:B------:R-:W-:Y:S05]  /*5370*/  ISETP.GE.AND P0, PT, R175, RZ, PT ;  /* 0x000000ffaf00720c */ /* 0x000fea0003f06270 */
[C---:B------:R-:W-:Y:S04]  /*5380*/  HMMA.16816.F32.BF16 R56, R152.reuse, R136, R56 ;  /* 0x000000889838723c */ /* 0x040fe80000041838 */
[C---:B------:R-:W-:Y:S04]  /*5390*/  @!P1 IADD3 R0, -R2.reuse, -0x27, RZ ;  /* 0xffffffd902009810 */ /* 0x040fe80007ffe1ff */
[----:B------:R1:W2:Y:S01]  /*53a0*/  I2F R181, R0 ;  /* 0x0000000000b57306 */ /* 0x0002a20000201400 */
[-C--:B------:R-:W-:Y:S03]  /*53b0*/  HMMA.16816.F32.BF16 R60, R152, R138.reuse, R60 ;  /* 0x0000008a983c723c */ /* 0x080fe6000004183c */
[C---:B------:R-:W-:Y:S04]  /*53c0*/  @!P0 IADD3 R175, -R2.reuse, 0x18, RZ ;  /* 0x0000001802af8810 */ /* 0x040fe80007ffe1ff */
[----:B------:R-:W-:Y:S01]  /*53d0*/  IADD3 R152, R2, -0x19, RZ ;  /* 0xffffffe702987810 */ /* 0x000fe20007ffe0ff */
[----:B------:R-:W-:Y:S01]  /*53e0*/  HMMA.16816.F32.BF16 R64, R140, R138, R64 ;  /* 0x0000008a8c40723c */ /* 0x000fe20000041840 */
[----:B------:R-:W1:Y:S01]  /*53f0*/  I2F R179, R175 ;  /* 0x000000af00b37306 */ /* 0x000e620000201400 */
[----:B------:R-:W2:Y:S02]  /*5400*/  LDSM.16.M88.4 R136, [R161+0xc800] ;  /* 0x00c80000a188783b */ /* 0x000ea40000000200 */
[----:B------:R-:W-:Y:S02]  /*5410*/  ISETP.GE.AND P1, PT, R152, RZ, PT ;  /* 0x000000ff9800720c */ /* 0x000fe40003f26270 */
[C---:B------:R-:W-:Y:S02]  /*5420*/  IADD3 R153, R2.reuse, -0x39, RZ ;  /* 0xffffffc702997810 */ /* 0x040fe40007ffe0ff */
[-C--:B---3--:R-:W-:Y:S05]  /*5430*/  HMMA.16816.F32.BF16 R4, R144, R148.reuse, R4 ;  /* 0x000000949004723c */ /* 0x088fea0000041804 */
[C---:B------:R-:W-:Y:S02]  /*5440*/  IADD3 R141, R2.reuse, -0x20, RZ ;  /* 0xffffffe0028d7810 */ /* 0x040fe40007ffe0ff */
[C---:B------:R-:W-:Y:S01]  /*5450*/  IADD3 R140, R2.reuse, -0x21, RZ ;  /* 0xffffffdf028c7810 */ /* 0x040fe20007ffe0ff */
[C---:B----4-:R-:W-:Y:S04]  /*5460*/  HMMA.16816.F32.BF16 R8, R132.reuse, R148, R8 ;  /* 0x000000948408723c */ /* 0x050fe80000041808 */
[----:B------:R-:W-:Y:S02]  /*5470*/  ISETP.GE.AND P0, PT, R141, RZ, PT ;  /* 0x000000ff8d00720c */ /* 0x000fe40003f06270 */
[----:B------:R-:W-:Y:S02]  /*5480*/  @!P1 IADD3 R152, -R2, 0x19, RZ ;  /* 0x0000001902989810 */ /* 0x000fe40007ffe1ff */
[-C--:B------:R-:W-:Y:S02]  /*5490*/  HMMA.16816.F32.BF16 R12, R132, R150.reuse, R12 ;  /* 0x00000096840c723c */ /* 0x080fe4000004180c */
[----:B------:R-:W3:Y:S01]  /*54a0*/  I2F R177, R152 ;  /* 0x0000009800b17306 */ /* 0x000ee20000201400 */
[----:B------:R-:W-:Y:S02]  /*54b0*/  ISETP.GE.AND P1, PT, R140, RZ, PT ;  /* 0x000000ff8c00720c */ /* 0x000fe40003f26270 */
[C---:B-1----:R-:W-:Y:S02]  /*54c0*/  IADD3 R0, R2.reuse, 0x20, RZ ;  /* 0x0000002002007810 */ /* 0x042fe40007ffe0ff */
[C---:B------:R-:W-:Y:S01]  /*54d0*/  IADD3 R149, R2.reuse, 0x1f, RZ ;  /* 0x0000001f02957810 */ /* 0x040fe20007ffe0ff */
[C---:B------:R-:W-:Y:S04]  /*54e0*/  HMMA.16816.F32.BF16 R16, R144.reuse, R150, R16 ;  /* 0x000000969010723c */ /* 0x040fe80000041810 */
[----:B------:R-:W-:Y:S01]  /*54f0*/  @!P0 IADD3 R141, -R2, 0x20, RZ ;  /* 0x00000020028d8810 */ /* 0x000fe20007ffe1ff */
[----:B------:R-:W-:Y:S01]  /*5500*/  FFMA.FTZ R5, R193, -UR4, R5 ;  /* 0x80000004c1057c23 */ /* 0x000fe20008010005 */
[----:B------:R-:W-:Y:S01]  /*5510*/  ISETP.GE.AND P0, PT, R0, RZ, PT ;  /* 0x000000ff0000720c */ /* 0x000fe20003f06270 */
[----:B------:R-:W-:Y:S01]  /*5520*/  FFMA.FTZ R6, R195, -UR4, R6 ;  /* 0x80000004c3067c23 */ /* 0x000fe20008010006 */
[----:B------:R-:W1:Y:S01]  /*5530*/  I2F R180, R141 ;  /* 0x0000008d00b47306 */ /* 0x000e620000201400 */
[C---:B------:R-:W-:Y:S01]  /*5540*/  @!P1 IADD3 R140, -R2.reuse, 0x21, RZ ;  /* 0x00000021028c9810 */ /* 0x040fe20007ffe1ff */
[-C--:B--2---:R-:W-:Y:S03]  /*5550*/  HMMA.16816.F32.BF16 R20, R144, R136.reuse, R20 ;  /* 0x000000889014723c */ /* 0x084fe60000041814 */
[----:B------:R-:W-:Y:S01]  /*5560*/  IADD3 R148, R2, 0x18, RZ ;  /* 0x0000001802947810 */ /* 0x000fe20007ffe0ff */
[----:B------:R-:W-:Y:S01]  /*5570*/  FFMA.FTZ R7, R194, -UR4, R7 ;  /* 0x80000004c2077c23 */ /* 0x000fe20008010007 */
[----:B------:R-:W-:Y:S01]  /*5580*/  ISETP.GE.AND P1, PT, R149, RZ, PT ;  /* 0x000000ff9500720c */ /* 0x000fe20003f26270 */
[----:B------:R-:W-:Y:S01]  /*5590*/  FFMA.FTZ R4, R198, -UR4, R4 ;  /* 0x80000004c6047c23 */ /* 0x000fe20008010004 */
[C---:B------:R-:W-:Y:S01]  /*55a0*/  IADD3 R150, R2.reuse, 0x10, RZ ;  /* 0x0000001002967810 */ /* 0x040fe20007ffe0ff */
[----:B------:R2:W4:Y:S01]  /*55b0*/  I2F R178, R140 ;  /* 0x0000008c00b27306 */ /* 0x0005220000201400 */
[----:B------:R-:W-:Y:S01]  /*55c0*/  @!P0 IADD3 R0, -R2, -0x20, RZ ;  /* 0xffffffe002008810 */ /* 0x000fe20007ffe1ff */
[C---:B------:R-:W-:Y:S04]  /*55d0*/  HMMA.16816.F32.BF16 R24, R132.reuse, R136, R24 ;  /* 0x000000888418723c */ /* 0x040fe80000041818 */
[----:B------:R-:W-:Y:S01]  /*55e0*/  ISETP.GE.AND P0, PT, R148, RZ, PT ;  /* 0x000000ff9400720c */ /* 0x000fe20003f06270 */
[----:B------:R-:W-:Y:S01]  /*55f0*/  FFMA.FTZ R11, R197, -UR4, R11 ;  /* 0x80000004c50b7c23 */ /* 0x000fe2000801000b */
[----:B------:R-:W-:Y:S01]  /*5600*/  IADD3 R151, R2, 0xf, RZ ;  /* 0x0000000f02977810 */ /* 0x000fe20007ffe0ff */
[----:B------:R-:W-:Y:S01]  /*5610*/  FFMA.FTZ R10, R196, -UR4, R10 ;  /* 0x80000004c40a7c23 */ /* 0x000fe2000801000a */
[----:B------:R1:W1:Y:S01]  /*5620*/  I2F R175, R0 ;  /* 0x0000000000af7306 */ /* 0x0002620000201400 */
[----:B------:R-:W-:Y:S01]  /*5630*/  FFMA.FTZ R8, R191, -UR4, R8 ;  /* 0x80000004bf087c23 */ /* 0x000fe20008010008 */
[-C--:B------:R-:W-:Y:S03]  /*5640*/  HMMA.16816.F32.BF16 R28, R132, R138.reuse, R28 ;  /* 0x0000008a841c723c */ /* 0x080fe6000004181c */
[----:B------:R-:W-:Y:S01]  /*5650*/  FFMA.FTZ R9, R189, -UR4, R9 ;  /* 0x80000004bd097c23 */ /* 0x000fe20008010009 */
[C---:B------:R-:W-:Y:S01]  /*5660*/  IADD3 R137, R2.reuse, 0x17, RZ ;  /* 0x0000001702897810 */ /* 0x040fe20007ffe0ff */
[----:B------:R-:W-:Y:S01]  /*5670*/  FFMA.FTZ R14, R191, -UR4, R14 ;  /* 0x80000004bf0e7c23 */ /* 0x000fe2000801000e */
[C---:B------:R-:W-:Y:S01]  /*5680*/  IADD3 R136, R2.reuse, -0x28, RZ ;  /* 0xffffffd802887810 */ /* 0x040fe20007ffe0ff */
[----:B------:R-:W-:Y:S01]  /*5690*/  FFMA.FTZ R15, R189, -UR4, R15 ;  /* 0x80000004bd0f7c23 */ /* 0x000fe2000801000f */
[----:B------:R-:W-:Y:S01]  /*56a0*/  @!P1 IADD3 R149, -R2, -0x1f, RZ ;  /* 0xffffffe102959810 */ /* 0x000fe20007ffe1ff */
[C---:B------:R-:W-:Y:S03]  /*56b0*/  HMMA.16816.F32.BF16 R32, R144.reuse, R138, R32 ;  /* 0x0000008a9020723c */ /* 0x040fe60000041820 */
[----:B------:R3:W3:Y:S01]  /*56c0*/  I2F R174, R149 ;  /* 0x0000009500ae7306 */ /* 0x0006e20000201400 */
[----:B------:R-:W-:Y:S01]  /*56d0*/  FFMA.FTZ R12, R192, -UR4, R12 ;  /* 0x80000004c00c7c23 */ /* 0x000fe2000801000c */
[----:B------:R-:W-:Y:S01]  /*56e0*/  ISETP.GE.AND P1, PT, R137, RZ, PT ;  /* 0x000000ff8900720c */ /* 0x000fe20003f26270 */
[----:B------:R-:W-:Y:S01]  /*56f0*/  FFMA.FTZ R13, R190, -UR4, R13 ;  /* 0x80000004be0d7c23 */ /* 0x000fe2000801000d */
[----:B------:R-:W-:Y:S01]  /*5700*/  @!P0 IADD3 R148, -R2, -0x18, RZ ;  /* 0xffffffe802948810 */ /* 0x000fe20007ffe1ff */
[----:B------:R-:W-:Y:S01]  /*5710*/  FFMA.FTZ R19, R193, -UR4, R19 ;  /* 0x80000004c1137c23 */ /* 0x000fe20008010013 */
[----:B------:R-:W-:Y:S01]  /*5720*/  ISETP.GE.AND P0, PT, R136, RZ, PT ;  /* 0x000000ff8800720c */ /* 0x000fe20003f06270 */
[----:B--2---:R-:W2:Y:S01]  /*5730*/  LDSM.16.M88.4 R140, [R161+0xd000] ;  /* 0x00d00000a18c783b */ /* 0x004ea20000000200 */
[----:B------:R-:W-:Y:S01]  /*5740*/  ISETP.GE.AND P2, PT, R153, RZ, PT ;  /* 0x000000ff9900720c */ /* 0x000fe20003f46270 */
[----:B------:R-:W-:Y:S01]  /*5750*/  FFMA.FTZ R18, R198, -UR4, R18 ;  /* 0x80000004c6127c23 */ /* 0x000fe20008010012 */
[----:B------:R4:W2:Y:S01]  /*5760*/  I2F R176, R148 ;  /* 0x0000009400b07306 */ /* 0x0008a20000201400 */
[----:B------:R-:W-:Y:S01]  /*5770*/  FFMA.FTZ R16, R187, -UR4, R16 ;  /* 0x80000004bb107c23 */ /* 0x000fe20008010010 */
[C---:B-1----:R-:W-:Y:S01]  /*5780*/  IADD3 R0, R2.reuse, -0x29, RZ ;  /* 0xffffffd702007810 */ /* 0x042fe20007ffe0ff */
[----:B------:R-:W-:Y:S01]  /*5790*/  FFMA.FTZ R17, R185, -UR4, R17 ;  /* 0x80000004b9117c23 */ /* 0x000fe20008010011 */
[C---:B------:R-:W-:Y:S01]  /*57a0*/  IADD3 R152, R2.reuse, -0x38, RZ ;  /* 0xffffffc802987810 */ /* 0x040fe20007ffe0ff */
[----:B------:R-:W-:Y:S01]  /*57b0*/  FFMA.FTZ R22, R187, -UR4, R22 ;  /* 0x80000004bb167c23 */ /* 0x000fe20008010016 */
[----:B------:R-:W-:Y:S01]  /*57c0*/  @!P1 IADD3 R137, -R2, -0x17, RZ ;  /* 0xffffffe902899810 */ /* 0x000fe20007ffe1ff */
[----:B------:R-:W-:Y:S01]  /*57d0*/  FFMA.FTZ R23, R185, -UR4, R23 ;  /* 0x80000004b9177c23 */ /* 0x000fe20008010017 */
[----:B------:R-:W-:Y:S01]  /*57e0*/  ISETP.GE.AND P6, PT, R0, RZ, PT ;  /* 0x000000ff0000720c */ /* 0x000fe20003fc6270 */
[----:B------:R-:W-:Y:S01]  /*57f0*/  FFMA.FTZ R20, R188, -UR4, R20 ;  /* 0x80000004bc147c23 */ /* 0x000fe20008010014 */
[----:B------:R-:W1:Y:S01]  /*5800*/  I2F R155, R137 ;  /* 0x00000089009b7306 */ /* 0x000e620000201400 */
[----:B------:R-:W-:Y:S01]  /*5810*/  FFMA.FTZ R21, R186, -UR4, R21 ;  /* 0x80000004ba157c23 */ /* 0x000fe20008010015 */
[----:B------:R-:W-:Y:S01]  /*5820*/  @!P0 IADD3 R136, -R2, 0x28, RZ ;  /* 0x0000002802888810 */ /* 0x000fe20007ffe1ff */
[----:B------:R-:W-:Y:S01]  /*5830*/  FFMA.FTZ R26, R192, -UR4, R26 ;  /* 0x80000004c01a7c23 */ /* 0x000fe2000801001a */
[----:B---3--:R-:W-:Y:S01]  /*5840*/  IADD3 R149, R2, -0x31, RZ ;  /* 0xffffffcf02957810 */ /* 0x008fe20007ffe0ff */
[----:B------:R-:W-:Y:S01]  /*5850*/  FFMA.FTZ R27, R190, -UR4, R27 ;  /* 0x80000004be1b7c23 */ /* 0x000fe2000801001b */
[----:B------:R-:W-:Y:S01]  /*5860*/  ISETP.GE.AND P1, PT, R150, RZ, PT ;  /* 0x000000ff9600720c */ /* 0x000fe20003f26270 */
[----:B------:R-:W-:Y:S01]  /*5870*/  FFMA.FTZ R24, R183, -UR4, R24 ;  /* 0x80000004b7187c23 */ /* 0x000fe20008010018 */
[----:B------:R-:W-:Y:S01]  /*5880*/  ISETP.GE.AND P4, PT, R149, RZ, PT ;  /* 0x000000ff9500720c */ /* 0x000fe20003f86270 */
[C---:B------:R-:W-:Y:S01]  /*5890*/  FFMA.FTZ R25, R182.reuse, -UR4, R25 ;  /* 0x80000004b6197c23 */ /* 0x040fe20008010019 */
[----:B------:R3:W1:Y:S01]  /*58a0*/  I2F R154, R136 ;  /* 0x00000088009a7306 */ /* 0x0006620000201400 */
[----:B------:R-:W-:Y:S01]  /*58b0*/  FFMA.FTZ R30, R183, -UR4, R30 ;  /* 0x80000004b71e7c23 */ /* 0x000fe2000801001e */
[----:B------:R-:W-:Y:S01]  /*58c0*/  ISETP.GE.AND P0, PT, R151, RZ, PT ;  /* 0x000000ff9700720c */ /* 0x000fe20003f06270 */
[----:B------:R-:W-:Y:S01]  /*58d0*/  FFMA.FTZ R31, R182, -UR4, R31 ;  /* 0x80000004b61f7c23 */ /* 0x000fe2000801001f */
[----:B----4-:R-:W-:Y:S01]  /*58e0*/  IADD3 R148, R2, -0x30, RZ ;  /* 0xffffffd002947810 */ /* 0x010fe20007ffe0ff */
[----:B------:R-:W-:Y:S01]  /*58f0*/  FFMA.FTZ R28, R184, -UR4, R28 ;  /* 0x80000004b81c7c23 */ /* 0x000fe2000801001c */
[----:B------:R-:W-:Y:S01]  /*5900*/  ISETP.GE.AND P3, PT, R152, RZ, PT ;  /* 0x000000ff9800720c */ /* 0x000fe20003f66270 */
[----:B------:R-:W-:Y:S01]  /*5910*/  FFMA.FTZ R29, R181, -UR4, R29 ;  /* 0x80000004b51d7c23 */ /* 0x000fe2000801001d */
[----:B------:R-:W-:Y:S01]  /*5920*/  ISETP.GE.AND P5, PT, R148, RZ, PT ;  /* 0x000000ff9400720c */ /* 0x000fe20003fa6270 */
[----:B------:R-:W-:Y:S01]  /*5930*/  FFMA.FTZ R34, R188, -UR4, R34 ;  /* 0x80000004bc227c23 */ /* 0x000fe20008010022 */
[----:B------:R-:W-:Y:S01]  /*5940*/  @!P6 IADD3 R0, -R2, 0x29, RZ ;  /* 0x000000290200e810 */ /* 0x000fe20007ffe1ff */
[----:B------:R-:W-:Y:S01]  /*5950*/  FFMA.FTZ R35, R186, -UR4, R35 ;  /* 0x80000004ba237c23 */ /* 0x000fe20008010023 */
[C---:B------:R-:W-:Y:S01]  /*5960*/  @!P4 IADD3 R149, -R2.reuse, 0x31, RZ ;  /* 0x000000310295c810 */ /* 0x040fe20007ffe1ff */
[----:B------:R-:W-:Y:S01]  /*5970*/  FFMA.FTZ R32, R179, -UR4, R32 ;  /* 0x80000004b3207c23 */ /* 0x000fe20008010020 */
[C---:B------:R-:W-:Y:S01]  /*5980*/  @!P1 IADD3 R150, -R2.reuse, -0x10, RZ ;  /* 0xfffffff002969810 */ /* 0x040fe20007ffe1ff */
[----:B------:R-:W-:Y:S01]  /*5990*/  FFMA.FTZ R33, R177, -UR4, R33 ;  /* 0x80000004b1217c23 */ /* 0x000fe20008010021 */
[----:B------:R-:W4:Y:S01]  /*59a0*/  I2F R0, R0 ;  /* 0x0000000000007306 */ /* 0x000f220000201400 */
[-C--:B--2---:R-:W-:Y:S03]  /*59b0*/  HMMA.16816.F32.BF16 R36, R144, R140.reuse, R36 ;  /* 0x0000008c9024723c */ /* 0x084fe60000041824 */
[C---:B------:R-:W-:Y:S02]  /*59c0*/  @!P0 IADD3 R151, -R2.reuse, -0xf, RZ ;  /* 0xfffffff102978810 */ /* 0x040fe40007ffe1ff */
[C---:B------:R-:W-:Y:S01]  /*59d0*/  @!P5 IADD3 R148, -R2.reuse, 0x30, RZ ;  /* 0x000000300294d810 */ /* 0x040fe20007ffe1ff */
[----:B---3--:R-:W2:Y:S02]  /*59e0*/  LDSM.16.M88.4 R136, [R161+0xd800] ;  /* 0x00d80000a188783b */ /* 0x008ea40000000200 */
[C---:B------:R-:W-:Y:S01]  /*59f0*/  HMMA.16816.F32.BF16 R40, R132.reuse, R140, R40 ;  /* 0x0000008c8428723c */ /* 0x040fe20000041828 */
[----:B------:R-:W-:Y:S01]  /*5a00*/  I2F R149, R149 ;  /* 0x0000009500957306 */ /* 0x000fe20000201400 */
[----:B------:R-:W-:Y:S02]  /*5a10*/  PLOP3.LUT P0, PT, PT, PT, UP0, 0x80, 0x0 ;  /* 0x000000000000781c */ /* 0x000fe40003f0f008 */
[C---:B------:R-:W-:Y:S02]  /*5a20*/  @!P3 IADD3 R152, -R2.reuse, 0x38, RZ ;  /* 0x000000380298b810 */ /* 0x040fe40007ffe1ff */
[----:B------:R-:W-:Y:S02]  /*5a30*/  @!P2 IADD3 R153, -R2, 0x39, RZ ;  /* 0x000000390299a810 */ /* 0x000fe40007ffe1ff */
[-C--:B------:R-:W-:Y:S03]  /*5a40*/  HMMA.16816.F32.BF16 R44, R132, R142.reuse, R44 ;  /* 0x0000008e842c723c */ /* 0x080fe6000004182c */
[----:B------:R-:W3:Y:S05]  /*5a50*/  I2F R148, R148 ;  /* 0x0000009400947306 */ /* 0x000eea0000201400 */
[----:B------:R-:W-:Y:S01]  /*5a60*/  FFMA.FTZ R38, R179, -UR4, R38 ;  /* 0x80000004b3267c23 */ /* 0x000fe20008010026 */
[C---:B------:R-:W-:Y:S04]  /*5a70*/  HMMA.16816.F32.BF16 R48, R144.reuse, R142, R48 ;  /* 0x0000008e9030723c */ /* 0x040fe80000041830 */
[----:B------:R-:W-:Y:S01]  /*5a80*/  FFMA.FTZ R39, R177, -UR4, R39 ;  /* 0x80000004b1277c23 */ /* 0x000fe20008010027 */
[----:B------:R-:W3:Y:S01]  /*5a90*/  I2F R150, R150 ;  /* 0x0000009600967306 */ /* 0x000ee20000201400 */
[----:B------:R-:W-:Y:S02]  /*5aa0*/  FFMA.FTZ R36, R180, -UR4, R36 ;  /* 0x80000004b4247c23 */ /* 0x000fe40008010024 */
[----:B------:R-:W-:Y:S04]  /*5ab0*/  FFMA.FTZ R37, R178, -UR4, R37 ;  /* 0x80000004b2257c23 */ /* 0x000fe80008010025 */
[----:B------:R-:W-:Y:S02]  /*5ac0*/  FFMA.FTZ R42, R184, -UR4, R42 ;  /* 0x80000004b82a7c23 */ /* 0x000fe4000801002a */
[----:B------:R-:W-:Y:S01]  /*5ad0*/  FFMA.FTZ R43, R181, -UR4, R43 ;  /* 0x80000004b52b7c23 */ /* 0x000fe2000801002b */
[----:B------:R-:W3:Y:S01]  /*5ae0*/  I2F R151, R151 ;  /* 0x0000009700977306 */ /* 0x000ee20000201400 */
[C---:B------:R-:W-:Y:S02]  /*5af0*/  FFMA.FTZ R40, R175.reuse, -UR4, R40 ;  /* 0x80000004af287c23 */ /* 0x040fe40008010028 */
[C---:B------:R-:W-:Y:S02]  /*5b00*/  FFMA.FTZ R41, R174.reuse, -UR4, R41 ;  /* 0x80000004ae297c23 */ /* 0x040fe40008010029 */
[----:B------:R-:W-:Y:S02]  /*5b10*/  FFMA.FTZ R46, R175, -UR4, R46 ;  /* 0x80000004af2e7c23 */ /* 0x000fe4000801002e */
[----:B------:R-:W-:Y:S01]  /*5b20*/  FFMA.FTZ R47, R174, -UR4, R47 ;  /* 0x80000004ae2f7c23 */ /* 0x000fe2000801002f */
[-C--:B--2---:R-:W-:Y:S02]  /*5b30*/  HMMA.16816.F32.BF16 R52, R144, R136.reuse, R52 ;  /* 0x000000889034723c */ /* 0x084fe40000041834 */
[----:B------:R-:W2:Y:S01]  /*5b40*/  I2F R152, R152 ;  /* 0x0000009800987306 */ /* 0x000ea20000201400 */
[----:B------:R-:W-:Y:S02]  /*5b50*/  FFMA.FTZ R44, R176, -UR4, R44 ;  /* 0x80000004b02c7c23 */ /* 0x000fe4000801002c */
[----:B-1----:R-:W-:Y:S02]  /*5b60*/  FFMA.FTZ R45, R155, -UR4, R45 ;  /* 0x800000049b2d7c23 */ /* 0x002fe4000801002d */
[----:B------:R-:W-:Y:S01]  /*5b70*/  FFMA.FTZ R50, R180, -UR4, R50 ;  /* 0x80000004b4327c23 */ /* 0x000fe20008010032 */
[C---:B------:R-:W-:Y:S04]  /*5b80*/  HMMA.16816.F32.BF16 R56, R132.reuse, R136, R56 ;  /* 0x000000888438723c */ /* 0x040fe80000041838 */
[----:B------:R-:W-:Y:S01]  /*5b90*/  FFMA.FTZ R51, R178, -UR4, R51 ;  /* 0x80000004b2337c23 */ /* 0x000fe20008010033 */
[----:B------:R-:W1:Y:S01]  /*5ba0*/  I2F R153, R153 ;  /* 0x0000009900997306 */ /* 0x000e620000201400 */
[----:B------:R-:W-:Y:S02]  /*5bb0*/  FFMA.FTZ R48, R154, -UR4, R48 ;  /* 0x800000049a307c23 */ /* 0x000fe40008010030 */
[----:B----4-:R-:W-:Y:S01]  /*5bc0*/  FFMA.FTZ R49, R0, -UR4, R49 ;  /* 0x8000000400317c23 */ /* 0x010fe20008010031 */
[-C--:B------:R-:W-:Y:S07]  /*5bd0*/  HMMA.16816.F32.BF16 R60, R132, R138.reuse, R60 ;  /* 0x0000008a843c723c */ /* 0x080fee000004183c */
[----:B------:R-:W-:Y:S01]  /*5be0*/  FFMA.FTZ R54, R154, -UR4, R54 ;  /* 0x800000049a367c23 */ /* 0x000fe20008010036 */
[----:B------:R-:W-:Y:S04]  /*5bf0*/  HMMA.16816.F32.BF16 R64, R144, R138, R64 ;  /* 0x0000008a9040723c */ /* 0x000fe80000041840 */
[----:B------:R-:W-:Y:S02]  /*5c00*/  FFMA.FTZ R55, R0, -UR4, R55 ;  /* 0x8000000400377c23 */ /* 0x000fe40008010037 */
[----:B---3--:R-:W-:Y:S02]  /*5c10*/  FFMA.FTZ R52, R148, -UR4, R52 ;  /* 0x8000000494347c23 */ /* 0x008fe40008010034 */
[----:B------:R-:W-:Y:S04]  /*5c20*/  FFMA.FTZ R53, R149, -UR4, R53 ;  /* 0x8000000495357c23 */ /* 0x000fe80008010035 */
[----:B------:R-:W-:Y:S02]  /*5c30*/  FFMA.FTZ R58, R176, -UR4, R58 ;  /* 0x80000004b03a7c23 */ /* 0x000fe4000801003a */
        /* <DEDUP_REMOVED lines=9> */
[----:B--2---:R-:W-:Y:S02]  /*5cd0*/  FFMA.FTZ R64, R152, -UR4, R64 ;  /* 0x8000000498407c23 */ /* 0x004fe40008010040 */
[----:B-1----:R-:W-:Y:S01]  /*5ce0*/  FFMA.FTZ R65, R153, -UR4, R65 ;  /* 0x8000000499417c23 */ /* 0x002fe20008010041 */
[----:B------:R-:W-:-:S05]  /*5cf0*/  @!P0 BRA `(.L_x_2341) ;  /* 0x000000a000008947 */ /* 0x000fca0003800000 */
[----:B------:R-:W-:Y:S02]  /*5d00*/  UIADD3 UR28, UR27, UR28, -UR5 ;  /* 0x0000001c1b1c7290 */ /* 0x000fe4000fffe805 */
[----:B------:R-:W-:Y:S04]  /*5d10*/  UIADD3 UR15, UR10, 0x80, URZ ;  /* 0x000000800a0f7890 */ /* 0x000fe8000fffe03f */
[----:B------:R-:W-:Y:S02]  /*5d20*/  UISETP.GE.AND UP0, UPT, UR15, UR28, UPT ;  /* 0x0000001c0f00728c */ /* 0x000fe4000bf06270 */
[----:B------:R-:W-:Y:S04]  /*5d30*/  UIADD3 UR15, UR14, 0x80, URZ ;  /* 0x000000800e0f7890 */ /* 0x000fe8000fffe03f */
[----:B------:R-:W-:Y:S02]  /*5d40*/  PLOP3.LUT P1, PT, PT, PT, UP0, 0x80, 0x0 ;  /* 0x000000000000781c */ /* 0x000fe40003f2f008 */
[----:B------:R-:W-:Y:S01]  /*5d50*/  IMAD.U32 R0, RZ, RZ, UR15 ;  /* 0x0000000fff007e24 */ /* 0x000fe2000f8e00ff */
[----:B------:R-:W-:Y:S04]  /*5d60*/  UMOV UR15, UR27 ;  /* 0x0000001b000f7c82 */ /* 0x000fe80008000000 */
[----:B------:R-:W-:Y:S11]  /*5d70*/  ISETP.LT.AND P0, PT, R0, UR5, PT ;  /* 0x0000000500007c0c */ /* 0x000ff6000bf01270 */
[----:B------:R-:W-:Y:S02]  /*5d80*/  @!UPT UIADD3 URZ, URZ, URZ, URZ ;  /* 0x0000003f3f3ff290 */ /* 0x000fe4000fffe03f */
[----:B------:R-:W-:-:S05]  /*5d90*/  @!P1 BRA P0, `(.L_x_2342) ;  /* 0x00000ec000009947 */ /* 0x000fca0000000000 */
.L_x_2341:
[----:B------:R-:W-:Y:S01]  /*5da0*/  IADD3 R0, R243, UR10, RZ ;  /* 0x0000000af3007c10 */ /* 0x000fe2000fffe0ff */
[----:B------:R-:W1:Y:S01]  /*5db0*/  S2R R140, SR_TID.X ;  /* 0x00000000008c7919 */ /* 0x000e620000002100 */
[----:B------:R-:W-:Y:S02]  /*5dc0*/  UIADD3 UR10, -UR15, UR5, -UR11 ;  /* 0x000000050f0a7290 */ /* 0x000fe4000fffe90b */
[C---:B------:R-:W-:Y:S01]  /*5dd0*/  IADD3 R133, R0.reuse, 0x8, RZ ;  /* 0x0000000800857810 */ /* 0x040fe20007ffe0ff */
[----:B------:R-:W-:Y:S01]  /*5de0*/  UMOV UR27, UR15 ;  /* 0x0000000f001b7c82 */ /* 0x000fe20008000000 */
[C---:B------:R-:W-:Y:S02]  /*5df0*/  IADD3 R132, R0.reuse, 0x40, RZ ;  /* 0x0000004000847810 */ /* 0x040fe40007ffe0ff */
[C---:B------:R-:W-:Y:S02]  /*5e00*/  IADD3 R2, R0.reuse, 0x48, RZ ;  /* 0x0000004800027810 */ /* 0x040fe40007ffe0ff */
[----:B------:R-:W-:Y:S02]  /*5e10*/  IADD3 R138, R0, UR10, RZ ;  /* 0x0000000a008a7c10 */ /* 0x000fe4000fffe0ff */
[C---:B------:R-:W-:Y:S02]  /*5e20*/  IADD3 R136, R133.reuse, UR10, RZ ;  /* 0x0000000a85887c10 */ /* 0x040fe4000fffe0ff */
[----:B------:R-:W-:Y:S02]  /*5e30*/  IADD3 R134, R132, UR10, RZ ;  /* 0x0000000a84867c10 */ /* 0x000fe4000fffe0ff */
[----:B------:R-:W-:Y:S01]  /*5e40*/  IADD3 R135, R2, UR10, RZ ;  /* 0x0000000a02877c10 */ /* 0x000fe2000fffe0ff */
[----:B------:R-:W-:Y:S01]  /*5e50*/  UIADD3 UR10, UR5, 0x1, -UR11 ;  /* 0x00000001050a7890 */ /* 0x000fe2000fffe80b */
[----:B------:R-:W-:Y:S02]  /*5e60*/  IMNMX R138, RZ, R138, !PT ;  /* 0x0000008aff8a7217 */ /* 0x000fe40007800200 */
[----:B------:R-:W-:Y:S01]  /*5e70*/  IMNMX R136, RZ, R136, !PT ;  /* 0x00000088ff887217 */ /* 0x000fe20007800200 */
[----:B------:R-:W-:Y:S01]  /*5e80*/  UIADD3 UR10, UR10, UR41, URZ ;  /* 0x000000290a0a7290 */ /* 0x000fe2000fffe03f */
[----:B------:R-:W-:Y:S05]  /*5e90*/  IMNMX R134, RZ, R134, !PT ;  /* 0x00000086ff867217 */ /* 0x000fea0007800200 */
[----:B------:R-:W-:Y:S01]  /*5ea0*/  IADD3 R137, R0, UR10, RZ ;  /* 0x0000000a00897c10 */ /* 0x000fe2000fffe0ff */
[----:B-1----:R-:W-:Y:S01]  /*5eb0*/  IMAD.SHL.U32 R0, R140, 0x2, RZ ;  /* 0x000000028c007824 */ /* 0x002fe200078e00ff */
[----:B------:R-:W-:Y:S02]  /*5ec0*/  IADD3 R139, R133, UR10, RZ ;  /* 0x0000000a858b7c10 */ /* 0x000fe4000fffe0ff */
[----:B------:R-:W-:Y:S02]  /*5ed0*/  IMNMX R137, R137, UR5, PT ;  /* 0x0000000589897c17 */ /* 0x000fe4000b800200 */
[----:B------:R-:W-:Y:S02]  /*5ee0*/  LOP3.LUT R0, R0, 0x6, RZ, 0xc0, !PT ;  /* 0x0000000600007812 */ /* 0x000fe400078ec0ff */
[----:B------:R-:W-:Y:S02]  /*5ef0*/  IADD3 R133, R132, UR10, RZ ;  /* 0x0000000a84857c10 */ /* 0x000fe4000fffe0ff */
[----:B------:R-:W-:Y:S01]  /*5f00*/  IADD3 R2, R2, UR10, RZ ;  /* 0x0000000a02027c10 */ /* 0x000fe2000fffe0ff */
[----:B------:R-:W-:Y:S01]  /*5f10*/  IMAD R0, R250, 0x40, R0 ;  /* 0x00000040fa007824 */ /* 0x000fe200078e0200 */
[----:B------:R-:W-:Y:S02]  /*5f20*/  IMNMX R132, RZ, R135, !PT ;  /* 0x00000087ff847217 */ /* 0x000fe40007800200 */
[----:B------:R-:W-:Y:S02]  /*5f30*/  IMNMX R135, R139, UR5, PT ;  /* 0x000000058b877c17 */ /* 0x000fe4000b800200 */
[----:B------:R-:W-:Y:S02]  /*5f40*/  IADD3 R0, R0, UR14, RZ ;  /* 0x0000000e00007c10 */ /* 0x000fe4000fffe0ff */
[----:B------:R-:W-:Y:S02]  /*5f50*/  IMNMX R133, R133, UR5, PT ;  /* 0x0000000585857c17 */ /* 0x000fe4000b800200 */
[C---:B------:R-:W-:Y:S02]  /*5f60*/  ISETP.GE.AND P0, PT, R0.reuse, R138, PT ;  /* 0x0000008a0000720c */ /* 0x040fe40003f06270 */
[C---:B------:R-:W-:Y:S02]  /*5f70*/  IADD3 R152, R0.reuse, 0x1, RZ ;  /* 0x0000000100987810 */ /* 0x040fe40007ffe0ff */
[C---:B------:R-:W-:Y:S02]  /*5f80*/  IADD3 R151, R0.reuse, 0x8, RZ ;  /* 0x0000000800977810 */ /* 0x040fe40007ffe0ff */
[C---:B------:R-:W-:Y:S02]  /*5f90*/  IADD3 R150, R0.reuse, 0x9, RZ ;  /* 0x0000000900967810 */ /* 0x040fe40007ffe0ff */
[C---:B------:R-:W-:Y:S02]  /*5fa0*/  IADD3 R149, R0.reuse, 0x10, RZ ;  /* 0x0000001000957810 */ /* 0x040fe40007ffe0ff */
[----:B------:R-:W-:Y:S02]  /*5fb0*/  ISETP.GE.OR P0, PT, R0, R137, !P0 ;  /* 0x000000890000720c */ /* 0x000fe40004706670 */
[----:B------:R-:W-:Y:S02]  /*5fc0*/  IMNMX R2, R2, UR5, PT ;  /* 0x0000000502027c17 */ /* 0x000fe4000b800200 */
        /* <DEDUP_REMOVED lines=201> */
.L_x_2342:
        /* <DEDUP_REMOVED lines=21> */
[----:B------:R-:W-:Y:S02]  /*6db0*/  IMAD.U32 R5, RZ, RZ, UR7 ;  /* 0x00000007ff057e24 */ /* 0x000fe4000f8e00ff */
[--C-:B------:R-:W-:Y:S02]  /*6dc0*/  FFMA.FTZ R32, R32, c[0x0][0x23c], -R132.reuse ;  /* 0x00008f0020207a23 */ /* 0x100fe40000010884 */
[--C-:B------:R-:W-:Y:S01]  /*6dd0*/  FFMA.FTZ R36, R36, c[0x0][0x23c], -R132.reuse ;  /* 0x00008f0024247a23 */ /* 0x100fe20000010884 */
[----:B------:R-:W-:Y:S01]  /*6de0*/  MUFU.EX2 R224, R64 ;  /* 0x0000004000e07308 */ /* 0x000fe20000000800 */
[--C-:B------:R-:W-:Y:S02]  /*6df0*/  FFMA.FTZ R176, R37, c[0x0][0x23c], -R132.reuse ;  /* 0x00008f0025b07a23 */ /* 0x100fe40000010884 */
[----:B------:R-:W-:Y:S01]  /*6e00*/  FFMA.FTZ R52, R52, c[0x0][0x23c], -R132 ;  /* 0x00008f0034347a23 */ /* 0x000fe20000010884 */
[----:B-1----:R-:W-:Y:S01]  /*6e10*/  FSEL R16, R0, RZ, P0 ;  /* 0x000000ff00107208 */ /* 0x002fe20000000000 */
[----:B------:R-:W-:Y:S01]  /*6e20*/  FMUL.FTZ R0, R245, 1.4426950216293334961 ;  /* 0x3fb8aa3bf5007820 */ /* 0x000fe20000410000 */
[----:B------:R-:W-:Y:S01]  /*6e30*/  FSETP.NEU.FTZ.AND P0, PT, R244, -INF , PT ;  /* 0xff800000f400780b */ /* 0x000fe20003f1d000 */
[----:B------:R-:W-:Y:S02]  /*6e40*/  IMAD.MOV.U32 R248, RZ, RZ, c[0x0][0x22c] ;  /* 0x00008b00fff87624 */ /* 0x000fe400078e00ff */
[--C-:B------:R-:W-:Y:S01]  /*6e50*/  FFMA.FTZ R51, R51, c[0x0][0x23c], -R16.reuse ;  /* 0x00008f0033337a23 */ /* 0x100fe20000010810 */
[----:B------:R-:W-:Y:S01]  /*6e60*/  FSEL R2, R2, RZ, P0 ;  /* 0x000000ff02027208 */ /* 0x000fe20000000000 */
[----:B------:R1:W-:Y:S01]  /*6e70*/  MUFU.EX2 R199, R4 ;  /* 0x0000000400c77308 */ /* 0x0003e20000000800 */
[----:B------:R-:W-:Y:S01]  /*6e80*/  FSETP.NEU.FTZ.AND P0, PT, R245, -INF , PT ;  /* 0xff800000f500780b */ /* 0x000fe20003f1d000 */
[----:B------:R-:W-:Y:S02]  /*6e90*/  FFMA.FTZ R19, R19, c[0x0][0x23c], -R16 ;  /* 0x00008f0013137a23 */ /* 0x000fe40000010810 */
[----:B------:R-:W-:Y:S01]  /*6ea0*/  FFMA.FTZ R12, R12, c[0x0][0x23c], -R2 ;  /* 0x00008f000c0c7a23 */ /* 0x000fe20000010802 */
[----:B------:R-:W-:Y:S01]  /*6eb0*/  FSEL R0, R0, RZ, P0 ;  /* 0x000000ff00007208 */ /* 0x000fe20000000000 */
[--C-:B------:R-:W-:Y:S02]  /*6ec0*/  FFMA.FTZ R7, R7, c[0x0][0x23c], -R16.reuse ;  /* 0x00008f0007077a23 */ /* 0x100fe40000010810 */
[----:B------:R-:W-:Y:S02]  /*6ed0*/  FFMA.FTZ R23, R23, c[0x0][0x23c], -R16 ;  /* 0x00008f0017177a23 */ /* 0x000fe40000010810 */
[----:B------:R3:W-:Y:S01]  /*6ee0*/  MUFU.EX2 R201, R12 ;  /* 0x0000000c00c97308 */ /* 0x0007e20000000800 */
[----:B------:R-:W-:Y:S02]  /*6ef0*/  FFMA.FTZ R15, R15, c[0x0][0x23c], -R0 ;  /* 0x00008f000f0f7a23 */ /* 0x000fe40000010800 */
[----:B------:R-:W-:Y:S02]  /*6f00*/  FFMA.FTZ R18, R18, c[0x0][0x23c], -R16 ;  /* 0x00008f0012127a23 */ /* 0x000fe40000010810 */
[----:B------:R-:W-:Y:S02]  /*6f10*/  FFMA.FTZ R150, R25, c[0x0][0x23c], -R2 ;  /* 0x00008f0019967a23 */ /* 0x000fe40000010802 */
[----:B------:R-:W-:Y:S02]  /*6f20*/  FFMA.FTZ R25, R14, c[0x0][0x23c], -R0 ;  /* 0x00008f000e197a23 */ /* 0x000fe40000010800 */
[----:B------:R-:W-:Y:S01]  /*6f30*/  FFMA.FTZ R28, R28, c[0x0][0x23c], -R2 ;  /* 0x00008f001c1c7a23 */ /* 0x000fe20000010802 */
[----:B------:R4:W2:Y:S01]  /*6f40*/  MUFU.EX2 R209, R19 ;  /* 0x0000001300d17308 */ /* 0x0008a20000000800 */
[----:B------:R-:W-:Y:S02]  /*6f50*/  FFMA.FTZ R30, R30, c[0x0][0x23c], -R0 ;  /* 0x00008f001e1e7a23 */ /* 0x000fe40000010800 */
[--C-:B------:R-:W-:Y:S02]  /*6f60*/  FFMA.FTZ R34, R34, c[0x0][0x23c], -R16.reuse ;  /* 0x00008f0022227a23 */ /* 0x100fe40000010810 */
[----:B-1----:R-:W-:Y:S02]  /*6f70*/  IMAD.U32 R4, RZ, RZ, UR34 ;  /* 0x00000022ff047e24 */ /* 0x002fe4000f8e00ff */
[----:B------:R-:W-:Y:S02]  /*6f80*/  FFMA.FTZ R35, R35, c[0x0][0x23c], -R16 ;  /* 0x00008f0023237a23 */ /* 0x000fe40000010810 */
[----:B------:R-:W-:Y:S01]  /*6f90*/  IMAD R4, R4, 0x2, R250 ;  /* 0x0000000204047824 */ /* 0x000fe200078e02fa */
[----:B------:R1:W-:Y:S01]  /*6fa0*/  MUFU.EX2 R205, R20 ;  /* 0x0000001400cd7308 */ /* 0x0003e20000000800 */
[----:B------:R-:W-:Y:S02]  /*6fb0*/  FFMA.FTZ R31, R31, c[0x0][0x23c], -R0 ;  /* 0x00008f001f1f7a23 */ /* 0x000fe40000010800 */
[----:B------:R-:W-:Y:S02]  /*6fc0*/  IMAD.SHL.U32 R4, R4, 0x2, RZ ;  /* 0x0000000204047824 */ /* 0x000fe400078e00ff */
[----:B---3--:R-:W-:Y:S02]  /*6fd0*/  FFMA.FTZ R12, R6, c[0x0][0x23c], -R16 ;  /* 0x00008f00060c7a23 */ /* 0x008fe40000010810 */
[----:B------:R-:W-:Y:S02]  /*6fe0*/  FFMA.FTZ R24, R24, c[0x0][0x23c], -R2 ;  /* 0x00008f0018187a23 */ /* 0x000fe40000010802 */
[----:B------:R-:W-:Y:S01]  /*6ff0*/  FFMA.FTZ R27, R27, c[0x0][0x23c], -R0 ;  /* 0x00008f001b1b7a23 */ /* 0x000fe20000010800 */
[----:B------:R3:W-:Y:S01]  /*7000*/  MUFU.EX2 R200, R7 ;  /* 0x0000000700c87308 */ /* 0x0007e20000000800 */
[--C-:B------:R-:W-:Y:S02]  /*7010*/  FFMA.FTZ R50, R50, c[0x0][0x23c], -R16.reuse ;  /* 0x00008f0032327a23 */ /* 0x100fe40000010810 */
[----:B------:R-:W-:Y:S02]  /*7020*/  FFMA.FTZ R67, R67, c[0x0][0x23c], -R16 ;  /* 0x00008f0043437a23 */ /* 0x000fe40000010810 */
[----:B----4-:R-:W-:Y:S02]  /*7030*/  FFMA.FTZ R19, R17, c[0x0][0x23c], -R132 ;  /* 0x00008f0011137a23 */ /* 0x010fe40000010884 */
[----:B------:R-:W-:Y:S02]  /*7040*/  FFMA.FTZ R60, R60, c[0x0][0x23c], -R2 ;  /* 0x00008f003c3c7a23 */ /* 0x000fe40000010802 */
[----:B------:R-:W-:Y:S01]  /*7050*/  FFMA.FTZ R63, R63, c[0x0][0x23c], -R0 ;  /* 0x00008f003f3f7a23 */ /* 0x000fe20000010800 */
[----:B------:R-:W-:Y:S01]  /*7060*/  MUFU.EX2 R202, R15 ;  /* 0x0000000f00ca7308 */ /* 0x000fe20000000800 */
[--C-:B------:R-:W-:Y:S02]  /*7070*/  FFMA.FTZ R17, R8, c[0x0][0x23c], -R2.reuse ;  /* 0x00008f0008117a23 */ /* 0x100fe40000010802 */
[----:B------:R-:W-:Y:S02]  /*7080*/  FFMA.FTZ R148, R13, c[0x0][0x23c], -R2 ;  /* 0x00008f000d947a23 */ /* 0x000fe40000010802 */
[----:B-1----:R-:W-:Y:S04]  /*7090*/  IMAD.WIDE.U32 R20, R251, -0x2daee0ad, RZ ;  /* 0xd2511f53fb147825 */ /* 0x002fe800078e00ff */
[----:B------:R-:W-:Y:S01]  /*70a0*/  FFMA.FTZ R147, R10, c[0x0][0x23c], -R0 ;  /* 0x00008f000a937a23 */ /* 0x000fe20000010800 */
[----:B------:R-:W-:Y:S01]  /*70b0*/  LOP3.LUT R8, R21, UR31, R4, 0x96, !PT ;  /* 0x0000001f15087c12 */ /* 0x000fe2000f8e9604 */
[----:B------:R1:W-:Y:S01]  /*70c0*/  MUFU.EX2 R204, R23 ;  /* 0x0000001700cc7308 */ /* 0x0003e20000000800 */
[----:B------:R-:W-:Y:S01]  /*70d0*/  LOP3.LUT R6, R20, UR33, RZ, 0x3c, !PT ;  /* 0x0000002114067c12 */ /* 0x000fe2000f8e3cff */
[--C-:B------:R-:W-:Y:S01]  /*70e0*/  FFMA.FTZ R145, R9, c[0x0][0x23c], -R2.reuse ;  /* 0x00008f0009917a23 */ /* 0x100fe20000010802 */
[----:B---3--:R-:W-:Y:S01]  /*70f0*/  IADD3 R7, R4, 0x1, RZ ;  /* 0x0000000104077810 */ /* 0x008fe20007ffe0ff */
[----:B------:R-:W-:Y:S02]  /*7100*/  FFMA.FTZ R184, R29, c[0x0][0x23c], -R2 ;  /* 0x00008f001db87a23 */ /* 0x000fe40000010802 */
[--C-:B------:R-:W-:Y:S01]  /*7110*/  FFMA.FTZ R38, R38, c[0x0][0x23c], -R16.reuse ;  /* 0x00008f0026267a23 */ /* 0x100fe20000010810 */
[----:B------:R-:W-:Y:S01]  /*7120*/  LOP3.LUT R7, R21, UR31, R7, 0x96, !PT ;  /* 0x0000001f15077c12 */ /* 0x000fe2000f8e9607 */
[----:B------:R-:W-:Y:S02]  /*7130*/  FFMA.FTZ R39, R39, c[0x0][0x23c], -R16 ;  /* 0x00008f0027277a23 */ /* 0x000fe40000010810 */
[----:B------:R-:W-:Y:S01]  /*7140*/  MUFU.EX2 R203, R18 ;  /* 0x0000001200cb7308 */ /* 0x000fe20000000800 */
[----:B------:R-:W-:Y:S02]  /*7150*/  FFMA.FTZ R44, R44, c[0x0][0x23c], -R2 ;  /* 0x00008f002c2c7a23 */ /* 0x000fe40000010802 */
[----:B------:R-:W-:Y:S02]  /*7160*/  FFMA.FTZ R47, R47, c[0x0][0x23c], -R0 ;  /* 0x00008f002f2f7a23 */ /* 0x000fe40000010800 */
[----:B------:R-:W-:Y:S02]  /*7170*/  FFMA.FTZ R40, R40, c[0x0][0x23c], -R2 ;  /* 0x00008f0028287a23 */ /* 0x000fe40000010802 */
[--C-:B------:R-:W-:Y:S02]  /*7180*/  FFMA.FTZ R43, R43, c[0x0][0x23c], -R0.reuse ;  /* 0x00008f002b2b7a23 */ /* 0x100fe40000010800 */
[----:B------:R-:W-:Y:S01]  /*7190*/  FFMA.FTZ R46, R46, c[0x0][0x23c], -R0 ;  /* 0x00008f002e2e7a23 */ /* 0x000fe20000010800 */
[----:B------:R-:W-:Y:S01]  /*71a0*/  MUFU.EX2 R185, R12 ;  /* 0x0000000c00b97308 */ /* 0x000fe20000000800 */
[----:B------:R-:W-:Y:S02]  /*71b0*/  FFMA.FTZ R55, R55, c[0x0][0x23c], -R16 ;  /* 0x00008f0037377a23 */ /* 0x000fe40000010810 */
[----:B------:R-:W-:Y:S02]  /*71c0*/  FFMA.FTZ R45, R45, c[0x0][0x23c], -R2 ;  /* 0x00008f002d2d7a23 */ /* 0x000fe40000010802 */
[--C-:B-1----:R-:W-:Y:S02]  /*71d0*/  FFMA.FTZ R23, R11, c[0x0][0x23c], -R0.reuse ;  /* 0x00008f000b177a23 */ /* 0x102fe40000010800 */
[----:B------:R-:W-:Y:S03]  /*71e0*/  IMAD.WIDE.U32 R10, R8, -0x326172a9, RZ ;  /* 0xcd9e8d57080a7825 */ /* 0x000fe600078e00ff */
[----:B------:R-:W-:Y:S01]  /*71f0*/  MUFU.EX2 R198, R19 ;  /* 0x0000001300c67308 */ /* 0x000fe20000000800 */
[----:B------:R-:W-:Y:S04]  /*7200*/  IMAD.WIDE.U32 R8, R7, -0x326172a9, RZ ;  /* 0xcd9e8d5707087825 */ /* 0x000fe800078e00ff */
[----:B------:R-:W-:Y:S02]  /*7210*/  FFMA.FTZ R42, R42, c[0x0][0x23c], -R0 ;  /* 0x00008f002a2a7a23 */ /* 0x000fe40000010800 */
[----:B------:R-:W-:Y:S02]  /*7220*/  FFMA.FTZ R54, R54, c[0x0][0x23c], -R16 ;  /* 0x00008f0036367a23 */ /* 0x000fe40000010810 */
[--C-:B------:R-:W-:Y:S01]  /*7230*/  FFMA.FTZ R41, R41, c[0x0][0x23c], -R2.reuse ;  /* 0x00008f0029297a23 */ /* 0x100fe20000010802 */
[----:B------:R-:W-:Y:S01]  /*7240*/  MUFU.EX2 R215, R28 ;  /* 0x0000001c00d77308 */ /* 0x000fe20000000800 */
[--C-:B------:R-:W-:Y:S02]  /*7250*/  FFMA.FTZ R56, R56, c[0x0][0x23c], -R2.reuse ;  /* 0x00008f0038387a23 */ /* 0x100fe40000010802 */
[--C-:B------:R-:W-:Y:S02]  /*7260*/  FFMA.FTZ R57, R57, c[0x0][0x23c], -R2.reuse ;  /* 0x00008f0039397a23 */ /* 0x100fe40000010802 */
[----:B------:R-:W-:Y:S02]  /*7270*/  FFMA.FTZ R2, R61, c[0x0][0x23c], -R2 ;  /* 0x00008f003d027a23 */ /* 0x000fe40000010802 */
[--C-:B------:R-:W-:Y:S02]  /*7280*/  FFMA.FTZ R59, R59, c[0x0][0x23c], -R0.reuse ;  /* 0x00008f003b3b7a23 */ /* 0x100fe40000010800 */
[----:B------:R-:W-:Y:S01]  /*7290*/  FFMA.FTZ R58, R58, c[0x0][0x23c], -R0 ;  /* 0x00008f003a3a7a23 */ /* 0x000fe20000010800 */
[----:B------:R-:W-:Y:S01]  /*72a0*/  MUFU.EX2 R210, R30 ;  /* 0x0000001e00d27308 */ /* 0x000fe20000000800 */
[----:B------:R-:W-:Y:S09]  /*72b0*/  IMAD R248, R248, c[0x0][0x1c0], RZ ;  /* 0x00007000f8f87a24 */ /* 0x000ff200078e02ff */
        /* <DEDUP_REMOVED lines=66> */
[C---:B------:R-:W-:Y:S02]  /*76e0*/  LOP3.LUT R7, R6.reuse, R19, RZ, 0x3c, !PT ;  /* 0x0000001306077212 */ /* 0x040fe400078e3cff */
        /* <DEDUP_REMOVED lines=30> */
[----:B-1----:R-:W-:Y:S01]  /*78d0*/  IMAD.WIDE.U32 R24, R24, -0x326172a9, RZ ;  /* 0xcd9e8d5718187825 */ /* 0x002fe200078e00ff */
        /* <DEDUP_REMOVED lines=40> */
[----:B----4-:R-:W-:Y:S01]  /*7b60*/  LOP3.LUT R34, R8, 0xffff, RZ, 0xc0, !PT ;  /* 0x0000ffff08227812 */ /* 0x010fe200078ec0ff */
[----:B------:R-:W-:Y:S01]  /*7b70*/  IMAD.WIDE.U32 R12, R13, -0x326172a9, RZ ;  /* 0xcd9e8d570d0c7825 */ /* 0x000fe200078e00ff */
[----:B------:R-:W-:Y:S02]  /*7b80*/  LOP3.LUT R14, R10, 0xff, RZ, 0xc0, !PT ;  /* 0x000000ff0a0e7812 */ /* 0x000fe400078ec0ff */
[----:B------:R-:W-:Y:S02]  /*7b90*/  SHF.R.U32.HI R8, RZ, 0x18, R4 ;  /* 0x00000018ff087819 */ /* 0x000fe40000011604 */
[----:B------:R-:W-:Y:S02]  /*7ba0*/  LOP3.LUT R23, R13, UR19, R20, 0x96, !PT ;  /* 0x000000130d177c12 */ /* 0x000fe4000f8e9614 */
[----:B------:R-:W-:Y:S02]  /*7bb0*/  LOP3.LUT R20, R9, UR17, R22, 0x96, !PT ;  /* 0x0000001109147c12 */ /* 0x000fe4000f8e9616 */
[C---:B------:R-:W-:Y:S02]  /*7bc0*/  LOP3.LUT R9, R4.reuse, 0xff, RZ, 0xc0, !PT ;  /* 0x000000ff04097812 */ /* 0x040fe400078ec0ff */
[----:B------:R-:W-:Y:S02]  /*7bd0*/  SHF.R.U32.HI R32, RZ, 0x10, R4 ;  /* 0x00000010ff207819 */ /* 0x000fe40000011604 */
[----:B------:R-:W-:Y:S02]  /*7be0*/  LOP3.LUT R36, R4, 0xffff, RZ, 0xc0, !PT ;  /* 0x0000ffff04247812 */ /* 0x000fe400078ec0ff */
        /* <DEDUP_REMOVED lines=411> */
[----:B------:R-:W-:Y:S01]  /*95a0*/  LEA R172, P0, R8, R172, 0x2 ;  /* 0x000000ac08ac7211 */ /* 0x000fe200078010ff */
        /* <DEDUP_REMOVED lines=341> */
.L_x_2343:
        /* <DEDUP_REMOVED lines=212> */
.L_x_2344:
        /* <DEDUP_REMOVED lines=520> */
.L_x_2346:
        /* <DEDUP_REMOVED lines=19> */
.L_x_2347:
        /* <DEDUP_REMOVED lines=45> */
.L_x_2349:
[----:B------:R-:W-:Y:S05]  /*dcc0*/  BSYNC B0 ;  /* 0x0000000000007941 */ /* 0x000fea0003800000 */
.L_x_2348:
        /* <DEDUP_REMOVED lines=15> */
.L_x_2351:
[----:B------:R-:W-:Y:S05]  /*ddc0*/  BSYNC B0 ;  /* 0x0000000000007941 */ /* 0x000fea0003800000 */
.L_x_2350:
        /* <DEDUP_REMOVED lines=15> */
.L_x_2353:
[----:B------:R-:W-:Y:S05]  /*dec0*/  BSYNC B0 ;  /* 0x0000000000007941 */ /* 0x000fea0003800000 */
.L_x_2352:
        /* <DEDUP_REMOVED lines=14> */
.L_x_2355:
[----:B------:R-:W-:Y:S05]  /*dfb0*/  BSYNC B0 ;  /* 0x0000000000007941 */ /* 0x000fea0003800000 */
.L_x_2354:
        /* <DEDUP_REMOVED lines=25> */
.L_x_2357:
[----:B------:R-:W-:Y:S05]  /*e150*/  BSYNC B0 ;  /* 0x0000000000007941 */ /* 0x000fea0003800000 */
.L_x_2356:
        /* <DEDUP_REMOVED lines=13> */
.L_x_2359:
[----:B------:R-:W-:Y:S05]  /*e230*/  BSYNC B0 ;  /* 0x0000000000007941 */ /* 0x000fea0003800000 */
.L_x_2358:
        /* <DEDUP_REMOVED lines=13> */
.L_x_2361:
[----:B------:R-:W-:Y:S05]  /*e310*/  BSYNC B0 ;  /* 0x0000000000007941 */ /* 0x000fea0003800000 */
.L_x_2360:
        /* <DEDUP_REMOVED lines=11> */
.L_x_2308:
[----:B------:R-:W-:Y:S05]  /*e3d0*/  BSYNC B1 ;  /* 0x0000000000017941 */ /* 0x000fea0003800000 */
.L_x_2286:
        /* <DEDUP_REMOVED lines=11> */
.L_x_2362:
[----:B------:R-:W-:Y:S05]  /*e490*/  EXIT ;  /* 0x000000000000794d */ /* 0x000fea0003800000 */
.L_x_2364:
        /* <DEDUP_REMOVED lines=14> */
.L_x_2495:


//--------------------- .text._ZN5flash44flash_bwd_dq_dk_dv_loop_seqk_parallel_kernelI23Flash_bwd_kernel_traitsILi64ELi128ELi128ELi8ELi4ELi4ELi4ELb0ELb0EN7cutlass10bfloat16_tE19Flash_kernel_traitsILi64ELi128ELi128ELi8ES3_EELb0ELb0ELb1ELb1ELb0ELb0ELb1EEEvNS_16Flash_bwd_paramsE --------------------------
	.section	.text._ZN5flash44flash_bwd_dq_dk_dv_loop_seqk_parallel_kernelI23Flash_bwd_kernel_traitsILi64ELi128ELi128ELi8ELi4ELi4ELi4ELb0ELb0EN7cutlass10bfloat16_tE19Flash_kernel_traitsILi64ELi128ELi128ELi8ES3_EELb0ELb0ELb1ELb1ELb0ELb0ELb1EEEvNS_16Flash_bwd_paramsE,"ax",@progbits
	.sectioninfo	@"SHI_REGISTERS=255"
	.align	128
        .global         _ZN5flash44flash_bwd_dq_dk_dv_loop_seqk_parallel_kernelI23Flash_bwd_kernel_traitsILi64ELi128ELi128ELi8ELi4ELi4ELi4ELb0ELb0EN7cutlass10bfloat16_tE19Flash_kernel_traitsILi64ELi128ELi128ELi8ES3_EELb0ELb0ELb1ELb1ELb0ELb0ELb1EEEvNS_16Flash_bwd_paramsE
        .type           _ZN5flash44flash_bwd_dq_dk_dv_loop_seqk_parallel_kernelI23Flash_bwd_kernel_traitsILi64ELi128ELi128ELi8ELi4ELi4ELi4ELb0ELb0EN7cutlass10bfloat16_tE19Flash_kernel_traitsILi64ELi128ELi128ELi8ES3_EELb0ELb0ELb1ELb1ELb0ELb0ELb1EEEvNS_16Flash_bwd_paramsE,@function
        .size           _ZN5flash44flash_bwd_dq_dk_dv_loop_seqk_parallel_kernelI23Flash_bwd_kernel_traitsILi64ELi128ELi128ELi8ELi4ELi4ELi4ELb0ELb0EN7cutlass10bfloat16_tE19Flash_kernel_traitsILi64ELi128ELi128ELi8ES3_EELb0ELb0ELb1ELb1ELb0ELb0ELb1EEEvNS_16Flash_bwd_paramsE,(.L_x_2496 - _ZN5flash44flash_bwd_dq_dk_dv_loop_seqk_parallel_kernelI23Flash_bwd_kernel_traitsILi64ELi128ELi128ELi8ELi4ELi4ELi4ELb0ELb0EN7cutlass10bfloat16_tE19Flash_kernel_traitsILi64ELi128ELi128ELi8ES3_EELb0ELb0ELb1ELb1ELb0ELb0ELb1EEEvNS_16Flash_bwd_paramsE)
        .other          _ZN5flash44flash_bwd_dq_dk_dv_loop_seqk_parallel_kernelI23Flash_bwd_kernel_traitsILi64ELi128ELi128ELi8ELi4ELi4ELi4ELb0ELb0EN7cutlass10bfloat16_tE19Flash_kernel_traitsILi64ELi128ELi128ELi8ES3_EELb0ELb0ELb1ELb1ELb0ELb0ELb1EEEvNS_16Flash_bwd_paramsE,@"STO_CUDA_ENTRY STV_DEFAULT"
_ZN5flash44flash_bwd_dq_dk_dv_loop_seqk_parallel_kernelI23Flash_bwd_kernel_traitsILi64ELi128ELi128ELi8ELi4ELi4ELi4ELb0ELb0EN7cutlass10bfloat16_tE19Flash_kernel_traitsILi64ELi128ELi128ELi8ES3_EELb0ELb0ELb1ELb1ELb0ELb0ELb1EEEvNS_16Flash_bwd_paramsE:
.text._ZN5flash44flash_bwd_dq_dk_dv_loop_seqk_parallel_kernelI23Flash_bwd_kernel_traitsILi64ELi128ELi128ELi8ELi4ELi4ELi4ELb0ELb0EN7cutlass10bfloat16_tE19Flash_kernel_traitsILi64ELi128ELi128ELi8ES3_EELb0ELb0ELb1ELb1ELb0ELb0ELb1EEEvNS_16Flash_bwd_paramsE:
        /* <DEDUP_REMOVED lines=32> */
[-C--:B------:R-:W-:Y:S01]  /*0200*/  LEA.HI R9, R6, R11.reuse, RZ, 0x3 ;  /* 0x0000000b06097211 */ /* 0x080fe200078f18ff */
[----:B------:R-:W-:Y:S01]  /*0210*/  ULDC UR52, c[0x0][0x22c] ;  /* 0x00008b0000347ab9 */ /* 0x000fe20000000800 */
[----:B------:R-:W-:Y:S01]  /*0220*/  LOP3.LUT R2, R0, 0xffffffe0, RZ, 0xc0, !PT ;  /* 0xffffffe000027812 */ /* 0x000fe200078ec0ff */
[----:B------:R-:W-:Y:S01]  /*0230*/  ULDC UR40, c[0x0][0x1c0] ;  /* 0x0000700000287ab9 */ /* 0x000fe20000000800 */
[--C-:B------:R-:W-:Y:S01]  /*0240*/  SHF.R.S32.HI R4, RZ, 0x5, R0.reuse ;  /* 0x00000005ff047819 */ /* 0x100fe20000011400 */
[----:B------:R-:W-:Y:S01]  /*0250*/  ULDC UR13, c[0x0][0x1c0] ;  /* 0x00007000000d7ab9 */ /* 0x000fe20000000800 */
[----:B------:R-:W-:Y:S01]  /*0260*/  SHF.R.S32.HI R0, RZ, 0x1f, R0 ;  /* 0x0000001fff007819 */ /* 0x000fe20000011400 */
[----:B------:R-:W-:Y:S01]  /*0270*/  IMAD.IADD R5, R11, 0x1, -R2 ;  /* 0x000000010b057824 */ /* 0x000fe200078e0a02 */
[CC--:B------:R-:W-:Y:S01]  /*0280*/  LEA.HI R3, R6.reuse, R11.reuse, RZ, 0x4 ;  /* 0x0000000b06037211 */ /* 0x0c0fe200078f20ff */
[----:B------:R-:W-:Y:S01]  /*0290*/  UIMAD.WIDE UR40, UR52, UR40, URZ ;  /* 0x00000028342872a5 */ /* 0x000fe2000f8e023f */
[CC--:B------:R-:W-:Y:S01]  /*02a0*/  LEA.HI R14, R6.reuse, R11.reuse, RZ, 0x7 ;  /* 0x0000000b060e7211 */ /* 0x0c0fe200078f38ff */
[----:B------:R-:W-:Y:S01]  /*02b0*/  UIMAD UR53, UR39, UR52, URZ ;  /* 0x00000034273572a4 */ /* 0x000fe2000f8e023f */
[CC--:B------:R-:W-:Y:S01]  /*02c0*/  LEA.HI R13, R6.reuse, R11.reuse, RZ, 0x6 ;  /* 0x0000000b060d7211 */ /* 0x0c0fe200078f30ff */
[----:B------:R-:W-:Y:S01]  /*02d0*/  UIMAD UR52, UR52, UR13, URZ ;  /* 0x0000000d343472a4 */ /* 0x000fe2000f8e023f */
[----:B------:R-:W-:Y:S01]  /*02e0*/  LEA.HI R6, R6, R11, RZ, 0x2 ;  /* 0x0000000b06067211 */ /* 0x000fe200078f10ff */
[----:B------:R-:W-:Y:S01]  /*02f0*/  ULDC UR16, c[0x0][0x1c0] ;  /* 0x0000700000107ab9 */ /* 0x000fe20000000800 */
[----:B------:R-:W-:Y:S01]  /*0300*/  LEA.HI R0, R0, R4, RZ, 0x2 ;  /* 0x0000000400007211 */ /* 0x000fe200078f10ff */
[----:B------:R-:W-:Y:S01]  /*0310*/  ULDC UR12, c[0x0][0x1c0] ;  /* 0x00007000000c7ab9 */ /* 0x000fe20000000800 */
[----:B------:R-:W-:Y:S01]  /*0320*/  LOP3.LUT R7, R9, 0xfffffff8, RZ, 0xc0, !PT ;  /* 0xfffffff809077812 */ /* 0x000fe200078ec0ff */
[----:B---3--:R-:W-:Y:S01]  /*0330*/  UIMAD.WIDE.U32 UR50, UR36, UR17, URZ ;  /* 0x00000011243272a5 */ /* 0x008fe2000f8e003f */
[----:B------:R-:W-:Y:S01]  /*0340*/  LOP3.LUT R8, R3, 0xfffffff0, RZ, 0xc0, !PT ;  /* 0xfffffff003087812 */ /* 0x000fe200078ec0ff */
[----:B------:R-:W-:Y:S01]  /*0350*/  USHF.L.U32 UR47, UR52, 0x7, URZ ;  /* 0x00000007342f7899 */ /* 0x000fe2000800063f */
[----:B------:R-:W-:Y:S01]  /*0360*/  LOP3.LUT R10, R6, 0x7ffffffc, RZ, 0xc0, !PT ;  /* 0x7ffffffc060a7812 */ /* 0x000fe200078ec0ff */
[C---:B------:R-:W-:Y:S01]  /*0370*/  IMAD.IADD R7, R11.reuse, 0x1, -R7 ;  /* 0x000000010b077824 */ /* 0x040fe200078e0a07 */
[----:B------:R-:W-:Y:S01]  /*0380*/  LOP3.LUT R0, R0, 0xfffffffc, RZ, 0xc0, !PT ;  /* 0xfffffffc00007812 */ /* 0x000fe200078ec0ff */
[C---:B------:R-:W-:Y:S01]  /*0390*/  IMAD.IADD R8, R11.reuse, 0x1, -R8 ;  /* 0x000000010b087824 */ /* 0x040fe200078e0a08 */
[----:B------:R-:W-:Y:S01]  /*03a0*/  SHF.R.S32.HI R2, RZ, 0x4, R3 ;  /* 0x00000004ff027819 */ /* 0x000fe20000011403 */
[----:B------:R-:W-:Y:S01]  /*03b0*/  IMAD.IADD R15, R11, 0x1, -R10 ;  /* 0x000000010b0f7824 */ /* 0x000fe200078e0a0a */
[----:B------:R-:W-:Y:S01]  /*03c0*/  LOP3.LUT P4, RZ, R7, 0x2, RZ, 0xc0, !PT ;  /* 0x0000000207ff7812 */ /* 0x000fe2000788c0ff */
[----:B------:R-:W-:Y:S01]  /*03d0*/  IMAD.IADD R11, R4, 0x1, -R0 ;  /* 0x00000001040b7824 */ /* 0x000fe200078e0a00 */
[----:B------:R-:W-:Y:S01]  /*03e0*/  LEA.HI R0, R3, R2, RZ, 0x1 ;  /* 0x0000000203007211 */ /* 0x000fe200078f08ff */
[----:B------:R-:W-:Y:S01]  /*03f0*/  IMAD.SHL.U32 R16, R7, 0x8, RZ ;  /* 0x0000000807107824 */ /* 0x000fe200078e00ff */
[----:B------:R-:W-:Y:S01]  /*0400*/  SHF.R.S32.HI R3, RZ, 0x1f, R5 ;  /* 0x0000001fff037819 */ /* 0x000fe20000011405 */
[----:B------:R-:W-:Y:S01]  /*0410*/  ULDC UR55, c[0x0][0x214] ;  /* 0x0000850000377ab9 */ /* 0x000fe20000000800 */
[----:B------:R-:W-:Y:S01]  /*0420*/  LOP3.LUT R0, R0, 0xfffffffe, RZ, 0xc0, !PT ;  /* 0xfffffffe00007812 */ /* 0x000fe200078ec0ff */
[----:B------:R-:W-:Y:S01]  /*0430*/  ULDC.U8 UR11, c[0x0][0x3d0] ;  /* 0x0000f400000b7ab9 */ /* 0x000fe20000000000 */
[----:B------:R-:W-:Y:S01]  /*0440*/  SHF.R.S32.HI R4, RZ, 0x2, R6 ;  /* 0x00000002ff047819 */ /* 0x000fe20000011406 */
[----:B------:R1:W-:Y:S01]  /*0450*/  STL [R1+0x40], R16 ;  /* 0x0000401001007387 */ /* 0x0003e20000100800 */
[----:B------:R-:W-:Y:S01]  /*0460*/  LEA.HI R5, R3, R5, RZ, 0x2 ;  /* 0x0000000503057211 */ /* 0x000fe200078f10ff */
[----:B------:R-:W-:Y:S01]  /*0470*/  IMAD.IADD R12, R2, 0x1, -R0 ;  /* 0x00000001020c7824 */ /* 0x000fe200078e0a00 */
[----:B------:R-:W-:Y:S01]  /*0480*/  SHF.R.S32.HI R2, RZ, 0x3, R9 ;  /* 0x00000003ff027819 */ /* 0x000fe20000011409 */
[----:B------:R-:W-:Y:S01]  /*0490*/  ULDC UR56, c[0x0][0x224] ;  /* 0x0000890000387ab9 */ /* 0x000fe20000000800 */
[----:B------:R-:W-:Y:S01]  /*04a0*/  SHF.R.S32.HI R0, RZ, 0x1f, R6 ;  /* 0x0000001fff007819 */ /* 0x000fe20000011406 */
[----:B------:R-:W-:Y:S01]  /*04b0*/  @UP5 UIMAD UR60, UR36, UR55, URZ ;  /* 0x00000037243c52a4 */ /* 0x000fe2000f8e023f */
[----:B------:R-:W-:Y:S01]  /*04c0*/  LOP3.LUT P3, RZ, R7, 0x4, RZ, 0xc0, !PT ;  /* 0x0000000407ff7812 */ /* 0x000fe2000786c0ff */
[----:B------:R-:W-:Y:S01]  /*04d0*/  IMAD.SHL.U32 R2, R2, 0x40, RZ ;  /* 0x0000004002027824 */ /* 0x000fe200078e00ff */
[----:B------:R-:W-:Y:S01]  /*04e0*/  LEA.HI R3, R0, R4, RZ, 0x3 ;  /* 0x0000000400037211 */ /* 0x000fe200078f18ff */
[----:B------:R-:W-:Y:S01]  /*04f0*/  ULDC UR46, c[0x0][0x2e8] ;  /* 0x0000ba00002e7ab9 */ /* 0x000fe20000000800 */
[----:B------:R-:W-:Y:S01]  /*0500*/  SHF.R.S32.HI R6, RZ, 0x7, R14 ;  /* 0x00000007ff067819 */ /* 0x000fe2000001140e */
[----:B------:R-:W-:Y:S01]  /*0510*/  ULDC UR45, c[0x0][0x2e8] ;  /* 0x0000ba00002d7ab9 */ /* 0x000fe20000000800 */
[----:B------:R-:W-:Y:S01]  /*0520*/  LOP3.LUT R0, R2, 0x1c0, RZ, 0xc0, !PT ;  /* 0x000001c002007812 */ /* 0x000fe200078ec0ff */
[----:B------:R-:W-:Y:S01]  /*0530*/  ULDC.64 UR6, c[0x0][0x118] ;  /* 0x0000460000067ab9 */ /* 0x000fe20000000a00 */
[----:B------:R-:W-:Y:S01]  /*0540*/  LOP3.LUT R2, R3, 0xfffffff8, RZ, 0xc0, !PT ;  /* 0xfffffff803027812 */ /* 0x000fe200078ec0ff */
[----:B------:R-:W-:Y:S01]  /*0550*/  UISETP.NE.AND UP6, UPT, UR11, URZ, UPT ;  /* 0x0000003f0b00728c */ /* 0x000fe2000bfc5270 */
[----:B------:R-:W-:Y:S01]  /*0560*/  SHF.R.U32.HI R3, RZ, 0x3, R0 ;  /* 0x00000003ff037819 */ /* 0x000fe20000011600 */
[----:B------:R-:W-:Y:S01]  /*0570*/  UIMAD.WIDE.U32 UR48, UR40, UR50, URZ ;  /* 0x00000032283072a5 */ /* 0x000fe2000f8e003f */
[----:B------:R-:W-:Y:S01]  /*0580*/  LOP3.LUT R0, R0, 0x38, R16, 0xf8, !PT ;  /* 0x0000003800007812 */ /* 0x000fe200078ef810 */
[----:B------:R-:W-:Y:S01]  /*0590*/  IMAD.IADD R4, R4, 0x1, -R2 ;  /* 0x0000000104047824 */ /* 0x000fe200078e0a02 */
[----:B------:R-:W-:Y:S01]  /*05a0*/  SEL R160, R229, 0xffffffe0, !P4 ;  /* 0xffffffe0e5a07807 */ /* 0x000fe20006000000 */
[----:B------:R-:W-:Y:S01]  /*05b0*/  IMAD.SHL.U32 R2, R13, 0x8, RZ ;  /* 0x000000080d027824 */ /* 0x000fe200078e00ff */
[----:B------:R-:W-:Y:S01]  /*05c0*/  LOP3.LUT R0, R0, R3, RZ, 0x3c, !PT ;  /* 0x0000000300007212 */ /* 0x000fe200078e3cff */
[----:B------:R-:W-:Y:S01]  /*05d0*/  UIMAD UR57, UR41, UR50, URZ ;  /* 0x00000032293972a4 */ /* 0x000fe2000f8e023f */
[----:B------:R-:W-:Y:S01]  /*05e0*/  SHF.R.S32.HI R3, RZ, 0x1f, R8 ;  /* 0x0000001fff037819 */ /* 0x000fe20000011408 */
[----:B------:R-:W-:Y:S01]  /*05f0*/  USHF.R.S32.HI UR59, URZ, 0x1f, UR53 ;  /* 0x0000001f3f3b7899 */ /* 0x000fe20008011435 */
[----:B------:R-:W-:Y:S01]  /*0600*/  LOP3.LUT R0, R0, 0xfffffe00, R2, 0xf8, !PT ;  /* 0xfffffe0000007812 */ /* 0x000fe200078ef802 */
[----:B------:R-:W-:Y:S01]  /*0610*/  USHF.R.S32.HI UR54, URZ, 0x1f, UR47 ;  /* 0x0000001f3f367899 */ /* 0x000fe2000801142f */
[----:B------:R-:W-:Y:S01]  /*0620*/  LEA.HI R10, R3, R8, RZ, 0x3 ;  /* 0x00000008030a7211 */ /* 0x000fe200078f18ff */
[----:B------:R-:W-:Y:S01]  /*0630*/  IMAD.U32 R3, RZ, RZ, UR5 ;  /* 0x00000005ff037e24 */ /* 0x000fe2000f8e00ff */
[----:B------:R-:W-:Y:S01]  /*0640*/  USHF.R.S32.HI UR5, URZ, 0x1f, UR17 ;  /* 0x0000001f3f057899 */ /* 0x000fe20008011411 */
[----:B------:R2:W-:Y:S01]  /*0650*/  STL [R1+0xa4], R0 ;  /* 0x0000a40001007387 */ /* 0x0005e20000100800 */
[----:B------:R-:W-:Y:S01]  /*0660*/  LOP3.LUT R2, R10, 0xfffffff8, RZ, 0xc0, !PT ;  /* 0xfffffff80a027812 */ /* 0x000fe200078ec0ff */
[----:B------:R-:W-:-:S02]  /*0670*/  UMOV UR44, 0xffffc000 ;  /* 0xffffc000002c7882 */ /* 0x000fc40000000000 */
[----:B------:R-:W-:Y:S02]  /*0680*/  UIMAD UR58, UR5, UR36, URZ ;  /* 0x00000024053a72a4 */ /* 0x000fe4000f8e023f */
[----:B-1----:R-:W-:Y:S01]  /*0690*/  IMAD.IADD R16, R8, 0x1, -R2 ;  /* 0x0000000108107824 */ /* 0x002fe200078e0a02 */
[----:B------:R-:W-:Y:S01]  /*06a0*/  @!UP5 UIMAD UR5, UR36, UR16, UR39 ;  /* 0x000000102405d2a4 */ /* 0x000fe2000f8e0227 */
[----:B------:R-:W-:-:S03]  /*06b0*/  IMAD.SHL.U32 R2, R11, 0x10, RZ ;  /* 0x000000100b027824 */ /* 0x000fc600078e00ff */
[----:B------:R-:W-:Y:S01]  /*06c0*/  STL [R1+0xac], R16 ;  /* 0x0000ac1001007387 */ /* 0x000fe20000100800 */
[----:B------:R-:W-:Y:S01]  /*06d0*/  @!UP5 UIMAD UR55, UR5, UR55, URZ ;  /* 0x000000370537d2a4 */ /* 0x000fe2000f8e023f */
[----:B------:R-:W-:Y:S01]  /*06e0*/  LEA.HI.SX32 R13, R5, R2, 0x1e ;  /* 0x00000002050d7211 */ /* 0x000fe200078ff2ff */
[----:B------:R-:W-:Y:S01]  /*06f0*/  IMAD.SHL.U32 R5, R12, 0x200, RZ ;  /* 0x000002000c057824 */ /* 0x000fe200078e00ff */
[----:B------:R1:W-:Y:S04]  /*0700*/  STL [R1+0xec], R3 ;  /* 0x0000ec0301007387 */ /* 0x0003e80000100800 */
[----:B------:R-:W-:Y:S01]  /*0710*/  STL [R1+0x6c], R13 ;  /* 0x00006c0d01007387 */ /* 0x000fe20000100800 */
[----:B--2---:R-:W-:Y:S02]  /*0720*/  IMAD.SHL.U32 R0, R7, 0x40, RZ ;  /* 0x0000004007007824 */ /* 0x004fe400078e00ff */
[----:B------:R-:W-:Y:S01]  /*0730*/  IMAD.U32 R7, RZ, RZ, UR4 ;  /* 0x00000004ff077e24 */ /* 0x000fe2000f8e00ff */
[----:B------:R-:W-:-:S02]  /*0740*/  USHF.L.U32 UR4, UR36, 0x7, URZ ;  /* 0x0000000724047899 */ /* 0x000fc4000800063f */
[----:B------:R-:W-:-:S04]  /*0750*/  LOP3.LUT R0, R0, 0x1c0, RZ, 0xc0, !PT ;  /* 0x000001c000007812 */ /* 0x000fc800078ec0ff */
[----:B------:R-:W-:Y:S01]  /*0760*/  LOP3.LUT R7, R0, 0x30, R2, 0xf8, !PT ;  /* 0x0000003000077812 */ /* 0x000fe200078ef802 */
[----:B------:R-:W-:Y:S01]  /*0770*/  IMAD R2, R6, 0x1000, R5 ;  /* 0x0000100006027824 */ /* 0x000fe200078e0205 */
[----:B------:R-:W-:Y:S02]  /*0780*/  LOP3.LUT R158, R0, 0x8, R9, 0xf8, !PT ;  /* 0x00000008009e7812 */ /* 0x000fe400078ef809 */
[----:B------:R-:W-:Y:S02]  /*0790*/  SHF.R.U32.HI R0, RZ, 0x3, R0 ;  /* 0x00000003ff007819 */ /* 0x000fe40000011600 */
[----:B-1----:R-:W-:Y:S02]  /*07a0*/  LOP3.LUT R3, R4, 0x1, RZ, 0xc0, !PT ;  /* 0x0000000104037812 */ /* 0x002fe400078ec0ff */
[----:B------:R-:W-:Y:S02]  /*07b0*/  LOP3.LUT R158, R158, R0, RZ, 0x3c, !PT ;  /* 0x000000009e9e7212 */ /* 0x000fe400078e3cff */
[----:B------:R-:W-:-:S02]  /*07c0*/  ISETP.NE.U32.AND P0, PT, R3, 0x1, PT ;  /* 0x000000010300780c */ /* 0x000fc40003f05070 */
[----:B------:R-:W-:Y:S01]  /*07d0*/  LOP3.LUT R3, R7, 0x8, R9, 0xf8, !PT ;  /* 0x0000000807037812 */ /* 0x000fe200078ef809 */
[----:B------:R-:W-:Y:S01]  /*07e0*/  IMAD.IADD R158, R2, 0x1, R158 ;  /* 0x00000001029e7824 */ /* 0x000fe200078e029e */
[C---:B------:R-:W-:Y:S01]  /*07f0*/  R2P PR, R4.reuse, 0x6 ;  /* 0x0000000604007804 */ /* 0x040fe20000000000 */
[----:B------:R-:W-:Y:S01]  /*0800*/  IMAD.U32 R2, RZ, RZ, UR4 ;  /* 0x00000004ff027e24 */ /* 0x000fe2000f8e00ff */
[----:B------:R-:W-:Y:S01]  /*0810*/  LOP3.LUT R5, R5, R3, R0, 0xf6, !PT ;  /* 0x0000000305057212 */ /* 0x000fe200078ef600 */
[----:B------:R-:W-:Y:S01]  /*0820*/  IMAD.SHL.U32 R0, R4, 0x40, RZ ;  /* 0x0000004004007824 */ /* 0x000fe200078e00ff */
[----:B------:R-:W-:Y:S01]  /*0830*/  SEL R227, R227, 0x10, !P0 ;  /* 0x00000010e3e37807 */ /* 0x000fe20004000000 */
[----:B------:R-:W-:Y:S01]  /*0840*/  IMAD.SHL.U32 R2, R6, 0x8, RZ ;  /* 0x0000000806027824 */ /* 0x000fe200078e00ff */
[----:B------:R-:W-:Y:S01]  /*0850*/  SEL R229, R229, 0xffffffe0, !P1 ;  /* 0xffffffe0e5e57807 */ /* 0x000fe20004800000 */
[----:B------:R-:W-:Y:S01]  /*0860*/  IMAD.SHL.U32 R4, R15, 0x2, RZ ;  /* 0x000000020f047824 */ /* 0x000fe200078e00ff */
[----:B------:R-:W-:Y:S01]  /*0870*/  LOP3.LUT R0, R0, 0x1c0, RZ, 0xc0, !PT ;  /* 0x000001c000007812 */ /* 0x000fe200078ec0ff */
[----:B------:R-:W-:Y:S01]  /*0880*/  IMAD.SHL.U32 R7, R12, 0x10, RZ ;  /* 0x000000100c077824 */ /* 0x000fe200078e00ff */
[----:B------:R-:W-:Y:S01]  /*0890*/  LOP3.LUT R2, R2, 0x8, RZ, 0xc0, !PT ;  /* 0x0000000802027812 */ /* 0x000fe200078ec0ff */
[----:B------:R-:W-:Y:S01]  /*08a0*/  IMAD R8, R6, 0x2000, R4 ;  /* 0x0000200006087824 */ /* 0x000fe200078e0204 */
[----:B------:R-:W-:Y:S01]  /*08b0*/  SHF.R.U32.HI R3, RZ, 0x3, R0 ;  /* 0x00000003ff037819 */ /* 0x000fe20000011600 */
[----:B------:R-:W-:Y:S01]  /*08c0*/  IMAD.SHL.U32 R158, R158, 0x2, RZ ;  /* 0x000000029e9e7824 */ /* 0x000fe200078e00ff */
[----:B------:R-:W-:Y:S01]  /*08d0*/  LOP3.LUT R9, R2, 0x10, R7, 0xf8, !PT ;  /* 0x0000001002097812 */ /* 0x000fe200078ef807 */
[----:B------:R-:W-:Y:S01]  /*08e0*/  IMAD.SHL.U32 R7, R12, 0x8, RZ ;  /* 0x000000080c077824 */ /* 0x000fe200078e00ff */
[-C--:B------:R-:W-:Y:S01]  /*08f0*/  LOP3.LUT R6, R3, R0.reuse, R2, 0x1e, !PT ;  /* 0x0000000003067212 */ /* 0x080fe200078e1e02 */
[----:B------:R-:W-:Y:S01]  /*0900*/  IMAD R2, R11, 0x400, R8 ;  /* 0x000004000b027824 */ /* 0x000fe200078e0208 */
[----:B------:R-:W-:Y:S01]  /*0910*/  LOP3.LUT R3, R3, R0, RZ, 0xfc, !PT ;  /* 0x0000000003037212 */ /* 0x000fe200078efcff */
[----:B------:R-:W-:Y:S01]  /*0920*/  IMAD R0, R11, 0x400, R4 ;  /* 0x000004000b007824 */ /* 0x000fe200078e0204 */
[----:B------:R-:W-:Y:S01]  /*0930*/  UIMAD UR4, UR36, UR12, UR39 ;  /* 0x0000000c240472a4 */ /* 0x000fe2000f8e0227 */
[----:B------:R-:W-:-:S02]  /*0940*/  IMAD.IADD R161, R158, 0x1, R160 ;  /* 0x000000019ea17824 */ /* 0x000fc400078e02a0 */
[----:B------:R-:W-:Y:S01]  /*0950*/  IMAD.IADD R225, R3, 0x1, R2 ;  /* 0x0000000103e17824 */ /* 0x000fe200078e0202 */
[----:B------:R-:W-:Y:S01]  /*0960*/  UIMAD UR56, UR4, UR56, URZ ;  /* 0x00000038043872a4 */ /* 0x000fe2000f8e023f */
[----:B------:R-:W-:Y:S01]  /*0970*/  IMAD.U32 R2, RZ, RZ, UR8 ;  /* 0x00000008ff027e24 */ /* 0x000fe2000f8e00ff */
[----:B------:R-:W-:Y:S01]  /*0980*/  USHF.R.S32.HI UR8, URZ, 0x1f, UR36 ;  /* 0x0000001f3f087899 */ /* 0x000fe20008011424 */
[----:B------:R-:W-:Y:S02]  /*0990*/  IMAD.U32 R3, RZ, RZ, UR9 ;  /* 0x00000009ff037e24 */ /* 0x000fe4000f8e00ff */
[----:B------:R-:W-:Y:S01]  /*09a0*/  IMAD.IADD R8, R0, 0x1, R6 ;  /* 0x0000000100087824 */ /* 0x000fe200078e0206 */
[----:B------:R1:W-:Y:S01]  /*09b0*/  STL [R1+0xe8], R2 ;  /* 0x0000e80201007387 */ /* 0x0003e20000100800 */
[----:B------:R-:W-:Y:S02]  /*09c0*/  IMAD.SHL.U32 R0, R10, 0x40, RZ ;  /* 0x000000400a007824 */ /* 0x000fe400078e00ff */
[----:B------:R-:W-:Y:S01]  /*09d0*/  IMAD.U32 R4, RZ, RZ, UR8 ;  /* 0x00000008ff047e24 */ /* 0x000fe2000f8e00ff */
[----:B------:R2:W-:Y:S01]  /*09e0*/  STL [R1+0xe4], R3 ;  /* 0x0000e40301007387 */ /* 0x0005e20000100800 */
[----:B------:R-:W-:Y:S01]  /*09f0*/  LEA R8, R8, 0xc000, 0x1 ;  /* 0x0000c00008087811 */ /* 0x000fe200078e08ff */
[----:B------:R-:W-:Y:S01]  /*0a00*/  USHF.R.S32.HI UR8, URZ, 0x1f, UR39 ;  /* 0x0000001f3f087899 */ /* 0x000fe20008011427 */
[----:B------:R-:W-:Y:S01]  /*0a10*/  LOP3.LUT R0, R0, 0xfffffe00, RZ, 0xc0, !PT ;  /* 0xfffffe0000007812 */ /* 0x000fe200078ec0ff */
[----:B------:R-:W-:Y:S01]  /*0a20*/  IMAD.SHL.U32 R225, R225, 0x2, RZ ;  /* 0x00000002e1e17824 */ /* 0x000fe200078e00ff */
[----:B------:R-:W-:-:S02]  /*0a30*/  IADD3 R14, R8, 0x420, RZ ;  /* 0x00000420080e7810 */ /* 0x000fc40007ffe0ff */
[C---:B------:R-:W-:Y:S01]  /*0a40*/  @P1 IADD3 R14, R8.reuse, 0x3e0, RZ ;  /* 0x000003e0080e1810 */ /* 0x040fe20007ffe0ff */
[----:B------:R-:W-:Y:S01]  /*0a50*/  IMAD.U32 R10, RZ, RZ, UR8 ;  /* 0x00000008ff0a7e24 */ /* 0x000fe2000f8e00ff */
[C---:B------:R-:W-:Y:S01]  /*0a60*/  IADD3 R10, R8.reuse, 0x2020, RZ ;  /* 0x00002020080a7810 */ /* 0x040fe20007ffe0ff */
[C---:B------:R-:W-:Y:S01]  /*0a70*/  IMAD.IADD R228, R225.reuse, 0x1, R227 ;  /* 0x00000001e1e47824 */ /* 0x040fe200078e02e3 */
[----:B------:R-:W-:Y:S01]  /*0a80*/  @P1 IADD3 R10, R8, 0x1fe0, RZ ;  /* 0x00001fe0080a1810 */ /* 0x000fe20007ffe0ff */
[--C-:B------:R-:W-:Y:S02]  /*0a90*/  IMAD.IADD R232, R225, 0x1, R229.reuse ;  /* 0x00000001e1e87824 */ /* 0x100fe400078e02e5 */
[----:B------:R-:W-:Y:S02]  /*0aa0*/  IMAD.IADD R231, R228, 0x1, R229 ;  /* 0x00000001e4e77824 */ /* 0x000fe400078e02e5 */
[----:B-1----:R-:W-:Y:S01]  /*0ab0*/  IMAD.SHL.U32 R2, R16, 0x40, RZ ;  /* 0x0000004010027824 */ /* 0x002fe200078e00ff */
[----:B--2---:R-:W-:-:S04]  /*0ac0*/  IADD3 R3, R13, -0x80, RZ ;  /* 0xffffff800d037810 */ /* 0x004fc80007ffe0ff */
[----:B------:R-:W-:Y:S02]  /*0ad0*/  LOP3.LUT R2, R2, 0x1c0, RZ, 0xc0, !PT ;  /* 0x000001c002027812 */ /* 0x000fe400078ec0ff */
[----:B------:R-:W-:Y:S02]  /*0ae0*/  SHF.R.S32.HI R4, RZ, 0x1f, R3 ;  /* 0x0000001fff047819 */ /* 0x000fe40000011403 */
[--C-:B------:R-:W-:Y:S02]  /*0af0*/  SHF.R.U32.HI R6, RZ, 0x3, R2.reuse ;  /* 0x00000003ff067819 */ /* 0x100fe40000011602 */
[----:B------:R-:W-:Y:S02]  /*0b00*/  LOP3.LUT R7, R2, 0x8, R7, 0xf8, !PT ;  /* 0x0000000802077812 */ /* 0x000fe400078ef807 */
[----:B------:R-:W-:Y:S02]  /*0b10*/  LOP3.LUT R2, R6, R9, R2, 0x1e, !PT ;  /* 0x0000000906027212 */ /* 0x000fe400078e1e02 */
[----:B------:R-:W-:Y:S01]  /*0b20*/  SHF.L.U64.HI R3, R3, 0x2, R4 ;  /* 0x0000000203037819 */ /* 0x000fe20000010204 */
[----:B------:R-:W-:Y:S01]  /*0b30*/  IMAD R4, R11, 0x400, R0 ;  /* 0x000004000b047824 */ /* 0x000fe200078e0200 */
[----:B------:R-:W-:Y:S01]  /*0b40*/  LOP3.LUT R165, R2, R0, RZ, 0xfc, !PT ;  /* 0x0000000002a57212 */ /* 0x000fe200078efcff */
[----:B------:R-:W-:Y:S01]  /*0b50*/  IMAD.MOV.U32 R2, RZ, RZ, 0x40 ;  /* 0x00000040ff027424 */ /* 0x000fe200078e00ff */
[C---:B------:R-:W-:Y:S01]  /*0b60*/  IADD3 R13, R8.reuse, 0x2420, RZ ;  /* 0x00002420080d7810 */ /* 0x040fe20007ffe0ff */
[----:B------:R1:W-:Y:S01]  /*0b70*/  STL [R1+0xa8], R3 ;  /* 0x0000a80301007387 */ /* 0x0003e20000100800 */
[----:B------:R-:W-:Y:S01]  /*0b80*/  IMAD.MOV.U32 R0, RZ, RZ, 0x440 ;  /* 0x00000440ff007424 */ /* 0x000fe200078e00ff */
[----:B------:R-:W-:-:S02]  /*0b90*/  @P1 IADD3 R13, R8, 0x23e0, RZ ;  /* 0x000023e0080d1810 */ /* 0x000fc40007ffe0ff */
[C---:B------:R-:W-:Y:S01]  /*0ba0*/  SEL R159, R2.reuse, 0xffffffc0, !P3 ;  /* 0xffffffc0029f7807 */ /* 0x040fe20005800000 */
[----:B------:R-:W-:Y:S01]  /*0bb0*/  STL [R1+0xb0], R8 ;  /* 0x0000b00801007387 */ /* 0x000fe20000100800 */
[----:B------:R-:W-:Y:S02]  /*0bc0*/  SEL R2, R2, 0xffffffc0, !P2 ;  /* 0xffffffc002027807 */ /* 0x000fe40005000000 */
[----:B------:R-:W-:Y:S01]  /*0bd0*/  SEL R0, R0, 0x3c0, !P2 ;  /* 0x000003c000007807 */ /* 0x000fe20005000000 */
[----:B------:R-:W-:Y:S02]  /*0be0*/  IMAD.IADD R159, R158, 0x1, R159 ;  /* 0x000000019e9f7824 */ /* 0x000fe400078e029f */
[C---:B------:R-:W-:Y:S02]  /*0bf0*/  IMAD.IADD R12, R2.reuse, 0x1, R8 ;  /* 0x00000001020c7824 */ /* 0x040fe400078e0208 */
[----:B------:R-:W-:Y:S02]  /*0c00*/  IMAD.IADD R226, R225, 0x1, R2 ;  /* 0x00000001e1e27824 */ /* 0x000fe400078e0202 */
[----:B------:R-:W-:Y:S01]  /*0c10*/  IMAD.IADD R2, R2, 0x1, R10 ;  /* 0x0000000102027824 */ /* 0x000fe200078e020a */
[----:B------:R-:W-:Y:S01]  /*0c20*/  STL [R1+0xc4], R12 ;  /* 0x0000c40c01007387 */ /* 0x000fe20000100800 */
[----:B------:R-:W-:-:S02]  /*0c30*/  IMAD.IADD R227, R227, 0x1, R226 ;  /* 0x00000001e3e37824 */ /* 0x000fc400078e02e2 */
[----:B------:R-:W-:Y:S02]  /*0c40*/  IMAD.IADD R230, R229, 0x1, R226 ;  /* 0x00000001e5e67824 */ /* 0x000fe400078e02e2 */
[----:B------:R-:W-:Y:S01]  /*0c50*/  IMAD.IADD R160, R160, 0x1, R159 ;  /* 0x00000001a0a07824 */ /* 0x000fe200078e029f */
[----:B-1----:R-:W-:Y:S02]  /*0c60*/  LOP3.LUT R3, R7, R6, RZ, 0x3c, !PT ;  /* 0x0000000607037212 */ /* 0x002fe400078e3cff */
[C---:B------:R-:W-:Y:S02]  /*0c70*/  IADD3 R6, R8.reuse, 0x2040, RZ ;  /* 0x0000204008067810 */ /* 0x040fe40007ffe0ff */
[----:B------:R-:W-:Y:S01]  /*0c80*/  @P2 IADD3 R6, R8, 0x1fc0, RZ ;  /* 0x00001fc008062810 */ /* 0x000fe20007ffe0ff */
[----:B------:R-:W-:Y:S02]  /*0c90*/  IMAD.IADD R164, R4, 0x1, R3 ;  /* 0x0000000104a47824 */ /* 0x000fe400078e0203 */
[----:B------:R-:W-:-:S02]  /*0ca0*/  IMAD.SHL.U32 R3, R5, 0x2, RZ ;  /* 0x0000000205037824 */ /* 0x000fc400078e00ff */
[----:B------:R-:W-:Y:S02]  /*0cb0*/  IMAD.IADD R5, R229, 0x1, R8 ;  /* 0x00000001e5057824 */ /* 0x000fe400078e0208 */
[----:B------:R-:W-:Y:S02]  /*0cc0*/  IMAD.IADD R4, R8, 0x1, R0 ;  /* 0x0000000108047824 */ /* 0x000fe400078e0200 */
[----:B------:R-:W-:Y:S01]  /*0cd0*/  IMAD.IADD R0, R0, 0x1, R10 ;  /* 0x0000000100007824 */ /* 0x000fe200078e020a */
[----:B------:R1:W-:Y:S04]  /*0ce0*/  STL [R1+0xe0], R5 ;  /* 0x0000e00501007387 */ /* 0x0003e80000100800 */
[----:B------:R2:W-:Y:S04]  /*0cf0*/  STL [R1+0xc0], R4 ;  /* 0x0000c00401007387 */ /* 0x0005e80000100800 */
[----:B------:R-:W-:Y:S04]  /*0d00*/  STL [R1+0xcc], R14 ;  /* 0x0000cc0e01007387 */ /* 0x000fe80000100800 */
[----:B------:R-:W-:Y:S04]  /*0d10*/  STL [R1+0xb4], R10 ;  /* 0x0000b40a01007387 */ /* 0x000fe80000100800 */
[----:B------:R-:W-:Y:S04]  /*0d20*/  STL [R1+0xc8], R13 ;  /* 0x0000c80d01007387 */ /* 0x000fe80000100800 */
[----:B------:R-:W-:Y:S01]  /*0d30*/  STL [R1+0xbc], R6 ;  /* 0x0000bc0601007387 */ /* 0x000fe20000100800 */
[----:B-1----:R-:W-:-:S02]  /*0d40*/  IADD3 R5, R8, 0x2440, RZ ;  /* 0x0000244008057810 */ /* 0x002fc40007ffe0ff */
        /* <DEDUP_REMOVED lines=9> */
.L_x_2443:
        /* <DEDUP_REMOVED lines=12> */
[----:B-123--:R-:W-:Y:S01]  /*0ea0*/  IMAD.U32 R4, RZ, RZ, UR13 ;  /* 0x0000000dff047e24 */ /* 0x00efe2000f8e00ff */
        /* <DEDUP_REMOVED lines=41> */
.L_x_2365:
        /* <DEDUP_REMOVED lines=67> */
.L_x_2367:
        /* <DEDUP_REMOVED lines=18> */
.L_x_2368:
        /* <DEDUP_REMOVED lines=73> */
.L_x_2369:
[----:B------:R-:W-:Y:S02]  /*1b20*/  UMOV UR13, UR56 ;  /* 0x00000038000d7c82 */ /* 0x000fe40008000000 */
.L_x_2370:
        /* <DEDUP_REMOVED lines=108> */
.L_x_2372:
        /* <DEDUP_REMOVED lines=18> */
.L_x_2373:
        /* <DEDUP_REMOVED lines=29> */
.L_x_2375:
[----:B------:R-:W-:Y:S05]  /*24e0*/  BSYNC B0 ;  /* 0x0000000000007941 */ /* 0x000fea0003800000 */
.L_x_2374:
        /* <DEDUP_REMOVED lines=15> */
.L_x_2377:
[----:B------:R-:W-:Y:S05]  /*25e0*/  BSYNC B0 ;  /* 0x0000000000007941 */ /* 0x000fea0003800000 */
.L_x_2376:
        /* <DEDUP_REMOVED lines=15> */
.L_x_2379:
[----:B------:R-:W-:Y:S05]  /*26e0*/  BSYNC B0 ;  /* 0x0000000000007941 */ /* 0x000fea0003800000 */
.L_x_2378:
        /* <DEDUP_REMOVED lines=14> */
.L_x_2381:
[----:B------:R-:W-:Y:S05]  /*27d0*/  BSYNC B0 ;  /* 0x0000000000007941 */ /* 0x000fea0003800000 */
.L_x_2380:
[----:B------:R-:W-:Y:S01]  /*27e0*/  ULDC.64 UR4, c[0x0][0x3a8] ;  /* 0x0000ea0000047ab9 */ /* 0x000fe20000000a00 */
[----:B-1----:R-:W-:Y:S01]  /*27f0*/  IMAD.U32 R4, RZ, RZ, UR22 ;  /* 0x00000016ff047e24 */ /* 0x002fe2000f8e00ff */
        /* <DEDUP_REMOVED lines=24> */
.L_x_2383:
[----:B------:R-:W-:Y:S05]  /*2980*/  BSYNC B0 ;  /* 0x0000000000007941 */ /* 0x000fea0003800000 */
.L_x_2382:
        /* <DEDUP_REMOVED lines=13> */
.L_x_2385:
[----:B------:R-:W-:Y:S05]  /*2a60*/  BSYNC B0 ;  /* 0x0000000000007941 */ /* 0x000fea0003800000 */
.L_x_2384:
        /* <DEDUP_REMOVED lines=13> */
.L_x_2387:
[----:B------:R-:W-:Y:S05]  /*2b40*/  BSYNC B0 ;  /* 0x0000000000007941 */ /* 0x000fea0003800000 */
.L_x_2386:
        /* <DEDUP_REMOVED lines=12> */
.L_x_2371:
        /* <DEDUP_REMOVED lines=22> */
.L_x_2390:
[----:B------:R-:W-:Y:S05]  /*2d70*/  BSYNC B0 ;  /* 0x0000000000007941 */ /* 0x000fea0003800000 */
.L_x_2389:
        /* <DEDUP_REMOVED lines=16> */
.L_x_2392:
[----:B------:R-:W-:Y:S05]  /*2e80*/  BSYNC B0 ;  /* 0x0000000000007941 */ /* 0x000fea0003800000 */
.L_x_2391:
        /* <DEDUP_REMOVED lines=16> */
.L_x_2394:
[----:B------:R-:W-:Y:S05]  /*2f90*/  BSYNC B0 ;  /* 0x0000000000007941 */ /* 0x000fea0003800000 */
.L_x_2393:
        /* <DEDUP_REMOVED lines=19> */
.L_x_2396:
[----:B------:R-:W-:Y:S05]  /*30d0*/  BSYNC B0 ;  /* 0x0000000000007941 */ /* 0x000fea0003800000 */
.L_x_2395:
        /* <DEDUP_REMOVED lines=22> */
.L_x_2398:
[----:B------:R-:W-:Y:S05]  /*3240*/  BSYNC B0 ;  /* 0x0000000000007941 */ /* 0x000fea0003800000 */
.L_x_2397:
        /* <DEDUP_REMOVED lines=20> */
.L_x_2400:
[----:B------:R-:W-:Y:S05]  /*3390*/  BSYNC B0 ;  /* 0x0000000000007941 */ /* 0x000fea0003800000 */
.L_x_2399:
        /* <DEDUP_REMOVED lines=20> */
.L_x_2402:
[----:B------:R-:W-:Y:S05]  /*34e0*/  BSYNC B0 ;  /* 0x0000000000007941 */ /* 0x000fea0003800000 */
.L_x_2401:
        /* <DEDUP_REMOVED lines=23> */
.L_x_2404:
[----:B------:R-:W-:Y:S05]  /*3660*/  BSYNC B0 ;  /* 0x0000000000007941 */ /* 0x000fea0003800000 */
.L_x_2403:
[----:B--2---:R-:W2:Y:S01]  /*3670*/  LDL R20, [R1+0x6c] ;  /* 0x00006c0001147983 */ /* 0x004ea20000100800 */
[----:B------:R-:W-:Y:S01]  /*3680*/  ULDC.64 UR12, c[0x0][0x198] ;  /* 0x00006600000c7ab9 */ /* 0x000fe20000000a00 */
[----:B-1----:R-:W-:Y:S01]  /*3690*/  IMAD.U32 R4, RZ, RZ, UR22 ;  /* 0x00000016ff047e24 */ /* 0x002fe2000f8e00ff */
[----:B------:R-:W-:Y:S01]  /*36a0*/  UIMAD UR9, UR19, UR12, URZ ;  /* 0x0000000c130972a4 */ /* 0x000fe2000f8e023f */
[----:B------:R-:W-:Y:S02]  /*36b0*/  IMAD.MOV.U32 R21, RZ, RZ, 0x7f800000 ;  /* 0x7f800000ff157424 */ /* 0x000fe400078e00ff */
[----:B------:R-:W-:Y:S01]  /*36c0*/  IMAD.WIDE.U32 R4, R4, c[0x0][0x198], R22 ;  /* 0x0000660004047a25 */ /* 0x000fe200078e0016 */
        /* <DEDUP_REMOVED lines=9> */
[----:B------:R-:W-:Y:S02]  /*3760*/  IADD3 R5, R20, 0x8, RZ ;  /* 0x0000000814057810 */ /* 0x000fe40007ffe0ff */
        /* <DEDUP_REMOVED lines=44> */
.L_x_2406:
[----:B------:R-:W-:Y:S05]  /*3a30*/  BSYNC B0 ;  /* 0x0000000000007941 */ /* 0x000fea0003800000 */
.L_x_2405:
        /* <DEDUP_REMOVED lines=21> */
.L_x_2408:
[----:B------:R-:W-:Y:S05]  /*3b90*/  BSYNC B0 ;  /* 0x0000000000007941 */ /* 0x000fea0003800000 */
.L_x_2407:
        /* <DEDUP_REMOVED lines=21> */
.L_x_2410:
[----:B------:R-:W-:Y:S05]  /*3cf0*/  BSYNC B0 ;  /* 0x0000000000007941 */ /* 0x000fea0003800000 */
.L_x_2409:
        /* <DEDUP_REMOVED lines=21> */
.L_x_2412:
[----:B------:R-:W-:Y:S05]  /*3e50*/  BSYNC B0 ;  /* 0x0000000000007941 */ /* 0x000fea0003800000 */
.L_x_2411:
[----:B------:R-:W-:Y:S01]  /*3e60*/  ULDC.64 UR12, c[0x0][0x1a0] ;  /* 0x00006800000c7ab9 */ /* 0x000fe20000000a00 */
[----:B-1----:R-:W-:Y:S01]  /*3e70*/  MOV R4, UR22 ;  /* 0x0000001600047c02 */ /* 0x002fe20008000f00 */
[----:B------:R-:W-:Y:S01]  /*3e80*/  UIMAD UR4, UR19, UR12, URZ ;  /* 0x0000000c130472a4 */ /* 0x000fe2000f8e023f */
[----:B------:R1:W-:Y:S01]  /*3e90*/  @P5 STS.128 [R2+0x10000], RZ ;  /* 0x010000ff02005388 */ /* 0x0003e20000000c00 */
[----:B------:R-:W-:Y:S02]  /*3ea0*/  BSSY B0, `(.L_x_2413) ;  /* 0x000001a000007945 */ /* 0x000fe40003800000 */
[----:B------:R-:W-:Y:S01]  /*3eb0*/  UIMAD UR4, UR22, UR13, UR4 ;  /* 0x0000000d160472a4 */ /* 0x000fe2000f8e0204 */
[----:B------:R-:W-:-:S05]  /*3ec0*/  IMAD.WIDE.U32 R4, R4, c[0x0][0x1a0], R22 ;  /* 0x0000680004047a25 */ /* 0x000fca00078e0016 */
[----:B------:R-:W-:Y:S02]  /*3ed0*/  IADD3 R4, P1, R4, UR21, RZ ;  /* 0x0000001504047c10 */ /* 0x000fe4000ff3e0ff */
[----:B------:R-:W-:-:S04]  /*3ee0*/  MOV R6, UR4 ;  /* 0x0000000400067c02 */ /* 0x000fc80008000f00 */
[----:B------:R-:W-:Y:S01]  /*3ef0*/  IADD3.X R5, R5, UR24, R6, P1, !PT ;  /* 0x0000001805057c10 */ /* 0x000fe20008ffe406 */
[----:B------:R-:W-:-:S04]  /*3f00*/  IMAD R6, R13, c[0x0][0x1b8], RZ ;  /* 0x00006e000d067a24 */ /* 0x000fc800078e02ff */
        /* <DEDUP_REMOVED lines=19> */
.L_x_2414:
[----:B-1----:R-:W-:Y:S05]  /*4040*/  BSYNC B0 ;  /* 0x0000000000007941 */ /* 0x002fea0003800000 */
.L_x_2413:
        /* <DEDUP_REMOVED lines=20> */
.L_x_2416:
[----:B------:R-:W-:Y:S05]  /*4190*/  BSYNC B0 ;  /* 0x0000000000007941 */ /* 0x000fea0003800000 */
.L_x_2415:
        /* <DEDUP_REMOVED lines=20> */
.L_x_2418:
[----:B------:R-:W-:Y:S05]  /*42e0*/  BSYNC B0 ;  /* 0x0000000000007941 */ /* 0x000fea0003800000 */
.L_x_2417:
        /* <DEDUP_REMOVED lines=19> */
.L_x_2420:
[----:B------:R-:W-:Y:S05]  /*4420*/  BSYNC B0 ;  /* 0x0000000000007941 */ /* 0x000fea0003800000 */
.L_x_2419:
[----:B------:R-:W-:Y:S02]  /*4430*/  ULDC.64 UR20, c[0x0][0x318] ;  /* 0x0000c60000147ab9 */ /* 0x000fe40000000a00 */
[----:B------:R-:W-:Y:S02]  /*4440*/  USHF.R.S32.HI UR9, URZ, 0x1f, UR39 ;  /* 0x0000001f3f097899 */ /* 0x000fe40008011427 */
[----:B------:R-:W-:Y:S01]  /*4450*/  ULDC.64 UR24, c[0x0][0x320] ;  /* 0x0000c80000187ab9 */ /* 0x000fe20000000a00 */
[----:B-1234-:R-:W-:Y:S01]  /*4460*/  IMAD.U32 R2, RZ, RZ, UR37 ;  /* 0x00000025ff027e24 */ /* 0x01efe2000f8e00ff */
        /* <DEDUP_REMOVED lines=12> */
[----:B------:R-:W-:-:S05]  /*4530*/  IMAD.U32 R4, RZ, RZ, UR20 ;  /* 0x00000014ff047e24 */ /* 0x000fca000f8e00ff */
[----:B------:R-:W-:-:S05]  /*4540*/  IMAD.U32 R5, RZ, RZ, UR21 ;  /* 0x00000015ff057e24 */ /* 0x000fca000f8e00ff */
[----:B------:R-:W2:Y:S01]  /*4550*/  @P1 LDG.E R4, [R4.64] ;  /* 0x0000001a04041981 */ /* 0x000ea2000c1e1900 */
[----:B------:R-:W2:Y:S01]  /*4560*/  @P1 MUFU.RCP R0, c[0x0][0x238] ;  /* 0x00008e0000001b08 */ /* 0x000ea20000001000 */
[----:B------:R-:W-:Y:S01]  /*4570*/  SHF.L.U64.HI R6, R20, 0x2, R14 ;  /* 0x0000000214067819 */ /* 0x000fe2000001020e */
[----:B------:R-:W-:Y:S01]  /*4580*/  CS2R R126, SRZ ;  /* 0x00000000007e7805 */ /* 0x000fe2000001ff00 */
[----:B------:R-:W-:Y:S01]  /*4590*/  STL [R1+0x48], R173 ;  /* 0x000048ad01007387 */ /* 0x000fe20000100800 */
        /* <DEDUP_REMOVED lines=33> */
[----:B------:R-:W-:Y:S01]  /*47b0*/  IMAD.SHL.U32 R163, R164, 0x2, RZ ;  /* 0x00000002a4a37824 */ /* 0x000fe200078e00ff */
[----:B------:R-:W-:-:S02]  /*47c0*/  UMOV UR4, URZ ;  /* 0x0000003f00047c82 */ /* 0x000fc40008000000 */
[----:B------:R-:W-:Y:S02]  /*47d0*/  UIADD3 UR19, UR22, 0x80, URZ ;  /* 0x0000008016137890 */ /* 0x000fe4000fffe03f */
[----:B------:R-:W-:Y:S01]  /*47e0*/  ULDC UR13, c[0x0][0x2e4] ;  /* 0x0000b900000d7ab9 */ /* 0x000fe20000000800 */
[----:B--2---:R-:W-:Y:S01]  /*47f0*/  @P1 FMUL.FTZ R4, R4, R0 ;  /* 0x0000000004041220 */ /* 0x004fe20000410000 */
[----:B------:R-:W-:-:S03]  /*4800*/  LEA.HI R0, R19, R18, RZ, 0x7 ;  /* 0x0000001213007211 */ /* 0x000fc600078f38ff */
[----:B------:R1:W2:Y:S01]  /*4810*/  @P1 R2UR UR9, R4 ;  /* 0x00000000040913c2 */ /* 0x0002a200000e0000 */
[----:B------:R-:W-:Y:S02]  /*4820*/  SHF.R.S32.HI R0, RZ, 0x7, R0 ;  /* 0x00000007ff007819 */ /* 0x000fe40000011400 */
[----:B-1----:R-:W-:Y:S01]  /*4830*/  SHF.L.U32 R4, R18, 0x1, RZ ;  /* 0x0000000112047819 */ /* 0x002fe200000006ff */
[----:B--2---:R-:W-:-:S03]  /*4840*/  @UP1 UMOV UR4, UR9 ;  /* 0x0000000900041c82 */ /* 0x004fc60008000000 */
[----:B------:R-:W-:-:S05]  /*4850*/  LOP3.LUT R4, R4, 0x6, RZ, 0xc0, !PT ;  /* 0x0000000604047812 */ /* 0x000fca00078ec0ff */
[----:B------:R-:W-:-:S05]  /*4860*/  IMAD R0, R0, 0x40, R4 ;  /* 0x0000004000007824 */ /* 0x000fca00078e0204 */
[----:B------:R-:W-:Y:S02]  /*4870*/  LEA R172, R2, R0, 0x7 ;  /* 0x0000000002ac7211 */ /* 0x000fe400078e38ff */
[----:B------:R-:W-:Y:S02]  /*4880*/  IADD3 R2, R164, 0x2000, RZ ;  /* 0x00002000a4027810 */ /* 0x000fe40007ffe0ff */
[----:B------:R-:W-:Y:S02]  /*4890*/  IADD3 R0, R165, 0x2000, RZ ;  /* 0x00002000a5007810 */ /* 0x000fe40007ffe0ff */
[----:B------:R-:W-:Y:S02]  /*48a0*/  SEL R2, R2, R164, !P0 ;  /* 0x000000a402027207 */ /* 0x000fe40004000000 */
[----:B------:R-:W-:-:S03]  /*48b0*/  SEL R0, R0, R165, !P0 ;  /* 0x000000a500007207 */ /* 0x000fc60004000000 */
[----:B------:R-:W-:Y:S01]  /*48c0*/  IMAD.SHL.U32 R162, R2, 0x2, RZ ;  /* 0x0000000202a27824 */ /* 0x000fe200078e00ff */
[----:B------:R-:W-:Y:S01]  /*48d0*/  MOV R2, c[0x0][0x22c] ;  /* 0x00008b0000027a02 */ /* 0x000fe20000000f00 */
[----:B------:R-:W-:-:S04]  /*48e0*/  IMAD.SHL.U32 R156, R0, 0x2, RZ ;  /* 0x00000002009c7824 */ /* 0x000fc800078e00ff */
[----:B------:R-:W-:-:S04]  /*48f0*/  IMAD R2, R2, c[0x0][0x1c0], RZ ;  /* 0x0000700002027a24 */ /* 0x000fc800078e02ff */
[C---:B------:R-:W-:Y:S02]  /*4900*/  IMAD.SHL.U32 R5, R2.reuse, 0x10, RZ ;  /* 0x0000001002057824 */ /* 0x040fe400078e00ff */
[----:B------:R-:W-:-:S03]  /*4910*/  IMAD.SHL.U32 R4, R2, 0x8, RZ ;  /* 0x0000000802047824 */ /* 0x000fc600078e00ff */
[----:B------:R-:W-:Y:S02]  /*4920*/  IADD3 R0, R5, 0x20, RZ ;  /* 0x0000002005007810 */ /* 0x000fe40007ffe0ff */
[----:B------:R-:W-:Y:S02]  /*4930*/  SHF.L.U32 R5, R20, 0x2, RZ ;  /* 0x0000000214057819 */ /* 0x000fe400000006ff */
[----:B------:R-:W-:-:S05]  /*4940*/  IADD3 R0, R4, R0, RZ ;  /* 0x0000000004007210 */ /* 0x000fca0007ffe0ff */
[----:B------:R-:W-:-:S04]  /*4950*/  IMAD.IADD R0, R4, 0x1, R0 ;  /* 0x0000000104007824 */ /* 0x000fc800078e0200 */
[----:B------:R-:W-:-:S05]  /*4960*/  IMAD.IADD R0, R4, 0x1, R0 ;  /* 0x0000000104007824 */ /* 0x000fca00078e0200 */
[----:B------:R-:W-:-:S05]  /*4970*/  IADD3 R0, R4, R0, RZ ;  /* 0x0000000004007210 */ /* 0x000fca0007ffe0ff */
[----:B------:R1:W-:Y:S02]  /*4980*/  STL [R1+0x90], R0 ;  /* 0x0000900001007387 */ /* 0x0003e40000100800 */
[----:B-1----:R-:W-:-:S04]  /*4990*/  IMAD.IADD R0, R4, 0x1, R0 ;  /* 0x0000000104007824 */ /* 0x002fc800078e0200 */
[----:B------:R-:W-:Y:S01]  /*49a0*/  IMAD.IADD R2, R4, 0x1, R0 ;  /* 0x0000000104027824 */ /* 0x000fe200078e0200 */
[----:B------:R1:W-:Y:S04]  /*49b0*/  STL [R1+0x8c], R0 ;  /* 0x00008c0001007387 */ /* 0x0003e80000100800 */
[----:B------:R-:W-:Y:S04]  /*49c0*/  STL [R1+0x9c], R6 ;  /* 0x00009c0601007387 */ /* 0x000fe80000100800 */
[----:B------:R2:W-:Y:S04]  /*49d0*/  STL [R1+0x88], R2 ;  /* 0x0000880201007387 */ /* 0x0005e80000100800 */
[----:B------:R3:W-:Y:S01]  /*49e0*/  STL [R1+0xa0], R5 ;  /* 0x0000a00501007387 */ /* 0x0007e20000100800 */
[----:B-1----:R-:W-:Y:S01]  /*49f0*/  IADD3 R0, R20, -0x80, RZ ;  /* 0xffffff8014007810 */ /* 0x002fe20007ffe0ff */
[----:B--2---:R-:W-:-:S05]  /*4a00*/  IMAD.IADD R2, R4, 0x1, R2 ;  /* 0x0000000104027824 */ /* 0x004fca00078e0202 */
        /* <DEDUP_REMOVED lines=15> */
.L_x_2425:
[----:B------:R-:W2:Y:S01]  /*4b00*/  LDL R52, [R1+0x6c] ;  /* 0x00006c0001347983 */ /* 0x000ea20000100800 */
[----:B------:R-:W-:Y:S03]  /*4b10*/  UIADD3 UR11, UR22, UR10, URZ ;  /* 0x0000000a160b7290 */ /* 0x000fe6000fffe03f */
[----:B-1----:R-:W3:Y:S01]  /*4b20*/  LDL R0, [R1+0xac] ;  /* 0x0000ac0001007983 */ /* 0x002ee20000100800 */
[----:B------:R-:W-:Y:S03]  /*4b30*/  UIADD3 UR9, -UR5, 0x80, UR11 ;  /* 0x0000008005097890 */ /* 0x000fe6000fffe10b */
[----:B------:R-:W0:Y:S01]  /*4b40*/  LDGDEPBAR ;  /* 0x00000000000079af */ /* 0x000e220000000000 */
[----:B------:R-:W-:Y:S02]  /*4b50*/  UIADD3 UR12, UR9, -UR46, URZ ;  /* 0x8000002e090c7290 */ /* 0x000fe4000fffe03f */
[----:B------:R-:W-:Y:S04]  /*4b60*/  USHF.L.U32 UR9, UR8, 0x7, URZ ;  /* 0x0000000708097899 */ /* 0x000fe8000800063f */
[----:B------:R-:W-:Y:S01]  /*4b70*/  UISETP.GE.AND UP0, UPT, UR9, UR12, UPT ;  /* 0x0000000c0900728c */ /* 0x000fe2000bf06270 */
[----:B------:R-:W4:Y:S01]  /*4b80*/  LDL R234, [R1+0xa0] ;  /* 0x0000a00001ea7983 */ /* 0x000f220000100800 */
[----:B------:R-:W-:Y:S01]  /*4b90*/  MOV R168, UR9 ;  /* 0x0000000900a87c02 */ /* 0x000fe20008000f00 */
[----:B------:R-:W-:Y:S02]  /*4ba0*/  ULDC UR12, c[0x0][0x2e4] ;  /* 0x0000b900000c7ab9 */ /* 0x000fe40000000800 */
        /* <DEDUP_REMOVED lines=8> */
[----:B------:R-:W2:Y:S08]  /*4c30*/  LDSM.16.M88.4 R132, [R158+0xd800] ;  /* 0x00d800009e84783b */ /* 0x000eb00000000200 */
[----:B------:R-:W-:Y:S01]  /*4c40*/  LDSM.16.M88.4 R140, [R161+0xc000] ;  /* 0x00c00000a18c783b */ /* 0x000fe20000000200 */
        /* <DEDUP_REMOVED lines=11> */
[C---:B------:R-:W-:Y:S04]  /*4d00*/  HMMA.16816.F32.BF16 R48, R64.reuse, R50, RZ ;  /* 0x000000324030723c */ /* 0x040fe800000418ff */
[----:B--2---:R-:W-:Y:S04]  /*4d10*/  IADD3 R56, R52, -UR10, -R172 ;  /* 0x8000000a34387c10 */ /* 0x004fe8000fffe8ac */
[-C--:B------:R-:W-:Y:S01]  /*4d20*/  HMMA.16816.F32.BF16 R52, R64, R132.reuse, RZ ;  /* 0x000000844034723c */ /* 0x080fe200000418ff */
[----:B------:R-:W-:Y:S02]  /*4d30*/  IADD3 R168, R168, UR5, R56 ;  /* 0x00000005a8a87c10 */ /* 0x000fe4000fffe038 */
[----:B---3--:R-:W-:Y:S02]  /*4d40*/  R2P PR, R0, 0x6 ;  /* 0x0000000600007804 */ /* 0x008fe40000000000 */
[----:B------:R-:W-:Y:S03]  /*4d50*/  IADD3 R151, R168, 0x40, RZ ;  /* 0x00000040a8977810 */ /* 0x000fe60007ffe0ff */
[C---:B------:R-:W-:Y:S04]  /*4d60*/  HMMA.16816.F32.BF16 R56, R60.reuse, R132, RZ ;  /* 0x000000843c38723c */ /* 0x040fe800000418ff */
[----:B------:R-:W-:Y:S02]  /*4d70*/  SEL R2, R167, 0xffffffe0, !P1 ;  /* 0xffffffe0a7027807 */ /* 0x000fe40004800000 */
[----:B------:R-:W-:Y:S02]  /*4d80*/  SEL R157, R166, 0xffffffc0, !P2 ;  /* 0xffffffc0a69d7807 */ /* 0x000fe40005000000 */
[C---:B------:R-:W-:Y:S01]  /*4d90*/  IADD3 R0, R162.reuse, R2, RZ ;  /* 0x00000002a2007210 */ /* 0x040fe20007ffe0ff */
[-C--:B------:R-:W-:Y:S03]  /*4da0*/  HMMA.16816.F32.BF16 R60, R60, R134.reuse, RZ ;  /* 0x000000863c3c723c */ /* 0x080fe600000418ff */
[----:B------:R-:W-:Y:S01]  /*4db0*/  IABS R132, R168 ;  /* 0x000000a800847213 */ /* 0x000fe20000000000 */
[----:B------:R-:W1:Y:S01]  /*4dc0*/  LDSM.16.M88.4 R136, [R0] ;  /* 0x000000000088783b */ /* 0x000e620000000200 */
[-C--:B------:R-:W-:Y:S02]  /*4dd0*/  IADD3 R152, R162, R157.reuse, RZ ;  /* 0x0000009da2987210 */ /* 0x080fe40007ffe0ff */
[----:B------:R2:W-:Y:S01]  /*4de0*/  I2F R197, R132 ;  /* 0x0000008400c57306 */ /* 0x0005e20000201400 */
[----:B------:R-:W-:Y:S04]  /*4df0*/  HMMA.16816.F32.BF16 R64, R64, R134, RZ ;  /* 0x000000864040723c */ /* 0x000fe800000418ff */
[----:B------:R-:W3:Y:S01]  /*4e00*/  LDSM.16.M88.4 R144, [R0+0x2000] ;  /* 0x002000000090783b */ /* 0x000ee20000000200 */
[C---:B------:R-:W-:Y:S02]  /*4e10*/  IADD3 R171, R168.reuse, 0x2f, RZ ;  /* 0x0000002fa8ab7810 */ /* 0x040fe40007ffe0ff */
[C---:B------:R-:W-:Y:S02]  /*4e20*/  IADD3 R150, R168.reuse, 0x8, RZ ;  /* 0x00000008a8967810 */ /* 0x040fe40007ffe0ff */
[----:B------:R-:W-:Y:S02]  /*4e30*/  IADD3 R170, R168, -0x11, RZ ;  /* 0xffffffefa8aa7810 */ /* 0x000fe40007ffe0ff */
[----:B------:R-:W-:Y:S02]  /*4e40*/  ISETP.GE.AND P1, PT, R150, RZ, PT ;  /* 0x000000ff9600720c */ /* 0x000fe40003f26270 */
[C---:B------:R-:W-:Y:S02]  /*4e50*/  IADD3 R169, R168.reuse, 0x30, RZ ;  /* 0x00000030a8a97810 */ /* 0x040fe40007ffe0ff */
[C---:B------:R-:W-:Y:S02]  /*4e60*/  IADD3 R148, R168.reuse, -0x1, RZ ;  /* 0xffffffffa8947810 */ /* 0x040fe40007ffe0ff */
[----:B------:R-:W-:Y:S02]  /*4e70*/  IADD3 R149, R168, 0x7, RZ ;  /* 0x00000007a8957810 */ /* 0x000fe40007ffe0ff */
[----:B------:R-:W-:Y:S01]  /*4e80*/  ISETP.GE.AND P0, PT, R148, RZ, PT ;  /* 0x000000ff9400720c */ /* 0x000fe20003f06270 */
[----:B--2---:R-:W2:Y:S04]  /*4e90*/  LDSM.16.M88.4 R132, [R161+0xc800] ;  /* 0x00c80000a184783b */ /* 0x004ea80000000200 */
[C---:B------:R-:W-:Y:S04]  /*4ea0*/  @!P1 IADD3 R150, -R168.reuse, -0x8, RZ ;  /* 0xfffffff8a8969810 */ /* 0x040fe80007ffe1ff */
[----:B------:R4:W-:Y:S04]  /*4eb0*/  I2F R199, R150 ;  /* 0x0000009600c77306 */ /* 0x0009e80000201400 */
[C---:B------:R-:W-:Y:S02]  /*4ec0*/  @!P0 IADD3 R148, -R168.reuse, 0x1, RZ ;  /* 0x00000001a8948810 */ /* 0x040fe40007ffe1ff */
[----:B------:R-:W-:Y:S01]  /*4ed0*/  ISETP.GE.AND P0, PT, R149, RZ, PT ;  /* 0x000000ff9500720c */ /* 0x000fe20003f06270 */
[-C--:B-1----:R-:W-:Y:S03]  /*4ee0*/  HMMA.16816.F32.BF16 R4, R136, R140.reuse, R4 ;  /* 0x0000008c8804723c */ /* 0x082fe60000041804 */
[----:B------:R1:W-:Y:S05]  /*4ef0*/  I2F R196, R148 ;  /* 0x0000009400c47306 */ /* 0x0003ea0000201400 */
[C---:B---3--:R-:W-:Y:S04]  /*4f00*/  HMMA.16816.F32.BF16 R8, R144.reuse, R140, R8 ;  /* 0x0000008c9008723c */ /* 0x048fe80000041808 */
[C---:B------:R-:W-:Y:S04]  /*4f10*/  @!P0 IADD3 R149, -R168.reuse, -0x7, RZ ;  /* 0xfffffff9a8958810 */ /* 0x040fe80007ffe1ff */
[----:B------:R3:W-:Y:S01]  /*4f20*/  I2F R198, R149 ;  /* 0x0000009500c67306 */ /* 0x0007e20000201400 */
[-C--:B------:R-:W-:Y:S03]  /*4f30*/  HMMA.16816.F32.BF16 R12, R144, R142.reuse, R12 ;  /* 0x0000008e900c723c */ /* 0x080fe6000004180c */
[----:B----4-:R-:W-:Y:S04]  /*4f40*/  IADD3 R150, R168, 0x47, RZ ;  /* 0x00000047a8967810 */ /* 0x010fe80007ffe0ff */
[----:B------:R-:W-:Y:S01]  /*4f50*/  ISETP.GE.AND P0, PT, R150, RZ, PT ;  /* 0x000000ff9600720c */ /* 0x000fe20003f06270 */
[C---:B------:R-:W-:Y:S01]  /*4f60*/  HMMA.16816.F32.BF16 R16, R136.reuse, R142, R16 ;  /* 0x0000008e8810723c */ /* 0x040fe20000041810 */
[----:B------:R-:W4:Y:S03]  /*4f70*/  LDSM.16.M88.4 R140, [R161+0xd000] ;  /* 0x00d00000a18c783b */ /* 0x000f260000000200 */
[----:B-1----:R-:W-:Y:S04]  /*4f80*/  IADD3 R148, R168, 0x48, RZ ;  /* 0x00000048a8947810 */ /* 0x002fe80007ffe0ff */
[-C--:B--2---:R-:W-:Y:S03]  /*4f90*/  HMMA.16816.F32.BF16 R20, R136, R132.reuse, R20 ;  /* 0x000000848814723c */ /* 0x084fe60000041814 */
[----:B------:R-:W-:Y:S02]  /*4fa0*/  ISETP.GE.AND P1, PT, R148, RZ, PT ;  /* 0x000000ff9400720c */ /* 0x000fe40003f26270 */
[C---:B------:R-:W-:Y:S02]  /*4fb0*/  @!P0 IADD3 R150, -R168.reuse, -0x47, RZ ;  /* 0xffffffb9a8968810 */ /* 0x040fe40007ffe1ff */
[C---:B---3--:R-:W-:Y:S01]  /*4fc0*/  IADD3 R149, R168.reuse, 0x3f, RZ ;  /* 0x0000003fa8957810 */ /* 0x048fe20007ffe0ff */
[C---:B------:R-:W-:Y:S01]  /*4fd0*/  HMMA.16816.F32.BF16 R24, R144.reuse, R132, R24 ;  /* 0x000000849018723c */ /* 0x040fe20000041818 */
[----:B------:R1:W-:Y:S03]  /*4fe0*/  I2F R223, R150 ;  /* 0x0000009600df7306 */ /* 0x0003e60000201400 */
[----:B------:R-:W-:Y:S04]  /*4ff0*/  ISETP.GE.AND P0, PT, R149, RZ, PT ;  /* 0x000000ff9500720c */ /* 0x000fe80003f06270 */
[-C--:B------:R-:W-:Y:S04]  /*5000*/  HMMA.16816.F32.BF16 R28, R144, R134.reuse, R28 ;  /* 0x00000086901c723c */ /* 0x080fe8000004181c */
[C---:B------:R-:W-:Y:S02]  /*5010*/  @!P1 IADD3 R148, -R168.reuse, -0x48, RZ ;  /* 0xffffffb8a8949810 */ /* 0x040fe40007ffe1ff */
[----:B------:R-:W-:Y:S02]  /*5020*/  ISETP.GE.AND P1, PT, R151, RZ, PT ;  /* 0x000000ff9700720c */ /* 0x000fe40003f26270 */
[----:B------:R2:W-:Y:S01]  /*5030*/  I2F R224, R148 ;  /* 0x0000009400e07306 */ /* 0x0005e20000201400 */
[C---:B------:R-:W-:Y:S01]  /*5040*/  HMMA.16816.F32.BF16 R32, R136.reuse, R134, R32 ;  /* 0x000000868820723c */ /* 0x040fe20000041820 */
[----:B------:R-:W3:Y:S03]  /*5050*/  LDSM.16.M88.4 R132, [R161+0xd800] ;  /* 0x00d80000a184783b */ /* 0x000ee60000000200 */
[C---:B------:R-:W-:Y:S04]  /*5060*/  @!P0 IADD3 R149, -R168.reuse, -0x3f, RZ ;  /* 0xffffffc1a8958810 */ /* 0x040fe80007ffe1ff */
[-C--:B----4-:R-:W-:Y:S01]  /*5070*/  HMMA.16816.F32.BF16 R36, R136, R140.reuse, R36 ;  /* 0x0000008c8824723c */ /* 0x090fe20000041824 */
[----:B------:R4:W-:Y:S03]  /*5080*/  I2F R189, R149 ;  /* 0x0000009500bd7306 */ /* 0x0009e60000201400 */
[C---:B------:R-:W-:Y:S02]  /*5090*/  @!P1 IADD3 R151, -R168.reuse, -0x40, RZ ;  /* 0xffffffc0a8979810 */ /* 0x040fe40007ffe1ff */
[----:B-1----:R-:W-:Y:S02]  /*50a0*/  IADD3 R150, R168, 0x37, RZ ;  /* 0x00000037a8967810 */ /* 0x002fe40007ffe0ff */
[C---:B------:R-:W-:Y:S03]  /*50b0*/  HMMA.16816.F32.BF16 R40, R144.reuse, R140, R40 ;  /* 0x0000008c9028723c */ /* 0x040fe60000041828 */
[----:B------:R-:W-:Y:S01]  /*50c0*/  I2F R191, R151 ;  /* 0x0000009700bf7306 */ /* 0x000fe20000201400 */
[----:B------:R-:W-:Y:S02]  /*50d0*/  ISETP.GE.AND P0, PT, R150, RZ, PT ;  /* 0x000000ff9600720c */ /* 0x000fe40003f06270 */
[----:B--2---:R-:W-:Y:S02]  /*50e0*/  IADD3 R148, R168, 0x38, RZ ;  /* 0x00000038a8947810 */ /* 0x004fe40007ffe0ff */
[-C--:B------:R-:W-:Y:S03]  /*50f0*/  HMMA.16816.F32.BF16 R44, R144, R142.reuse, R44 ;  /* 0x0000008e902c723c */ /* 0x080fe6000004182c */
[----:B------:R-:W-:Y:S05]  /*5100*/  ISETP.GE.AND P1, PT, R148, RZ, PT ;  /* 0x000000ff9400720c */ /* 0x000fea0003f26270 */
[C---:B------:R-:W-:Y:S01]  /*5110*/  HMMA.16816.F32.BF16 R48, R136.reuse, R142, R48 ;  /* 0x0000008e8830723c */ /* 0x040fe20000041830 */
[----:B------:R-:W-:Y:S03]  /*5120*/  LDSM.16.M88.4 R140, [R152] ;  /* 0x00000000988c783b */ /* 0x000fe60000000200 */
[C---:B----4-:R-:W-:Y:S02]  /*5130*/  IADD3 R149, R168.reuse, -0x8, RZ ;  /* 0xfffffff8a8957810 */ /* 0x050fe40007ffe0ff */
[C---:B------:R-:W-:Y:S02]  /*5140*/  @!P0 IADD3 R150, -R168.reuse, -0x37, RZ ;  /* 0xffffffc9a8968810 */ /* 0x040fe40007ffe1ff */
[C---:B------:R-:W-:Y:S01]  /*5150*/  @!P1 IADD3 R148, -R168.reuse, -0x38, RZ ;  /* 0xffffffc8a8949810 */ /* 0x040fe20007ffe1ff */
[----:B------:R-:W-:Y:S01]  /*5160*/  LDSM.16.M88.4 R152, [R152+0x2000] ;  /* 0x002000009898783b */ /* 0x000fe20000000200 */
[----:B------:R1:W-:Y:S01]  /*5170*/  I2F R194, R150 ;  /* 0x0000009600c27306 */ /* 0x0003e20000201400 */
[-C--:B---3--:R-:W-:Y:S03]  /*5180*/  HMMA.16816.F32.BF16 R52, R136, R132.reuse, R52 ;  /* 0x000000848834723c */ /* 0x088fe60000041834 */
[----:B------:R-:W-:Y:S05]  /*5190*/  ISETP.GE.AND P1, PT, R149, RZ, PT ;  /* 0x000000ff9500720c */ /* 0x000fea0003f26270 */
[C---:B------:R-:W-:Y:S01]  /*51a0*/  HMMA.16816.F32.BF16 R56, R144.reuse, R132, R56 ;  /* 0x000000849038723c */ /* 0x040fe20000041838 */
[----:B------:R2:W-:Y:S07]  /*51b0*/  I2F R195, R148 ;  /* 0x0000009400c37306 */ /* 0x0005ee0000201400 */
[C---:B------:R-:W-:Y:S01]  /*51c0*/  @!P1 IADD3 R149, -R168.reuse, 0x8, RZ ;  /* 0x00000008a8959810 */ /* 0x040fe20007ffe1ff */
[-C--:B------:R-:W-:Y:S03]  /*51d0*/  HMMA.16816.F32.BF16 R60, R144, R134.reuse, R60 ;  /* 0x00000086903c723c */ /* 0x080fe6000004183c */
[----:B------:R-:W-:Y:S01]  /*51e0*/  I2F R190, R149 ;  /* 0x0000009500be7306 */ /* 0x000fe20000201400 */
[----:B-1----:R-:W-:Y:S04]  /*51f0*/  IADD3 R150, R168, -0x10, RZ ;  /* 0xfffffff0a8967810 */ /* 0x002fe80007ffe0ff */
[----:B------:R-:W-:Y:S01]  /*5200*/  HMMA.16816.F32.BF16 R64, R136, R134, R64 ;  /* 0x000000868840723c */ /* 0x000fe20000041840 */
[----:B------:R-:W-:Y:S03]  /*5210*/  LDSM.16.M88.4 R132, [R159+0xc800] ;  /* 0x00c800009f84783b */ /* 0x000fe60000000200 */
[----:B------:R-:W-:Y:S02]  /*5220*/  ISETP.GE.AND P1, PT, R150, RZ, PT ;  /* 0x000000ff9600720c */ /* 0x000fe40003f26270 */
[C---:B------:R-:W-:Y:S02]  /*5230*/  IADD3 R146, R168.reuse, -0x20, RZ ;  /* 0xffffffe0a8927810 */ /* 0x040fe40007ffe0ff */
[----:B--2---:R-:W-:Y:S04]  /*5240*/  IADD3 R148, R168, -0x9, RZ ;  /* 0xfffffff7a8947810 */ /* 0x004fe80007ffe0ff */
[----:B------:R-:W-:Y:S02]  /*5250*/  ISETP.GE.AND P0, PT, R148, RZ, PT ;  /* 0x000000ff9400720c */ /* 0x000fe40003f06270 */
[C---:B------:R-:W-:Y:S02]  /*5260*/  IADD3 R136, R168.reuse, -0x18, RZ ;  /* 0xffffffe8a8887810 */ /* 0x040fe40007ffe0ff */
[C---:B------:R-:W-:Y:S02]  /*5270*/  IADD3 R144, R168.reuse, -0x19, RZ ;  /* 0xffffffe7a8907810 */ /* 0x040fe40007ffe0ff */
[C---:B------:R-:W-:Y:S02]  /*5280*/  @!P1 IADD3 R150, -R168.reuse, 0x10, RZ ;  /* 0x00000010a8969810 */ /* 0x040fe40007ffe1ff */
[----:B------:R-:W-:Y:S02]  /*5290*/  ISETP.GE.AND P1, PT, R169, RZ, PT ;  /* 0x000000ffa900720c */ /* 0x000fe40003f26270 */
[----:B------:R-:W-:Y:S01]  /*52a0*/  I2F R193, R150 ;  /* 0x0000009600c17306 */ /* 0x000fe20000201400 */
[C---:B------:R-:W-:Y:S02]  /*52b0*/  IADD3 R145, R168.reuse, 0x27, RZ ;  /* 0x00000027a8917810 */ /* 0x040fe40007ffe0ff */
[----:B------:R-:W-:Y:S02]  /*52c0*/  @!P0 IADD3 R148, -R168, 0x9, RZ ;  /* 0x00000009a8948810 */ /* 0x000fe40007ffe1ff */
[----:B------:R-:W-:Y:S05]  /*52d0*/  ISETP.GE.AND P0, PT, R170, RZ, PT ;  /* 0x000000ffaa00720c */ /* 0x000fea0003f06270 */
[----:B------:R1:W-:Y:S01]  /*52e0*/  I2F R188, R148 ;  /* 0x0000009400bc7306 */ /* 0x0003e20000201400 */
[C---:B------:R-:W-:Y:S07]  /*52f0*/  @!P1 IADD3 R169, -R168.reuse, -0x30, RZ ;  /* 0xffffffd0a8a99810 */ /* 0x040fee0007ffe1ff */
[C---:B------:R-:W-:Y:S02]  /*5300*/  @!P0 IADD3 R170, -R168.reuse, 0x11, RZ ;  /* 0x00000011a8aa8810 */ /* 0x040fe40007ffe1ff */
[----:B------:R2:W-:Y:S01]  /*5310*/  I2F R185, R169 ;  /* 0x000000a900b97306 */ /* 0x0005e20000201400 */
[----:B------:R-:W-:Y:S09]  /*5320*/  ISETP.GE.AND P0, PT, R171, RZ, PT ;  /* 0x000000ffab00720c */ /* 0x000ff20003f06270 */
[----:B------:R3:W-:Y:S01]  /*5330*/  I2F R192, R170 ;  /* 0x000000aa00c07306 */ /* 0x0007e20000201400 */
[----:B-1----:R-:W1:Y:S03]  /*5340*/  LDSM.16.M88.4 R148, [R159+0xc000] ;  /* 0x00c000009f94783b */ /* 0x002e660000000200 */
[C---:B------:R-:W-:Y:S02]  /*5350*/  @!P0 IADD3 R171, -R168.reuse, -0x2f, RZ ;  /* 0xffffffd1a8ab8810 */ /* 0x040fe40007ffe1ff */
[----:B------:R-:W-:Y:S04]  /*5360*/  ISETP.GE.AND P0, PT, R145, RZ, PT ;  /* 0x000000ff9100720c */ /* 0x000fe80003f06270 */
[----:B------:R-:W-:Y:S01]  /*5370*/  I2F R182, R171 ;  /* 0x000000ab00b67306 */ /* 0x000fe20000201400 */
[C---:B--2---:R-:W-:Y:S08]  /*5380*/  IADD3 R169, R168.reuse, 0x10, RZ ;  /* 0x00000010a8a97810 */ /* 0x044ff00007ffe0ff */
[----:B------:R-:W-:Y:S02]  /*5390*/  @!P0 IADD3 R145, -R168, -0x27, RZ ;  /* 0xffffffd9a8918810 */ /* 0x000fe40007ffe1ff */
[----:B------:R-:W-:Y:S02]  /*53a0*/  ISETP.GE.AND P0, PT, R144, RZ, PT ;  /* 0x000000ff9000720c */ /* 0x000fe40003f06270 */
[----:B------:R2:W-:Y:S01]  /*53b0*/  I2F R186, R145 ;  /* 0x0000009100ba7306 */ /* 0x0005e20000201400 */
[----:B---3--:R-:W-:Y:S04]  /*53c0*/  IADD3 R170, R168, 0x28, RZ ;  /* 0x00000028a8aa7810 */ /* 0x008fe80007ffe0ff */
[----:B------:R-:W-:Y:S06]  /*53d0*/  ISETP.GE.AND P1, PT, R170, RZ, PT ;  /* 0x000000ffaa00720c */ /* 0x000fec0003f26270 */
[C---:B------:R-:W-:Y:S04]  /*53e0*/  @!P0 IADD3 R144, -R168.reuse, 0x19, RZ ;  /* 0x00000019a8908810 */ /* 0x040fe80007ffe1ff */
[----:B------:R3:W-:Y:S03]  /*53f0*/  I2F R178, R144 ;  /* 0x0000009000b27306 */ /* 0x0007e60000201400 */
[----:B------:R-:W-:Y:S01]  /*5400*/  @!P1 IADD3 R170, -R168, -0x28, RZ ;  /* 0xffffffd8a8aa9810 */ /* 0x000fe20007ffe1ff */
[-C--:B-1----:R-:W-:Y:S06]  /*5410*/  HMMA.16816.F32.BF16 R4, R140, R148.reuse, R4 ;  /* 0x000000948c04723c */ /* 0x082fec0000041804 */
[----:B------:R-:W-:Y:S01]  /*5420*/  I2F R187, R170 ;  /* 0x000000aa00bb7306 */ /* 0x000fe20000201400 */
[----:B------:R-:W-:Y:S01]  /*5430*/  ISETP.GE.AND P1, PT, R136, RZ, PT ;  /* 0x000000ff8800720c */ /* 0x000fe20003f26270 */
[C---:B------:R-:W-:Y:S04]  /*5440*/  HMMA.16816.F32.BF16 R8, R152.reuse, R148, R8 ;  /* 0x000000949808723c */ /* 0x040fe80000041808 */
[----:B--2---:R-:W-:Y:S03]  /*5450*/  IADD3 R145, R168, -0x21, RZ ;  /* 0xffffffdfa8917810 */ /* 0x004fe60007ffe0ff */
[----:B------:R-:W-:Y:S01]  /*5460*/  IADD3 R148, R0, R157, RZ ;  /* 0x0000009d00947210 */ /* 0x000fe20007ffe0ff */
[-C--:B------:R-:W-:Y:S03]  /*5470*/  HMMA.16816.F32.BF16 R12, R152, R150.reuse, R12 ;  /* 0x00000096980c723c */ /* 0x080fe6000004180c */
[----:B------:R-:W-:Y:S02]  /*5480*/  ISETP.GE.AND P0, PT, R145, RZ, PT ;  /* 0x000000ff9100720c */ /* 0x000fe40003f06270 */
[C---:B------:R-:W-:Y:S02]  /*5490*/  @!P1 IADD3 R136, -R168.reuse, 0x18, RZ ;  /* 0x00000018a8889810 */ /* 0x040fe40007ffe1ff */
[----:B------:R-:W-:Y:S01]  /*54a0*/  IADD3 R149, R168, -0x29, RZ ;  /* 0xffffffd7a8957810 */ /* 0x000fe20007ffe0ff */
[C---:B------:R-:W-:Y:S01]  /*54b0*/  HMMA.16816.F32.BF16 R16, R140.reuse, R150, R16 ;  /* 0x000000968c10723c */ /* 0x040fe20000041810 */
[----:B------:R1:W-:Y:S03]  /*54c0*/  I2F R180, R136 ;  /* 0x0000008800b47306 */ /* 0x0003e60000201400 */
[----:B------:R-:W-:Y:S02]  /*54d0*/  ISETP.GE.AND P1, PT, R146, RZ, PT ;  /* 0x000000ff9200720c */ /* 0x000fe40003f26270 */
[C---:B---3--:R-:W-:Y:S02]  /*54e0*/  IADD3 R144, R168.reuse, 0x20, RZ ;  /* 0x00000020a8907810 */ /* 0x048fe40007ffe0ff */
[-C--:B------:R-:W-:Y:S04]  /*54f0*/  HMMA.16816.F32.BF16 R20, R140, R132.reuse, R20 ;  /* 0x000000848c14723c */ /* 0x080fe80000041814 */
[C---:B------:R-:W-:Y:S02]  /*5500*/  IADD3 R150, R168.reuse, -0x28, RZ ;  /* 0xffffffd8a8967810 */ /* 0x040fe40007ffe0ff */
[C---:B------:R-:W-:Y:S02]  /*5510*/  @!P0 IADD3 R145, -R168.reuse, 0x21, RZ ;  /* 0x00000021a8918810 */ /* 0x040fe40007ffe1ff */
[C---:B------:R-:W-:Y:S02]  /*5520*/  HMMA.16816.F32.BF16 R24, R152.reuse, R132, R24 ;  /* 0x000000849818723c */ /* 0x040fe40000041818 */
[----:B------:R2:W-:Y:S02]  /*5530*/  I2F R183, R145 ;  /* 0x0000009100b77306 */ /* 0x0005e40000201400 */
[----:B------:R-:W-:Y:S02]  /*5540*/  @!P1 IADD3 R146, -R168, 0x20, RZ ;  /* 0x00000020a8929810 */ /* 0x000fe40007ffe1ff */
[----:B------:R-:W-:Y:S02]  /*5550*/  ISETP.GE.AND P1, PT, R144, RZ, PT ;  /* 0x000000ff9000720c */ /* 0x000fe40003f26270 */
[-C--:B------:R-:W-:Y:S01]  /*5560*/  HMMA.16816.F32.BF16 R28, R152, R134.reuse, R28 ;  /* 0x00000086981c723c */ /* 0x080fe2000004181c */
[----:B-1----:R-:W1:Y:S03]  /*5570*/  LDSM.16.M88.4 R136, [R159+0xd000] ;  /* 0x00d000009f88783b */ /* 0x002e660000000200 */
[----:B------:R3:W-:Y:S01]  /*5580*/  I2F R184, R146 ;  /* 0x0000009200b87306 */ /* 0x0007e20000201400 */
[C---:B------:R-:W-:Y:S02]  /*5590*/  IADD3 R0, R168.reuse, -0x31, RZ ;  /* 0xffffffcfa8007810 */ /* 0x040fe40007ffe0ff */
[C---:B------:R-:W-:Y:S01]  /*55a0*/  IADD3 R170, R168.reuse, -0x30, RZ ;  /* 0xffffffd0a8aa7810 */ /* 0x040fe20007ffe0ff */
[C---:B------:R-:W-:Y:S01]  /*55b0*/  HMMA.16816.F32.BF16 R32, R140.reuse, R134, R32 ;  /* 0x000000868c20723c */ /* 0x040fe20000041820 */
[----:B------:R-:W4:Y:S03]  /*55c0*/  LDSM.16.M88.4 R132, [R159+0xd800] ;  /* 0x00d800009f84783b */ /* 0x000f260000000200 */
[C---:B------:R-:W-:Y:S04]  /*55d0*/  @!P1 IADD3 R144, -R168.reuse, -0x20, RZ ;  /* 0xffffffe0a8909810 */ /* 0x040fe80007ffe1ff */
[----:B------:R1:W-:Y:S01]  /*55e0*/  I2F R176, R144 ;  /* 0x0000009000b07306 */ /* 0x0003e20000201400 */
[C---:B--2---:R-:W-:Y:S04]  /*55f0*/  IADD3 R145, R168.reuse, 0x18, RZ ;  /* 0x00000018a8917810 */ /* 0x044fe80007ffe0ff */
[----:B------:R-:W-:Y:S02]  /*5600*/  ISETP.GE.AND P1, PT, R145, RZ, PT ;  /* 0x000000ff9100720c */ /* 0x000fe40003f26270 */
[----:B---3--:R-:W-:Y:S04]  /*5610*/  IADD3 R146, R168, 0x1f, RZ ;  /* 0x0000001fa8927810 */ /* 0x008fe80007ffe0ff */
[----:B------:R-:W-:Y:S07]  /*5620*/  ISETP.GE.AND P0, PT, R146, RZ, PT ;  /* 0x000000ff9200720c */ /* 0x000fee0003f06270 */
[----:B------:R-:W-:Y:S02]  /*5630*/  @!P1 IADD3 R145, -R168, -0x18, RZ ;  /* 0xffffffe8a8919810 */ /* 0x000fe40007ffe1ff */
[----:B------:R-:W-:Y:S02]  /*5640*/  ISETP.GE.AND P1, PT, R150, RZ, PT ;  /* 0x000000ff9600720c */ /* 0x000fe40003f26270 */
[----:B------:R-:W-:Y:S01]  /*5650*/  I2F R181, R145 ;  /* 0x0000009100b57306 */ /* 0x000fe20000201400 */
[-C--:B-1----:R-:W-:Y:S03]  /*5660*/  HMMA.16816.F32.BF16 R36, R140, R136.reuse, R36 ;  /* 0x000000888c24723c */ /* 0x082fe60000041824 */
[C---:B------:R-:W-:Y:S02]  /*5670*/  @!P0 IADD3 R146, -R168.reuse, -0x1f, RZ ;  /* 0xffffffe1a8928810 */ /* 0x040fe40007ffe1ff */
[C---:B------:R-:W-:Y:S03]  /*5680*/  IADD3 R144, R168.reuse, 0x17, RZ ;  /* 0x00000017a8907810 */ /* 0x040fe60007ffe0ff */
[C---:B------:R-:W-:Y:S01]  /*5690*/  HMMA.16816.F32.BF16 R40, R152.reuse, R136, R40 ;  /* 0x000000889828723c */ /* 0x040fe20000041828 */
[----:B------:R-:W-:Y:S03]  /*56a0*/  I2F R175, R146 ;  /* 0x0000009200af7306 */ /* 0x000fe60000201400 */
[----:B------:R-:W-:Y:S02]  /*56b0*/  @!P1 IADD3 R150, -R168, 0x28, RZ ;  /* 0x00000028a8969810 */ /* 0x000fe40007ffe1ff */
[----:B------:R-:W-:Y:S02]  /*56c0*/  ISETP.GE.AND P0, PT, R144, RZ, PT ;  /* 0x000000ff9000720c */ /* 0x000fe40003f06270 */
[-C--:B------:R-:W-:Y:S03]  /*56d0*/  HMMA.16816.F32.BF16 R44, R152, R138.reuse, R44 ;  /* 0x0000008a982c723c */ /* 0x080fe6000004182c */
[----:B------:R-:W-:Y:S01]  /*56e0*/  I2F R174, R150 ;  /* 0x0000009600ae7306 */ /* 0x000fe20000201400 */
[----:B------:R-:W-:Y:S04]  /*56f0*/  ISETP.GE.AND P1, PT, R170, RZ, PT ;  /* 0x000000ffaa00720c */ /* 0x000fe80003f26270 */
[C---:B------:R-:W-:Y:S01]  /*5700*/  HMMA.16816.F32.BF16 R48, R140.reuse, R138, R48 ;  /* 0x0000008a8c30723c */ /* 0x040fe20000041830 */
[----:B------:R-:W-:Y:S03]  /*5710*/  LDSM.16.M88.4 R136, [R148] ;  /* 0x000000009488783b */ /* 0x000fe60000000200 */
[C---:B------:R-:W-:Y:S02]  /*5720*/  @!P0 IADD3 R144, -R168.reuse, -0x17, RZ ;  /* 0xffffffe9a8908810 */ /* 0x040fe40007ffe1ff */
[----:B------:R-:W-:Y:S02]  /*5730*/  ISETP.GE.AND P0, PT, R149, RZ, PT ;  /* 0x000000ff9500720c */ /* 0x000fe40003f06270 */
[----:B------:R1:W-:Y:S01]  /*5740*/  I2F R179, R144 ;  /* 0x0000009000b37306 */ /* 0x0003e20000201400 */
[-C--:B----4-:R-:W-:Y:S03]  /*5750*/  HMMA.16816.F32.BF16 R52, R140, R132.reuse, R52 ;  /* 0x000000848c34723c */ /* 0x090fe60000041834 */
[C---:B------:R-:W-:Y:S02]  /*5760*/  @!P1 IADD3 R170, -R168.reuse, 0x30, RZ ;  /* 0x00000030a8aa9810 */ /* 0x040fe40007ffe1ff */
[----:B------:R-:W-:Y:S03]  /*5770*/  ISETP.GE.AND P1, PT, R169, RZ, PT ;  /* 0x000000ffa900720c */ /* 0x000fe60003f26270 */
[C---:B------:R-:W-:Y:S01]  /*5780*/  HMMA.16816.F32.BF16 R56, R152.reuse, R132, R56 ;  /* 0x000000849838723c */ /* 0x040fe20000041838 */
[----:B------:R-:W-:Y:S03]  /*5790*/  I2F R177, R170 ;  /* 0x000000aa00b17306 */ /* 0x000fe60000201400 */
[----:B------:R-:W-:Y:S02]  /*57a0*/  @!P0 IADD3 R149, -R168, 0x29, RZ ;  /* 0x00000029a8958810 */ /* 0x000fe40007ffe1ff */
[----:B------:R-:W-:Y:S02]  /*57b0*/  ISETP.GE.AND P0, PT, R0, RZ, PT ;  /* 0x000000ff0000720c */ /* 0x000fe40003f06270 */
[-C--:B------:R-:W-:Y:S03]  /*57c0*/  HMMA.16816.F32.BF16 R60, R152, R134.reuse, R60 ;  /* 0x00000086983c723c */ /* 0x080fe6000004183c */
[----:B------:R2:W-:Y:S01]  /*57d0*/  I2F R171, R149 ;  /* 0x0000009500ab7306 */ /* 0x0005e20000201400 */
[C---:B------:R-:W-:Y:S02]  /*57e0*/  IADD3 R133, R168.reuse, 0xf, RZ ;  /* 0x0000000fa8857810 */ /* 0x040fe40007ffe0ff */
[C---:B------:R-:W-:Y:S01]  /*57f0*/  @!P1 IADD3 R169, -R168.reuse, -0x10, RZ ;  /* 0xfffffff0a8a99810 */ /* 0x040fe20007ffe1ff */
[----:B-1----:R-:W1:Y:S01]  /*5800*/  LDSM.16.M88.4 R144, [R160+0xc000] ;  /* 0x00c00000a090783b */ /* 0x002e620000000200 */
[----:B------:R-:W-:Y:S04]  /*5810*/  HMMA.16816.F32.BF16 R64, R140, R134, R64 ;  /* 0x000000868c40723c */ /* 0x000fe80000041840 */
[C---:B------:R-:W-:Y:S01]  /*5820*/  @!P0 IADD3 R0, -R168.reuse, 0x31, RZ ;  /* 0x00000031a8008810 */ /* 0x040fe20007ffe1ff */
[----:B------:R-:W-:Y:S01]  /*5830*/  I2F R134, R169 ;  /* 0x000000a900867306 */ /* 0x000fe20000201400 */
[----:B------:R-:W-:Y:S02]  /*5840*/  ISETP.GE.AND P0, PT, R133, RZ, PT ;  /* 0x000000ff8500720c */ /* 0x000fe40003f06270 */
[----:B------:R-:W-:Y:S04]  /*5850*/  IADD3 R132, R168, -0x38, RZ ;  /* 0xffffffc8a8847810 */ /* 0x000fe80007ffe0ff */
[----:B------:R-:W-:Y:S03]  /*5860*/  ISETP.GE.AND P2, PT, R132, RZ, PT ;  /* 0x000000ff8400720c */ /* 0x000fe60003f46270 */
[----:B------:R3:W-:Y:S01]  /*5870*/  I2F R170, R0 ;  /* 0x0000000000aa7306 */ /* 0x0007e20000201400 */
[----:B--2---:R-:W2:Y:S03]  /*5880*/  LDSM.16.M88.4 R148, [R148+0x2000] ;  /* 0x002000009494783b */ /* 0x004ea60000000200 */
[C---:B------:R-:W-:Y:S06]  /*5890*/  @!P0 IADD3 R133, -R168.reuse, -0xf, RZ ;  /* 0xfffffff1a8858810 */ /* 0x040fec0007ffe1ff */
[C---:B------:R-:W-:Y:S01]  /*58a0*/  @!P2 IADD3 R132, -R168.reuse, 0x38, RZ ;  /* 0x00000038a884a810 */ /* 0x040fe20007ffe1ff */
[----:B------:R-:W-:Y:S10]  /*58b0*/  I2F R133, R133 ;  /* 0x0000008500857306 */ /* 0x000ff40000201400 */
[----:B------:R-:W-:Y:S01]  /*58c0*/  I2F R211, R132 ;  /* 0x0000008400d37306 */ /* 0x000fe20000201400 */
[-C--:B-1----:R-:W-:Y:S05]  /*58d0*/  HMMA.16816.F32.BF16 R4, R136, R144.reuse, R4 ;  /* 0x000000908804723c */ /* 0x082fea0000041804 */
[----:B---3--:R-:W-:Y:S04]  /*58e0*/  IADD3 R0, R168, -0x39, RZ ;  /* 0xffffffc7a8007810 */ /* 0x008fe80007ffe0ff */
[----:B------:R-:W-:Y:S01]  /*58f0*/  ISETP.GE.AND P1, PT, R0, RZ, PT ;  /* 0x000000ff0000720c */ /* 0x000fe20003f26270 */
[C---:B--2---:R-:W-:Y:S11]  /*5900*/  HMMA.16816.F32.BF16 R8, R148.reuse, R144, R8 ;  /* 0x000000909408723c */ /* 0x044ff60000041808 */
[----:B------:R-:W-:Y:S03]  /*5910*/  @!UPT UIADD3 URZ, URZ, URZ, URZ ;  /* 0x0000003f3f3ff290 */ /* 0x000fe6000fffe03f */
[----:B------:R-:W-:Y:S01]  /*5920*/  FMUL.FTZ R5, R5, c[0x0][0x2ec] ;  /* 0x0000bb0005057a20 */ /* 0x000fe20000410000 */
[----:B------:R-:W-:Y:S01]  /*5930*/  @!P1 IADD3 R0, -R168, 0x39, RZ ;  /* 0x00000039a8009810 */ /* 0x000fe20007ffe1ff */
[----:B------:R-:W-:Y:S02]  /*5940*/  FMUL.FTZ R6, R6, c[0x0][0x2ec] ;  /* 0x0000bb0006067a20 */ /* 0x000fe40000410000 */
[----:B------:R-:W-:Y:S01]  /*5950*/  MUFU.TANH R218, R5 ;  /* 0x0000000500da7308 */ /* 0x000fe20000002400 */
[----:B------:R-:W-:Y:S01]  /*5960*/  FMUL.FTZ R7, R7, c[0x0][0x2ec] ;  /* 0x0000bb0007077a20 */ /* 0x000fe20000410000 */
[-C--:B------:R-:W-:Y:S03]  /*5970*/  HMMA.16816.F32.BF16 R12, R148, R146.reuse, R12 ;  /* 0x00000092940c723c */ /* 0x080fe6000004180c */
[----:B------:R-:W-:Y:S05]  /*5980*/  FMUL.FTZ R4, R4, c[0x0][0x2ec] ;  /* 0x0000bb0004047a20 */ /* 0x000fea0000410000 */
[----:B------:R-:W-:Y:S01]  /*5990*/  MUFU.TANH R217, R6 ;  /* 0x0000000600d97308 */ /* 0x000fe20000002400 */
[C---:B------:R-:W-:Y:S04]  /*59a0*/  HMMA.16816.F32.BF16 R16, R136.reuse, R146, R16 ;  /* 0x000000928810723c */ /* 0x040fe80000041810 */
[----:B------:R-:W-:Y:S02]  /*59b0*/  FMUL.FTZ R10, R10, c[0x0][0x2ec] ;  /* 0x0000bb000a0a7a20 */ /* 0x000fe40000410000 */
[----:B------:R-:W-:Y:S03]  /*59c0*/  FMUL.FTZ R11, R11, c[0x0][0x2ec] ;  /* 0x0000bb000b0b7a20 */ /* 0x000fe60000410000 */
[----:B------:R-:W-:Y:S03]  /*59d0*/  MUFU.TANH R216, R7 ;  /* 0x0000000700d87308 */ /* 0x000fe60000002400 */
        /* <DEDUP_REMOVED lines=10> */
[----:B------:R-:W-:Y:S10]  /*5a80*/  MUFU.TANH R219, R10 ;  /* 0x0000000a00db7308 */ /* 0x000ff40000002400 */
[----:B------:R-:W2:Y:S01]  /*5a90*/  MUFU.TANH R213, R11 ;  /* 0x0000000b00d57308 */ /* 0x000ea20000002400 */
[----:B-1----:R-:W1:Y:S09]  /*5aa0*/  LDSM.16.M88.4 R4, [R160+0xc800] ;  /* 0x00c80000a004783b */ /* 0x002e720000000200 */
[----:B------:R-:W-:Y:S10]  /*5ab0*/  MUFU.TANH R214, R8 ;  /* 0x0000000800d67308 */ /* 0x000ff40000002400 */
[----:B------:R3:W-:Y:S10]  /*5ac0*/  MUFU.TANH R215, R9 ;  /* 0x0000000900d77308 */ /* 0x0007f40000002400 */
[----:B------:R4:W-:Y:S10]  /*5ad0*/  MUFU.TANH R209, R12 ;  /* 0x0000000c00d17308 */ /* 0x0009f40000002400 */
[----:B------:R2:W-:Y:S01]  /*5ae0*/  MUFU.TANH R208, R13 ;  /* 0x0000000d00d07308 */ /* 0x0005e20000002400 */
[----:B---3--:R-:W3:Y:S01]  /*5af0*/  LDSM.16.M88.4 R8, [R160+0xd000] ;  /* 0x00d00000a008783b */ /* 0x008ee20000000200 */
[-C--:B-1----:R-:W-:Y:S08]  /*5b00*/  HMMA.16816.F32.BF16 R20, R136, R4.reuse, R20 ;  /* 0x000000048814723c */ /* 0x082ff00000041814 */
[----:B------:R-:W-:Y:S01]  /*5b10*/  MUFU.TANH R207, R14 ;  /* 0x0000000e00cf7308 */ /* 0x000fe20000002400 */
[C---:B------:R-:W-:Y:S04]  /*5b20*/  HMMA.16816.F32.BF16 R24, R148.reuse, R4, R24 ;  /* 0x000000049418723c */ /* 0x040fe80000041818 */
[----:B----4-:R-:W-:Y:S05]  /*5b30*/  IADD3 R12, P0, R234, UR17, RZ ;  /* 0x00000011ea0c7c10 */ /* 0x010fea000ff1e0ff */
[----:B------:R-:W-:Y:S01]  /*5b40*/  I2F R212, R0 ;  /* 0x0000000000d47306 */ /* 0x000fe20000201400 */
[-C--:B------:R-:W-:Y:S03]  /*5b50*/  HMMA.16816.F32.BF16 R28, R148, R6.reuse, R28 ;  /* 0x00000006941c723c */ /* 0x080fe6000004181c */
[----:B--2---:R-:W-:Y:S02]  /*5b60*/  IADD3.X R13, R233, UR16, RZ, P0, !PT ;  /* 0x00000010e90d7c10 */ /* 0x004fe400087fe4ff */
[----:B------:R-:W-:Y:S03]  /*5b70*/  PLOP3.LUT P0, PT, PT, PT, UP0, 0x80, 0x0 ;  /* 0x000000000000781c */ /* 0x000fe60003f0f008 */
[C---:B------:R-:W-:Y:S01]  /*5b80*/  HMMA.16816.F32.BF16 R32, R136.reuse, R6, R32 ;  /* 0x000000068820723c */ /* 0x040fe20000041820 */
[----:B------:R-:W-:Y:S01]  /*5b90*/  MUFU.TANH R206, R15 ;  /* 0x0000000f00ce7308 */ /* 0x000fe20000002400 */
[----:B------:R-:W1:Y:S02]  /*5ba0*/  LDSM.16.M88.4 R4, [R160+0xd800] ;  /* 0x00d80000a004783b */ /* 0x000e640000000200 */
[----:B------:R-:W-:Y:S02]  /*5bb0*/  FMUL.FTZ R20, R20, c[0x0][0x2ec] ;  /* 0x0000bb0014147a20 */ /* 0x000fe40000410000 */
[----:B------:R-:W-:Y:S02]  /*5bc0*/  FMUL.FTZ R21, R21, c[0x0][0x2ec] ;  /* 0x0000bb0015157a20 */ /* 0x000fe40000410000 */
[----:B------:R-:W-:Y:S02]  /*5bd0*/  FMUL.FTZ R22, R22, c[0x0][0x2ec] ;  /* 0x0000bb0016167a20 */ /* 0x000fe40000410000 */
[----:B------:R2:W5:Y:S01]  /*5be0*/  LDG.E R155, [R12.64] ;  /* 0x0000001a0c9b7981 */ /* 0x000562000c1e1900 */
[----:B------:R-:W-:Y:S01]  /*5bf0*/  MUFU.TANH R205, R17 ;  /* 0x0000001100cd7308 */ /* 0x000fe20000002400 */
[----:B------:R-:W-:Y:S02]  /*5c00*/  FMUL.FTZ R27, R27, c[0x0][0x2ec] ;  /* 0x0000bb001b1b7a20 */ /* 0x000fe40000410000 */
[----:B------:R2:W5:Y:S01]  /*5c10*/  LDG.E R154, [R12.64+0x20] ;  /* 0x0000201a0c9a7981 */ /* 0x000562000c1e1900 */
[-C--:B---3--:R-:W-:Y:S03]  /*5c20*/  HMMA.16816.F32.BF16 R36, R136, R8.reuse, R36 ;  /* 0x000000088824723c */ /* 0x088fe60000041824 */
[----:B------:R2:W5:Y:S01]  /*5c30*/  LDG.E R153, [R12.64+0x100] ;  /* 0x0001001a0c997981 */ /* 0x000562000c1e1900 */
[----:B------:R-:W-:Y:S02]  /*5c40*/  FMUL.FTZ R31, R31, c[0x0][0x2ec] ;  /* 0x0000bb001f1f7a20 */ /* 0x000fe40000410000 */
[----:B------:R-:W-:Y:S01]  /*5c50*/  MUFU.TANH R200, R27 ;  /* 0x0000001b00c87308 */ /* 0x000fe20000002400 */
[----:B------:R2:W5:Y:S01]  /*5c60*/  LDG.E R152, [R12.64+0x120] ;  /* 0x0001201a0c987981 */ /* 0x000562000c1e1900 */
[C---:B------:R-:W-:Y:S04]  /*5c70*/  HMMA.16816.F32.BF16 R40, R148.reuse, R8, R40 ;  /* 0x000000089428723c */ /* 0x040fe80000041828 */
[----:B------:R-:W-:Y:S02]  /*5c80*/  FMUL.FTZ R32, R32, c[0x0][0x2ec] ;  /* 0x0000bb0020207a20 */ /* 0x000fe40000410000 */
[----:B------:R-:W-:Y:S02]  /*5c90*/  FMUL.FTZ R35, R35, c[0x0][0x2ec] ;  /* 0x0000bb0023237a20 */ /* 0x000fe40000410000 */
[----:B------:R-:W-:Y:S01]  /*5ca0*/  MUFU.TANH R132, R20 ;  /* 0x0000001400847308 */ /* 0x000fe20000002400 */
[-C--:B------:R-:W-:Y:S03]  /*5cb0*/  HMMA.16816.F32.BF16 R44, R148, R10.reuse, R44 ;  /* 0x0000000a942c723c */ /* 0x080fe6000004182c */
[----:B------:R-:W-:Y:S02]  /*5cc0*/  FMUL.FTZ R33, R33, c[0x0][0x2ec] ;  /* 0x0000bb0021217a20 */ /* 0x000fe40000410000 */
[----:B------:R-:W-:Y:S02]  /*5cd0*/  FMUL.FTZ R34, R34, c[0x0][0x2ec] ;  /* 0x0000bb0022227a20 */ /* 0x000fe40000410000 */
[----:B------:R-:W-:Y:S01]  /*5ce0*/  FMUL.FTZ R39, R39, c[0x0][0x2ec] ;  /* 0x0000bb0027277a20 */ /* 0x000fe20000410000 */
[C---:B------:R-:W-:Y:S01]  /*5cf0*/  HMMA.16816.F32.BF16 R48, R136.reuse, R10, R48 ;  /* 0x0000000a8830723c */ /* 0x040fe20000041830 */
[----:B------:R3:W-:Y:S03]  /*5d00*/  MUFU.TANH R142, R35 ;  /* 0x00000023008e7308 */ /* 0x0007e60000002400 */
[----:B------:R-:W-:Y:S02]  /*5d10*/  FMUL.FTZ R37, R37, c[0x0][0x2ec] ;  /* 0x0000bb0025257a20 */ /* 0x000fe40000410000 */
[----:B------:R-:W-:Y:S02]  /*5d20*/  FMUL.FTZ R29, R29, c[0x0][0x2ec] ;  /* 0x0000bb001d1d7a20 */ /* 0x000fe40000410000 */
[-C--:B-1----:R-:W-:Y:S03]  /*5d30*/  HMMA.16816.F32.BF16 R52, R136, R4.reuse, R52 ;  /* 0x000000048834723c */ /* 0x082fe60000041834 */
[----:B------:R1:W-:Y:S01]  /*5d40*/  MUFU.TANH R169, R29 ;  /* 0x0000001d00a97308 */ /* 0x0003e20000002400 */
[----:B------:R-:W-:Y:S02]  /*5d50*/  FMUL.FTZ R43, R43, c[0x0][0x2ec] ;  /* 0x0000bb002b2b7a20 */ /* 0x000fe40000410000 */
[----:B------:R-:W-:Y:S02]  /*5d60*/  FMUL.FTZ R42, R42, c[0x0][0x2ec] ;  /* 0x0000bb002a2a7a20 */ /* 0x000fe40000410000 */
[C---:B------:R-:W-:Y:S04]  /*5d70*/  HMMA.16816.F32.BF16 R56, R148.reuse, R4, R56 ;  /* 0x000000049438723c */ /* 0x040fe80000041838 */
[----:B------:R-:W-:Y:S01]  /*5d80*/  FMUL.FTZ R46, R46, c[0x0][0x2ec] ;  /* 0x0000bb002e2e7a20 */ /* 0x000fe20000410000 */
[----:B------:R-:W-:Y:S01]  /*5d90*/  MUFU.TANH R20, R43 ;  /* 0x0000002b00147308 */ /* 0x000fe20000002400 */
[----:B------:R-:W-:Y:S02]  /*5da0*/  FMUL.FTZ R47, R47, c[0x0][0x2ec] ;  /* 0x0000bb002f2f7a20 */ /* 0x000fe40000410000 */
[-C--:B------:R-:W-:Y:S04]  /*5db0*/  HMMA.16816.F32.BF16 R60, R148, R6.reuse, R60 ;  /* 0x00000006943c723c */ /* 0x080fe8000004183c */
[----:B---3--:R-:W-:Y:S02]  /*5dc0*/  FMUL.FTZ R35, R45, c[0x0][0x2ec] ;  /* 0x0000bb002d237a20 */ /* 0x008fe40000410000 */
[----:B------:R-:W-:Y:S01]  /*5dd0*/  FMUL.FTZ R50, R50, c[0x0][0x2ec] ;  /* 0x0000bb0032327a20 */ /* 0x000fe20000410000 */
[----:B------:R-:W3:Y:S01]  /*5de0*/  MUFU.TANH R210, R19 ;  /* 0x0000001300d27308 */ /* 0x000ee20000002400 */
[----:B------:R-:W-:Y:S01]  /*5df0*/  FMUL.FTZ R55, R55, c[0x0][0x2ec] ;  /* 0x0000bb0037377a20 */ /* 0x000fe20000410000 */
[----:B------:R-:W-:Y:S04]  /*5e00*/  HMMA.16816.F32.BF16 R64, R136, R6, R64 ;  /* 0x000000068840723c */ /* 0x000fe80000041840 */
        /* <DEDUP_REMOVED lines=21> */
[----:B-1----:R-:W-:Y:S02]  /*5f60*/  FFMA.FTZ R29, R223, -UR4, R213 ;  /* 0x80000004df1d7c23 */ /* 0x002fe400080100d5 */
[----:B---3--:R-:W-:Y:S02]  /*5f70*/  FFMA.FTZ R17, -R210, R210, 1 ;  /* 0x3f800000d2117423 */ /* 0x008fe400000101d2 */
[----:B------:R-:W-:Y:S02]  /*5f80*/  FMUL.FTZ R25, R25, c[0x0][0x2ec] ;  /* 0x0000bb0019197a20 */ /* 0x000fe40000410000 */
[----:B------:R-:W-:Y:S01]  /*5f90*/  FFMA.FTZ R0, -R218, R218, 1 ;  /* 0x3f800000da007423 */ /* 0x000fe200000101da */
[----:B------:R-:W-:Y:S01]  /*5fa0*/  MUFU.TANH R202, R24 ;  /* 0x0000001800ca7308 */ /* 0x000fe20000002400 */
[----:B------:R-:W-:Y:S02]  /*5fb0*/  FMUL.FTZ R23, R23, c[0x0][0x2ec] ;  /* 0x0000bb0017177a20 */ /* 0x000fe40000410000 */
[----:B------:R-:W-:Y:S02]  /*5fc0*/  FFMA.FTZ R4, -R216, R216, 1 ;  /* 0x3f800000d8047423 */ /* 0x000fe400000101d8 */
[----:B------:R-:W-:Y:S02]  /*5fd0*/  FFMA.FTZ R5, -R217, R217, 1 ;  /* 0x3f800000d9057423 */ /* 0x000fe400000101d9 */
[----:B------:R-:W-:Y:S02]  /*5fe0*/  FMUL.FTZ R30, R30, c[0x0][0x2ec] ;  /* 0x0000bb001e1e7a20 */ /* 0x000fe40000410000 */
[----:B--2---:R-:W-:Y:S01]  /*5ff0*/  FFMA.FTZ R12, R199, -UR4, R217 ;  /* 0x80000004c70c7c23 */ /* 0x004fe200080100d9 */
[----:B------:R-:W-:Y:S01]  /*6000*/  MUFU.TANH R203, R23 ;  /* 0x0000001700cb7308 */ /* 0x000fe20000002400 */
[----:B------:R-:W-:Y:S02]  /*6010*/  FMUL.FTZ R26, R26, c[0x0][0x2ec] ;  /* 0x0000bb001a1a7a20 */ /* 0x000fe40000410000 */
[----:B------:R-:W-:Y:S02]  /*6020*/  FFMA.FTZ R7, R196, -UR4, R218 ;  /* 0x80000004c4077c23 */ /* 0x000fe400080100da */
[----:B------:R-:W-:Y:S02]  /*6030*/  FMUL.FTZ R218, R17, c[0x0][0x2ec] ;  /* 0x0000bb0011da7a20 */ /* 0x000fe40000410000 */
[----:B------:R-:W-:Y:S02]  /*6040*/  FFMA.FTZ R17, -R200, R200, 1 ;  /* 0x3f800000c8117423 */ /* 0x000fe400000101c8 */
[----:B------:R-:W-:Y:S01]  /*6050*/  FFMA.FTZ R6, -R220, R220, 1 ;  /* 0x3f800000dc067423 */ /* 0x000fe200000101dc */
[----:B------:R-:W1:Y:S01]  /*6060*/  MUFU.TANH R201, R26 ;  /* 0x0000001a00c97308 */ /* 0x000e620000002400 */
[----:B------:R-:W-:Y:S02]  /*6070*/  FFMA.FTZ R11, R198, -UR4, R216 ;  /* 0x80000004c60b7c23 */ /* 0x000fe400080100d8 */
[----:B------:R-:W-:Y:S02]  /*6080*/  FFMA.FTZ R9, -R213, R213, 1 ;  /* 0x3f800000d5097423 */ /* 0x000fe400000101d5 */
[----:B------:R-:W-:Y:S02]  /*6090*/  FMUL.FTZ R213, R4, c[0x0][0x2ec] ;  /* 0x0000bb0004d57a20 */ /* 0x000fe40000410000 */
[----:B------:R-:W-:Y:S02]  /*60a0*/  FFMA.FTZ R4, -R208, R208, 1 ;  /* 0x3f800000d0047423 */ /* 0x000fe400000101d0 */
[----:B------:R-:W-:Y:S01]  /*60b0*/  FFMA.FTZ R13, -R214, R214, 1 ;  /* 0x3f800000d60d7423 */ /* 0x000fe200000101d6 */
[----:B------:R2:W-:Y:S01]  /*60c0*/  MUFU.TANH R24, R25 ;  /* 0x0000001900187308 */ /* 0x0005e20000002400 */
[----:B------:R-:W-:Y:S02]  /*60d0*/  FMUL.FTZ R216, R0, c[0x0][0x2ec] ;  /* 0x0000bb0000d87a20 */ /* 0x000fe40000410000 */
[----:B------:R-:W-:Y:S02]  /*60e0*/  FMUL.FTZ R151, R6, c[0x0][0x2ec] ;  /* 0x0000bb0006977a20 */ /* 0x000fe40000410000 */
[----:B------:R-:W-:Y:S02]  /*60f0*/  FFMA.FTZ R6, -R207, R207, 1 ;  /* 0x3f800000cf067423 */ /* 0x000fe400000101cf */
[----:B------:R-:W-:Y:S02]  /*6100*/  FMUL.FTZ R150, R67, c[0x0][0x2ec] ;  /* 0x0000bb0043967a20 */ /* 0x000fe40000410000 */
[----:B------:R-:W-:Y:S01]  /*6110*/  FFMA.FTZ R0, -R215, R215, 1 ;  /* 0x3f800000d7007423 */ /* 0x000fe200000101d7 */
[----:B------:R3:W-:Y:S01]  /*6120*/  MUFU.TANH R22, R36 ;  /* 0x0000002400167308 */ /* 0x0007e20000002400 */
[----:B------:R-:W-:Y:S02]  /*6130*/  FFMA.FTZ R15, R189, -UR4, R215 ;  /* 0x80000004bd0f7c23 */ /* 0x000fe400080100d7 */
[----:B------:R-:W-:Y:S02]  /*6140*/  FFMA.FTZ R43, R194, -UR4, R208 ;  /* 0x80000004c22b7c23 */ /* 0x000fe400080100d0 */
[----:B-1----:R-:W-:Y:S02]  /*6150*/  FFMA.FTZ R26, R195, -UR4, R201 ;  /* 0x80000004c31a7c23 */ /* 0x002fe400080100c9 */
[----:B------:R-:W-:Y:S02]  /*6160*/  FFMA.FTZ R16, R191, -UR4, R214 ;  /* 0x80000004bf107c23 */ /* 0x000fe400080100d6 */
[----:B------:R-:W-:Y:S01]  /*6170*/  FMUL.FTZ R214, R5, c[0x0][0x2ec] ;  /* 0x0000bb0005d67a20 */ /* 0x000fe20000410000 */
[----:B------:R-:W-:Y:S01]  /*6180*/  MUFU.TANH R140, R46 ;  /* 0x0000002e008c7308 */ /* 0x000fe20000002400 */
[----:B------:R-:W-:Y:S02]  /*6190*/  FFMA.FTZ R27, R189, -UR4, R206 ;  /* 0x80000004bd1b7c23 */ /* 0x000fe400080100ce */
[----:B------:R-:W-:Y:S02]  /*61a0*/  FFMA.FTZ R5, -R206, R206, 1 ;  /* 0x3f800000ce057423 */ /* 0x000fe400000101ce */
[----:B--2---:R-:W-:Y:S02]  /*61b0*/  FFMA.FTZ R25, R194, -UR4, R200 ;  /* 0x80000004c2197c23 */ /* 0x004fe400080100c8 */
[----:B------:R-:W-:Y:S02]  /*61c0*/  FMUL.FTZ R189, R0, c[0x0][0x2ec] ;  /* 0x0000bb0000bd7a20 */ /* 0x000fe40000410000 */
[----:B------:R-:W-:Y:S01]  /*61d0*/  FFMA.FTZ R0, -R209, R209, 1 ;  /* 0x3f800000d1007423 */ /* 0x000fe200000101d1 */
[----:B------:R-:W-:Y:S01]  /*61e0*/  MUFU.TANH R46, R55 ;  /* 0x00000037002e7308 */ /* 0x000fe20000002400 */
[----:B------:R-:W-:Y:S02]  /*61f0*/  FFMA.FTZ R10, -R219, R219, 1 ;  /* 0x3f800000db0a7423 */ /* 0x000fe400000101db */
[----:B------:R-:W-:Y:S02]  /*6200*/  FMUL.FTZ R208, R0, c[0x0][0x2ec] ;  /* 0x0000bb0000d07a20 */ /* 0x000fe40000410000 */
[----:B---3--:R-:W-:Y:S02]  /*6210*/  FMUL.FTZ R36, R44, c[0x0][0x2ec] ;  /* 0x0000bb002c247a20 */ /* 0x008fe40000410000 */
[----:B------:R-:W-:Y:S02]  /*6220*/  FFMA.FTZ R0, -R205, R205, 1 ;  /* 0x3f800000cd007423 */ /* 0x000fe400000101cd */
[----:B------:R-:W-:Y:S01]  /*6230*/  FFMA.FTZ R44, R195, -UR4, R209 ;  /* 0x80000004c32c7c23 */ /* 0x000fe200080100d1 */
[----:B------:R-:W1:Y:S01]  /*6240*/  MUFU.TANH R204, R21 ;  /* 0x0000001500cc7308 */ /* 0x000e620000002400 */
[----:B------:R-:W-:Y:S02]  /*6250*/  FFMA.FTZ R28, R191, -UR4, R207 ;  /* 0x80000004bf1c7c23 */ /* 0x000fe400080100cf */
[----:B------:R-:W-:Y:S02]  /*6260*/  FMUL.FTZ R209, R5, c[0x0][0x2ec] ;  /* 0x0000bb0005d17a20 */ /* 0x000fe40000410000 */
[----:B------:R-:W-:Y:S02]  /*6270*/  FFMA.FTZ R5, -R14, R14, 1 ;  /* 0x3f8000000e057423 */ /* 0x000fe4000001010e */
[----:B------:R-:W-:Y:S02]  /*6280*/  FMUL.FTZ R215, R0, c[0x0][0x2ec] ;  /* 0x0000bb0000d77a20 */ /* 0x000fe40000410000 */
[----:B------:R-:W-:Y:S01]  /*6290*/  FMUL.FTZ R217, R5, c[0x0][0x2ec] ;  /* 0x0000bb0005d97a20 */ /* 0x000fe20000410000 */
[----:B------:R-:W2:Y:S01]  /*62a0*/  MUFU.TANH R147, R31 ;  /* 0x0000001f00937308 */ /* 0x000ea20000002400 */
[----:B------:R-:W-:Y:S02]  /*62b0*/  FMUL.FTZ R207, R10, c[0x0][0x2ec] ;  /* 0x0000bb000acf7a20 */ /* 0x000fe40000410000 */
[----:B------:R-:W-:Y:S02]  /*62c0*/  FFMA.FTZ R5, -R202, R202, 1 ;  /* 0x3f800000ca057423 */ /* 0x000fe400000101ca */
[----:B------:R-:W-:Y:S02]  /*62d0*/  FFMA.FTZ R0, -R132, R132, 1 ;  /* 0x3f80000084007423 */ /* 0x000fe40000010184 */
[----:B------:R-:W-:Y:S02]  /*62e0*/  FMUL.FTZ R223, R5, c[0x0][0x2ec] ;  /* 0x0000bb0005df7a20 */ /* 0x000fe40000410000 */
[----:B------:R-:W-:Y:S01]  /*62f0*/  FMUL.FTZ R191, R13, c[0x0][0x2ec] ;  /* 0x0000bb000dbf7a20 */ /* 0x000fe20000410000 */
[----:B------:R3:W-:Y:S01]  /*6300*/  MUFU.TANH R31, R42 ;  /* 0x0000002a001f7308 */ /* 0x0007e20000002400 */
[----:B------:R-:W-:Y:S02]  /*6310*/  FFMA.FTZ R10, R197, -UR4, R19 ;  /* 0x80000004c50a7c23 */ /* 0x000fe40008010013 */
[----:B------:R-:W-:Y:S02]  /*6320*/  FFMA.FTZ R13, R188, -UR4, R205 ;  /* 0x80000004bc0d7c23 */ /* 0x000fe400080100cd */
[----:B------:R-:W-:Y:S02]  /*6330*/  FMUL.FTZ R205, R4, c[0x0][0x2ec] ;  /* 0x0000bb0004cd7a20 */ /* 0x000fe40000410000 */
[----:B-1----:R-:W-:Y:S02]  /*6340*/  FFMA.FTZ R4, -R204, R204, 1 ;  /* 0x3f800000cc047423 */ /* 0x002fe400000101cc */
[----:B------:R-:W-:Y:S01]  /*6350*/  FFMA.FTZ R67, R192, -UR4, R204 ;  /* 0x80000004c0437c23 */ /* 0x000fe200080100cc */
[----:B------:R1:W-:Y:S01]  /*6360*/  MUFU.TANH R145, R33 ;  /* 0x0000002100917308 */ /* 0x0003e20000002400 */
[----:B------:R-:W-:Y:S02]  /*6370*/  FFMA.FTZ R19, -R19, R19, 1 ;  /* 0x3f80000013137423 */ /* 0x000fe40000010113 */
[----:B------:R-:W-:Y:S02]  /*6380*/  FMUL.FTZ R200, R4, c[0x0][0x2ec] ;  /* 0x0000bb0004c87a20 */ /* 0x000fe40000410000 */
[----:B------:R-:W-:Y:S02]  /*6390*/  FFMA.FTZ R4, -R169, R169, 1 ;  /* 0x3f800000a9047423 */ /* 0x000fe400000101a9 */
[----:B------:R-:W-:Y:S02]  /*63a0*/  FMUL.FTZ R206, R9, c[0x0][0x2ec] ;  /* 0x0000bb0009ce7a20 */ /* 0x000fe40000410000 */
[----:B------:R-:W-:Y:S01]  /*63b0*/  FFMA.FTZ R9, R196, -UR4, R210 ;  /* 0x80000004c4097c23 */ /* 0x000fe200080100d2 */
[----:B------:R4:W-:Y:S01]  /*63c0*/  MUFU.TANH R144, R38 ;  /* 0x0000002600907308 */ /* 0x0009e20000002400 */
[----:B------:R-:W-:Y:S02]  /*63d0*/  FMUL.FTZ R210, R6, c[0x0][0x2ec] ;  /* 0x0000bb0006d27a20 */ /* 0x000fe40000410000 */
[----:B------:R-:W-:Y:S02]  /*63e0*/  FFMA.FTZ R6, -R203, R203, 1 ;  /* 0x3f800000cb067423 */ /* 0x000fe400000101cb */
[----:B---3--:R-:W-:Y:S02]  /*63f0*/  FFMA.FTZ R42, R185, -UR4, R202 ;  /* 0x80000004b92a7c23 */ /* 0x008fe400080100ca */
[----:B------:R-:W-:Y:S02]  /*6400*/  FMUL.FTZ R204, R6, c[0x0][0x2ec] ;  /* 0x0000bb0006cc7a20 */ /* 0x000fe40000410000 */
[----:B--2---:R-:W-:Y:S01]  /*6410*/  FFMA.FTZ R6, -R147, R147, 1 ;  /* 0x3f80000093067423 */ /* 0x004fe20000010193 */
[----:B------:R-:W2:Y:S01]  /*6420*/  MUFU.TANH R141, R39 ;  /* 0x00000027008d7308 */ /* 0x000ea20000002400 */
[----:B------:R-:W-:Y:S02]  /*6430*/  FFMA.FTZ R55, R188, -UR4, R203 ;  /* 0x80000004bc377c23 */ /* 0x000fe400080100cb */
[----:B------:R-:W-:Y:S02]  /*6440*/  FMUL.FTZ R234, R6, c[0x0][0x2ec] ;  /* 0x0000bb0006ea7a20 */ /* 0x000fe40000410000 */
[----:B-1----:R-:W-:Y:S02]  /*6450*/  FMUL.FTZ R33, R57, c[0x0][0x2ec] ;  /* 0x0000bb0039217a20 */ /* 0x002fe40000410000 */
[----:B------:R-:W-:Y:S02]  /*6460*/  FMUL.FTZ R57, R64, c[0x0][0x2ec] ;  /* 0x0000bb0040397a20 */ /* 0x000fe40000410000 */
[----:B------:R-:W-:Y:S01]  /*6470*/  FFMA.FTZ R64, R184, -UR4, R22 ;  /* 0x80000004b8407c23 */ /* 0x000fe20008010016 */
[----:B------:R-:W1:Y:S01]  /*6480*/  MUFU.TANH R21, R37 ;  /* 0x0000002500157308 */ /* 0x000e620000002400 */
[----:B------:R-:W-:Y:S02]  /*6490*/  FMUL.FTZ R203, R19, c[0x0][0x2ec] ;  /* 0x0000bb0013cb7a20 */ /* 0x000fe40000410000 */
[----:B------:R-:W-:Y:S02]  /*64a0*/  FFMA.FTZ R19, -R201, R201, 1 ;  /* 0x3f800000c9137423 */ /* 0x000fe400000101c9 */
[----:B----4-:R-:W-:Y:S02]  /*64b0*/  FMUL.FTZ R38, R40, c[0x0][0x2ec] ;  /* 0x0000bb0028267a20 */ /* 0x010fe40000410000 */
[----:B------:R-:W-:Y:S02]  /*64c0*/  FFMA.FTZ R40, R187, -UR4, R168 ;  /* 0x80000004bb287c23 */ /* 0x000fe400080100a8 */
[----:B------:R-:W-:Y:S01]  /*64d0*/  FMUL.FTZ R201, R0, c[0x0][0x2ec] ;  /* 0x0000bb0000c97a20 */ /* 0x000fe20000410000 */
[----:B------:R-:W3:Y:S01]  /*64e0*/  MUFU.TANH R35, R35 ;  /* 0x0000002300237308 */ /* 0x000ee20000002400 */
[----:B------:R-:W-:Y:S02]  /*64f0*/  FFMA.FTZ R0, -R24, R24, 1 ;  /* 0x3f80000018007423 */ /* 0x000fe40000010118 */
[----:B------:R-:W-:Y:S02]  /*6500*/  FMUL.FTZ R233, R19, c[0x0][0x2ec] ;  /* 0x0000bb0013e97a20 */ /* 0x000fe40000410000 */
[----:B--2---:R-:W-:Y:S02]  /*6510*/  FFMA.FTZ R6, -R141, R141, 1 ;  /* 0x3f8000008d067423 */ /* 0x004fe4000001018d */
[----:B------:R-:W-:Y:S02]  /*6520*/  FMUL.FTZ R202, R0, c[0x0][0x2ec] ;  /* 0x0000bb0000ca7a20 */ /* 0x000fe40000410000 */
[----:B------:R-:W-:Y:S01]  /*6530*/  FMUL.FTZ R243, R6, c[0x0][0x2ec] ;  /* 0x0000bb0006f37a20 */ /* 0x000fe20000410000 */
[----:B------:R-:W2:Y:S01]  /*6540*/  MUFU.TANH R139, R50 ;  /* 0x00000032008b7308 */ /* 0x000ea20000002400 */
[----:B------:R-:W-:Y:S02]  /*6550*/  FFMA.FTZ R0, -R168, R168, 1 ;  /* 0x3f800000a8007423 */ /* 0x000fe400000101a8 */
[----:B------:R-:W-:Y:S02]  /*6560*/  FMUL.FTZ R168, R4, c[0x0][0x2ec] ;  /* 0x0000bb0004a87a20 */ /* 0x000fe40000410000 */
[----:B-1----:R-:W-:Y:S02]  /*6570*/  FFMA.FTZ R4, -R21, R21, 1 ;  /* 0x3f80000015047423 */ /* 0x002fe40000010115 */
[----:B------:R-:W-:Y:S02]  /*6580*/  FMUL.FTZ R37, R41, c[0x0][0x2ec] ;  /* 0x0000bb0029257a20 */ /* 0x000fe40000410000 */
[----:B------:R-:W-:Y:S01]  /*6590*/  FMUL.FTZ R238, R4, c[0x0][0x2ec] ;  /* 0x0000bb0004ee7a20 */ /* 0x000fe20000410000 */
[----:B------:R1:W-:Y:S01]  /*65a0*/  MUFU.TANH R23, R30 ;  /* 0x0000001e00177308 */ /* 0x0003e20000002400 */
[----:B------:R-:W-:Y:S02]  /*65b0*/  FFMA.FTZ R39, R186, -UR4, R169 ;  /* 0x80000004ba277c23 */ /* 0x000fe400080100a9 */
[----:B------:R-:W-:Y:S02]  /*65c0*/  FMUL.FTZ R169, R0, c[0x0][0x2ec] ;  /* 0x0000bb0000a97a20 */ /* 0x000fe40000410000 */
[----:B---3--:R-:W-:Y:S02]  /*65d0*/  FFMA.FTZ R4, -R35, R35, 1 ;  /* 0x3f80000023047423 */ /* 0x008fe40000010123 */
[----:B------:R-:W-:Y:S02]  /*65e0*/  FFMA.FTZ R0, -R145, R145, 1 ;  /* 0x3f80000091007423 */ /* 0x000fe40000010191 */
[----:B------:R-:W-:Y:S01]  /*65f0*/  FMUL.FTZ R247, R4, c[0x0][0x2ec] ;  /* 0x0000bb0004f77a20 */ /* 0x000fe20000410000 */
[----:B------:R-:W3:Y:S01]  /*6600*/  MUFU.TANH R146, R32 ;  /* 0x0000002000927308 */ /* 0x000ee20000002400 */
[----:B------:R-:W-:Y:S02]  /*6610*/  FMUL.FTZ R235, R0, c[0x0][0x2ec] ;  /* 0x0000bb0000eb7a20 */ /* 0x000fe40000410000 */
[----:B------:R-:W-:Y:S02]  /*6620*/  FFMA.FTZ R0, -R22, R22, 1 ;  /* 0x3f80000016007423 */ /* 0x000fe40000010116 */
[----:B------:R-:W-:Y:S02]  /*6630*/  FFMA.FTZ R22, R187, -UR4, R31 ;  /* 0x80000004bb167c23 */ /* 0x000fe4000801001f */
[----:B------:R-:W-:Y:S02]  /*6640*/  FFMA.FTZ R31, -R31, R31, 1 ;  /* 0x3f8000001f1f7423 */ /* 0x000fe4000001011f */
[----:B------:R-:W-:Y:S01]  /*6650*/  FMUL.FTZ R241, R0, c[0x0][0x2ec] ;  /* 0x0000bb0000f17a20 */ /* 0x000fe20000410000 */
[----:B------:R-:W4:Y:S01]  /*6660*/  MUFU.TANH R38, R38 ;  /* 0x0000002600267308 */ /* 0x000f220000002400 */
[----:B------:R-:W-:Y:S02]  /*6670*/  FMUL.FTZ R246, R31, c[0x0][0x2ec] ;  /* 0x0000bb001ff67a20 */ /* 0x000fe40000410000 */
[----:B--2---:R-:W-:Y:S02]  /*6680*/  FFMA.FTZ R31, -R139, R139, 1 ;  /* 0x3f8000008b1f7423 */ /* 0x004fe4000001018b */
[----:B-1----:R-:W-:Y:S02]  /*6690*/  FFMA.FTZ R30, R224, -UR4, R219 ;  /* 0x80000004e01e7c23 */ /* 0x002fe400080100db */
[----:B------:R-:W-:Y:S02]  /*66a0*/  FMUL.FTZ R4, R31, c[0x0][0x2ec] ;  /* 0x0000bb001f047a20 */ /* 0x000fe40000410000 */
[----:B------:R-:W-:Y:S01]  /*66b0*/  FMUL.FTZ R224, R17, c[0x0][0x2ec] ;  /* 0x0000bb0011e07a20 */ /* 0x000fe20000410000 */
[----:B------:R-:W1:Y:S01]  /*66c0*/  MUFU.TANH R37, R37 ;  /* 0x0000002500257308 */ /* 0x000e620000002400 */
[----:B------:R-:W-:Y:S01]  /*66d0*/  FFMA.FTZ R17, -R142, R142, 1 ;  /* 0x3f8000008e117423 */ /* 0x000fe2000001018e */
[----:B------:R2:W-:Y:S01]  /*66e0*/  STL [R1+0x24], R4 ;  /* 0x0000240401007387 */ /* 0x0005e20000100800 */
[----:B------:R-:W-:Y:S02]  /*66f0*/  FMUL.FTZ R50, R63, c[0x0][0x2ec] ;  /* 0x0000bb003f327a20 */ /* 0x000fe40000410000 */
[----:B---3--:R-:W-:Y:S02]  /*6700*/  FFMA.FTZ R5, -R146, R146, 1 ;  /* 0x3f80000092057423 */ /* 0x008fe40000010192 */
[----:B------:R-:W-:Y:S02]  /*6710*/  FMUL.FTZ R239, R17, c[0x0][0x2ec] ;  /* 0x0000bb0011ef7a20 */ /* 0x000fe40000410000 */
[----:B------:R-:W-:Y:S01]  /*6720*/  FFMA.FTZ R17, -R20, R20, 1 ;  /* 0x3f80000014117423 */ /* 0x000fe20000010114 */
[----:B------:R-:W3:Y:S01]  /*6730*/  MUFU.TANH R135, R47 ;  /* 0x0000002f00877308 */ /* 0x000ee20000002400 */
[----:B------:R-:W-:Y:S02]  /*6740*/  FMUL.FTZ R237, R5, c[0x0][0x2ec] ;  /* 0x0000bb0005ed7a20 */ /* 0x000fe40000410000 */
[----:B------:R-:W-:Y:S02]  /*6750*/  FMUL.FTZ R249, R17, c[0x0][0x2ec] ;  /* 0x0000bb0011f97a20 */ /* 0x000fe40000410000 */
[----:B----4-:R-:W-:Y:S02]  /*6760*/  FFMA.FTZ R5, -R38, R38, 1 ;  /* 0x3f80000026057423 */ /* 0x010fe40000010126 */
[----:B------:R-:W-:Y:S02]  /*6770*/  FMUL.FTZ R149, R65, c[0x0][0x2ec] ;  /* 0x0000bb0041957a20 */ /* 0x000fe40000410000 */
[----:B------:R-:W-:Y:S01]  /*6780*/  FMUL.FTZ R245, R5, c[0x0][0x2ec] ;  /* 0x0000bb0005f57a20 */ /* 0x000fe20000410000 */
[----:B------:R-:W4:Y:S01]  /*6790*/  MUFU.TANH R47, R51 ;  /* 0x00000033002f7308 */ /* 0x000f220000002400 */
[----:B------:R-:W-:Y:S02]  /*67a0*/  FFMA.FTZ R63, R183, -UR4, R21 ;  /* 0x80000004b73f7c23 */ /* 0x000fe40008010015 */
[----:B------:R-:W-:Y:S02]  /*67b0*/  FFMA.FTZ R21, R186, -UR4, R20 ;  /* 0x80000004ba157c23 */ /* 0x000fe40008010014 */
[----:B-1----:R-:W-:Y:S02]  /*67c0*/  FFMA.FTZ R0, -R37, R37, 1 ;  /* 0x3f80000025007423 */ /* 0x002fe40000010125 */
[----:B------:R-:W-:Y:S02]  /*67d0*/  FFMA.FTZ R20, R176, -UR4, R140 ;  /* 0x80000004b0147c23 */ /* 0x000fe4000801008c */
[----:B------:R-:W-:Y:S01]  /*67e0*/  FMUL.FTZ R242, R0, c[0x0][0x2ec] ;  /* 0x0000bb0000f27a20 */ /* 0x000fe20000410000 */
[----:B------:R-:W1:Y:S01]  /*67f0*/  MUFU.TANH R36, R36 ;  /* 0x0000002400247308 */ /* 0x000e620000002400 */
[----:B------:R-:W-:Y:S01]  /*6800*/  FFMA.FTZ R8, R197, -UR4, R220 ;  /* 0x80000004c5087c23 */ /* 0x000fe200080100dc */
[----:B------:R-:W-:Y:S01]  /*6810*/  MOV R220, R222 ;  /* 0x000000de00dc7202 */ /* 0x000fe20000000f00 */
[----:B------:R-:W-:Y:S02]  /*6820*/  FFMA.FTZ R14, R190, -UR4, R14 ;  /* 0x80000004be0e7c23 */ /* 0x000fe4000801000e */
[----:B---3--:R-:W-:Y:S02]  /*6830*/  FFMA.FTZ R6, -R135, R135, 1 ;  /* 0x3f80000087067423 */ /* 0x008fe40000010187 */
[----:B------:R-:W-:Y:S02]  /*6840*/  FFMA.FTZ R132, R193, -UR4, R132 ;  /* 0x80000004c1847c23 */ /* 0x000fe40008010084 */
[----:B------:R-:W-:Y:S01]  /*6850*/  FMUL.FTZ R250, R6, c[0x0][0x2ec] ;  /* 0x0000bb0006fa7a20 */ /* 0x000fe20000410000 */
[----:B------:R-:W3:Y:S01]  /*6860*/  MUFU.TANH R62, R48 ;  /* 0x00000030003e7308 */ /* 0x000ee20000002400 */
[----:B------:R-:W-:Y:S02]  /*6870*/  FFMA.FTZ R6, -R46, R46, 1 ;  /* 0x3f8000002e067423 */ /* 0x000fe4000001012e */
[----:B------:R-:W-:Y:S02]  /*6880*/  FFMA.FTZ R41, R182, -UR4, R24 ;  /* 0x80000004b6297c23 */ /* 0x000fe40008010018 */
[----:B----4-:R-:W-:Y:S02]  /*6890*/  FFMA.FTZ R17, -R47, R47, 1 ;  /* 0x3f8000002f117423 */ /* 0x010fe4000001012f */
[----:B------:R-:W-:Y:S02]  /*68a0*/  FFMA.FTZ R51, R178, -UR4, R141 ;  /* 0x80000004b2337c23 */ /* 0x000fe4000801008d */
[----:B------:R-:W-:Y:S01]  /*68b0*/  FMUL.FTZ R17, R17, c[0x0][0x2ec] ;  /* 0x0000bb0011117a20 */ /* 0x000fe20000410000 */
[----:B------:R-:W4:Y:S01]  /*68c0*/  MUFU.TANH R61, R49 ;  /* 0x00000031003d7308 */ /* 0x000f220000002400 */
[----:B------:R-:W-:Y:S02]  /*68d0*/  FFMA.FTZ R24, R185, -UR4, R23 ;  /* 0x80000004b9187c23 */ /* 0x000fe40008010017 */
[----:B------:R-:W-:Y:S01]  /*68e0*/  FFMA.FTZ R66, R180, -UR4, R146 ;  /* 0x80000004b4427c23 */ /* 0x000fe20008010092 */
[----:B------:R-:W-:Y:S01]  /*68f0*/  STL [R1+0x20], R17 ;  /* 0x0000201101007387 */ /* 0x000fe20000100800 */
[----:B-1----:R-:W-:Y:S02]  /*6900*/  FFMA.FTZ R0, -R36, R36, 1 ;  /* 0x3f80000024007423 */ /* 0x002fe40000010124 */
[----:B------:R-:W-:Y:S02]  /*6910*/  FFMA.FTZ R65, R178, -UR4, R145 ;  /* 0x80000004b2417c23 */ /* 0x000fe40008010091 */
[----:B------:R-:W-:Y:S01]  /*6920*/  FMUL.FTZ R248, R0, c[0x0][0x2ec] ;  /* 0x0000bb0000f87a20 */ /* 0x000fe20000410000 */
[----:B------:R-:W1:Y:S01]  /*6930*/  MUFU.TANH R32, R54 ;  /* 0x0000003600207308 */ /* 0x000e620000002400 */
[----:B------:R-:W-:Y:S02]  /*6940*/  FFMA.FTZ R38, R176, -UR4, R38 ;  /* 0x80000004b0267c23 */ /* 0x000fe40008010026 */
[----:B------:R-:W-:Y:S02]  /*6950*/  FFMA.FTZ R37, R175, -UR4, R37 ;  /* 0x80000004af257c23 */ /* 0x000fe40008010025 */
[----:B---3--:R-:W-:Y:S02]  /*6960*/  FFMA.FTZ R5, -R62, R62, 1 ;  /* 0x3f8000003e057423 */ /* 0x008fe4000001013e */
[----:B------:R-:W-:Y:S02]  /*6970*/  FFMA.FTZ R36, R181, -UR4, R36 ;  /* 0x80000004b5247c23 */ /* 0x000fe40008010024 */
[----:B------:R-:W-:Y:S01]  /*6980*/  FMUL.FTZ R5, R5, c[0x0][0x2ec] ;  /* 0x0000bb0005057a20 */ /* 0x000fe20000410000 */
[----:B------:R-:W3:Y:S01]  /*6990*/  MUFU.TANH R60, R52 ;  /* 0x00000034003c7308 */ /* 0x000ee20000002400 */
[----:B------:R-:W-:Y:S02]  /*69a0*/  FFMA.FTZ R35, R179, -UR4, R35 ;  /* 0x80000004b3237c23 */ /* 0x000fe40008010023 */
[----:B------:R-:W-:Y:S01]  /*69b0*/  FFMA.FTZ R62, R174, -UR4, R62 ;  /* 0x80000004ae3e7c23 */ /* 0x000fe2000801003e */
[----:B------:R3:W-:Y:S01]  /*69c0*/  STL [R1+0x8], R5 ;  /* 0x0000080501007387 */ /* 0x0007e20000100800 */
[----:B----4-:R-:W-:Y:S02]  /*69d0*/  FFMA.FTZ R0, -R61, R61, 1 ;  /* 0x3f8000003d007423 */ /* 0x010fe4000001013d */
[----:B------:R-:W-:Y:S02]  /*69e0*/  FFMA.FTZ R49, R183, -UR4, R47 ;  /* 0x80000004b7317c23 */ /* 0x000fe4000801002f */
[----:B--2---:R-:W-:Y:S01]  /*69f0*/  FMUL.FTZ R4, R0, c[0x0][0x2ec] ;  /* 0x0000bb0000047a20 */ /* 0x004fe20000410000 */
[----:B------:R2:W4:Y:S01]  /*6a00*/  MUFU.TANH R143, R34 ;  /* 0x00000022008f7308 */ /* 0x0005220000002400 */
[C---:B------:R-:W-:Y:S02]  /*6a10*/  FFMA.FTZ R47, R171.reuse, -UR4, R46 ;  /* 0x80000004ab2f7c23 */ /* 0x040fe4000801002e */
[----:B------:R-:W-:Y:S01]  /*6a20*/  FFMA.FTZ R61, R171, -UR4, R61 ;  /* 0x80000004ab3d7c23 */ /* 0x000fe2000801003d */
[----:B------:R4:W-:Y:S01]  /*6a30*/  STL [R1+0x4], R4 ;  /* 0x0000040401007387 */ /* 0x0009e20000100800 */
[----:B-1----:R-:W-:Y:S02]  /*6a40*/  FFMA.FTZ R48, R174, -UR4, R32 ;  /* 0x80000004ae307c23 */ /* 0x002fe40008010020 */
[----:B------:R-:W-:Y:S03]  /*6a50*/  FFMA.FTZ R32, -R32, R32, 1 ;  /* 0x3f80000020207423 */ /* 0x000fe60000010120 */
[----:B------:R-:W1:Y:S01]  /*6a60*/  MUFU.TANH R59, R53 ;  /* 0x00000035003b7308 */ /* 0x000e620000002400 */
[----:B------:R-:W-:Y:S02]  /*6a70*/  FMUL.FTZ R31, R32, c[0x0][0x2ec] ;  /* 0x0000bb00201f7a20 */ /* 0x000fe40000410000 */
[----:B---3--:R-:W-:Y:S03]  /*6a80*/  FFMA.FTZ R0, -R60, R60, 1 ;  /* 0x3f8000003c007423 */ /* 0x008fe6000001013c */
[----:B------:R-:W-:Y:S01]  /*6a90*/  STL [R1+0x38], R31 ;  /* 0x0000381f01007387 */ /* 0x000fe20000100800 */
[----:B------:R-:W-:Y:S02]  /*6aa0*/  FFMA.FTZ R52, R180, -UR4, R144 ;  /* 0x80000004b4347c23 */ /* 0x000fe40008010090 */
[----:B------:R-:W-:Y:S01]  /*6ab0*/  FMUL.FTZ R5, R6, c[0x0][0x2ec] ;  /* 0x0000bb0006057a20 */ /* 0x000fe20000410000 */
[----:B------:R-:W3:Y:S01]  /*6ac0*/  MUFU.TANH R58, R58 ;  /* 0x0000003a003a7308 */ /* 0x000ee20000002400 */
[----:B------:R-:W-:Y:S02]  /*6ad0*/  FMUL.FTZ R0, R0, c[0x0][0x2ec] ;  /* 0x0000bb0000007a20 */ /* 0x000fe40000410000 */
[----:B------:R-:W-:Y:S01]  /*6ae0*/  FFMA.FTZ R60, R177, -UR4, R60 ;  /* 0x80000004b13c7c23 */ /* 0x000fe2000801003c */
[----:B------:R3:W-:Y:S01]  /*6af0*/  STL [R1+0x34], R5 ;  /* 0x0000340501007387 */ /* 0x0007e20000100800 */
[----:B--2---:R-:W-:Y:S02]  /*6b00*/  FMUL.FTZ R34, R56, c[0x0][0x2ec] ;  /* 0x0000bb0038227a20 */ /* 0x004fe40000410000 */
[----:B----4-:R-:W-:Y:S01]  /*6b10*/  FFMA.FTZ R19, -R143, R143, 1 ;  /* 0x3f8000008f137423 */ /* 0x010fe2000001018f */
[----:B------:R-:W-:Y:S01]  /*6b20*/  STL [R1+0x28], R0 ;  /* 0x0000280001007387 */ /* 0x000fe20000100800 */
[----:B------:R-:W-:Y:S01]  /*6b30*/  FFMA.FTZ R56, R190, -UR4, R18 ;  /* 0x80000004be387c23 */ /* 0x000fe20008010012 */
[----:B------:R-:W2:Y:S01]  /*6b40*/  MUFU.TANH R45, R45 ;  /* 0x0000002d002d7308 */ /* 0x000ea20000002400 */
[----:B------:R-:W-:Y:S02]  /*6b50*/  FMUL.FTZ R240, R19, c[0x0][0x2ec] ;  /* 0x0000bb0013f07a20 */ /* 0x000fe40000410000 */
[----:B------:R-:W-:Y:S02]  /*6b60*/  FFMA.FTZ R19, R175, -UR4, R135 ;  /* 0x80000004af137c23 */ /* 0x000fe40008010087 */
[----:B-1----:R-:W-:Y:S02]  /*6b70*/  FFMA.FTZ R4, -R59, R59, 1 ;  /* 0x3f8000003b047423 */ /* 0x002fe4000001013b */
[----:B------:R-:W-:Y:S02]  /*6b80*/  FFMA.FTZ R18, -R18, R18, 1 ;  /* 0x3f80000012127423 */ /* 0x000fe40000010112 */
[----:B------:R-:W-:Y:S01]  /*6b90*/  FMUL.FTZ R4, R4, c[0x0][0x2ec] ;  /* 0x0000bb0004047a20 */ /* 0x000fe20000410000 */
[----:B------:R-:W1:Y:S01]  /*6ba0*/  MUFU.TANH R34, R34 ;  /* 0x0000002200227308 */ /* 0x000e620000002400 */
[----:B------:R-:W-:Y:S02]  /*6bb0*/  FMUL.FTZ R219, R18, c[0x0][0x2ec] ;  /* 0x0000bb0012db7a20 */ /* 0x000fe40000410000 */
[----:B------:R-:W-:Y:S01]  /*6bc0*/  FFMA.FTZ R18, -R23, R23, 1 ;  /* 0x3f80000017127423 */ /* 0x000fe20000010117 */
[----:B------:R4:W-:Y:S01]  /*6bd0*/  STL [R1+0x1c], R4 ;  /* 0x00001c0401007387 */ /* 0x0009e20000100800 */
[----:B---3--:R-:W-:Y:S02]  /*6be0*/  FFMA.FTZ R46, -R58, R58, 1 ;  /* 0x3f8000003a2e7423 */ /* 0x008fe4000001013a */
[----:B------:R-:W-:Y:S02]  /*6bf0*/  FMUL.FTZ R236, R18, c[0x0][0x2ec] ;  /* 0x0000bb0012ec7a20 */ /* 0x000fe40000410000 */
[----:B------:R-:W-:Y:S01]  /*6c00*/  FMUL.FTZ R46, R46, c[0x0][0x2ec] ;  /* 0x0000bb002e2e7a20 */ /* 0x000fe20000410000 */
[----:B------:R-:W3:Y:S01]  /*6c10*/  MUFU.TANH R33, R33 ;  /* 0x0000002100217308 */ /* 0x000ee20000002400 */
[----:B------:R-:W-:Y:S02]  /*6c20*/  FFMA.FTZ R18, -R144, R144, 1 ;  /* 0x3f80000090127423 */ /* 0x000fe40000010190 */
[----:B------:R-:W-:Y:S01]  /*6c30*/  FFMA.FTZ R23, R182, -UR4, R147 ;  /* 0x80000004b6177c23 */ /* 0x000fe20008010093 */
[----:B------:R-:W-:Y:S01]  /*6c40*/  STL [R1+0x30], R46 ;  /* 0x0000302e01007387 */ /* 0x000fe20000100800 */
[----:B--2---:R-:W-:Y:S02]  /*6c50*/  FFMA.FTZ R17, R179, -UR4, R45 ;  /* 0x80000004b3117c23 */ /* 0x004fe4000801002d */
[----:B------:R-:W-:Y:S02]  /*6c60*/  FFMA.FTZ R45, -R45, R45, 1 ;  /* 0x3f8000002d2d7423 */ /* 0x000fe4000001012d */
[----:B------:R-:W-:Y:S01]  /*6c70*/  FMUL.FTZ R244, R18, c[0x0][0x2ec] ;  /* 0x0000bb0012f47a20 */ /* 0x000fe20000410000 */
[----:B------:R-:W2:Y:S01]  /*6c80*/  MUFU.TANH R137, R137 ;  /* 0x0000008900897308 */ /* 0x000ea20000002400 */
[----:B------:R-:W-:Y:S02]  /*6c90*/  FMUL.FTZ R6, R45, c[0x0][0x2ec] ;  /* 0x0000bb002d067a20 */ /* 0x000fe40000410000 */
[----:B------:R-:W-:Y:S02]  /*6ca0*/  FFMA.FTZ R18, -R140, R140, 1 ;  /* 0x3f8000008c127423 */ /* 0x000fe4000001018c */
[----:B-1----:R-:W-:Y:S01]  /*6cb0*/  FFMA.FTZ R5, -R34, R34, 1 ;  /* 0x3f80000022057423 */ /* 0x002fe20000010122 */
[----:B------:R1:W-:Y:S01]  /*6cc0*/  STL [R1+0x2c], R6 ;  /* 0x00002c0601007387 */ /* 0x0003e20000100800 */
[----:B------:R-:W-:Y:S02]  /*6cd0*/  FFMA.FTZ R34, R134, -UR4, R34 ;  /* 0x8000000486227c23 */ /* 0x000fe40008010022 */
[----:B----4-:R-:W-:Y:S01]  /*6ce0*/  FMUL.FTZ R4, R5, c[0x0][0x2ec] ;  /* 0x0000bb0005047a20 */ /* 0x010fe20000410000 */
[----:B------:R-:W1:Y:S01]  /*6cf0*/  MUFU.TANH R141, R57 ;  /* 0x00000039008d7308 */ /* 0x000e620000002400 */
[----:B------:R-:W-:Y:S02]  /*6d00*/  FFMA.FTZ R54, R193, -UR4, R143 ;  /* 0x80000004c1367c23 */ /* 0x000fe4000801008f */
[----:B------:R-:W-:Y:S01]  /*6d10*/  FFMA.FTZ R53, R192, -UR4, R142 ;  /* 0x80000004c0357c23 */ /* 0x000fe2000801008e */
[----:B------:R4:W-:Y:S01]  /*6d20*/  STL [R1+0x18], R4 ;  /* 0x0000180401007387 */ /* 0x0009e20000100800 */
[----:B---3--:R-:W-:Y:S02]  /*6d30*/  FFMA.FTZ R0, -R33, R33, 1 ;  /* 0x3f80000021007423 */ /* 0x008fe40000010121 */
[----:B------:R-:W-:Y:S02]  /*6d40*/  FFMA.FTZ R33, R133, -UR4, R33 ;  /* 0x8000000485217c23 */ /* 0x000fe40008010021 */
[----:B------:R-:W-:Y:S01]  /*6d50*/  FMUL.FTZ R0, R0, c[0x0][0x2ec] ;  /* 0x0000bb0000007a20 */ /* 0x000fe20000410000 */
[----:B------:R3:W3:Y:S01]  /*6d60*/  MUFU.TANH R135, R50 ;  /* 0x0000003200877308 */ /* 0x0006e20000002400 */
[----:B------:R-:W-:Y:S02]  /*6d70*/  FMUL.FTZ R251, R18, c[0x0][0x2ec] ;  /* 0x0000bb0012fb7a20 */ /* 0x000fe40000410000 */
[----:B------:R-:W-:Y:S01]  /*6d80*/  FFMA.FTZ R59, R170, -UR4, R59 ;  /* 0x80000004aa3b7c23 */ /* 0x000fe2000801003b */
[----:B------:R4:W-:Y:S01]  /*6d90*/  STL [R1+0x14], R0 ;  /* 0x0000140001007387 */ /* 0x0009e20000100800 */
[----:B--2---:R-:W-:Y:S02]  /*6da0*/  FFMA.FTZ R134, R134, -UR4, R137 ;  /* 0x8000000486867c23 */ /* 0x004fe40008010089 */
[----:B------:R-:W-:Y:S02]  /*6db0*/  FFMA.FTZ R137, -R137, R137, 1 ;  /* 0x3f80000089897423 */ /* 0x000fe40000010189 */
[----:B------:R-:W-:Y:S01]  /*6dc0*/  FFMA.FTZ R18, R181, -UR4, R58 ;  /* 0x80000004b5127c23 */ /* 0x000fe2000801003a */
[----:B------:R-:W2:Y:S01]  /*6dd0*/  MUFU.TANH R57, R148 ;  /* 0x0000009400397308 */ /* 0x000ea20000002400 */
[----:B------:R-:W-:Y:S02]  /*6de0*/  FMUL.FTZ R137, R137, c[0x0][0x2ec] ;  /* 0x0000bb0089897a20 */ /* 0x000fe40000410000 */
[----:B-1----:R-:W-:Y:S02]  /*6df0*/  FFMA.FTZ R6, -R141, R141, 1 ;  /* 0x3f8000008d067423 */ /* 0x002fe4000001018d */
[----:B------:R-:W-:Y:S01]  /*6e00*/  FFMA.FTZ R58, R211, -UR4, R141 ;  /* 0x80000004d33a7c23 */ /* 0x000fe2000801008d */
[----:B------:R1:W-:Y:S01]  /*6e10*/  STL [R1+0xc], R137 ;  /* 0x00000c8901007387 */ /* 0x0003e20000100800 */
[----:B------:R-:W-:Y:S03]  /*6e20*/  FMUL.FTZ R6, R6, c[0x0][0x2ec] ;  /* 0x0000bb0006067a20 */ /* 0x000fe60000410000 */
[----:B------:R-:W1:Y:S02]  /*6e30*/  MUFU.TANH R138, R138 ;  /* 0x0000008a008a7308 */ /* 0x000e640000002400 */
[----:B------:R4:W-:Y:S01]  /*6e40*/  STL [R1], R6 ;  /* 0x0000000601007387 */ /* 0x0009e20000100800 */
[----:B---3--:R-:W-:Y:S02]  /*6e50*/  FFMA.FTZ R50, R184, -UR4, R139 ;  /* 0x80000004b8327c23 */ /* 0x008fe4000801008b */
[----:B------:R-:W-:Y:S02]  /*6e60*/  FFMA.FTZ R133, R133, -UR4, R135 ;  /* 0x8000000485857c23 */ /* 0x000fe40008010087 */
[----:B------:R-:W-:Y:S03]  /*6e70*/  FFMA.FTZ R135, -R135, R135, 1 ;  /* 0x3f80000087877423 */ /* 0x000fe60000010187 */
[----:B------:R-:W3:Y:S01]  /*6e80*/  MUFU.TANH R136, R136 ;  /* 0x0000008800887308 */ /* 0x000ee20000002400 */
[----:B------:R-:W-:Y:S02]  /*6e90*/  FMUL.FTZ R211, R135, c[0x0][0x2ec] ;  /* 0x0000bb0087d37a20 */ /* 0x000fe40000410000 */
[----:B--2---:R-:W-:Y:S02]  /*6ea0*/  FFMA.FTZ R5, -R57, R57, 1 ;  /* 0x3f80000039057423 */ /* 0x004fe40000010139 */
[----:B------:R-:W-:Y:S02]  /*6eb0*/  FFMA.FTZ R46, R177, -UR4, R57 ;  /* 0x80000004b12e7c23 */ /* 0x000fe40008010039 */
[----:B------:R-:W-:Y:S03]  /*6ec0*/  FMUL.FTZ R5, R5, c[0x0][0x2ec] ;  /* 0x0000bb0005057a20 */ /* 0x000fe60000410000 */
[----:B------:R-:W4:Y:S02]  /*6ed0*/  MUFU.TANH R140, R149 ;  /* 0x00000095008c7308 */ /* 0x000f240000002400 */
[----:B------:R2:W-:Y:S01]  /*6ee0*/  STL [R1+0x10], R5 ;  /* 0x0000100501007387 */ /* 0x0005e20000100800 */
[----:B-1----:R-:W-:Y:S02]  /*6ef0*/  FFMA.FTZ R32, R199, -UR4, R138 ;  /* 0x80000004c7207c23 */ /* 0x002fe4000801008a */
[----:B------:R-:W-:Y:S04]  /*6f00*/  FFMA.FTZ R138, -R138, R138, 1 ;  /* 0x3f8000008a8a7423 */ /* 0x000fe8000001018a */
[----:B------:R-:W-:Y:S01]  /*6f10*/  FMUL.FTZ R252, R138, c[0x0][0x2ec] ;  /* 0x0000bb008afc7a20 */ /* 0x000fe20000410000 */
[----:B------:R-:W1:Y:S01]  /*6f20*/  MUFU.TANH R139, R150 ;  /* 0x00000096008b7308 */ /* 0x000e620000002400 */
[----:B---3--:R-:W-:Y:S02]  /*6f30*/  FFMA.FTZ R31, R198, -UR4, R136 ;  /* 0x80000004c61f7c23 */ /* 0x008fe40008010088 */
[----:B------:R-:W-:Y:S04]  /*6f40*/  FFMA.FTZ R136, -R136, R136, 1 ;  /* 0x3f80000088887423 */ /* 0x000fe80000010188 */
[----:B------:R-:W-:Y:S02]  /*6f50*/  FMUL.FTZ R198, R136, c[0x0][0x2ec] ;  /* 0x0000bb0088c67a20 */ /* 0x000fe40000410000 */
[----:B----4-:R-:W-:Y:S02]  /*6f60*/  FFMA.FTZ R4, -R140, R140, 1 ;  /* 0x3f8000008c047423 */ /* 0x010fe4000001018c */
[----:B------:R-:W-:Y:S02]  /*6f70*/  FFMA.FTZ R57, R212, -UR4, R140 ;  /* 0x80000004d4397c23 */ /* 0x000fe4000801008c */
[----:B------:R-:W-:Y:S02]  /*6f80*/  FMUL.FTZ R199, R4, c[0x0][0x2ec] ;  /* 0x0000bb0004c77a20 */ /* 0x000fe40000410000 */
[----:B-1----:R-:W-:Y:S02]  /*6f90*/  FFMA.FTZ R0, -R139, R139, 1 ;  /* 0x3f8000008b007423 */ /* 0x002fe4000001018b */
[----:B------:R-:W-:Y:S02]  /*6fa0*/  FFMA.FTZ R45, R170, -UR4, R139 ;  /* 0x80000004aa2d7c23 */ /* 0x000fe4000801008b */
[----:B------:R-:W-:Y:S01]  /*6fb0*/  FMUL.FTZ R212, R0, c[0x0][0x2ec] ;  /* 0x0000bb0000d47a20 */ /* 0x000fe20000410000 */
[----:B------:R-:W-:-:S05]  /*6fc0*/  @!P0 BRA `(.L_x_2421) ;  /* 0x0000009000008947 */ /* 0x000fca0003800000 */
[----:B--2---:R-:W-:Y:S01]  /*6fd0*/  UIADD3 UR12, UR13, UR11, -UR5 ;  /* 0x0000000b0d0c7290 */ /* 0x004fe2000fffe805 */
        /* <DEDUP_REMOVED lines=8> */
.L_x_2421:
[C---:B--2---:R-:W-:Y:S01]  /*7060*/  IADD3 R148, R172.reuse, 0x1, RZ ;  /* 0x00000001ac947810 */ /* 0x044fe20007ffe0ff */
[----:B------:R-:W2:Y:S01]  /*7070*/  LDL R0, [R1+0x6c] ;  /* 0x00006c0001007983 */ /* 0x000ea20000100800 */
[C---:B------:R-:W-:Y:S01]  /*7080*/  IADD3 R147, R172.reuse, 0x8, RZ ;  /* 0x00000008ac937810 */ /* 0x040fe20007ffe0ff */
[----:B------:R-:W-:Y:S01]  /*7090*/  UIADD3 UR11, -UR12, UR5, -UR10 ;  /* 0x000000050c0b7290 */ /* 0x000fe2000fffe90a */
[C---:B------:R-:W-:Y:S01]  /*70a0*/  IADD3 R146, R172.reuse, 0x9, RZ ;  /* 0x00000009ac927810 */ /* 0x040fe20007ffe0ff */
[----:B------:R-:W-:Y:S01]  /*70b0*/  UMOV UR13, UR12 ;  /* 0x0000000c000d7c82 */ /* 0x000fe20008000000 */
[C---:B------:R-:W-:Y:S02]  /*70c0*/  IADD3 R145, R172.reuse, 0x10, RZ ;  /* 0x00000010ac917810 */ /* 0x040fe40007ffe0ff */
        /* <DEDUP_REMOVED lines=10> */
[----:B------:R-:W-:Y:S02]  /*7170*/  IADD3 R6, R172, 0x39, RZ ;  /* 0x00000039ac067810 */ /* 0x000fe40007ffe0ff */
[----:B--2---:R-:W-:Y:S01]  /*7180*/  IADD3 R5, R0, UR9, RZ ;  /* 0x0000000900057c10 */ /* 0x004fe2000fffe0ff */
[----:B------:R-:W-:Y:S03]  /*7190*/  UIADD3 UR9, UR5, 0x1, -UR10 ;  /* 0x0000000105097890 */ /* 0x000fe6000fffe80a */
[C---:B------:R-:W-:Y:S01]  /*71a0*/  IADD3 R4, R5.reuse, UR11, RZ ;  /* 0x0000000b05047c10 */ /* 0x040fe2000fffe0ff */
[----:B------:R-:W-:Y:S03]  /*71b0*/  UIADD3 UR9, UR9, UR45, URZ ;  /* 0x0000002d09097290 */ /* 0x000fe6000fffe03f */
[----:B------:R-:W-:Y:S03]  /*71c0*/  IMNMX R4, RZ, R4, !PT ;  /* 0x00000004ff047217 */ /* 0x000fe60007800200 */
[----:B------:R-:W-:Y:S02]  /*71d0*/  IADD3 R0, R5, UR9, RZ ;  /* 0x0000000905007c10 */ /* 0x000fe4000fffe0ff */
[-C--:B------:R-:W-:Y:S02]  /*71e0*/  ISETP.GE.AND P6, PT, R172, R4.reuse, PT ;  /* 0x00000004ac00720c */ /* 0x080fe40003fc6270 */
[----:B------:R-:W-:Y:S02]  /*71f0*/  IMNMX R0, R0, UR5, PT ;  /* 0x0000000500007c17 */ /* 0x000fe4000b800200 */
[----:B------:R-:W-:Y:S02]  /*7200*/  ISETP.GE.AND P5, PT, R148, R4, PT ;  /* 0x000000049400720c */ /* 0x000fe40003fa6270 */
[-C--:B------:R-:W-:Y:S02]  /*7210*/  ISETP.GE.OR P6, PT, R172, R0.reuse, !P6 ;  /* 0x00000000ac00720c */ /* 0x080fe400077c6670 */
[----:B------:R-:W-:Y:S02]  /*7220*/  ISETP.GE.OR P5, PT, R148, R0, !P5 ;  /* 0x000000009400720c */ /* 0x000fe40006fa6670 */
[-C--:B------:R-:W-:Y:S02]  /*7230*/  ISETP.GE.AND P4, PT, R147, R4.reuse, PT ;  /* 0x000000049300720c */ /* 0x080fe40003f86270 */
        /* <DEDUP_REMOVED lines=36> */
[----:B------:R-:W-:Y:S02]  /*7480*/  IADD3 R0, R5, 0x8, RZ ;  /* 0x0000000805007810 */ /* 0x000fe40007ffe0ff */
[----:B------:R-:W-:Y:S02]  /*7490*/  FSEL R63, R63, -INF , !P4 ;  /* 0xff8000003f3f7808 */ /* 0x000fe40006000000 */
[C---:B------:R-:W-:Y:S02]  /*74a0*/  IADD3 R4, R0.reuse, UR11, RZ ;  /* 0x0000000b00047c10 */ /* 0x040fe4000fffe0ff */
[----:B------:R-:W-:Y:S02]  /*74b0*/  IADD3 R0, R0, UR9, RZ ;  /* 0x0000000900007c10 */ /* 0x000fe4000fffe0ff */
[----:B------:R-:W-:Y:S02]  /*74c0*/  IMNMX R4, RZ, R4, !PT ;  /* 0x00000004ff047217 */ /* 0x000fe40007800200 */
[----:B------:R-:W-:Y:S02]  /*74d0*/  IMNMX R0, R0, UR5, PT ;  /* 0x0000000500007c17 */ /* 0x000fe4000b800200 */
        /* <DEDUP_REMOVED lines=102> */
[----:B------:R-:W-:Y:S02]  /*7b40*/  IADD3 R0, R5, UR9, RZ ;  /* 0x0000000905007c10 */ /* 0x000fe4000fffe0ff */
[----:B------:R-:W-:Y:S02]  /*7b50*/  IMNMX R4, RZ, R4, !PT ;  /* 0x00000004ff047217 */ /* 0x000fe40007800200 */
[----:B------:R-:W-:Y:S02]  /*7b60*/  IMNMX R0, R0, UR5, PT ;  /* 0x0000000500007c17 */ /* 0x000fe4000b800200 */
[----:B------:R-:W-:Y:S02]  /*7b70*/  FSEL R37, R37, -INF , !P0 ;  /* 0xff80000025257808 */ /* 0x000fe40004000000 */
[-C--:B------:R-:W-:Y:S02]  /*7b80*/  ISETP.GE.AND P0, PT, R148, R4.reuse, PT ;  /* 0x000000049400720c */ /* 0x080fe40003f06270 */
[----:B------:R-:W-:Y:S02]  /*7b90*/  FSEL R36, R36, -INF , !P6 ;  /* 0xff80000024247808 */ /* 0x000fe40007000000 */
[C---:B------:R-:W-:Y:S02]  /*7ba0*/  ISETP.GE.AND P6, PT, R147.reuse, R4, PT ;  /* 0x000000049300720c */ /* 0x040fe40003fc6270 */
        /* <DEDUP_REMOVED lines=51> */
.L_x_2422:
[----:B------:R-:W2:Y:S01]  /*7ee0*/  LDL R5, [R1+0x64] ;  /* 0x0000640001057983 */ /* 0x000ea20000100800 */
[----:B------:R-:W-:Y:S03]  /*7ef0*/  UISETP.GT.AND UP0, UPT, UR8, UR18, UPT ;  /* 0x000000120800728c */ /* 0x000fe6000bf04270 */
[----:B------:R-:W3:Y:S04]  /*7f00*/  LDL R4, [R1+0x68] ;  /* 0x0000680001047983 */ /* 0x000ee80000100800 */
        /* <DEDUP_REMOVED lines=33> */
[----:B------:R1:W-:Y:S01]  /*8120*/  STL [R1+0xf0], R3 ;  /* 0x0000f00301007387 */ /* 0x0003e20000100800 */
[C---:B--2---:R-:W-:Y:S01]  /*8130*/  FMUL.FTZ R6, R5.reuse, 1.4426950216293334961 ;  /* 0x3fb8aa3b05067820 */ /* 0x044fe20000410000 */
[----:B------:R-:W-:Y:S01]  /*8140*/  FSETP.NEU.FTZ.AND P0, PT, R5, -INF , PT ;  /* 0xff8000000500780b */ /* 0x000fe20003f1d000 */
[----:B---3--:R-:W-:Y:S03]  /*8150*/  FMUL.FTZ R5, R4, 1.4426950216293334961 ;  /* 0x3fb8aa3b04057820 */ /* 0x008fe60000410000 */
[----:B------:R-:W-:Y:S02]  /*8160*/  FSEL R6, R6, RZ, P0 ;  /* 0x000000ff06067208 */ /* 0x000fe40000000000 */
[----:B------:R-:W-:Y:S01]  /*8170*/  FSETP.NEU.FTZ.AND P0, PT, R4, -INF , PT ;  /* 0xff8000000400780b */ /* 0x000fe20003f1d000 */
[----:B----4-:R-:W-:Y:S02]  /*8180*/  FMUL.FTZ R4, R0, 1.4426950216293334961 ;  /* 0x3fb8aa3b00047820 */ /* 0x010fe40000410000 */
[--C-:B------:R-:W-:Y:S01]  /*8190*/  FFMA.FTZ R8, R8, c[0x0][0x23c], -R6.reuse ;  /* 0x00008f0008087a23 */ /* 0x100fe20000010806 */
[----:B------:R-:W-:Y:S01]  /*81a0*/  FSEL R5, R5, RZ, P0 ;  /* 0x000000ff05057208 */ /* 0x000fe20000000000 */
[--C-:B------:R-:W-:Y:S01]  /*81b0*/  FFMA.FTZ R7, R7, c[0x0][0x23c], -R6.reuse ;  /* 0x00008f0007077a23 */ /* 0x100fe20000010806 */
[----:B------:R-:W-:Y:S01]  /*81c0*/  FSETP.NEU.FTZ.AND P0, PT, R0, -INF , PT ;  /* 0xff8000000000780b */ /* 0x000fe20003f1d000 */
[----:B------:R-:W-:Y:S01]  /*81d0*/  MUFU.EX2 R144, R8 ;  /* 0x0000000800907308 */ /* 0x000fe20000000800 */
[--C-:B------:R-:W-:Y:S02]  /*81e0*/  FFMA.FTZ R132, R132, c[0x0][0x23c], -R6.reuse ;  /* 0x00008f0084847a23 */ /* 0x100fe40000010806 */
[--C-:B------:R-:W-:Y:S01]  /*81f0*/  FFMA.FTZ R67, R67, c[0x0][0x23c], -R6.reuse ;  /* 0x00008f0043437a23 */ /* 0x100fe20000010806 */
[----:B------:R-:W-:Y:S01]  /*8200*/  FSEL R4, R4, RZ, P0 ;  /* 0x000000ff04047208 */ /* 0x000fe20000000000 */
[--C-:B------:R-:W-:Y:S01]  /*8210*/  FFMA.FTZ R66, R66, c[0x0][0x23c], -R6.reuse ;  /* 0x00008f0042427a23 */ /* 0x100fe20000010806 */
[----:B------:R-:W-:Y:S01]  /*8220*/  FSETP.NEU.FTZ.AND P0, PT, R135, -INF , PT ;  /* 0xff8000008700780b */ /* 0x000fe20003f1d000 */
        /* <DEDUP_REMOVED lines=16> */
[--C-:B------:R-:W-:Y:S01]  /*8330*/  FFMA.FTZ R51, R51, c[0x0][0x23c], -R5.reuse ;  /* 0x00008f0033337a23 */ /* 0x100fe20000010805 */
[----:B--2---:R-:W-:Y:S01]  /*8340*/  F2FP.BF16.PACK_AB R7, R146, R144 ;  /* 0x000000909207723e */ /* 0x004fe200000010ff */
[--C-:B------:R-:W-:Y:S02]  /*8350*/  FFMA.FTZ R50, R50, c[0x0][0x23c], -R5.reuse ;  /* 0x00008f0032327a23 */ /* 0x100fe40000010805 */
[--C-:B------:R-:W-:Y:S02]  /*8360*/  FFMA.FTZ R49, R49, c[0x0][0x23c], -R5.reuse ;  /* 0x00008f0031317a23 */ /* 0x100fe40000010805 */
[----:B------:R2:W-:Y:S01]  /*8370*/  STS [R225+0x1c000], R7 ;  /* 0x01c00007e1007388 */ /* 0x0005e20000000800 */
[----:B------:R-:W3:Y:S01]  /*8380*/  MUFU.EX2 R175, R11 ;  /* 0x0000000b00af7308 */ /* 0x000ee20000000800 */
[--C-:B------:R-:W-:Y:S02]  /*8390*/  FFMA.FTZ R48, R48, c[0x0][0x23c], -R5.reuse ;  /* 0x00008f0030307a23 */ /* 0x100fe40000010805 */
[----:B------:R-:W-:Y:S02]  /*83a0*/  FMUL.FTZ R0, R135, 1.4426950216293334961 ;  /* 0x3fb8aa3b87007820 */ /* 0x000fe40000410000 */
[--C-:B------:R-:W-:Y:S02]  /*83b0*/  FFMA.FTZ R16, R16, c[0x0][0x23c], -R4.reuse ;  /* 0x00008f0010107a23 */ /* 0x100fe40000010804 */
[--C-:B------:R-:W-:Y:S01]  /*83c0*/  FFMA.FTZ R35, R35, c[0x0][0x23c], -R4.reuse ;  /* 0x00008f0023237a23 */ /* 0x100fe20000010804 */
[----:B------:R-:W-:Y:S01]  /*83d0*/  FSEL R0, R0, RZ, P0 ;  /* 0x000000ff00007208 */ /* 0x000fe20000000000 */
[--C-:B------:R-:W-:Y:S01]  /*83e0*/  FFMA.FTZ R34, R34, c[0x0][0x23c], -R4.reuse ;  /* 0x00008f0022227a23 */ /* 0x100fe20000010804 */
[----:B-1----:R3:W-:Y:S01]  /*83f0*/  MUFU.EX2 R3, R6 ;  /* 0x0000000600037308 */ /* 0x0027e20000000800 */
[--C-:B------:R-:W-:Y:S01]  /*8400*/  FFMA.FTZ R9, R9, c[0x0][0x23c], -R5.reuse ;  /* 0x00008f0009097a23 */ /* 0x100fe20000010805 */
[----:B------:R-:W-:Y:S01]  /*8410*/  PLOP3.LUT P0, PT, PT, PT, UP0, 0x80, 0x0 ;  /* 0x000000000000781c */ /* 0x000fe20003f0f008 */
        /* <DEDUP_REMOVED lines=9> */
[----:B------:R-:W-:Y:S01]  /*84b0*/  FFMA.FTZ R5, R45, c[0x0][0x23c], -R5 ;  /* 0x00008f002d057a23 */ /* 0x000fe20000010805 */
[----:B------:R-:W1:Y:S01]  /*84c0*/  MUFU.EX2 R187, R13 ;  /* 0x0000000d00bb7308 */ /* 0x000e620000000800 */
[--C-:B------:R-:W-:Y:S02]  /*84d0*/  FFMA.FTZ R33, R33, c[0x0][0x23c], -R4.reuse ;  /* 0x00008f0021217a23 */ /* 0x100fe40000010804 */
[----:B------:R-:W-:Y:S01]  /*84e0*/  FFMA.FTZ R32, R32, c[0x0][0x23c], -R4 ;  /* 0x00008f0020207a23 */ /* 0x000fe20000010804 */
[----:B---3--:R-:W-:Y:S01]  /*84f0*/  F2FP.BF16.PACK_AB R6, R175, R145 ;  /* 0x00000091af06723e */ /* 0x008fe200000010ff */
[--C-:B------:R-:W-:Y:S02]  /*8500*/  FFMA.FTZ R19, R19, c[0x0][0x23c], -R0.reuse ;  /* 0x00008f0013137a23 */ /* 0x100fe40000010800 */
[--C-:B------:R-:W-:Y:S02]  /*8510*/  FFMA.FTZ R18, R18, c[0x0][0x23c], -R0.reuse ;  /* 0x00008f0012127a23 */ /* 0x100fe40000010800 */
[----:B------:R-:W-:Y:S01]  /*8520*/  STS [R225+0x1c400], R6 ;  /* 0x01c40006e1007388 */ /* 0x000fe20000000800 */
[----:B------:R1:W-:Y:S01]  /*8530*/  MUFU.EX2 R166, R5 ;  /* 0x0000000500a67308 */ /* 0x0003e20000000800 */
        /* <DEDUP_REMOVED lines=9> */
[----:B------:R-:W-:Y:S02]  /*85d0*/  FFMA.FTZ R36, R36, c[0x0][0x23c], -R4 ;  /* 0x00008f0024247a23 */ /* 0x000fe40000010804 */
[----:B------:R-:W-:Y:S01]  /*85e0*/  FFMA.FTZ R26, R26, c[0x0][0x23c], -R0 ;  /* 0x00008f001a1a7a23 */ /* 0x000fe20000010800 */
[----:B------:R-:W2:Y:S01]  /*85f0*/  MUFU.EX2 R185, R9 ;  /* 0x0000000900b97308 */ /* 0x000ea20000000800 */
[----:B------:R-:W-:Y:S02]  /*8600*/  FFMA.FTZ R15, R15, c[0x0][0x23c], -R4 ;  /* 0x00008f000f0f7a23 */ /* 0x000fe40000010804 */
[--C-:B------:R-:W-:Y:S01]  /*8610*/  FFMA.FTZ R25, R25, c[0x0][0x23c], -R0.reuse ;  /* 0x00008f0019197a23 */ /* 0x100fe20000010800 */
[----:B-1----:R-:W-:Y:S01]  /*8620*/  F2FP.BF16.PACK_AB R5, R187, R188 ;  /* 0x000000bcbb05723e */ /* 0x002fe200000010ff */
[--C-:B------:R-:W-:Y:S02]  /*8630*/  FFMA.FTZ R24, R24, c[0x0][0x23c], -R0.reuse ;  /* 0x00008f0018187a23 */ /* 0x100fe40000010800 */
[--C-:B------:R-:W-:Y:S02]  /*8640*/  FFMA.FTZ R23, R23, c[0x0][0x23c], -R0.reuse ;  /* 0x00008f0017177a23 */ /* 0x100fe40000010800 */
[----:B------:R1:W-:Y:S01]  /*8650*/  STS [R228+0x1c000], R5 ;  /* 0x01c00005e4007388 */ /* 0x0003e20000000800 */
[----:B------:R-:W-:Y:S01]  /*8660*/  MUFU.EX2 R174, R16 ;  /* 0x0000001000ae7308 */ /* 0x000fe20000000800 */
[--C-:B------:R-:W-:Y:S02]  /*8670*/  FFMA.FTZ R22, R22, c[0x0][0x23c], -R0.reuse ;  /* 0x00008f0016167a23 */ /* 0x100fe40000010800 */
[--C-:B------:R-:W-:Y:S02]  /*8680*/  FFMA.FTZ R21, R21, c[0x0][0x23c], -R0.reuse ;  /* 0x00008f0015157a23 */ /* 0x100fe40000010800 */
[--C-:B------:R-:W-:Y:S02]  /*8690*/  FFMA.FTZ R20, R20, c[0x0][0x23c], -R0.reuse ;  /* 0x00008f0014147a23 */ /* 0x100fe40000010800 */
[----:B------:R-:W-:Y:S02]  /*86a0*/  FFMA.FTZ R0, R133, c[0x0][0x23c], -R0 ;  /* 0x00008f0085007a23 */ /* 0x000fe40000010800 */
[--C-:B------:R-:W-:Y:S01]  /*86b0*/  FFMA.FTZ R44, R44, c[0x0][0x23c], -R4.reuse ;  /* 0x00008f002c2c7a23 */ /* 0x100fe20000010804 */
[----:B------:R-:W3:Y:S01]  /*86c0*/  MUFU.EX2 R171, R15 ;  /* 0x0000000f00ab7308 */ /* 0x000ee20000000800 */
[--C-:B------:R-:W-:Y:S02]  /*86d0*/  FFMA.FTZ R43, R43, c[0x0][0x23c], -R4.reuse ;  /* 0x00008f002b2b7a23 */ /* 0x100fe40000010804 */
[--C-:B------:R-:W-:Y:S01]  /*86e0*/  FFMA.FTZ R42, R42, c[0x0][0x23c], -R4.reuse ;  /* 0x00008f002a2a7a23 */ /* 0x100fe20000010804 */
[----:B--2---:R-:W-:Y:S01]  /*86f0*/  F2FP.BF16.PACK_AB R7, R185, R186 ;  /* 0x000000bab907723e */ /* 0x004fe200000010ff */
[--C-:B------:R-:W-:Y:S02]  /*8700*/  FFMA.FTZ R41, R41, c[0x0][0x23c], -R4.reuse ;  /* 0x00008f0029297a23 */ /* 0x100fe40000010804 */
[--C-:B------:R-:W-:Y:S02]  /*8710*/  FFMA.FTZ R40, R40, c[0x0][0x23c], -R4.reuse ;  /* 0x00008f0028287a23 */ /* 0x100fe40000010804 */
[----:B------:R-:W-:Y:S01]  /*8720*/  STS [R228+0x1c400], R7 ;  /* 0x01c40007e4007388 */ /* 0x000fe20000000800 */
[----:B------:R-:W-:Y:S01]  /*8730*/  MUFU.EX2 R170, R30 ;  /* 0x0000001e00aa7308 */ /* 0x000fe20000000800 */
[--C-:B------:R-:W-:Y:S02]  /*8740*/  FFMA.FTZ R39, R39, c[0x0][0x23c], -R4.reuse ;  /* 0x00008f0027277a23 */ /* 0x100fe40000010804 */
[----:B------:R-:W-:Y:S07]  /*8750*/  FFMA.FTZ R4, R31, c[0x0][0x23c], -R4 ;  /* 0x00008f001f047a23 */ /* 0x000fee0000010804 */
[----:B------:R-:W2:Y:S01]  /*8760*/  MUFU.EX2 R150, R29 ;  /* 0x0000001d00967308 */ /* 0x000ea20000000800 */
[----:B---3--:R-:W-:Y:S05]  /*8770*/  F2FP.BF16.PACK_AB R9, R171, R174 ;  /* 0x000000aeab09723e */ /* 0x008fea00000010ff */
[----:B------:R-:W-:Y:S04]  /*8780*/  STS [R225+0x1e000], R9 ;  /* 0x01e00009e1007388 */ /* 0x000fe80000000800 */
[----:B------:R-:W-:Y:S10]  /*8790*/  MUFU.EX2 R177, R28 ;  /* 0x0000001c00b17308 */ /* 0x000ff40000000800 */
[----:B------:R-:W1:Y:S01]  /*87a0*/  MUFU.EX2 R176, R27 ;  /* 0x0000001b00b07308 */ /* 0x000e620000000800 */
[----:B--2---:R-:W-:Y:S05]  /*87b0*/  F2FP.BF16.PACK_AB R8, R150, R170 ;  /* 0x000000aa9608723e */ /* 0x004fea00000010ff */
[----:B------:R2:W-:Y:S04]  /*87c0*/  STS [R225+0x1e400], R8 ;  /* 0x01e40008e1007388 */ /* 0x0005e80000000800 */
[----:B------:R-:W-:Y:S10]  /*87d0*/  MUFU.EX2 R179, R44 ;  /* 0x0000002c00b37308 */ /* 0x000ff40000000800 */
[----:B------:R-:W3:Y:S01]  /*87e0*/  MUFU.EX2 R178, R43 ;  /* 0x0000002b00b27308 */ /* 0x000ee20000000800 */
[----:B-1----:R-:W-:Y:S05]  /*87f0*/  F2FP.BF16.PACK_AB R5, R176, R177 ;  /* 0x000000b1b005723e */ /* 0x002fea00000010ff */
[----:B------:R1:W-:Y:S04]  /*8800*/  STS [R228+0x1e400], R5 ;  /* 0x01e40005e4007388 */ /* 0x0003e80000000800 */
[----:B------:R-:W2:Y:S10]  /*8810*/  MUFU.EX2 R183, R67 ;  /* 0x0000004300b77308 */ /* 0x000eb40000000800 */
[----:B------:R-:W-:Y:S01]  /*8820*/  MUFU.EX2 R182, R56 ;  /* 0x0000003800b67308 */ /* 0x000fe20000000800 */
[----:B---3--:R-:W-:Y:S05]  /*8830*/  F2FP.BF16.PACK_AB R6, R178, R179 ;  /* 0x000000b3b206723e */ /* 0x008fea00000010ff */
[----:B------:R3:W-:Y:S04]  /*8840*/  STS [R228+0x1e000], R6 ;  /* 0x01e00006e4007388 */ /* 0x0007e80000000800 */
[----:B------:R-:W4:Y:S01]  /*8850*/  MUFU.EX2 R181, R55 ;  /* 0x0000003700b57308 */ /* 0x000f220000000800 */
[----:B--2---:R-:W-:Y:S05]  /*8860*/  F2FP.BF16.PACK_AB R8, R183, R184 ;  /* 0x000000b8b708723e */ /* 0x004fea00000010ff */
[----:B------:R2:W-:Y:S04]  /*8870*/  STS [R232+0x1c000], R8 ;  /* 0x01c00008e8007388 */ /* 0x0005e80000000800 */
[----:B------:R-:W-:Y:S10]  /*8880*/  MUFU.EX2 R196, R66 ;  /* 0x0000004200c47308 */ /* 0x000ff40000000800 */
[----:B------:R-:W1:Y:S01]  /*8890*/  MUFU.EX2 R197, R65 ;  /* 0x0000004100c57308 */ /* 0x000e620000000800 */
[----:B----4-:R-:W-:Y:S05]  /*88a0*/  F2FP.BF16.PACK_AB R7, R181, R182 ;  /* 0x000000b6b507723e */ /* 0x010fea00000010ff */
[----:B------:R4:W-:Y:S04]  /*88b0*/  STS [R232+0x1c400], R7 ;  /* 0x01c40007e8007388 */ /* 0x0009e80000000800 */
[----:B------:R-:W-:Y:S10]  /*88c0*/  MUFU.EX2 R98, R54 ;  /* 0x0000003600627308 */ /* 0x000ff40000000800 */
[----:B------:R-:W2:Y:S01]  /*88d0*/  MUFU.EX2 R97, R53 ;  /* 0x0000003500617308 */ /* 0x000ea20000000800 */
[----:B-1----:R-:W-:Y:S05]  /*88e0*/  F2FP.BF16.PACK_AB R5, R197, R196 ;  /* 0x000000c4c505723e */ /* 0x002fea00000010ff */
[----:B------:R-:W-:Y:S04]  /*88f0*/  STS [R231+0x1c000], R5 ;  /* 0x01c00005e7007388 */ /* 0x000fe80000000800 */
[----:B------:R2:W-:Y:S10]  /*8900*/  MUFU.EX2 R71, R4 ;  /* 0x0000000400477308 */ /* 0x0005f40000000800 */
        /* <DEDUP_REMOVED lines=9> */
[----:B------:R-:W-:Y:S01]  /*89a0*/  MUFU.EX2 R193, R40 ;  /* 0x0000002800c17308 */ /* 0x000fe20000000800 */
[----:B-1----:R-:W-:Y:S05]  /*89b0*/  F2FP.BF16.PACK_AB R8, R180, R222 ;  /* 0x000000deb408723e */ /* 0x002fea00000010ff */
[----:B------:R-:W-:Y:S04]  /*89c0*/  STS [R232+0x1e400], R8 ;  /* 0x01e40008e8007388 */ /* 0x000fe80000000800 */
[----:B------:R-:W4:Y:S10]  /*89d0*/  MUFU.EX2 R194, R39 ;  /* 0x0000002700c27308 */ /* 0x000f340000000800 */
[----:B------:R-:W2:Y:S10]  /*89e0*/  MUFU.EX2 R195, R23 ;  /* 0x0000001700c37308 */ /* 0x000eb40000000800 */
[----:B------:R-:W-:Y:S01]  /*89f0*/  MUFU.EX2 R96, R64 ;  /* 0x0000004000607308 */ /* 0x000fe20000000800 */
[----:B----4-:R-:W-:Y:S05]  /*8a00*/  F2FP.BF16.PACK_AB R7, R194, R193 ;  /* 0x000000c1c207723e */ /* 0x010fea00000010ff */
[----:B------:R-:W-:Y:S04]  /*8a10*/  STS [R231+0x1e000], R7 ;  /* 0x01e00007e7007388 */ /* 0x000fe80000000800 */
[----:B------:R-:W1:Y:S01]  /*8a20*/  MUFU.EX2 R95, R63 ;  /* 0x0000003f005f7308 */ /* 0x000e620000000800 */
[----:B--2---:R-:W-:Y:S05]  /*8a30*/  F2FP.BF16.PACK_AB R6, R195, R147 ;  /* 0x00000093c306723e */ /* 0x004fea00000010ff */
[----:B------:R-:W-:Y:S04]  /*8a40*/  STS [R231+0x1e400], R6 ;  /* 0x01e40006e7007388 */ /* 0x000fe80000000800 */
[----:B------:R-:W-:Y:S10]  /*8a50*/  MUFU.EX2 R94, R52 ;  /* 0x00000034005e7308 */ /* 0x000ff40000000800 */
[----:B------:R-:W2:Y:S01]  /*8a60*/  MUFU.EX2 R93, R51 ;  /* 0x00000033005d7308 */ /* 0x000ea20000000800 */
[----:B-1----:R-:W-:Y:S05]  /*8a70*/  F2FP.BF16.PACK_AB R5, R95, R96 ;  /* 0x000000605f05723e */ /* 0x002fea00000010ff */
[----:B------:R1:W-:Y:S04]  /*8a80*/  STS [R226+0x1c000], R5 ;  /* 0x01c00005e2007388 */ /* 0x0003e80000000800 */
[----:B------:R-:W-:Y:S10]  /*8a90*/  MUFU.EX2 R84, R62 ;  /* 0x0000003e00547308 */ /* 0x000ff40000000800 */
[----:B------:R-:W1:Y:S01]  /*8aa0*/  MUFU.EX2 R83, R61 ;  /* 0x0000003d00537308 */ /* 0x000e620000000800 */
[----:B--2---:R-:W-:Y:S05]  /*8ab0*/  F2FP.BF16.PACK_AB R4, R93, R94 ;  /* 0x0000005e5d04723e */ /* 0x004fea00000010ff */
[----:B------:R2:W-:Y:S04]  /*8ac0*/  STS [R226+0x1c400], R4 ;  /* 0x01c40004e2007388 */ /* 0x0005e80000000800 */
[----:B------:R-:W-:Y:S10]  /*8ad0*/  MUFU.EX2 R82, R50 ;  /* 0x0000003200527308 */ /* 0x000ff40000000800 */
[----:B------:R-:W2:Y:S01]  /*8ae0*/  MUFU.EX2 R81, R49 ;  /* 0x0000003100517308 */ /* 0x000ea20000000800 */
[----:B-1----:R-:W-:Y:S05]  /*8af0*/  F2FP.BF16.PACK_AB R5, R83, R84 ;  /* 0x000000545305723e */ /* 0x002fea00000010ff */
        /* <DEDUP_REMOVED lines=10> */
[----:B------:R-:W3:Y:S01]  /*8ba0*/  MUFU.EX2 R87, R35 ;  /* 0x0000002300577308 */ /* 0x000ee20000000800 */
[----:B--2---:R-:W-:Y:S05]  /*8bb0*/  F2FP.BF16.PACK_AB R6, R89, R90 ;  /* 0x0000005a5906723e */ /* 0x004fea00000010ff */
[----:B------:R2:W-:Y:S04]  /*8bc0*/  STS [R226+0x1e400], R6 ;  /* 0x01e40006e2007388 */ /* 0x0005e80000000800 */
[----:B------:R3:W-:Y:S10]  /*8bd0*/  MUFU.EX2 R69, R0 ;  /* 0x0000000000457308 */ /* 0x0007f40000000800 */
[----:B------:R-:W-:Y:S10]  /*8be0*/  MUFU.EX2 R86, R20 ;  /* 0x0000001400567308 */ /* 0x000ff40000000800 */
[----:B------:R-:W1:Y:S01]  /*8bf0*/  MUFU.EX2 R85, R19 ;  /* 0x0000001300557308 */ /* 0x000e620000000800 */
[----:B---3--:R-:W-:Y:S05]  /*8c00*/  F2FP.BF16.PACK_AB R0, R87, R88 ;  /* 0x000000585700723e */ /* 0x008fea00000010ff */
[----:B------:R3:W-:Y:S04]  /*8c10*/  STS [R227+0x1e000], R0 ;  /* 0x01e00000e3007388 */ /* 0x0007e80000000800 */
[----:B------:R-:W-:Y:S10]  /*8c20*/  MUFU.EX2 R80, R60 ;  /* 0x0000003c00507308 */ /* 0x000ff40000000800 */
[----:B------:R-:W2:Y:S01]  /*8c30*/  MUFU.EX2 R79, R59 ;  /* 0x0000003b004f7308 */ /* 0x000ea20000000800 */
[----:B-1----:R-:W-:Y:S05]  /*8c40*/  F2FP.BF16.PACK_AB R7, R85, R86 ;  /* 0x000000565507723e */ /* 0x002fea00000010ff */
[----:B------:R1:W-:Y:S04]  /*8c50*/  STS [R227+0x1e400], R7 ;  /* 0x01e40007e3007388 */ /* 0x0003e80000000800 */
[----:B------:R-:W-:Y:S10]  /*8c60*/  MUFU.EX2 R78, R48 ;  /* 0x00000030004e7308 */ /* 0x000ff40000000800 */
[----:B------:R-:W4:Y:S01]  /*8c70*/  MUFU.EX2 R77, R47 ;  /* 0x0000002f004d7308 */ /* 0x000f220000000800 */
[----:B--2---:R-:W-:Y:S05]  /*8c80*/  F2FP.BF16.PACK_AB R6, R79, R80 ;  /* 0x000000504f06723e */ /* 0x004fea00000010ff */
[----:B------:R-:W-:Y:S04]  /*8c90*/  STS [R230+0x1c000], R6 ;  /* 0x01c00006e6007388 */ /* 0x000fe80000000800 */
[----:B------:R-:W2:Y:S10]  /*8ca0*/  MUFU.EX2 R68, R58 ;  /* 0x0000003a00447308 */ /* 0x000eb40000000800 */
[----:B------:R-:W3:Y:S01]  /*8cb0*/  MUFU.EX2 R167, R46 ;  /* 0x0000002e00a77308 */ /* 0x000ee20000000800 */
[----:B----4-:R-:W-:Y:S05]  /*8cc0*/  F2FP.BF16.PACK_AB R5, R77, R78 ;  /* 0x0000004e4d05723e */ /* 0x010fea00000010ff */
[----:B------:R-:W-:Y:S04]  /*8cd0*/  STS [R230+0x1c400], R5 ;  /* 0x01c40005e6007388 */ /* 0x000fe80000000800 */
[----:B------:R-:W-:Y:S01]  /*8ce0*/  MUFU.EX2 R76, R34 ;  /* 0x00000022004c7308 */ /* 0x000fe20000000800 */
[----:B--2---:R-:W-:Y:S05]  /*8cf0*/  F2FP.BF16.PACK_AB R4, R3, R68 ;  /* 0x000000440304723e */ /* 0x004fea00000010ff */
[----:B------:R-:W-:Y:S04]  /*8d00*/  STS [R229+0x1c000], R4 ;  /* 0x01c00004e5007388 */ /* 0x000fe80000000800 */
[----:B------:R-:W1:Y:S01]  /*8d10*/  MUFU.EX2 R75, R33 ;  /* 0x00000021004b7308 */ /* 0x000e620000000800 */
[----:B---3--:R-:W-:Y:S05]  /*8d20*/  F2FP.BF16.PACK_AB R0, R166, R167 ;  /* 0x000000a7a600723e */ /* 0x008fea00000010ff */
[----:B------:R2:W-:Y:S04]  /*8d30*/  STS [R229+0x1c400], R0 ;  /* 0x01c40000e5007388 */ /* 0x0005e80000000800 */
[----:B------:R-:W-:Y:S10]  /*8d40*/  MUFU.EX2 R74, R18 ;  /* 0x00000012004a7308 */ /* 0x000ff40000000800 */
[----:B------:R-:W3:Y:S01]  /*8d50*/  MUFU.EX2 R73, R17 ;  /* 0x0000001100497308 */ /* 0x000ee20000000800 */
[----:B-1----:R-:W-:Y:S05]  /*8d60*/  F2FP.BF16.PACK_AB R7, R75, R76 ;  /* 0x0000004c4b07723e */ /* 0x002fea00000010ff */
[----:B------:R-:W-:Y:S04]  /*8d70*/  STS [R230+0x1e000], R7 ;  /* 0x01e00007e6007388 */ /* 0x000fe80000000800 */
[----:B------:R-:W1:Y:S01]  /*8d80*/  MUFU.EX2 R72, R32 ;  /* 0x0000002000487308 */ /* 0x000e620000000800 */
[----:B--2---:R-:W-:Y:S04]  /*8d90*/  SHF.L.U32 R0, R164, 0x1, RZ ;  /* 0x00000001a4007819 */ /* 0x004fe800000006ff */
[CC--:B------:R-:W-:Y:S05]  /*8da0*/  IADD3 R149, R2.reuse, R0.reuse, RZ ;  /* 0x0000000002957210 */ /* 0x0c0fea0007ffe0ff */
[----:B------:R-:W2:Y:S01]  /*8db0*/  MUFU.EX2 R70, R134 ;  /* 0x0000008600467308 */ /* 0x000ea20000000800 */
[----:B------:R-:W-:Y:S02]  /*8dc0*/  IADD3 R148, R157, R0, RZ ;  /* 0x000000009d947210 */ /* 0x000fe40007ffe0ff */
[----:B---3--:R-:W-:Y:S05]  /*8dd0*/  F2FP.BF16.PACK_AB R6, R73, R74 ;  /* 0x0000004a4906723e */ /* 0x008fea00000010ff */
[----:B------:R-:W-:Y:S01]  /*8de0*/  STS [R230+0x1e400], R6 ;  /* 0x01e40006e6007388 */ /* 0x000fe20000000800 */
[----:B-1----:R-:W-:Y:S05]  /*8df0*/  F2FP.BF16.PACK_AB R5, R71, R72 ;  /* 0x000000484705723e */ /* 0x002fea00000010ff */
[----:B------:R-:W-:Y:S01]  /*8e00*/  STS [R229+0x1e000], R5 ;  /* 0x01e00005e5007388 */ /* 0x000fe20000000800 */
[----:B--2---:R-:W-:Y:S05]  /*8e10*/  F2FP.BF16.PACK_AB R4, R69, R70 ;  /* 0x000000464504723e */ /* 0x004fea00000010ff */
[----:B------:R-:W-:Y:S04]  /*8e20*/  STS [R229+0x1e400], R4 ;  /* 0x01e40004e5007388 */ /* 0x000fe80000000800 */
[----:B------:R-:W-:Y:S08]  /*8e30*/  LDSM.16.M88.4 R64, [R0+0x8000] ;  /* 0x008000000040783b */ /* 0x000ff00000000200 */
[----:B------:R-:W1:Y:S08]  /*8e40*/  LDSM.16.M88.4 R16, [R158+0x10000] ;  /* 0x010000009e10783b */ /* 0x000e700000000200 */
[----:B------:R2:W3:Y:S08]  /*8e50*/  LDSM.16.M88.4 R60, [R0+0xa000] ;  /* 0x00a00000003c783b */ /* 0x0004f00000000200 */
[----:B------:R-:W4:Y:S08]  /*8e60*/  LDSM.16.M88.4 R32, [R158+0x10800] ;  /* 0x010800009e20783b */ /* 0x000f300000000200 */
[----:B------:R-:W4:Y:S01]  /*8e70*/  LDSM.16.M88.4 R48, [R158+0x11000] ;  /* 0x011000009e30783b */ /* 0x000f220000000200 */
[----:B--2---:R-:W-:Y:S07]  /*8e80*/  MOV R0, R197 ;  /* 0x000000c500007202 */ /* 0x004fee0000000f00 */
[----:B------:R-:W2:Y:S01]  /*8e90*/  LDSM.16.M88.4 R132, [R158+0x11800] ;  /* 0x011800009e84783b */ /* 0x000ea20000000200 */
[-C--:B-1----:R-:W-:Y:S07]  /*8ea0*/  HMMA.16816.F32.BF16 R4, R64, R16.reuse, RZ ;  /* 0x000000104004723c */ /* 0x082fee00000418ff */
[----:B------:R-:W-:Y:S01]  /*8eb0*/  LDSM.16.M88.4 R136, [R149+0x8000] ;  /* 0x008000009588783b */ /* 0x000fe20000000200 */
[C---:B---3--:R-:W-:Y:S07]  /*8ec0*/  HMMA.16816.F32.BF16 R8, R60.reuse, R16, RZ ;  /* 0x000000103c08723c */ /* 0x048fee00000418ff */
[----:B------:R-:W1:Y:S01]  /*8ed0*/  LDSM.16.M88.4 R140, [R161+0x10000] ;  /* 0x01000000a18c783b */ /* 0x000e620000000200 */
        /* <DEDUP_REMOVED lines=53> */
[C---:B------:R-:W-:Y:S07]  /*9230*/  HMMA.16816.F32.BF16 R56, R140.reuse, R136, R56 ;  /* 0x000000888c38723c */ /* 0x040fee0000041838 */
[----:B------:R-:W-:Y:S01]  /*9240*/  IADD3 R136, R2, R148, RZ ;  /* 0x0000009402887210 */ /* 0x000fe20007ffe0ff */
[-C--:B------:R-:W-:Y:S01]  /*9250*/  HMMA.16816.F32.BF16 R60, R140, R138.reuse, R60 ;  /* 0x0000008a8c3c723c */ /* 0x080fe2000004183c */
[----:B------:R-:W-:Y:S03]  /*9260*/  LDSM.16.M88.4 R140, [R160+0x10000] ;  /* 0x01000000a08c783b */ /* 0x000fe60000000200 */
[----:B------:R-:W-:Y:S04]  /*9270*/  MOV R2, R196 ;  /* 0x000000c400027202 */ /* 0x000fe80000000f00 */
[----:B------:R-:W-:Y:S01]  /*9280*/  HMMA.16816.F32.BF16 R64, R132, R138, R64 ;  /* 0x0000008a8440723c */ /* 0x000fe20000041840 */
[----:B------:R-:W1:Y:S08]  /*9290*/  LDSM.16.M88.4 R132, [R136+0x8000] ;  /* 0x008000008884783b */ /* 0x000e700000000200 */
[----:B------:R-:W2:Y:S01]  /*92a0*/  LDSM.16.M88.4 R136, [R136+0xa000] ;  /* 0x00a000008888783b */ /* 0x000ea20000000200 */
[-C--:B-1----:R-:W-:Y:S08]  /*92b0*/  HMMA.16816.F32.BF16 R4, R132, R140.reuse, R4 ;  /* 0x0000008c8404723c */ /* 0x082ff00000041804 */
[C---:B--2---:R-:W-:Y:S07]  /*92c0*/  HMMA.16816.F32.BF16 R8, R136.reuse, R140, R8 ;  /* 0x0000008c8808723c */ /* 0x044fee0000041808 */
[----:B------:R-:W-:Y:S01]  /*92d0*/  MOV R140, R147 ;  /* 0x00000093008c7202 */ /* 0x000fe20000000f00 */
[-C--:B------:R-:W-:Y:S01]  /*92e0*/  HMMA.16816.F32.BF16 R12, R136, R142.reuse, R12 ;  /* 0x0000008e880c723c */ /* 0x080fe2000004180c */
[----:B------:R-:W-:Y:S07]  /*92f0*/  MOV R141, R195 ;  /* 0x000000c3008d7202 */ /* 0x000fee0000000f00 */
[C---:B-----5:R-:W-:Y:S01]  /*9300*/  FADD.FTZ R4, -R155.reuse, R4 ;  /* 0x000000049b047221 */ /* 0x060fe20000010100 */
[C---:B------:R-:W-:Y:S03]  /*9310*/  HMMA.16816.F32.BF16 R16, R132.reuse, R142, R16 ;  /* 0x0000008e8410723c */ /* 0x040fe60000041810 */
[----:B------:R-:W-:Y:S02]  /*9320*/  FADD.FTZ R5, -R155, R5 ;  /* 0x000000059b057221 */ /* 0x000fe40000010100 */
[----:B------:R-:W-:Y:S02]  /*9330*/  FADD.FTZ R6, -R154, R6 ;  /* 0x000000069a067221 */ /* 0x000fe40000010100 */
[----:B------:R-:W-:Y:S01]  /*9340*/  FMUL.FTZ R4, R144, R4 ;  /* 0x0000000490047220 */ /* 0x000fe20000410000 */
[----:B------:R-:W-:Y:S01]  /*9350*/  MOV R143, R193 ;  /* 0x000000c1008f7202 */ /* 0x000fe20000000f00 */
[----:B------:R-:W-:Y:S03]  /*9360*/  FMUL.FTZ R5, R146, R5 ;  /* 0x0000000592057220 */ /* 0x000fe60000410000 */
[----:B------:R-:W-:Y:S01]  /*9370*/  FMUL.FTZ R6, R145, R6 ;  /* 0x0000000691067220 */ /* 0x000fe20000410000 */
[----:B------:R-:W-:Y:S01]  /*9380*/  MOV R142, R192 ;  /* 0x000000c0008e7202 */ /* 0x000fe20000000f00 */
[----:B------:R-:W-:Y:S01]  /*9390*/  FADD.FTZ R7, -R154, R7 ;  /* 0x000000079a077221 */ /* 0x000fe20000010100 */
[----:B------:R-:W1:Y:S01]  /*93a0*/  LDSM.16.M88.4 R144, [R160+0x10800] ;  /* 0x01080000a090783b */ /* 0x000e620000000200 */
[----:B------:R-:W-:Y:S02]  /*93b0*/  FADD.FTZ R14, -R152, R14 ;  /* 0x0000000e980e7221 */ /* 0x000fe40000010100 */
[----:B------:R-:W-:Y:S01]  /*93c0*/  FMUL.FTZ R7, R175, R7 ;  /* 0x00000007af077220 */ /* 0x000fe20000410000 */
[----:B------:R-:W-:Y:S01]  /*93d0*/  MOV R175, R194 ;  /* 0x000000c200af7202 */ /* 0x000fe20000000f00 */
[----:B------:R-:W-:Y:S02]  /*93e0*/  FMUL.FTZ R14, R177, R14 ;  /* 0x0000000eb10e7220 */ /* 0x000fe40000410000 */
[----:B------:R-:W-:Y:S02]  /*93f0*/  FMUL.FTZ R197, R151, R4 ;  /* 0x0000000497c57220 */ /* 0x000fe40000410000 */
[----:B------:R-:W-:Y:S02]  /*9400*/  FADD.FTZ R17, -R155, R17 ;  /* 0x000000119b117221 */ /* 0x000fe40000010100 */
[----:B------:R-:W-:Y:S02]  /*9410*/  FMUL.FTZ R196, R216, R5 ;  /* 0x00000005d8c47220 */ /* 0x000fe40000410000 */
[----:B------:R-:W-:Y:S02]  /*9420*/  FADD.FTZ R13, -R153, R13 ;  /* 0x0000000d990d7221 */ /* 0x000fe40000010100 */
[----:B------:R-:W-:Y:S02]  /*9430*/  FMUL.FTZ R195, R214, R6 ;  /* 0x00000006d6c37220 */ /* 0x000fe40000410000 */
[----:B------:R-:W-:Y:S02]  /*9440*/  FMUL.FTZ R17, R187, R17 ;  /* 0x00000011bb117220 */ /* 0x000fe40000410000 */
[----:B------:R-:W-:Y:S02]  /*9450*/  FMUL.FTZ R194, R213, R7 ;  /* 0x00000007d5c27220 */ /* 0x000fe40000410000 */
[----:B------:R-:W-:Y:S01]  /*9460*/  FMUL.FTZ R187, R210, R14 ;  /* 0x0000000ed2bb7220 */ /* 0x000fe20000410000 */
[----:B------:R-:W2:Y:S01]  /*9470*/  LDSM.16.M88.4 R4, [R160+0x11000] ;  /* 0x01100000a004783b */ /* 0x000ea20000000200 */
[----:B------:R-:W-:Y:S02]  /*9480*/  FADD.FTZ R8, -R153, R8 ;  /* 0x0000000899087221 */ /* 0x000fe40000010100 */
[----:B------:R-:W-:Y:S02]  /*9490*/  FMUL.FTZ R13, R178, R13 ;  /* 0x0000000db20d7220 */ /* 0x000fe40000410000 */
[----:B------:R-:W-:Y:S02]  /*94a0*/  FADD.FTZ R10, -R152, R10 ;  /* 0x0000000a980a7221 */ /* 0x000fe40000010100 */
[----:B------:R-:W-:Y:S02]  /*94b0*/  FADD.FTZ R16, -R155, R16 ;  /* 0x000000109b107221 */ /* 0x000fe40000010100 */
[----:B------:R-:W-:Y:S01]  /*94c0*/  FMUL.FTZ R8, R174, R8 ;  /* 0x00000008ae087220 */ /* 0x000fe20000410000 */
[----:B------:R-:W-:Y:S01]  /*94d0*/  MOV R174, R190 ;  /* 0x000000be00ae7202 */ /* 0x000fe20000000f00 */
[----:B------:R-:W-:Y:S02]  /*94e0*/  FMUL.FTZ R16, R188, R16 ;  /* 0x00000010bc107220 */ /* 0x000fe40000410000 */
[----:B------:R-:W-:Y:S02]  /*94f0*/  FMUL.FTZ R10, R170, R10 ;  /* 0x0000000aaa0a7220 */ /* 0x000fe40000410000 */
[----:B------:R-:W-:Y:S02]  /*9500*/  FMUL.FTZ R188, R205, R13 ;  /* 0x0000000dcdbc7220 */ /* 0x000fe40000410000 */
[----:B------:R-:W-:Y:S01]  /*9510*/  FMUL.FTZ R193, R191, R8 ;  /* 0x00000008bfc17220 */ /* 0x000fe20000410000 */
[-C--:B-1----:R-:W-:Y:S01]  /*9520*/  HMMA.16816.F32.BF16 R20, R132, R144.reuse, R20 ;  /* 0x000000908414723c */ /* 0x082fe20000041814 */
[----:B------:R-:W-:Y:S02]  /*9530*/  FADD.FTZ R12, -R153, R12 ;  /* 0x0000000c990c7221 */ /* 0x000fe40000010100 */
[----:B------:R-:W-:Y:S02]  /*9540*/  FMUL.FTZ R191, R207, R10 ;  /* 0x0000000acfbf7220 */ /* 0x000fe40000410000 */
[----:B------:R-:W-:Y:S02]  /*9550*/  FMUL.FTZ R12, R179, R12 ;  /* 0x0000000cb30c7220 */ /* 0x000fe40000410000 */
[----:B------:R-:W-:Y:S01]  /*9560*/  FADD.FTZ R9, -R153, R9 ;  /* 0x0000000999097221 */ /* 0x000fe20000010100 */
[C---:B------:R-:W-:Y:S01]  /*9570*/  HMMA.16816.F32.BF16 R24, R136.reuse, R144, R24 ;  /* 0x000000908818723c */ /* 0x040fe20000041818 */
[----:B------:R-:W-:Y:S03]  /*9580*/  FADD.FTZ R11, -R152, R11 ;  /* 0x0000000b980b7221 */ /* 0x000fe60000010100 */
[----:B------:R-:W-:Y:S02]  /*9590*/  FMUL.FTZ R9, R171, R9 ;  /* 0x00000009ab097220 */ /* 0x000fe40000410000 */
[----:B------:R-:W-:Y:S02]  /*95a0*/  FMUL.FTZ R11, R150, R11 ;  /* 0x0000000b960b7220 */ /* 0x000fe40000410000 */
[----:B------:R-:W-:Y:S01]  /*95b0*/  FMUL.FTZ R192, R189, R9 ;  /* 0x00000009bdc07220 */ /* 0x000fe20000410000 */
[-C--:B------:R-:W-:Y:S03]  /*95c0*/  HMMA.16816.F32.BF16 R28, R136, R146.reuse, R28 ;  /* 0x00000092881c723c */ /* 0x080fe6000004181c */
[----:B------:R-:W-:Y:S02]  /*95d0*/  FMUL.FTZ R189, R208, R12 ;  /* 0x0000000cd0bd7220 */ /* 0x000fe40000410000 */
[----:B------:R-:W-:Y:S02]  /*95e0*/  FMUL.FTZ R190, R206, R11 ;  /* 0x0000000bcebe7220 */ /* 0x000fe40000410000 */
[----:B------:R-:W-:Y:S01]  /*95f0*/  FADD.FTZ R15, -R152, R15 ;  /* 0x0000000f980f7221 */ /* 0x000fe20000010100 */
[C---:B------:R-:W-:Y:S01]  /*9600*/  HMMA.16816.F32.BF16 R32, R132.reuse, R146, R32 ;  /* 0x000000928420723c */ /* 0x040fe20000041820 */
[C---:B------:R-:W-:Y:S01]  /*9610*/  FADD.FTZ R18, -R154.reuse, R18 ;  /* 0x000000129a127221 */ /* 0x040fe20000010100 */
[----:B------:R-:W1:Y:S02]  /*9620*/  LDSM.16.M88.4 R8, [R160+0x11800] ;  /* 0x01180000a008783b */ /* 0x000e640000000200 */
[----:B------:R-:W-:Y:S02]  /*9630*/  FADD.FTZ R19, -R154, R19 ;  /* 0x000000139a137221 */ /* 0x000fe40000010100 */
[----:B------:R-:W-:Y:S02]  /*9640*/  FADD.FTZ R20, -R155, R20 ;  /* 0x000000149b147221 */ /* 0x000fe40000010100 */
[C---:B------:R-:W-:Y:S01]  /*9650*/  FADD.FTZ R25, -R153.reuse, R25 ;  /* 0x0000001999197221 */ /* 0x040fe20000010100 */
[-C--:B--2---:R-:W-:Y:S03]  /*9660*/  HMMA.16816.F32.BF16 R36, R132, R4.reuse, R36 ;  /* 0x000000048424723c */ /* 0x084fe60000041824 */
[----:B------:R-:W-:Y:S02]  /*9670*/  FMUL.FTZ R25, R142, R25 ;  /* 0x000000198e197220 */ /* 0x000fe40000410000 */
[C---:B------:R-:W-:Y:S02]  /*9680*/  FADD.FTZ R24, -R153.reuse, R24 ;  /* 0x0000001899187221 */ /* 0x040fe40000010100 */
[----:B------:R-:W-:Y:S01]  /*9690*/  FADD.FTZ R30, -R152, R30 ;  /* 0x0000001e981e7221 */ /* 0x000fe20000010100 */
[C---:B------:R-:W-:Y:S01]  /*96a0*/  HMMA.16816.F32.BF16 R40, R136.reuse, R4, R40 ;  /* 0x000000048828723c */ /* 0x040fe20000041828 */
[----:B------:R-:W-:Y:S03]  /*96b0*/  FADD.FTZ R28, -R153, R28 ;  /* 0x0000001c991c7221 */ /* 0x000fe60000010100 */
[----:B------:R-:W-:Y:S02]  /*96c0*/  FMUL.FTZ R30, R140, R30 ;  /* 0x0000001e8c1e7220 */ /* 0x000fe40000410000 */
[----:B------:R-:W-:Y:S02]  /*96d0*/  FMUL.FTZ R28, R143, R28 ;  /* 0x0000001c8f1c7220 */ /* 0x000fe40000410000 */
[----:B------:R-:W-:Y:S01]  /*96e0*/  FADD.FTZ R32, -R155, R32 ;  /* 0x000000209b207221 */ /* 0x000fe20000010100 */
[-C--:B------:R-:W-:Y:S03]  /*96f0*/  HMMA.16816.F32.BF16 R44, R136, R6.reuse, R44 ;  /* 0x00000006882c723c */ /* 0x080fe6000004182c */
[----:B------:R-:W-:Y:S02]  /*9700*/  FMUL.FTZ R32, R2, R32 ;  /* 0x0000002002207220 */ /* 0x000fe40000410000 */
[C---:B------:R-:W-:Y:S02]  /*9710*/  FADD.FTZ R34, -R154.reuse, R34 ;  /* 0x000000229a227221 */ /* 0x040fe40000010100 */
[----:B------:R-:W-:Y:S01]  /*9720*/  FADD.FTZ R35, -R154, R35 ;  /* 0x000000239a237221 */ /* 0x000fe20000010100 */
[C---:B------:R-:W-:Y:S01]  /*9730*/  HMMA.16816.F32.BF16 R48, R132.reuse, R6, R48 ;  /* 0x000000068430723c */ /* 0x040fe20000041830 */
[----:B------:R-:W-:Y:S02]  /*9740*/  FMUL.FTZ R34, R98, R34 ;  /* 0x0000002262227220 */ /* 0x000fe40000410000 */
[----:B------:R2:W5:Y:S01]  /*9750*/  LDL.LU R98, [R1+0x16c] ;  /* 0x00016c0001627983 */ /* 0x0005620000300800 */
[----:B------:R-:W-:Y:S02]  /*9760*/  FMUL.FTZ R35, R97, R35 ;  /* 0x0000002361237220 */ /* 0x000fe40000410000 */
[----:B------:R-:W-:Y:S01]  /*9770*/  FADD.FTZ R36, -R155, R36 ;  /* 0x000000249b247221 */ /* 0x000fe20000010100 */
[----:B------:R2:W5:Y:S01]  /*9780*/  LDL.LU R97, [R1+0x168] ;  /* 0x0001680001617983 */ /* 0x0005620000300800 */
[----:B------:R-:W-:Y:S01]  /*9790*/  FADD.FTZ R43, -R152, R43 ;  /* 0x0000002b982b7221 */ /* 0x000fe20000010100 */
[-C--:B-1----:R-:W-:Y:S03]  /*97a0*/  HMMA.16816.F32.BF16 R52, R132, R8.reuse, R52 ;  /* 0x000000088434723c */ /* 0x082fe60000041834 */
[----:B------:R-:W-:Y:S02]  /*97b0*/  FMUL.FTZ R43, R89, R43 ;  /* 0x0000002b592b7220 */ /* 0x000fe40000410000 */
[----:B------:R-:W-:Y:S02]  /*97c0*/  FADD.FTZ R37, -R155, R37 ;  /* 0x000000259b257221 */ /* 0x000fe40000010100 */
[C---:B------:R-:W-:Y:S01]  /*97d0*/  FADD.FTZ R44, -R153.reuse, R44 ;  /* 0x0000002c992c7221 */ /* 0x040fe20000010100 */
[C---:B------:R-:W-:Y:S01]  /*97e0*/  HMMA.16816.F32.BF16 R56, R136.reuse, R8, R56 ;  /* 0x000000088838723c */ /* 0x040fe20000041838 */
[----:B------:R-:W-:Y:S03]  /*97f0*/  FADD.FTZ R45, -R153, R45 ;  /* 0x0000002d992d7221 */ /* 0x000fe60000010100 */
[----:B------:R-:W-:Y:S02]  /*9800*/  FMUL.FTZ R5, R88, R44 ;  /* 0x0000002c58057220 */ /* 0x000fe40000410000 */
[----:B------:R-:W-:Y:S02]  /*9810*/  FADD.FTZ R46, -R152, R46 ;  /* 0x0000002e982e7221 */ /* 0x000fe40000010100 */
[----:B------:R-:W-:Y:S01]  /*9820*/  FMUL.FTZ R4, R87, R45 ;  /* 0x0000002d57047220 */ /* 0x000fe20000410000 */
[-C--:B------:R-:W-:Y:S03]  /*9830*/  HMMA.16816.F32.BF16 R60, R136, R10.reuse, R60 ;  /* 0x0000000a883c723c */ /* 0x080fe6000004183c */
[----:B------:R-:W-:Y:S02]  /*9840*/  FMUL.FTZ R2, R86, R46 ;  /* 0x0000002e56027220 */ /* 0x000fe40000410000 */
[C---:B------:R-:W-:Y:S02]  /*9850*/  FADD.FTZ R48, -R155.reuse, R48 ;  /* 0x000000309b307221 */ /* 0x040fe40000010100 */
[----:B------:R-:W-:Y:S01]  /*9860*/  FADD.FTZ R49, -R155, R49 ;  /* 0x000000319b317221 */ /* 0x000fe20000010100 */
[----:B------:R-:W-:Y:S01]  /*9870*/  HMMA.16816.F32.BF16 R64, R132, R10, R64 ;  /* 0x0000000a8440723c */ /* 0x000fe20000041840 */
[----:B------:R-:W-:Y:S03]  /*9880*/  FMUL.FTZ R44, R84, R48 ;  /* 0x00000030542c7220 */ /* 0x000fe60000410000 */
[----:B------:R-:W-:Y:S02]  /*9890*/  FMUL.FTZ R140, R249, R43 ;  /* 0x0000002bf98c7220 */ /* 0x000fe40000410000 */
[C---:B------:R-:W-:Y:S02]  /*98a0*/  FADD.FTZ R50, -R154.reuse, R50 ;  /* 0x000000329a327221 */ /* 0x040fe40000010100 */
[----:B------:R-:W-:Y:S04]  /*98b0*/  FMUL.FTZ R43, R83, R49 ;  /* 0x00000031532b7220 */ /* 0x000fe80000410000 */
[----:B------:R-:W-:Y:S02]  /*98c0*/  FADD.FTZ R51, -R154, R51 ;  /* 0x000000339a337221 */ /* 0x000fe40000010100 */
[----:B------:R-:W-:Y:S02]  /*98d0*/  FMUL.FTZ R46, R82, R50 ;  /* 0x00000032522e7220 */ /* 0x000fe40000410000 */
[----:B------:R-:W-:Y:S02]  /*98e0*/  FMUL.FTZ R45, R81, R51 ;  /* 0x00000033512d7220 */ /* 0x000fe40000410000 */
        /* <DEDUP_REMOVED lines=9> */
[C---:B------:R-:W-:Y:S02]  /*9980*/  FADD.FTZ R40, -R153.reuse, R40 ;  /* 0x0000002899287221 */ /* 0x040fe40000010100 */
        /* <DEDUP_REMOVED lines=8> */
[----:B------:R-:W-:Y:S02]  /*9a10*/  FADD.FTZ R33, -R155, R33 ;  /* 0x000000219b217221 */ /* 0x000fe40000010100 */
[----:B------:R-:W-:Y:S01]  /*9a20*/  FADD.FTZ R47, -R152, R47 ;  /* 0x0000002f982f7221 */ /* 0x000fe20000010100 */
[----:B------:R2:W5:Y:S01]  /*9a30*/  LDL.LU R90, [R1+0x14c] ;  /* 0x00014c00015a7983 */ /* 0x0005620000300800 */
[----:B------:R-:W-:Y:S02]  /*9a40*/  FMUL.FTZ R33, R0, R33 ;  /* 0x0000002100217220 */ /* 0x000fe40000410000 */
[----:B------:R-:W-:Y:S01]  /*9a50*/  FMUL.FTZ R0, R85, R47 ;  /* 0x0000002f55007220 */ /* 0x000fe20000410000 */
[----:B------:R2:W5:Y:S01]  /*9a60*/  LDL.LU R89, [R1+0x148] ;  /* 0x0001480001597983 */ /* 0x0005620000300800 */
[----:B------:R-:W-:Y:S02]  /*9a70*/  FADD.FTZ R52, -R155, R52 ;  /* 0x000000349b347221 */ /* 0x000fe40000010100 */
[----:B------:R-:W-:Y:S01]  /*9a80*/  FMUL.FTZ R143, R245, R40 ;  /* 0x00000028f58f7220 */ /* 0x000fe20000410000 */
[----:B------:R2:W5:Y:S01]  /*9a90*/  LDL.LU R88, [R1+0x144] ;  /* 0x0001440001587983 */ /* 0x0005620000300800 */
[----:B------:R-:W-:Y:S02]  /*9aa0*/  FMUL.FTZ R40, R80, R52 ;  /* 0x0000003450287220 */ /* 0x000fe40000410000 */
[----:B------:R-:W-:Y:S01]  /*9ab0*/  FADD.FTZ R53, -R155, R53 ;  /* 0x000000359b357221 */ /* 0x000fe20000010100 */
        /* <DEDUP_REMOVED lines=8> */
[----:B------:R-:W-:Y:S01]  /*9b40*/  FMUL.FTZ R141, R246, R42 ;  /* 0x0000002af68d7220 */ /* 0x000fe20000410000 */
[----:B------:R-:W3:Y:S01]  /*9b50*/  LDL.LU R207, [R1+0x8] ;  /* 0x0000080001cf7983 */ /* 0x000ee20000300800 */
[----:B------:R-:W-:Y:S02]  /*9b60*/  FADD.FTZ R55, -R154, R55 ;  /* 0x000000379a377221 */ /* 0x000fe40000010100 */
[----:B------:R-:W-:Y:S01]  /*9b70*/  FMUL.FTZ R42, R78, R54 ;  /* 0x000000364e2a7220 */ /* 0x000fe20000410000 */
[----:B------:R-:W4:Y:S01]  /*9b80*/  LDL.LU R213, [R1+0x4] ;  /* 0x0000040001d57983 */ /* 0x000f220000300800 */
[----:B------:R-:W-:Y:S02]  /*9b90*/  FMUL.FTZ R142, R242, R41 ;  /* 0x00000029f28e7220 */ /* 0x000fe40000410000 */
[----:B------:R-:W-:Y:S01]  /*9ba0*/  FMUL.FTZ R41, R77, R55 ;  /* 0x000000374d297220 */ /* 0x000fe20000410000 */
[----:B------:R-:W2:Y:S01]  /*9bb0*/  LDL.LU R214, [R1+0x24] ;  /* 0x0000240001d67983 */ /* 0x000ea20000300800 */
[----:B------:R-:W-:Y:S02]  /*9bc0*/  FADD.FTZ R56, -R153, R56 ;  /* 0x0000003899387221 */ /* 0x000fe40000010100 */
[----:B------:R-:W-:Y:S01]  /*9bd0*/  FMUL.FTZ R147, R241, R36 ;  /* 0x00000024f1937220 */ /* 0x000fe20000410000 */
[----:B------:R-:W2:Y:S01]  /*9be0*/  LDL.LU R216, [R1+0x20] ;  /* 0x0000200001d87983 */ /* 0x000ea20000300800 */
[----:B------:R-:W-:Y:S02]  /*9bf0*/  FMUL.FTZ R36, R76, R56 ;  /* 0x000000384c247220 */ /* 0x000fe40000410000 */
        /* <DEDUP_REMOVED lines=16> */
[----:B------:R-:W2:Y:S01]  /*9d00*/  LDL.LU R210, [R1+0x28] ;  /* 0x0000280001d27983 */ /* 0x000ea20000300800 */
[----:B------:R-:W-:Y:S02]  /*9d10*/  FADD.FTZ R61, -R153, R61 ;  /* 0x0000003d993d7221 */ /* 0x000fe40000010100 */
[----:B------:R-:W-:Y:S01]  /*9d20*/  FMUL.FTZ R34, R72, R60 ;  /* 0x0000003c48227220 */ /* 0x000fe20000410000 */
[----:B------:R-:W2:Y:S01]  /*9d30*/  LDL.LU R14, [R1+0x1c] ;  /* 0x00001c00010e7983 */ /* 0x000ea20000300800 */
[C---:B------:R-:W-:Y:S02]  /*9d40*/  FADD.FTZ R62, -R152.reuse, R62 ;  /* 0x0000003e983e7221 */ /* 0x040fe40000010100 */
[----:B------:R-:W-:Y:S01]  /*9d50*/  FMUL.FTZ R61, R71, R61 ;  /* 0x0000003d473d7220 */ /* 0x000fe20000410000 */
[----:B------:R-:W2:Y:S01]  /*9d60*/  LDL.LU R205, [R1+0x38] ;  /* 0x0000380001cd7983 */ /* 0x000ea20000300800 */
[----:B------:R-:W-:Y:S02]  /*9d70*/  FADD.FTZ R63, -R152, R63 ;  /* 0x0000003f983f7221 */ /* 0x000fe40000010100 */
[----:B------:R-:W-:Y:S01]  /*9d80*/  FMUL.FTZ R62, R70, R62 ;  /* 0x0000003e463e7220 */ /* 0x000fe20000410000 */
[----:B------:R-:W2:Y:S01]  /*9d90*/  LDL.LU R13, [R1+0x34] ;  /* 0x00003400010d7983 */ /* 0x000ea20000300800 */
[----:B------:R-:W-:Y:S02]  /*9da0*/  FADD.FTZ R64, -R155, R64 ;  /* 0x000000409b407221 */ /* 0x000fe40000010100 */
[----:B------:R-:W-:Y:S01]  /*9db0*/  FMUL.FTZ R63, R69, R63 ;  /* 0x0000003f453f7220 */ /* 0x000fe20000410000 */
[----:B------:R1:W5:Y:S01]  /*9dc0*/  LDL.LU R79, [R1+0x120] ;  /* 0x00012000014f7983 */ /* 0x0003620000300800 */
[----:B------:R-:W-:Y:S02]  /*9dd0*/  FMUL.FTZ R171, R236, R30 ;  /* 0x0000001eecab7220 */ /* 0x000fe40000410000 */
[----:B------:R-:W-:Y:S01]  /*9de0*/  FMUL.FTZ R30, R68, R64 ;  /* 0x00000040441e7220 */ /* 0x000fe20000410000 */
[----:B------:R1:W5:Y:S01]  /*9df0*/  LDL.LU R78, [R1+0x11c] ;  /* 0x00011c00014e7983 */ /* 0x0003620000300800 */
[----:B------:R-:W-:Y:S02]  /*9e00*/  FADD.FTZ R29, -R153, R29 ;  /* 0x0000001d991d7221 */ /* 0x000fe40000010100 */
[C---:B------:R-:W-:Y:S01]  /*9e10*/  FADD.FTZ R26, -R152.reuse, R26 ;  /* 0x0000001a981a7221 */ /* 0x040fe20000010100 */
[----:B------:R1:W5:Y:S01]  /*9e20*/  LDL.LU R77, [R1+0x118] ;  /* 0x00011800014d7983 */ /* 0x0003620000300800 */
[----:B------:R-:W-:Y:S02]  /*9e30*/  FADD.FTZ R27, -R152, R27 ;  /* 0x0000001b981b7221 */ /* 0x000fe40000010100 */
[----:B------:R-:W-:Y:S01]  /*9e40*/  FMUL.FTZ R29, R175, R29 ;  /* 0x0000001daf1d7220 */ /* 0x000fe20000410000 */
[----:B------:R-:W2:Y:S01]  /*9e50*/  LDL.LU R208, [R1+0x18] ;  /* 0x0000180001d07983 */ /* 0x000ea20000300800 */
[----:B------:R-:W-:Y:S02]  /*9e60*/  FADD.FTZ R65, -R155, R65 ;  /* 0x000000419b417221 */ /* 0x000fe40000010100 */
[----:B------:R-:W-:Y:S01]  /*9e70*/  FMUL.FTZ R24, R174, R24 ;  /* 0x00000018ae187220 */ /* 0x000fe20000410000 */
[----:B------:R-:W2:Y:S01]  /*9e80*/  LDL.LU R12, [R1+0x14] ;  /* 0x00001400010c7983 */ /* 0x000ea20000300800 */
[----:B------:R-:W-:Y:S02]  /*9e90*/  FMUL.FTZ R174, R168, R29 ;  /* 0x0000001da8ae7220 */ /* 0x000fe40000410000 */
[----:B------:R-:W-:Y:S01]  /*9ea0*/  FMUL.FTZ R29, R3, R65 ;  /* 0x00000041031d7220 */ /* 0x000fe20000410000 */
[----:B------:R-:W2:Y:S01]  /*9eb0*/  LDL.LU R206, [R1+0x30] ;  /* 0x0000300001ce7983 */ /* 0x000ea20000300800 */
[----:B------:R-:W-:Y:S02]  /*9ec0*/  FADD.FTZ R21, -R155, R21 ;  /* 0x000000159b157221 */ /* 0x000fe40000010100 */
        /* <DEDUP_REMOVED lines=17> */
[----:B------:R-:W-:Y:S01]  /*9fe0*/  MOV R167, 0x20 ;  /* 0x0000002000a77802 */ /* 0x000fe20000000f00 */
[----:B------:R-:W-:Y:S01]  /*9ff0*/  FMUL.FTZ R31, R166, R67 ;  /* 0x00000043a61f7220 */ /* 0x000fe20000410000 */
[----:B------:R-:W-:Y:S01]  /*a000*/  MOV R166, 0x40 ;  /* 0x0000004000a67802 */ /* 0x000fe20000000f00 */
        /* <DEDUP_REMOVED lines=23> */
[----:B---3--:R-:W-:Y:S02]  /*a180*/  FMUL.FTZ R44, R207, R44 ;  /* 0x0000002ccf2c7220 */ /* 0x008fe40000410000 */
[----:B------:R-:W3:Y:S01]  /*a190*/  LDL.LU R207, [R1+0x2c] ;  /* 0x00002c0001cf7983 */ /* 0x000ee20000300800 */
[----:B----4-:R-:W-:Y:S03]  /*a1a0*/  FMUL.FTZ R43, R213, R43 ;  /* 0x0000002bd52b7220 */ /* 0x010fe60000410000 */
[----:B------:R1:W5:Y:S01]  /*a1b0*/  LDL.LU R76, [R1+0x114] ;  /* 0x00011400014c7983 */ /* 0x0003620000300800 */
[----:B--2---:R-:W-:Y:S03]  /*a1c0*/  FMUL.FTZ R46, R214, R46 ;  /* 0x0000002ed62e7220 */ /* 0x004fe60000410000 */
[----:B------:R-:W2:Y:S01]  /*a1d0*/  LDL.LU R213, [R1+0xc] ;  /* 0x00000c0001d57983 */ /* 0x000ea20000300800 */
[----:B------:R-:W-:Y:S03]  /*a1e0*/  FMUL.FTZ R45, R216, R45 ;  /* 0x0000002dd82d7220 */ /* 0x000fe60000410000 */
[----:B------:R1:W5:Y:S04]  /*a1f0*/  LDL.LU R75, [R1+0x110] ;  /* 0x00011000014b7983 */ /* 0x0003680000300800 */
[----:B------:R-:W4:Y:S04]  /*a200*/  LDL.LU R214, [R1] ;  /* 0x0000000001d67983 */ /* 0x000f280000300800 */
[----:B------:R1:W5:Y:S04]  /*a210*/  LDL.LU R74, [R1+0x10c] ;  /* 0x00010c00014a7983 */ /* 0x0003680000300800 */
[----:B------:R-:W4:Y:S04]  /*a220*/  LDL.LU R216, [R1+0x10] ;  /* 0x0000100001d87983 */ /* 0x000f280000300800 */
[----:B------:R1:W5:Y:S04]  /*a230*/  LDL.LU R73, [R1+0x108] ;  /* 0x0001080001497983 */ /* 0x0003680000300800 */
[----:B------:R1:W5:Y:S01]  /*a240*/  LDL.LU R72, [R1+0x104] ;  /* 0x0001040001487983 */ /* 0x0003620000300800 */
[----:B------:R-:W-:Y:S03]  /*a250*/  FMUL.FTZ R40, R210, R40 ;  /* 0x00000028d2287220 */ /* 0x000fe60000410000 */
[----:B------:R1:W5:Y:S01]  /*a260*/  LDL.LU R71, [R1+0x100] ;  /* 0x0001000001477983 */ /* 0x0003620000300800 */
[----:B------:R-:W-:Y:S03]  /*a270*/  FMUL.FTZ R39, R14, R39 ;  /* 0x000000270e277220 */ /* 0x000fe60000410000 */
[----:B------:R1:W5:Y:S01]  /*a280*/  LDL.LU R70, [R1+0xfc] ;  /* 0x0000fc0001467983 */ /* 0x0003620000300800 */
[----:B------:R-:W-:Y:S03]  /*a290*/  FMUL.FTZ R42, R205, R42 ;  /* 0x0000002acd2a7220 */ /* 0x000fe60000410000 */
[----:B------:R1:W5:Y:S01]  /*a2a0*/  LDL.LU R69, [R1+0xf8] ;  /* 0x0000f80001457983 */ /* 0x0003620000300800 */
[----:B------:R-:W-:Y:S03]  /*a2b0*/  FMUL.FTZ R41, R13, R41 ;  /* 0x000000290d297220 */ /* 0x000fe60000410000 */
[----:B------:R1:W5:Y:S04]  /*a2c0*/  LDL.LU R68, [R1+0xf4] ;  /* 0x0000f40001447983 */ /* 0x0003680000300800 */
[----:B------:R1:W5:Y:S06]  /*a2d0*/  LDL.64 R152, [R1+0x40] ;  /* 0x0000400001987983 */ /* 0x00036c0000100a00 */
[----:B------:R1:W5:Y:S01]  /*a2e0*/  LDL.LU R3, [R1+0xf0] ;  /* 0x0000f00001037983 */ /* 0x0003620000300800 */
[----:B------:R-:W-:Y:S02]  /*a2f0*/  FMUL.FTZ R36, R208, R36 ;  /* 0x00000024d0247220 */ /* 0x000fe40000410000 */
[----:B------:R-:W-:Y:S02]  /*a300*/  FMUL.FTZ R35, R12, R35 ;  /* 0x000000230c237220 */ /* 0x000fe40000410000 */
[----:B------:R-:W-:Y:S02]  /*a310*/  FMUL.FTZ R38, R206, R38 ;  /* 0x00000026ce267220 */ /* 0x000fe40000410000 */
[----:B---3--:R-:W-:Y:S02]  /*a320*/  FMUL.FTZ R37, R207, R37 ;  /* 0x00000025cf257220 */ /* 0x008fe40000410000 */
[----:B--2---:R-:W-:Y:S02]  /*a330*/  FMUL.FTZ R62, R213, R62 ;  /* 0x0000003ed53e7220 */ /* 0x004fe40000410000 */
[----:B----4-:R-:W-:Y:S02]  /*a340*/  FMUL.FTZ R30, R214, R30 ;  /* 0x0000001ed61e7220 */ /* 0x010fe40000410000 */
[----:B------:R-:W-:Y:S01]  /*a350*/  FMUL.FTZ R32, R216, R32 ;  /* 0x00000020d8207220 */ /* 0x000fe20000410000 */
[----:B------:R-:W-:-:S05]  /*a360*/  @!P0 BRA `(.L_x_2423) ;  /* 0x0000046000008947 */ /* 0x000fca0003800000 */
[----:B-1----:R-:W2:Y:S01]  /*a370*/  LDL.LU R0, [R1+0x48] ;  /* 0x0000480001007983 */ /* 0x002ea20000300800 */
[----:B-----5:R-:W-:Y:S01]  /*a380*/  ISETP.GE.AND P1, PT, R152, c[0x0][0x220], PT ;  /* 0x0000880098007a0c */ /* 0x020fe20003f26270 */
[----:B------:R-:W-:Y:S01]  /*a390*/  IMAD.MOV.U32 R11, RZ, RZ, c[0x0][0x190] ;  /* 0x00006400ff0b7624 */ /* 0x000fe200078e00ff */
[----:B------:R-:W-:Y:S01]  /*a3a0*/  ULOP3.LUT UR9, UR8, 0x1, URZ, 0xc0, !UPT ;  /* 0x0000000108097892 */ /* 0x000fe2000f8ec03f */
[----:B------:R-:W3:Y:S02]  /*a3b0*/  LDL.LU R22, [R1+0x54] ;  /* 0x0000540001167983 */ /* 0x000ee40000300800 */
[C---:B------:R-:W-:Y:S01]  /*a3c0*/  IMAD.U32 R4, R11.reuse, -0x80, RZ ;  /* 0xffffff800b047824 */ /* 0x040fe200078e00ff */
[----:B------:R-:W-:Y:S01]  /*a3d0*/  UISETP.NE.U32.AND UP1, UPT, UR9, 0x1, UPT ;  /* 0x000000010900788c */ /* 0x000fe2000bf25070 */
[----:B------:R-:W4:Y:S03]  /*a3e0*/  LDL.LU R21, [R1+0x4c] ;  /* 0x00004c0001157983 */ /* 0x000f260000300800 */
[----:B------:R-:W-:Y:S01]  /*a3f0*/  USEL UR9, UR44, 0x4000, !UP1 ;  /* 0x000040002c097887 */ /* 0x000fe2000c800000 */
[----:B------:R-:W-:Y:S02]  /*a400*/  SHF.R.S32.HI R5, RZ, 0x1f, R4 ;  /* 0x0000001fff057819 */ /* 0x000fe40000011404 */
[----:B------:R-:W-:Y:S01]  /*a410*/  @!P1 LEA R2, P2, R11, R4, 0x6 ;  /* 0x000000040b029211 */ /* 0x000fe200078430ff */
[----:B------:R-:W-:Y:S02]  /*a420*/  @!P1 IMAD.MOV.U32 R8, RZ, RZ, c[0x0][0x194] ;  /* 0x00006500ff089624 */ /* 0x000fe400078e00ff */
[----:B------:R-:W-:Y:S01]  /*a430*/  IADD3 R173, R173, UR9, RZ ;  /* 0x00000009adad7c10 */ /* 0x000fe2000fffe0ff */
[----:B------:R-:W-:Y:S01]  /*a440*/  @!P1 IMAD.MOV.U32 R9, RZ, RZ, c[0x0][0x194] ;  /* 0x00006500ff099624 */ /* 0x000fe200078e00ff */
[----:B------:R-:W-:Y:S01]  /*a450*/  IADD3 R162, R162, UR9, RZ ;  /* 0x00000009a2a27c10 */ /* 0x000fe2000fffe0ff */
[----:B------:R-:W-:Y:S02]  /*a460*/  @!P1 IMAD.MOV.U32 R18, RZ, RZ, c[0x0][0x194] ;  /* 0x00006500ff129624 */ /* 0x000fe400078e00ff */
[----:B------:R1:W-:Y:S01]  /*a470*/  @P1 STS [R173], RZ ;  /* 0x000000ffad001388 */ /* 0x0003e20000000800 */
[C---:B------:R-:W-:Y:S03]  /*a480*/  @!P1 LEA.HI.X R9, R11.reuse, R5, R9, 0x6, P2 ;  /* 0x000000050b099211 */ /* 0x040fe600010f3409 */
[----:B------:R1:W-:Y:S04]  /*a490*/  @P1 STS [R173+0x4], RZ ;  /* 0x000004ffad001388 */ /* 0x0003e80000000800 */
[----:B------:R1:W-:Y:S04]  /*a4a0*/  @P1 STS [R173+0x8], RZ ;  /* 0x000008ffad001388 */ /* 0x0003e80000000800 */
[----:B------:R1:W-:Y:S01]  /*a4b0*/  @P1 STS [R173+0xc], RZ ;  /* 0x00000cffad001388 */ /* 0x0003e20000000800 */
[C---:B--2---:R-:W-:Y:S02]  /*a4c0*/  IADD3 R14, R0.reuse, UR9, RZ ;  /* 0x00000009000e7c10 */ /* 0x044fe4000fffe0ff */
[----:B------:R-:W-:Y:S02]  /*a4d0*/  @!P1 IADD3 R17, R0, UR9, RZ ;  /* 0x0000000900119c10 */ /* 0x000fe4000fffe0ff */
[-C--:B---3--:R-:W-:Y:S01]  /*a4e0*/  LEA R6, P4, R4, R22.reuse, 0x1 ;  /* 0x0000001604067211 */ /* 0x088fe200078808ff */
[----:B------:R1:W-:Y:S01]  /*a4f0*/  STL [R1+0x48], R14 ;  /* 0x0000480e01007387 */ /* 0x0003e20000100800 */
[C---:B------:R-:W-:Y:S02]  /*a500*/  @!P1 IADD3 R16, R0.reuse, UR9, RZ ;  /* 0x0000000900109c10 */ /* 0x040fe4000fffe0ff */
[----:B------:R-:W-:Y:S02]  /*a510*/  @!P1 IADD3 R15, R0, UR9, RZ ;  /* 0x00000009000f9c10 */ /* 0x000fe4000fffe0ff */
[--C-:B----4-:R-:W-:Y:S02]  /*a520*/  LEA.HI.X R7, R4, R21, R5.reuse, 0x1, P4 ;  /* 0x0000001504077211 */ /* 0x110fe400020f0c05 */
[----:B------:R-:W-:Y:S02]  /*a530*/  @!P1 LEA R10, P2, R2, R22, 0x1 ;  /* 0x00000016020a9211 */ /* 0x000fe400078408ff */
[C---:B------:R-:W-:Y:S01]  /*a540*/  @!P1 LEA R0, P3, R11.reuse, R4, 0x5 ;  /* 0x000000040b009211 */ /* 0x040fe200078628ff */
[----:B------:R-:W-:Y:S01]  /*a550*/  @!PT LDS RZ, [RZ] ;  /* 0x00000000fffff984 */ /* 0x000fe20000000800 */
[----:B------:R-:W-:Y:S01]  /*a560*/  @!PT LDS RZ, [RZ] ;  /* 0x00000000fffff984 */ /* 0x000fe20000000800 */
[----:B------:R-:W-:Y:S01]  /*a570*/  @!PT LDS RZ, [RZ] ;  /* 0x00000000fffff984 */ /* 0x000fe20000000800 */
[----:B------:R1:W-:Y:S03]  /*a580*/  @!P1 LDGSTS.E.BYPASS.LTC128B.128 [R14], [R6.64] ;  /* 0x00000000060e9fae */ /* 0x0003e6000b901d46 */
        /* <DEDUP_REMOVED lines=8> */
[C---:B------:R-:W-:Y:S01]  /*a610*/  @!P1 LEA R8, P2, R4.reuse, R22, 0x1 ;  /* 0x0000001604089211 */ /* 0x040fe200078408ff */
[----:B------:R1:W-:Y:S02]  /*a620*/  @P1 STS [R173+0x1008], RZ ;  /* 0x001008ffad001388 */ /* 0x0003e40000000800 */
[----:B------:R-:W-:Y:S02]  /*a630*/  @!P1 IMAD.IADD R0, R5, 0x1, R0 ;  /* 0x0000000105009824 */ /* 0x000fe400078e0200 */
[----:B------:R1:W-:Y:S03]  /*a640*/  @P1 STS [R173+0x100c], RZ ;  /* 0x00100cffad001388 */ /* 0x0003e60000000800 */
[----:B------:R-:W-:Y:S01]  /*a650*/  @!P1 LEA.HI.X R9, R4, R21, R0, 0x1, P2 ;  /* 0x0000001504099211 */ /* 0x000fe200010f0c00 */
        /* <DEDUP_REMOVED lines=20> */
[----:B------:R1:W-:Y:S04]  /*a7a0*/  STL [R1+0x54], R6 ;  /* 0x0000540601007387 */ /* 0x0003e80000100800 */
[----:B------:R-:W0:Y:S04]  /*a7b0*/  LDGDEPBAR ;  /* 0x00000000000079af */ /* 0x000e280000000000 */
[----:B------:R1:W-:Y:S02]  /*a7c0*/  STL [R1+0x4c], R7 ;  /* 0x00004c0701007387 */ /* 0x0003e40000100800 */
.L_x_2423:
        /* <DEDUP_REMOVED lines=214> */
.L_x_2424:
        /* <DEDUP_REMOVED lines=183> */
[C---:B------:R-:W-:Y:S01]  /*c0a0*/  IMAD.IADD R60, R146.reuse, 0x1, R60 ;  /* 0x00000001923c7824 */ /* 0x040fe200078e023c */
[CC--:B------:R-:W-:Y:S01]  /*c0b0*/  LEA R50, P6, R63.reuse, R36.reuse, 0x2 ;  /* 0x000000243f327211 */ /* 0x0c0fe200078c10ff */
[C---:B------:R-:W-:Y:S02]  /*c0c0*/  IMAD.IADD R61, R146.reuse, 0x1, R61 ;  /* 0x00000001923d7824 */ /* 0x040fe400078e023d */
[----:B------:R-:W-:Y:S01]  /*c0d0*/  IMAD.IADD R60, R146, 0x1, R60 ;  /* 0x00000001923c7824 */ /* 0x000fe200078e023c */
[-C--:B------:R-:W-:Y:S02]  /*c0e0*/  LEA.HI.X.SX32 R51, R63, R37.reuse, 0x2, P6 ;  /* 0x000000253f337211 */ /* 0x080fe400030f16ff */
[-C--:B-1----:R-:W-:Y:S01]  /*c0f0*/  LEA R6, P0, R0, R36.reuse, 0x2 ;  /* 0x0000002400067211 */ /* 0x082fe200078010ff */
        /* <DEDUP_REMOVED lines=95> */
[----:B------:R-:W-:Y:S02]  /*c6f0*/  PLOP3.LUT P0, PT, PT, PT, UP3, 0x80, 0x0 ;  /* 0x000000000000781c */ /* 0x000fe40003f0f038 */
[----:B------:R-:W-:Y:S01]  /*c700*/  LEA.HI.X.SX32 R7, R2, R37, 0x2, P1 ;  /* 0x0000002502077211 */ /* 0x000fe200008f16ff */
[----:B------:R-:W-:Y:S01]  /*c710*/  LDSM.16.MT88.4 R16, [R0] ;  /* 0x000000000010783b */ /* 0x000fe20000004200 */
[----:B------:R-:W-:Y:S01]  /*c720*/  PLOP3.LUT P1, PT, PT, PT, UP1, 0x80, 0x0 ;  /* 0x000000000000781c */ /* 0x000fe20003f2f018 */
[----:B------:R-:W-:Y:S02]  /*c730*/  @UP0 UIADD3 UR17, UP1, UR17, -0x200, URZ ;  /* 0xfffffe0011110890 */ /* 0x000fe4000ff3e03f */
[----:B------:R-:W-:Y:S02]  /*c740*/  RED.E.ADD.F32.FTZ.RN.STRONG.GPU [R6.64], R30 ;  /* 0x0000001e0600798e */ /* 0x000fe4000c10e786 */
[----:B------:R-:W-:Y:S02]  /*c750*/  @UP0 UIADD3.X UR16, UR16, -0x1, URZ, UP1, !UPT ;  /* 0xffffffff10100890 */ /* 0x000fe40008ffe43f */
[----:B------:R-:W-:Y:S04]  /*c760*/  RED.E.ADD.F32.FTZ.RN.STRONG.GPU [R4.64], R31 ;  /* 0x0000001f0400798e */ /* 0x000fe8000c10e786 */
[----:B------:R-:W1:Y:S04]  /*c770*/  LDSM.16.MT88.4 R4, [R3+0x14000] ;  /* 0x014000000304783b */ /* 0x000e680000004200 */
        /* <DEDUP_REMOVED lines=72> */
[----:B------:R4:W5:Y:S03]  /*cc00*/  LDSM.16.MT88.4 R32, [R0+0x3800] ;  /* 0x003800000020783b */ /* 0x0009660000004200 */
        /* <DEDUP_REMOVED lines=15> */
[-C--:B-----5:R-:W-:Y:S08]  /*cd00*/  HMMA.16816.F32.BF16 R116, R20, R32.reuse, R116 ;  /* 0x000000201474723c */ /* 0x0a0ff00000041874 */
        /* <DEDUP_REMOVED lines=135> */
.L_x_2426:
        /* <DEDUP_REMOVED lines=19> */
.L_x_2427:
[----:B------:R-:W-:Y:S01]  /*d6b0*/  BAR.SYNC.DEFER_BLOCKING 0x0 ;  /* 0x0000000000007b1d */ /* 0x000fe20000010000 */
[--C-:B-1----:R-:W-:Y:S01]  /*d6c0*/  SHF.R.S32.HI R7, RZ, 0x1f, R152.reuse ;  /* 0x0000001fff077819 */ /* 0x102fe20000011498 */
[----:B------:R-:W-:Y:S01]  /*d6d0*/  USHF.R.S32.HI UR10, URZ, 0x1f, UR22 ;  /* 0x0000001f3f0a7899 */ /* 0x000fe20008011416 */
[----:B------:R-:W-:Y:S01]  /*d6e0*/  IMAD.U32 R0, RZ, RZ, UR22 ;  /* 0x00000016ff007e24 */ /* 0x000fe2000f8e00ff */
[----:B------:R-:W-:Y:S01]  /*d6f0*/  UIMAD UR5, UR37, -0x80, UR5 ;  /* 0xffffff80250578a4 */ /* 0x000fe2000f8e0205 */
[----:B------:R-:W-:Y:S01]  /*d700*/  IMAD.MOV.U32 R6, RZ, RZ, R152 ;  /* 0x000000ffff067224 */ /* 0x000fe200078e0098 */
[----:B------:R-:W1:Y:S01]  /*d710*/  S2R R8, SR_TID.X ;  /* 0x0000000000087919 */ /* 0x000e620000002100 */
[----:B------:R-:W-:Y:S01]  /*d720*/  ULDC.64 UR8, c[0x0][0x3a0] ;  /* 0x0000e80000087ab9 */ /* 0x000fe20000000a00 */
[----:B------:R-:W-:Y:S01]  /*d730*/  ISETP.GE.AND P1, PT, R152, c[0x0][0x220], PT ;  /* 0x0000880098007a0c */ /* 0x000fe20003f26270 */
[----:B------:R-:W-:Y:S01]  /*d740*/  UIMAD UR4, UR10, UR8, URZ ;  /* 0x000000080a0472a4 */ /* 0x000fe2000f8e023f */
[----:B------:R-:W-:Y:S01]  /*d750*/  IMAD.WIDE.U32 R4, R0, c[0x0][0x3a0], R6 ;  /* 0x0000e80000047a25 */ /* 0x000fe200078e0006 */
[----:B------:R-:W-:Y:S01]  /*d760*/  USHF.R.S32.HI UR13, URZ, 0x1f, UR39 ;  /* 0x0000001f3f0d7899 */ /* 0x000fe20008011427 */
[----:B------:R-:W-:Y:S01]  /*d770*/  BSSY B0, `(.L_x_2428) ;  /* 0x0000022000007945 */ /* 0x000fe20003800000 */
[----:B------:R-:W-:-:S02]  /*d780*/  UIMAD UR4, UR22, UR9, UR4 ;  /* 0x00000009160472a4 */ /* 0x000fc4000f8e0204 */
[----:B------:R-:W-:Y:S01]  /*d790*/  IADD3 R4, P0, R4, UR14, RZ ;  /* 0x0000000e04047c10 */ /* 0x000fe2000ff1e0ff */
[----:B------:R-:W-:-:S03]  /*d7a0*/  ULDC.64 UR8, c[0x0][0x3b8] ;  /* 0x0000ee0000087ab9 */ /* 0x000fc60000000a00 */
[----:B------:R-:W-:Y:S01]  /*d7b0*/  IMAD.U32 R2, RZ, RZ, UR4 ;  /* 0x00000004ff027e24 */ /* 0x000fe2000f8e00ff */
[----:B------:R-:W-:Y:S01]  /*d7c0*/  UIMAD UR4, UR13, UR8, URZ ;  /* 0x000000080d0472a4 */ /* 0x000fe2000f8e023f */
[----:B------:R2:W3:Y:S03]  /*d7d0*/  LDS.128 R20, [R145+0xd000] ;  /* 0x00d0000091147984 */ /* 0x0004e60000000c00 */
[----:B------:R-:W-:Y:S01]  /*d7e0*/  IADD3.X R5, R5, UR15, R2, P0, !PT ;  /* 0x0000000f05057c10 */ /* 0x000fe200087fe402 */
[----:B------:R-:W-:Y:S01]  /*d7f0*/  IMAD.U32 R2, RZ, RZ, UR39 ;  /* 0x00000027ff027e24 */ /* 0x000fe2000f8e00ff */
[----:B------:R-:W-:Y:S01]  /*d800*/  UIMAD UR4, UR39, UR9, UR4 ;  /* 0x00000009270472a4 */ /* 0x000fe2000f8e0204 */
[----:B------:R2:W4:Y:S01]  /*d810*/  LDS.128 R24, [R145+0xe000] ;  /* 0x00e0000091187984 */ /* 0x0005220000000c00 */
[----:B-1----:R-:W-:Y:S01]  /*d820*/  SHF.R.S32.HI R0, RZ, 0x1f, R8 ;  /* 0x0000001fff007819 */ /* 0x002fe20000011408 */
[----:B------:R-:W-:-:S02]  /*d830*/  IMAD.WIDE.U32 R4, R2, c[0x0][0x3b8], R4 ;  /* 0x0000ee0002047a25 */ /* 0x000fc400078e0004 */
[----:B------:R2:W1:Y:S01]  /*d840*/  LDS.128 R28, [R145+0xf000] ;  /* 0x00f00000911c7984 */ /* 0x0004620000000c00 */
[----:B------:R-:W-:-:S03]  /*d850*/  LEA.HI R0, R0, R8, RZ, 0x3 ;  /* 0x0000000800007211 */ /* 0x000fc600078f18ff */
        /* <DEDUP_REMOVED lines=9> */
[----:B------:R-:W5:Y:S01]  /*d8f0*/  LDS.128 R12, [R145+0xc000] ;  /* 0x00c00000910c7984 */ /* 0x000f620000000c00 */
        /* <DEDUP_REMOVED lines=8> */
[----:B-----5:R2:W-:Y:S04]  /*d980*/  STG.E.128 [R10.64], R12 ;  /* 0x0000000c0a007986 */ /* 0x0205e8000c101d06 */
.L_x_2429:
[----:B------:R-:W-:Y:S05]  /*d990*/  BSYNC B0 ;  /* 0x0000000000007941 */ /* 0x000fea0003800000 */
.L_x_2428:
        /* <DEDUP_REMOVED lines=15> */
.L_x_2431:
[----:B------:R-:W-:Y:S05]  /*da90*/  BSYNC B0 ;  /* 0x0000000000007941 */ /* 0x000fea0003800000 */
.L_x_2430:
        /* <DEDUP_REMOVED lines=15> */
.L_x_2433:
[----:B------:R-:W-:Y:S05]  /*db90*/  BSYNC B0 ;  /* 0x0000000000007941 */ /* 0x000fea0003800000 */
.L_x_2432:
        /* <DEDUP_REMOVED lines=14> */
.L_x_2435:
[----:B------:R-:W-:Y:S05]  /*dc80*/  BSYNC B0 ;  /* 0x0000000000007941 */ /* 0x000fea0003800000 */
.L_x_2434:
[----:B------:R-:W-:Y:S01]  /*dc90*/  ULDC.64 UR4, c[0x0][0x3a8] ;  /* 0x0000ea0000047ab9 */ /* 0x000fe20000000a00 */
[----:B------:R-:W-:Y:S01]  /*dca0*/  IMAD.U32 R2, RZ, RZ, UR22 ;  /* 0x00000016ff027e24 */ /* 0x000fe2000f8e00ff */
[----:B------:R-:W-:Y:S01]  /*dcb0*/  UIMAD UR4, UR10, UR4, URZ ;  /* 0x000000040a0472a4 */ /* 0x000fe2000f8e023f */
[----:B------:R-:W-:Y:S01]  /*dcc0*/  BSSY B0, `(.L_x_2436) ;  /* 0x0000017000007945 */ /* 0x000fe20003800000 */
[----:B------:R-:W-:Y:S01]  /*dcd0*/  USHF.R.S32.HI UR8, URZ, 0x1f, UR39 ;  /* 0x0000001f3f087899 */ /* 0x000fe20008011427 */
[----:B------:R-:W-:Y:S01]  /*dce0*/  IMAD.WIDE.U32 R6, R2, c[0x0][0x3a8], R6 ;  /* 0x0000ea0002067a25 */ /* 0x000fe200078e0006 */
[----:B------:R-:W-:-:S04]  /*dcf0*/  UIMAD UR4, UR22, UR5, UR4 ;  /* 0x00000005160472a4 */ /* 0x000fc8000f8e0204 */
[----:B-1----:R-:W-:Y:S02]  /*dd00*/  IADD3 R4, P0, R6, UR11, RZ ;  /* 0x0000000b06047c10 */ /* 0x002fe4000ff1e0ff */
[----:B------:R-:W-:Y:S01]  /*dd10*/  MOV R2, UR4 ;  /* 0x0000000400027c02 */ /* 0x000fe20008000f00 */
[----:B------:R-:W-:Y:S02]  /*dd20*/  ULDC.64 UR4, c[0x0][0x3c0] ;  /* 0x0000f00000047ab9 */ /* 0x000fe40000000a00 */
[----:B------:R-:W-:Y:S01]  /*dd30*/  UIMAD UR4, UR8, UR4, URZ ;  /* 0x00000004080472a4 */ /* 0x000fe2000f8e023f */
[----:B------:R-:W-:Y:S01]  /*dd40*/  IADD3.X R5, R7, UR12, R2, P0, !PT ;  /* 0x0000000c07057c10 */ /* 0x000fe200087fe402 */
[----:B------:R-:W-:Y:S02]  /*dd50*/  IMAD.U32 R2, RZ, RZ, UR39 ;  /* 0x00000027ff027e24 */ /* 0x000fe4000f8e00ff */
[----:B------:R-:W-:Y:S02]  /*dd60*/  UIMAD UR4, UR39, UR5, UR4 ;  /* 0x00000005270472a4 */ /* 0x000fe4000f8e0204 */
        /* <DEDUP_REMOVED lines=12> */
.L_x_2437:
[----:B------:R-:W-:Y:S05]  /*de30*/  BSYNC B0 ;  /* 0x0000000000007941 */ /* 0x000fea0003800000 */
.L_x_2436:
        /* <DEDUP_REMOVED lines=13> */
.L_x_2439:
[----:B------:R-:W-:Y:S05]  /*df10*/  BSYNC B0 ;  /* 0x0000000000007941 */ /* 0x000fea0003800000 */
.L_x_2438:
        /* <DEDUP_REMOVED lines=13> */
.L_x_2441:
[----:B------:R-:W-:Y:S05]  /*dff0*/  BSYNC B0 ;  /* 0x0000000000007941 */ /* 0x000fea0003800000 */
.L_x_2440:
        /* <DEDUP_REMOVED lines=11> */
.L_x_2388:
[----:B------:R-:W-:Y:S05]  /*e0b0*/  BSYNC B1 ;  /* 0x0000000000017941 */ /* 0x000fea0003800000 */
.L_x_2366:
        /* <DEDUP_REMOVED lines=11> */
.L_x_2442:
[----:B------:R-:W-:Y:S05]  /*e170*/  EXIT ;  /* 0x000000000000794d */ /* 0x000fea0003800000 */
.L_x_2444:
        /* <DEDUP_REMOVED lines=16> */
.L_x_2496:


//--------------------- .text._ZN5flash25flash_bwd_dot_do_o_kernelILb0E23Flash_bwd_kernel_traitsILi64ELi128ELi128ELi8ELi4ELi4ELi4ELb0ELb0EN7cutlass10bfloat16_tE19Flash_kernel_traitsILi64ELi128ELi128ELi8ES3_EEEEvNS_16Flash_bwd_paramsE --------------------------
	.section	.text._ZN5flash25flash_bwd_dot_do_o_kernelILb0E23Flash_bwd_kernel_traitsILi64ELi128ELi128ELi8ELi4ELi4ELi4ELb0ELb0EN7cutlass10bfloat16_tE19Flash_kernel_traitsILi64ELi128ELi128ELi8ES3_EEEEvNS_16Flash_bwd_paramsE,"ax",@progbits
	.sectioninfo	@"SHI_REGISTERS=32"
	.align	128
        .global         _ZN5flash25flash_bwd_dot_do_o_kernelILb0E23Flash_bwd_kernel_traitsILi64ELi128ELi128ELi8ELi4ELi4ELi4ELb0ELb0EN7cutlass10bfloat16_tE19Flash_kernel_traitsILi64ELi128ELi128ELi8ES3_EEEEvNS_16Flash_bwd_paramsE
        .type           _ZN5flash25flash_bwd_dot_do_o_kernelILb0E23Flash_bwd_kernel_traitsILi64ELi128ELi128ELi8ELi4ELi4ELi4ELb0ELb0EN7cutlass10bfloat16_tE19Flash_kernel_traitsILi64ELi128ELi128ELi8ES3_EEEEvNS_16Flash_bwd_paramsE,@function
        .size           _ZN5flash25flash_bwd_dot_do_o_kernelILb0E23Flash_bwd_kernel_traitsILi64ELi128ELi128ELi8ELi4ELi4ELi4ELb0ELb0EN7cutlass10bfloat16_tE19Flash_kernel_traitsILi64ELi128ELi128ELi8ES3_EEEEvNS_16Flash_bwd_paramsE,(.L_x_2497 - _ZN5flash25flash_bwd_dot_do_o_kernelILb0E23Flash_bwd_kernel_traitsILi64ELi128ELi128ELi8ELi4ELi4ELi4ELb0ELb0EN7cutlass10bfloat16_tE19Flash_kernel_traitsILi64ELi128ELi128ELi8ES3_EEEEvNS_16Flash_bwd_paramsE)
        .other          _ZN5flash25flash_bwd_dot_do_o_kernelILb0E23Flash_bwd_kernel_traitsILi64ELi128ELi128ELi8ELi4ELi4ELi4ELb0ELb0EN7cutlass10bfloat16_tE19Flash_kernel_traitsILi64ELi128ELi128ELi8ES3_EEEEvNS_16Flash_bwd_paramsE,@"STO_CUDA_ENTRY STV_DEFAULT"
_ZN5flash25flash_bwd_dot_do_o_kernelILb0E23Flash_bwd_kernel_traitsILi64ELi128ELi128ELi8ELi4ELi4ELi4ELb0ELb0EN7cutlass10bfloat16_tE19Flash_kernel_traitsILi64ELi128ELi128ELi8ES3_EEEEvNS_16Flash_bwd_paramsE:
.text._ZN5flash25flash_bwd_dot_do_o_kernelILb0E23Flash_bwd_kernel_traitsILi64ELi128ELi128ELi8ELi4ELi4ELi4ELb0ELb0EN7cutlass10bfloat16_tE19Flash_kernel_traitsILi64ELi128ELi128ELi8ES3_EEEEvNS_16Flash_bwd_paramsE:
        /* <DEDUP_REMOVED lines=24> */
[--C-:B------:R-:W-:Y:S01]  /*0180*/  @!P1 SHF.R.S32.HI R9, RZ, 0x1f, R7.reuse ;  /* 0x0000001fff099819 */ /* 0x100fe20000011407 */
[----:B------:R-:W-:Y:S01]  /*0190*/  @P1 IMAD.WIDE.U32 R12, R0, c[0x0][0x1e8], RZ ;  /* 0x00007a00000c1a25 */ /* 0x000fe200078e00ff */
[----:B------:R-:W-:-:S03]  /*01a0*/  @!P1 SHF.R.S32.HI R16, RZ, 0x1f, R7 ;  /* 0x0000001fff109819 */ /* 0x000fc60000011407 */
[----:B------:R-:W-:Y:S02]  /*01b0*/  @!P1 IMAD R14, R9, c[0x0][0x368], RZ ;  /* 0x0000da00090e9a24 */ /* 0x000fe400078e02ff */
[----:B------:R-:W-:-:S04]  /*01c0*/  @P1 IMAD.WIDE.U32 R10, R0, c[0x0][0x370], RZ ;  /* 0x0000dc00000a1a25 */ /* 0x000fc800078e00ff */
[----:B------:R-:W-:Y:S02]  /*01d0*/  @!P1 IMAD R16, R16, c[0x0][0x1e0], RZ ;  /* 0x0000780010109a24 */ /* 0x000fe400078e02ff */
[C---:B------:R-:W-:Y:S02]  /*01e0*/  @P1 IMAD R5, R0.reuse, c[0x0][0x1ec], R13 ;  /* 0x00007b0000051a24 */ /* 0x040fe400078e020d */
[----:B------:R-:W-:Y:S02]  /*01f0*/  @P1 IMAD.MOV.U32 R6, RZ, RZ, R12 ;  /* 0x000000ffff061224 */ /* 0x000fe400078e000c */
[C---:B------:R-:W-:Y:S02]  /*0200*/  @!P1 IMAD R9, R7.reuse, c[0x0][0x36c], R14 ;  /* 0x0000db0007099a24 */ /* 0x040fe400078e020e */
[----:B------:R-:W-:Y:S02]  /*0210*/  @P1 IMAD R4, R0, c[0x0][0x374], R11 ;  /* 0x0000dd0000041a24 */ /* 0x000fe400078e020b */
[----:B------:R-:W-:-:S04]  /*0220*/  @!P1 IMAD.WIDE.U32 R12, R7, c[0x0][0x368], RZ ;  /* 0x0000da00070c9a25 */ /* 0x000fc800078e00ff */
[----:B------:R-:W-:Y:S01]  /*0230*/  @!P1 IMAD.WIDE.U32 R14, R7, c[0x0][0x1e0], RZ ;  /* 0x00007800070e9a25 */ /* 0x000fe200078e00ff */
[----:B------:R-:W-:-:S03]  /*0240*/  @!P1 MOV R10, R12 ;  /* 0x0000000c000a9202 */ /* 0x000fc60000000f00 */
[----:B------:R-:W-:Y:S01]  /*0250*/  @!P1 IMAD R11, R7, c[0x0][0x1e4], R16 ;  /* 0x00007900070b9a24 */ /* 0x000fe200078e0210 */
[----:B------:R-:W-:Y:S01]  /*0260*/  @!P1 MOV R6, R14 ;  /* 0x0000000e00069202 */ /* 0x000fe20000000f00 */
        /* <DEDUP_REMOVED lines=10> */
.L_x_2445:
[----:B01----:R-:W-:-:S04]  /*0310*/  IMAD R0, R7, c[0x0][0x1c0], R20 ;  /* 0x0000700007007a24 */ /* 0x003fc800078e0214 */
[----:B------:R-:W-:Y:S02]  /*0320*/  IMAD R0, R0, c[0x0][0x224], RZ ;  /* 0x0000890000007a24 */ /* 0x000fe400078e02ff */
.L_x_2446:
[----:B------:R-:W-:Y:S01]  /*0330*/  SHF.R.S32.HI R7, RZ, 0x1f, R2 ;  /* 0x0000001fff077819 */ /* 0x000fe20000011402 */
[--C-:B------:R-:W-:Y:S01]  /*0340*/  IMAD.IADD R8, R8, 0x1, -R3.reuse ;  /* 0x0000000108087824 */ /* 0x100fe200078e0a03 */
[----:B------:R-:W-:Y:S02]  /*0350*/  SHF.R.S32.HI R11, RZ, 0x1f, R3 ;  /* 0x0000001fff0b7819 */ /* 0x000fe40000011403 */
[----:B------:R-:W-:-:S03]  /*0360*/  LEA.HI R7, R7, R2, RZ, 0x3 ;  /* 0x0000000207077211 */ /* 0x000fc600078f18ff */
[----:B------:R-:W-:Y:S01]  /*0370*/  IMAD R16, R11, c[0x0][0x370], RZ ;  /* 0x0000dc000b107a24 */ /* 0x000fe200078e02ff */
[----:B------:R-:W-:Y:S01]  /*0380*/  LOP3.LUT R9, R7, 0x1ffffff8, RZ, 0xc0, !PT ;  /* 0x1ffffff807097812 */ /* 0x000fe200078ec0ff */
[----:B------:R-:W-:Y:S01]  /*0390*/  IMAD R18, R11, c[0x0][0x1e8], RZ ;  /* 0x00007a000b127a24 */ /* 0x000fe200078e02ff */
[----:B------:R-:W-:Y:S01]  /*03a0*/  SHF.R.S32.HI R27, RZ, 0x3, R7 ;  /* 0x00000003ff1b7819 */ /* 0x000fe20000011407 */
[C---:B------:R-:W-:Y:S02]  /*03b0*/  IMAD R7, R3.reuse, c[0x0][0x374], R16 ;  /* 0x0000dd0003077a24 */ /* 0x040fe400078e0210 */
[----:B------:R-:W-:Y:S01]  /*03c0*/  IMAD.IADD R9, R2, 0x1, -R9 ;  /* 0x0000000102097824 */ /* 0x000fe200078e0a09 */
[----:B------:R-:W-:Y:S01]  /*03d0*/  SHF.R.S32.HI R26, RZ, 0x1f, R27 ;  /* 0x0000001fff1a7819 */ /* 0x000fe2000001141b */
[----:B------:R-:W-:Y:S01]  /*03e0*/  IMAD R18, R3, c[0x0][0x1ec], R18 ;  /* 0x00007b0003127a24 */ /* 0x000fe200078e0212 */
[----:B------:R-:W-:Y:S02]  /*03f0*/  CS2R R16, SRZ ;  /* 0x0000000000107805 */ /* 0x000fe4000001ff00 */
[----:B------:R-:W-:-:S02]  /*0400*/  SHF.L.U32 R12, R9, 0x3, RZ ;  /* 0x00000003090c7819 */ /* 0x000fc400000006ff */
[----:B------:R-:W-:Y:S02]  /*0410*/  SHF.R.S32.HI R9, RZ, 0x1f, R20 ;  /* 0x0000001fff097819 */ /* 0x000fe40000011414 */
[--C-:B------:R-:W-:Y:S02]  /*0420*/  SHF.R.S32.HI R13, RZ, 0x1f, R12.reuse ;  /* 0x0000001fff0d7819 */ /* 0x100fe4000001140c */
[----:B------:R-:W-:Y:S01]  /*0430*/  ISETP.GE.AND P0, PT, R12, c[0x0][0x220], PT ;  /* 0x000088000c007a0c */ /* 0x000fe20003f06270 */
[----:B------:R-:W-:Y:S02]  /*0440*/  IMAD R11, R9, c[0x0][0x378], RZ ;  /* 0x0000de00090b7a24 */ /* 0x000fe400078e02ff */
[----:B------:R-:W-:Y:S01]  /*0450*/  IMAD.WIDE.U32 R14, R3, c[0x0][0x370], R12 ;  /* 0x0000dc00030e7a25 */ /* 0x000fe200078e000c */
[----:B------:R-:W-:-:S03]  /*0460*/  ISETP.LT.AND P1, PT, R27, R8, !P0 ;  /* 0x000000081b00720c */ /* 0x000fc60004721270 */
[----:B------:R-:W-:Y:S01]  /*0470*/  IMAD.WIDE.U32 R12, R3, c[0x0][0x1e8], R12 ;  /* 0x00007a00030c7a25 */ /* 0x000fe200078e000c */
[----:B------:R-:W-:-:S03]  /*0480*/  IADD3 R22, P2, R10, R14, RZ ;  /* 0x0000000e0a167210 */ /* 0x000fc60007f5e0ff */
[----:B------:R-:W-:Y:S01]  /*0490*/  IMAD R9, R9, c[0x0][0x1f0], RZ ;  /* 0x00007c0009097a24 */ /* 0x000fe200078e02ff */
[----:B------:R-:W-:Y:S01]  /*04a0*/  IADD3 R6, P3, R6, R12, RZ ;  /* 0x0000000c06067210 */ /* 0x000fe20007f7e0ff */
[----:B------:R-:W-:Y:S01]  /*04b0*/  IMAD R11, R20, c[0x0][0x37c], R11 ;  /* 0x0000df00140b7a24 */ /* 0x000fe200078e020b */
[----:B------:R-:W-:Y:S01]  /*04c0*/  IADD3.X R23, R4, R15, R7, P2, !PT ;  /* 0x0000000f04177210 */ /* 0x000fe200017fe407 */
[----:B------:R-:W-:Y:S01]  /*04d0*/  IMAD R9, R20, c[0x0][0x1f4], R9 ;  /* 0x00007d0014097a24 */ /* 0x000fe200078e0209 */
[----:B------:R-:W-:Y:S01]  /*04e0*/  IADD3.X R7, R5, R13, R18, P3, !PT ;  /* 0x0000000d05077210 */ /* 0x000fe20001ffe412 */
[----:B------:R-:W-:Y:S01]  /*04f0*/  @P1 IMAD R4, R26, c[0x0][0x370], RZ ;  /* 0x0000dc001a041a24 */ /* 0x000fe200078e02ff */
[----:B------:R-:W-:Y:S01]  /*0500*/  CS2R R14, SRZ ;  /* 0x00000000000e7805 */ /* 0x000fe2000001ff00 */
[----:B------:R-:W-:Y:S01]  /*0510*/  IMAD.WIDE.U32 R22, R20, c[0x0][0x378], R22 ;  /* 0x0000de0014167a25 */ /* 0x000fe200078e0016 */
[----:B------:R-:W-:-:S03]  /*0520*/  CS2R R18, SRZ ;  /* 0x0000000000127805 */ /* 0x000fc6000001ff00 */
[----:B------:R-:W-:Y:S01]  /*0530*/  IMAD.WIDE.U32 R20, R20, c[0x0][0x1f0], R6 ;  /* 0x00007c0014147a25 */ /* 0x000fe200078e0006 */
[----:B------:R-:W-:-:S03]  /*0540*/  IADD3 R23, R23, R11, RZ ;  /* 0x0000000b17177210 */ /* 0x000fc60007ffe0ff */
[----:B------:R-:W-:Y:S02]  /*0550*/  @P1 IMAD R6, R26, c[0x0][0x1e8], RZ ;  /* 0x00007a001a061a24 */ /* 0x000fe400078e02ff */
[----:B------:R-:W-:Y:S02]  /*0560*/  IMAD.IADD R21, R21, 0x1, R9 ;  /* 0x0000000115157824 */ /* 0x000fe400078e0209 */
[C---:B------:R-:W-:Y:S02]  /*0570*/  @P1 IMAD R7, R27.reuse, c[0x0][0x374], R4 ;  /* 0x0000dd001b071a24 */ /* 0x040fe400078e0204 */
[----:B------:R-:W-:-:S04]  /*0580*/  @P1 IMAD.WIDE.U32 R12, R27, c[0x0][0x370], R22 ;  /* 0x0000dc001b0c1a25 */ /* 0x000fc800078e0016 */
[----:B------:R-:W-:Y:S01]  /*0590*/  @P1 IMAD R9, R27, c[0x0][0x1ec], R6 ;  /* 0x00007b001b091a24 */ /* 0x000fe200078e0206 */
[----:B------:R-:W-:Y:S01]  /*05a0*/  @P1 IADD3 R7, R13, R7, RZ ;  /* 0x000000070d071210 */ /* 0x000fe20007ffe0ff */
[----:B------:R-:W-:Y:S01]  /*05b0*/  @P1 IMAD.WIDE.U32 R4, R27, c[0x0][0x1e8], R20 ;  /* 0x00007a001b041a25 */ /* 0x000fe200078e0014 */
[----:B------:R-:W-:-:S03]  /*05c0*/  @P1 LEA R10, P2, R12, c[0x0][0x330], 0x1 ;  /* 0x0000cc000c0a1a11 */ /* 0x000fc600078408ff */
[----:B------:R-:W-:Y:S01]  /*05d0*/  @P1 IMAD.IADD R5, R5, 0x1, R9 ;  /* 0x0000000105051824 */ /* 0x000fe200078e0209 */
[----:B------:R-:W-:Y:S02]  /*05e0*/  @P1 LEA R6, P3, R4, c[0x0][0x1d0], 0x1 ;  /* 0x0000740004061a11 */ /* 0x000fe400078608ff */
[----:B------:R-:W-:Y:S02]  /*05f0*/  @P1 LEA.HI.X R11, R12, c[0x0][0x334], R7, 0x1, P2 ;  /* 0x0000cd000c0b1a11 */ /* 0x000fe400010f0c07 */
[----:B------:R-:W-:Y:S01]  /*0600*/  CS2R R12, SRZ ;  /* 0x00000000000c7805 */ /* 0x000fe2000001ff00 */
[----:B------:R-:W-:-:S05]  /*0610*/  @P1 LEA.HI.X R7, R4, c[0x0][0x1d4], R5, 0x1, P3 ;  /* 0x0000750004071a11 */ /* 0x000fca00018f0c05 */
[----:B------:R0:W2:Y:S04]  /*0620*/  @P1 LDG.E.128 R12, [R10.64] ;  /* 0x000000040a0c1981 */ /* 0x0000a8000c1e1d00 */
[----:B------:R1:W3:Y:S01]  /*0630*/  @P1 LDG.E.128 R16, [R6.64] ;  /* 0x0000000406101981 */ /* 0x0002e2000c1e1d00 */
[C---:B------:R-:W-:Y:S02]  /*0640*/  IADD3 R5, R27.reuse, 0x20, RZ ;  /* 0x000000201b057810 */ /* 0x040fe40007ffe0ff */
[----:B------:R-:W-:Y:S02]  /*0650*/  IADD3 R25, R27, 0x40, RZ ;  /* 0x000000401b197810 */ /* 0x000fe40007ffe0ff */
[----:B------:R-:W-:Y:S02]  /*0660*/  ISETP.LT.AND P2, PT, R5, R8, !P0 ;  /* 0x000000080500720c */ /* 0x000fe40004741270 */
[----:B-1----:R-:W-:-:S11]  /*0670*/  IADD3 R7, R27, 0x60, RZ ;  /* 0x000000601b077810 */ /* 0x002fd60007ffe0ff */
[----:B------:R-:W-:Y:S02]  /*0680*/  @P2 IADD3 R29, P1, R27, 0x20, RZ ;  /* 0x000000201b1d2810 */ /* 0x000fe40007f3e0ff */
[----:B------:R-:W-:Y:S02]  /*0690*/  @P2 MOV R5, R23 ;  /* 0x0000001700052202 */ /* 0x000fe40000000f00 */
[----:B------:R-:W-:Y:S02]  /*06a0*/  @P2 IADD3.X R4, RZ, R26, RZ, P1, !PT ;  /* 0x0000001aff042210 */ /* 0x000fe40000ffe4ff */
[-C--:B------:R-:W-:Y:S02]  /*06b0*/  ISETP.LT.AND P1, PT, R25, R8.reuse, !P0 ;  /* 0x000000081900720c */ /* 0x080fe40004721270 */
[----:B------:R-:W-:Y:S01]  /*06c0*/  ISETP.LT.AND P0, PT, R7, R8, !P0 ;  /* 0x000000080700720c */ /* 0x000fe20004701270 */
[----:B------:R-:W-:-:S04]  /*06d0*/  @P2 IMAD R4, R4, c[0x0][0x370], RZ ;  /* 0x0000dc0004042a24 */ /* 0x000fc800078e02ff */
[----:B------:R-:W-:Y:S02]  /*06e0*/  @P2 IMAD R9, R29, c[0x0][0x374], R4 ;  /* 0x0000dd001d092a24 */ /* 0x000fe400078e0204 */
[----:B------:R-:W-:-:S04]  /*06f0*/  @P2 IMAD.MOV.U32 R4, RZ, RZ, R22 ;  /* 0x000000ffff042224 */ /* 0x000fc800078e0016 */
[----:B------:R-:W-:-:S04]  /*0700*/  @P2 IMAD.WIDE.U32 R4, R29, c[0x0][0x370], R4 ;  /* 0x0000dc001d042a25 */ /* 0x000fc800078e0004 */
[----:B------:R-:W-:Y:S01]  /*0710*/  @P2 IMAD.IADD R9, R5, 0x1, R9 ;  /* 0x0000000105092824 */ /* 0x000fe200078e0209 */
[----:B------:R-:W-:-:S04]  /*0720*/  @P2 LEA R24, P3, R4, c[0x0][0x330], 0x1 ;  /* 0x0000cc0004182a11 */ /* 0x000fc800078608ff */
[----:B------:R-:W-:Y:S02]  /*0730*/  @P2 LEA.HI.X R25, R4, c[0x0][0x334], R9, 0x1, P3 ;  /* 0x0000cd0004192a11 */ /* 0x000fe400018f0c09 */
[----:B------:R-:W-:-:S04]  /*0740*/  @P2 IADD3 R7, P3, R27, 0x20, RZ ;  /* 0x000000201b072810 */ /* 0x000fc80007f7e0ff */
[----:B------:R-:W-:-:S05]  /*0750*/  @P2 IADD3.X R4, RZ, R26, RZ, P3, !PT ;  /* 0x0000001aff042210 */ /* 0x000fca0001ffe4ff */
[----:B------:R-:W-:-:S04]  /*0760*/  @P2 IMAD R4, R4, c[0x0][0x1e8], RZ ;  /* 0x00007a0004042a24 */ /* 0x000fc800078e02ff */
[----:B------:R-:W-:Y:S02]  /*0770*/  @P2 IMAD R9, R7, c[0x0][0x1ec], R4 ;  /* 0x00007b0007092a24 */ /* 0x000fe400078e0204 */
[----:B------:R-:W-:Y:S01]  /*0780*/  @P2 IMAD.MOV.U32 R4, RZ, RZ, R20 ;  /* 0x000000ffff042224 */ /* 0x000fe200078e0014 */
[----:B0-----:R-:W-:Y:S01]  /*0790*/  CS2R R10, SRZ ;  /* 0x00000000000a7805 */ /* 0x001fe2000001ff00 */
[----:B--2---:R-:W-:Y:S02]  /*07a0*/  LOP3.LUT R5, R12, 0xffff0000, RZ, 0xc0, !PT ;  /* 0xffff00000c057812 */ /* 0x004fe400078ec0ff */
[----:B---3--:R-:W-:-:S05]  /*07b0*/  LOP3.LUT R6, R16, 0xffff0000, RZ, 0xc0, !PT ;  /* 0xffff000010067812 */ /* 0x008fca00078ec0ff */
[----:B------:R-:W-:Y:S01]  /*07c0*/  FMUL.FTZ R8, R5, R6 ;  /* 0x0000000605087220 */ /* 0x000fe20000410000 */
[----:B------:R-:W-:Y:S01]  /*07d0*/  SHF.L.U32 R5, R16, 0x10, RZ ;  /* 0x0000001010057819 */ /* 0x000fe200000006ff */
[----:B------:R-:W-:Y:S01]  /*07e0*/  IMAD.U32 R6, R12, 0x10000, RZ ;  /* 0x000100000c067824 */ /* 0x000fe200078e00ff */
[----:B------:R-:W-:-:S03]  /*07f0*/  SHF.L.U32 R16, R14, 0x10, RZ ;  /* 0x000000100e107819 */ /* 0x000fc600000006ff */
[----:B------:R-:W-:Y:S01]  /*0800*/  FFMA.FTZ R6, R6, R5, R8 ;  /* 0x0000000506067223 */ /* 0x000fe20000010008 */
[----:B------:R-:W-:Y:S02]  /*0810*/  @P2 MOV R5, R21 ;  /* 0x0000001500052202 */ /* 0x000fe40000000f00 */
[C---:B------:R-:W-:Y:S02]  /*0820*/  SHF.L.U32 R8, R17.reuse, 0x10, RZ ;  /* 0x0000001011087819 */ /* 0x040fe400000006ff */
[----:B------:R-:W-:Y:S01]  /*0830*/  LOP3.LUT R17, R17, 0xffff0000, RZ, 0xc0, !PT ;  /* 0xffff000011117812 */ /* 0x000fe200078ec0ff */
[----:B------:R-:W-:-:S04]  /*0840*/  @P2 IMAD.WIDE.U32 R4, R7, c[0x0][0x1e8], R4 ;  /* 0x00007a0007042a25 */ /* 0x000fc800078e0004 */
[----:B------:R-:W-:Y:S01]  /*0850*/  IMAD.U32 R7, R13, 0x10000, RZ ;  /* 0x000100000d077824 */ /* 0x000fe200078e00ff */
[----:B------:R-:W-:Y:S01]  /*0860*/  @P2 LEA R12, P3, R4, c[0x0][0x1d0], 0x1 ;  /* 0x00007400040c2a11 */ /* 0x000fe200078608ff */
[----:B------:R-:W-:Y:S01]  /*0870*/  @P2 IMAD.IADD R9, R5, 0x1, R9 ;  /* 0x0000000105092824 */ /* 0x000fe200078e0209 */
[----:B------:R-:W-:Y:S01]  /*0880*/  LOP3.LUT R5, R13, 0xffff0000, RZ, 0xc0, !PT ;  /* 0xffff00000d057812 */ /* 0x000fe200078ec0ff */
[----:B------:R-:W-:-:S03]  /*0890*/  FFMA.FTZ R6, R7, R8, R6 ;  /* 0x0000000807067223 */ /* 0x000fc60000010006 */
[----:B------:R-:W-:Y:S01]  /*08a0*/  @P2 LEA.HI.X R13, R4, c[0x0][0x1d4], R9, 0x1, P3 ;  /* 0x00007500040d2a11 */ /* 0x000fe200018f0c09 */
[----:B------:R-:W-:Y:S01]  /*08b0*/  FFMA.FTZ R17, R5, R17, R6 ;  /* 0x0000001105117223 */ /* 0x000fe20000010006 */
[----:B------:R-:W-:Y:S01]  /*08c0*/  SHF.L.U32 R9, R18, 0x10, RZ ;  /* 0x0000001012097819 */ /* 0x000fe200000006ff */
[----:B------:R-:W-:Y:S01]  /*08d0*/  CS2R R6, SRZ ;  /* 0x0000000000067805 */ /* 0x000fe2000001ff00 */
[----:B------:R-:W-:-:S03]  /*08e0*/  CS2R R4, SRZ ;  /* 0x0000000000047805 */ /* 0x000fc6000001ff00 */
[----:B------:R-:W-:Y:S02]  /*08f0*/  FFMA.FTZ R16, R16, R9, R17 ;  /* 0x0000000910107223 */ /* 0x000fe40000010011 */
[----:B------:R-:W-:Y:S01]  /*0900*/  CS2R R8, SRZ ;  /* 0x0000000000087805 */ /* 0x000fe2000001ff00 */
[----:B------:R-:W2:Y:S05]  /*0910*/  @P2 LDG.E.128 R4, [R24.64] ;  /* 0x0000000418042981 */ /* 0x000eaa000c1e1d00 */
[----:B------:R0:W3:Y:S01]  /*0920*/  @P2 LDG.E.128 R8, [R12.64] ;  /* 0x000000040c082981 */ /* 0x0000e2000c1e1d00 */
[----:B------:R-:W-:Y:S02]  /*0930*/  LOP3.LUT R29, R14, 0xffff0000, RZ, 0xc0, !PT ;  /* 0xffff00000e1d7812 */ /* 0x000fe400078ec0ff */
[----:B------:R-:W-:-:S02]  /*0940*/  LOP3.LUT R18, R18, 0xffff0000, RZ, 0xc0, !PT ;  /* 0xffff000012127812 */ /* 0x000fc400078ec0ff */
[C---:B0-----:R-:W-:Y:S02]  /*0950*/  SHF.L.U32 R13, R15.reuse, 0x10, RZ ;  /* 0x000000100f0d7819 */ /* 0x041fe400000006ff */
[----:B------:R-:W-:Y:S02]  /*0960*/  LOP3.LUT R15, R15, 0xffff0000, RZ, 0xc0, !PT ;  /* 0xffff00000f0f7812 */ /* 0x000fe400078ec0ff */
[C---:B--2---:R-:W-:Y:S01]  /*0970*/  LOP3.LUT R28, R4.reuse, 0xffff0000, RZ, 0xc0, !PT ;  /* 0xffff0000041c7812 */ /* 0x044fe200078ec0ff */
[----:B------:R-:W-:Y:S02]  /*0980*/  IMAD.U32 R14, R4, 0x10000, RZ ;  /* 0x00010000040e7824 */ /* 0x000fe400078e00ff */
[----:B------:R-:W-:Y:S01]  /*0990*/  FFMA.FTZ R4, R29, R18, R16 ;  /* 0x000000121d047223 */ /* 0x000fe20000010010 */
[----:B------:R-:W-:Y:S02]  /*09a0*/  @P1 MOV R16, R20 ;  /* 0x0000001400101202 */ /* 0x000fe40000000f00 */
[----:B---3--:R-:W-:-:S02]  /*09b0*/  LOP3.LUT R17, R8, 0xffff0000, RZ, 0xc0, !PT ;  /* 0xffff000008117812 */ /* 0x008fc400078ec0ff */
[----:B------:R-:W-:-:S03]  /*09c0*/  SHF.L.U32 R8, R8, 0x10, RZ ;  /* 0x0000001008087819 */ /* 0x000fc600000006ff */
[----:B------:R-:W-:-:S04]  /*09d0*/  FMUL.FTZ R17, R17, R28 ;  /* 0x0000001c11117220 */ /* 0x000fc80000410000 */
[----:B------:R-:W-:Y:S01]  /*09e0*/  FFMA.FTZ R8, R8, R14, R17 ;  /* 0x0000000e08087223 */ /* 0x000fe20000010011 */
[----:B------:R-:W-:Y:S01]  /*09f0*/  @P1 IADD3 R17, P2, R27, 0x40, RZ ;  /* 0x000000401b111810 */ /* 0x000fe20007f5e0ff */
[C---:B------:R-:W-:Y:S01]  /*0a00*/  IMAD.U32 R14, R19.reuse, 0x10000, RZ ;  /* 0x00010000130e7824 */ /* 0x040fe200078e00ff */
[----:B------:R-:W-:Y:S02]  /*0a10*/  LOP3.LUT R19, R19, 0xffff0000, RZ, 0xc0, !PT ;  /* 0xffff000013137812 */ /* 0x000fe400078ec0ff */
[----:B------:R-:W-:Y:S01]  /*0a20*/  @P1 IADD3.X R12, RZ, R26, RZ, P2, !PT ;  /* 0x0000001aff0c1210 */ /* 0x000fe200017fe4ff */
[----:B------:R-:W-:Y:S01]  /*0a30*/  FFMA.FTZ R4, R13, R14, R4 ;  /* 0x0000000e0d047223 */ /* 0x000fe20000010004 */
[----:B------:R-:W-:Y:S01]  /*0a40*/  SHF.L.U32 R14, R5, 0x10, RZ ;  /* 0x00000010050e7819 */ /* 0x000fe200000006ff */
[C---:B------:R-:W-:Y:S01]  /*0a50*/  IMAD.U32 R13, R9.reuse, 0x10000, RZ ;  /* 0x00010000090d7824 */ /* 0x040fe200078e00ff */
[----:B------:R-:W-:Y:S01]  /*0a60*/  LOP3.LUT R9, R9, 0xffff0000, RZ, 0xc0, !PT ;  /* 0xffff000009097812 */ /* 0x000fe200078ec0ff */
[----:B------:R-:W-:-:S02]  /*0a70*/  @P1 IMAD R12, R12, c[0x0][0x370], RZ ;  /* 0x0000dc000c0c1a24 */ /* 0x000fc400078e02ff */
[----:B------:R-:W-:Y:S01]  /*0a80*/  FFMA.FTZ R8, R13, R14, R8 ;  /* 0x0000000e0d087223 */ /* 0x000fe20000010008 */
[----:B------:R-:W-:Y:S01]  /*0a90*/  @P1 MOV R13, R23 ;  /* 0x00000017000d1202 */ /* 0x000fe20000000f00 */
[----:B------:R-:W-:Y:S01]  /*0aa0*/  @P1 IMAD R25, R17, c[0x0][0x374], R12 ;  /* 0x0000dd0011191a24 */ /* 0x000fe200078e020c */
[----:B------:R-:W-:Y:S01]  /*0ab0*/  @P1 MOV R12, R22 ;  /* 0x00000016000c1202 */ /* 0x000fe20000000f00 */
[----:B------:R-:W-:Y:S02]  /*0ac0*/  FFMA.FTZ R4, R15, R19, R4 ;  /* 0x000000130f047223 */ /* 0x000fe40000010004 */
[----:B------:R-:W-:Y:S01]  /*0ad0*/  CS2R R18, SRZ ;  /* 0x0000000000127805 */ /* 0x000fe2000001ff00 */
[----:B------:R-:W-:Y:S01]  /*0ae0*/  CS2R R14, SRZ ;  /* 0x00000000000e7805 */ /* 0x000fe2000001ff00 */
[----:B------:R-:W-:-:S04]  /*0af0*/  @P1 IMAD.WIDE.U32 R12, R17, c[0x0][0x370], R12 ;  /* 0x0000dc00110c1a25 */ /* 0x000fc800078e000c */
[----:B------:R-:W-:Y:S01]  /*0b00*/  @P1 IMAD.IADD R13, R13, 0x1, R25 ;  /* 0x000000010d0d1824 */ /* 0x000fe200078e0219 */
[----:B------:R-:W-:Y:S01]  /*0b10*/  @P1 LEA R28, P2, R12, c[0x0][0x330], 0x1 ;  /* 0x0000cc000c1c1a11 */ /* 0x000fe200078408ff */
[----:B------:R-:W-:-:S03]  /*0b20*/  @P1 IMAD.MOV.U32 R17, RZ, RZ, R21 ;  /* 0x000000ffff111224 */ /* 0x000fc600078e0015 */
[----:B------:R-:W-:Y:S02]  /*0b30*/  @P1 LEA.HI.X R29, R12, c[0x0][0x334], R13, 0x1, P2 ;  /* 0x0000cd000c1d1a11 */ /* 0x000fe400010f0c0d */
[----:B------:R-:W-:-:S04]  /*0b40*/  @P1 IADD3 R12, P2, R27, 0x40, RZ ;  /* 0x000000401b0c1810 */ /* 0x000fc80007f5e0ff */
[----:B------:R-:W-:-:S05]  /*0b50*/  @P1 IADD3.X R13, RZ, R26, RZ, P2, !PT ;  /* 0x0000001aff0d1210 */ /* 0x000fca00017fe4ff */
[----:B------:R-:W-:-:S04]  /*0b60*/  @P1 IMAD R13, R13, c[0x0][0x1e8], RZ ;  /* 0x00007a000d0d1a24 */ /* 0x000fc800078e02ff */
[C---:B------:R-:W-:Y:S02]  /*0b70*/  @P1 IMAD R25, R12.reuse, c[0x0][0x1ec], R13 ;  /* 0x00007b000c191a24 */ /* 0x040fe400078e020d */
[----:B------:R-:W-:Y:S01]  /*0b80*/  @P1 IMAD.WIDE.U32 R12, R12, c[0x0][0x1e8], R16 ;  /* 0x00007a000c0c1a25 */ /* 0x000fe200078e0010 */
[----:B------:R-:W-:-:S04]  /*0b90*/  LOP3.LUT R17, R5, 0xffff0000, RZ, 0xc0, !PT ;  /* 0xffff000005117812 */ /* 0x000fc800078ec0ff */
[----:B------:R-:W-:Y:S01]  /*0ba0*/  @P1 IADD3 R13, R13, R25, RZ ;  /* 0x000000190d0d1210 */ /* 0x000fe20007ffe0ff */
[----:B------:R-:W-:Y:S01]  /*0bb0*/  FFMA.FTZ R8, R9, R17, R8 ;  /* 0x0000001109087223 */ /* 0x000fe20000010008 */
[----:B------:R-:W-:Y:S01]  /*0bc0*/  @P1 LEA R24, P2, R12, c[0x0][0x1d0], 0x1 ;  /* 0x000074000c181a11 */ /* 0x000fe200078408ff */
[----:B------:R-:W-:-:S03]  /*0bd0*/  CS2R R16, SRZ ;  /* 0x0000000000107805 */ /* 0x000fc6000001ff00 */
[----:B------:R-:W-:Y:S02]  /*0be0*/  @P1 LEA.HI.X R25, R12, c[0x0][0x1d4], R13, 0x1, P2 ;  /* 0x000075000c191a11 */ /* 0x000fe400010f0c0d */
[C---:B------:R-:W-:Y:S02]  /*0bf0*/  @P0 IADD3 R13, P2, R27.reuse, 0x60, RZ ;  /* 0x000000601b0d0810 */ /* 0x040fe40007f5e0ff */
[----:B------:R-:W-:Y:S01]  /*0c00*/  @P0 IADD3 R27, P3, R27, 0x60, RZ ;  /* 0x000000601b1b0810 */ /* 0x000fe20007f7e0ff */
[----:B------:R0:W2:Y:S01]  /*0c10*/  @P1 LDG.E.128 R16, [R24.64] ;  /* 0x0000000418101981 */ /* 0x0000a2000c1e1d00 */
[----:B------:R-:W-:Y:S01]  /*0c20*/  @P0 IADD3.X R12, RZ, R26, RZ, P2, !PT ;  /* 0x0000001aff0c0210 */ /* 0x000fe200017fe4ff */
[----:B------:R-:W-:-:S04]  /*0c30*/  @P0 IMAD.WIDE.U32 R22, R13, c[0x0][0x370], R22 ;  /* 0x0000dc000d160a25 */ /* 0x000fc800078e0016 */
[----:B------:R-:W-:Y:S02]  /*0c40*/  @P0 IMAD.X R26, RZ, RZ, R26, P3 ;  /* 0x000000ffff1a0224 */ /* 0x000fe400018e061a */
[----:B------:R-:W-:Y:S02]  /*0c50*/  @P0 IMAD R12, R12, c[0x0][0x370], RZ ;  /* 0x0000dc000c0c0a24 */ /* 0x000fe400078e02ff */
[----:B------:R-:W-:Y:S02]  /*0c60*/  @P0 IMAD R26, R26, c[0x0][0x1e8], RZ ;  /* 0x00007a001a1a0a24 */ /* 0x000fe400078e02ff */
[----:B------:R-:W-:Y:S01]  /*0c70*/  @P0 IMAD R5, R13, c[0x0][0x374], R12 ;  /* 0x0000dd000d050a24 */ /* 0x000fe200078e020c */
[----:B------:R-:W-:Y:S01]  /*0c80*/  SHF.L.U32 R12, R6, 0x10, RZ ;  /* 0x00000010060c7819 */ /* 0x000fe200000006ff */
[C---:B------:R-:W-:Y:S01]  /*0c90*/  @P0 IMAD R9, R27.reuse, c[0x0][0x1ec], R26 ;  /* 0x00007b001b090a24 */ /* 0x040fe200078e021a */
[----:B------:R-:W-:Y:S01]  /*0ca0*/  SHF.L.U32 R13, R10, 0x10, RZ ;  /* 0x000000100a0d7819 */ /* 0x000fe200000006ff */
[----:B------:R-:W-:Y:S01]  /*0cb0*/  @P0 IMAD.WIDE.U32 R20, R27, c[0x0][0x1e8], R20 ;  /* 0x00007a001b140a25 */ /* 0x000fe200078e0014 */
[----:B------:R-:W-:-:S02]  /*0cc0*/  @P0 LEA R26, P2, R22, c[0x0][0x330], 0x1 ;  /* 0x0000cc00161a0a11 */ /* 0x000fc400078408ff */
[----:B------:R-:W-:Y:S01]  /*0cd0*/  LOP3.LUT R6, R6, 0xffff0000, RZ, 0xc0, !PT ;  /* 0xffff000006067812 */ /* 0x000fe200078ec0ff */
[----:B------:R-:W-:Y:S01]  /*0ce0*/  FFMA.FTZ R12, R13, R12, R8 ;  /* 0x0000000c0d0c7223 */ /* 0x000fe20000010008 */
[----:B------:R-:W-:Y:S01]  /*0cf0*/  @P0 IADD3 R9, R21, R9, RZ ;  /* 0x0000000915090210 */ /* 0x000fe20007ffe0ff */
[----:B------:R-:W-:Y:S01]  /*0d00*/  @P0 IMAD.IADD R13, R23, 0x1, R5 ;  /* 0x00000001170d0824 */ /* 0x000fe200078e0205 */
[----:B------:R-:W-:Y:S02]  /*0d10*/  @P0 LEA R8, P3, R20, c[0x0][0x1d0], 0x1 ;  /* 0x0000740014080a11 */ /* 0x000fe400078608ff */
[----:B------:R-:W-:Y:S02]  /*0d20*/  LOP3.LUT R5, R10, 0xffff0000, RZ, 0xc0, !PT ;  /* 0xffff00000a057812 */ /* 0x000fe400078ec0ff */
[----:B------:R-:W-:Y:S02]  /*0d30*/  @P0 LEA.HI.X R27, R22, c[0x0][0x334], R13, 0x1, P2 ;  /* 0x0000cd00161b0a11 */ /* 0x000fe400010f0c0d */
[----:B------:R-:W-:Y:S01]  /*0d40*/  @P0 LEA.HI.X R9, R20, c[0x0][0x1d4], R9, 0x1, P3 ;  /* 0x0000750014090a11 */ /* 0x000fe200018f0c09 */
[----:B------:R-:W-:Y:S01]  /*0d50*/  FFMA.FTZ R5, R5, R6, R12 ;  /* 0x0000000605057223 */ /* 0x000fe2000001000c */
[----:B------:R-:W-:Y:S01]  /*0d60*/  CS2R R22, SRZ ;  /* 0x0000000000167805 */ /* 0x000fe2000001ff00 */
[----:B------:R-:W-:Y:S01]  /*0d70*/  CS2R R20, SRZ ;  /* 0x0000000000147805 */ /* 0x000fe2000001ff00 */
[----:B------:R-:W-:Y:S01]  /*0d80*/  CS2R R12, SRZ ;  /* 0x00000000000c7805 */ /* 0x000fe2000001ff00 */
[----:B0-----:R-:W-:-:S04]  /*0d90*/  CS2R R24, SRZ ;  /* 0x0000000000187805 */ /* 0x001fc8000001ff00 */
[----:B------:R0:W3:Y:S04]  /*0da0*/  @P0 LDG.E.128 R20, [R26.64] ;  /* 0x000000041a140981 */ /* 0x0000e8000c1e1d00 */
[----:B------:R2:W4:Y:S01]  /*0db0*/  @P1 LDG.E.128 R12, [R28.64] ;  /* 0x000000041c0c1981 */ /* 0x000522000c1e1d00 */
[----:B0-----:R-:W-:-:S06]  /*0dc0*/  CS2R R26, SRZ ;  /* 0x00000000001a7805 */ /* 0x001fcc000001ff00 */
[----:B------:R0:W5:Y:S01]  /*0dd0*/  @P0 LDG.E.128 R24, [R8.64] ;  /* 0x0000000408180981 */ /* 0x000162000c1e1d00 */
[----:B------:R-:W-:Y:S01]  /*0de0*/  SHF.L.U32 R10, R7, 0x10, RZ ;  /* 0x00000010070a7819 */ /* 0x000fe200000006ff */
[----:B------:R-:W-:-:S04]  /*0df0*/  IMAD.U32 R6, R11, 0x10000, RZ ;  /* 0x000100000b067824 */ /* 0x000fc800078e00ff */
[----:B------:R-:W-:Y:S01]  /*0e00*/  FFMA.FTZ R5, R6, R10, R5 ;  /* 0x0000000a06057223 */ /* 0x000fe20000010005 */
[----:B------:R-:W-:Y:S02]  /*0e10*/  LOP3.LUT R11, R11, 0xffff0000, RZ, 0xc0, !PT ;  /* 0xffff00000b0b7812 */ /* 0x000fe400078ec0ff */
[----:B------:R-:W-:Y:S02]  /*0e20*/  LOP3.LUT P0, RZ, R2, 0x7, RZ, 0xc0, !PT ;  /* 0x0000000702ff7812 */ /* 0x000fe4000780c0ff */
[C---:B--2---:R-:W-:Y:S02]  /*0e30*/  LOP3.LUT R29, R16.reuse, 0xffff0000, RZ, 0xc0, !PT ;  /* 0xffff0000101d7812 */ /* 0x044fe400078ec0ff */
[----:B------:R-:W-:Y:S01]  /*0e40*/  SHF.L.U32 R16, R16, 0x10, RZ ;  /* 0x0000001010107819 */ /* 0x000fe200000006ff */
[C---:B0-----:R-:W-:Y:S01]  /*0e50*/  IMAD.U32 R8, R17.reuse, 0x10000, RZ ;  /* 0x0001000011087824 */ /* 0x041fe200078e00ff */
[----:B------:R-:W-:Y:S02]  /*0e60*/  LOP3.LUT R17, R17, 0xffff0000, RZ, 0xc0, !PT ;  /* 0xffff000011117812 */ /* 0x000fe400078ec0ff */
[----:B----4-:R-:W-:-:S05]  /*0e70*/  LOP3.LUT R6, R12, 0xffff0000, RZ, 0xc0, !PT ;  /* 0xffff00000c067812 */ /* 0x010fca00078ec0ff */
[----:B------:R-:W-:Y:S01]  /*0e80*/  FMUL.FTZ R6, R6, R29 ;  /* 0x0000001d06067220 */ /* 0x000fe20000410000 */
[----:B---3--:R-:W-:Y:S02]  /*0e90*/  LOP3.LUT R29, R20, 0xffff0000, RZ, 0xc0, !PT ;  /* 0xffff0000141d7812 */ /* 0x008fe400078ec0ff */
[----:B-----5:R-:W-:Y:S01]  /*0ea0*/  LOP3.LUT R10, R24, 0xffff0000, RZ, 0xc0, !PT ;  /* 0xffff0000180a7812 */ /* 0x020fe200078ec0ff */
[----:B------:R-:W-:Y:S01]  /*0eb0*/  IMAD.U32 R20, R20, 0x10000, RZ ;  /* 0x0001000014147824 */ /* 0x000fe200078e00ff */
[----:B------:R-:W-:-:S03]  /*0ec0*/  SHF.L.U32 R24, R24, 0x10, RZ ;  /* 0x0000001018187819 */ /* 0x000fc600000006ff */
[----:B------:R-:W-:Y:S01]  /*0ed0*/  FMUL.FTZ R10, R10, R29 ;  /* 0x0000001d0a0a7220 */ /* 0x000fe20000410000 */
[----:B------:R-:W-:Y:S02]  /*0ee0*/  SHF.L.U32 R29, R12, 0x10, RZ ;  /* 0x000000100c1d7819 */ /* 0x000fe400000006ff */
[----:B------:R-:W-:Y:S01]  /*0ef0*/  SHF.L.U32 R9, R13, 0x10, RZ ;  /* 0x000000100d097819 */ /* 0x000fe200000006ff */
[----:B------:R-:W-:Y:S01]  /*0f00*/  FFMA.FTZ R10, R24, R20, R10 ;  /* 0x00000014180a7223 */ /* 0x000fe2000001000a */
[----:B------:R-:W-:Y:S01]  /*0f10*/  SHF.L.U32 R12, R21, 0x10, RZ ;  /* 0x00000010150c7819 */ /* 0x000fe200000006ff */
[----:B------:R-:W-:Y:S01]  /*0f20*/  FFMA.FTZ R6, R29, R16, R6 ;  /* 0x000000101d067223 */ /* 0x000fe20000010006 */
[----:B------:R-:W-:-:S03]  /*0f30*/  SHF.L.U32 R29, R25, 0x10, RZ ;  /* 0x00000010191d7819 */ /* 0x000fc600000006ff */
[----:B------:R-:W-:Y:S01]  /*0f40*/  FFMA.FTZ R8, R9, R8, R6 ;  /* 0x0000000809087223 */ /* 0x000fe20000010006 */
[----:B------:R-:W-:Y:S01]  /*0f50*/  LOP3.LUT R21, R21, 0xffff0000, RZ, 0xc0, !PT ;  /* 0xffff000015157812 */ /* 0x000fe200078ec0ff */
[----:B------:R-:W-:Y:S01]  /*0f60*/  FFMA.FTZ R9, R29, R12, R10 ;  /* 0x0000000c1d097223 */ /* 0x000fe2000001000a */
[----:B------:R-:W-:Y:S02]  /*0f70*/  LOP3.LUT R12, R25, 0xffff0000, RZ, 0xc0, !PT ;  /* 0xffff0000190c7812 */ /* 0x000fe400078ec0ff */
[----:B------:R-:W-:Y:S01]  /*0f80*/  LOP3.LUT R13, R13, 0xffff0000, RZ, 0xc0, !PT ;  /* 0xffff00000d0d7812 */ /* 0x000fe200078ec0ff */
[----:B------:R-:W-:Y:S02]  /*0f90*/  IMAD.U32 R10, R14, 0x10000, RZ ;  /* 0x000100000e0a7824 */ /* 0x000fe400078e00ff */
[----:B------:R-:W-:Y:S01]  /*0fa0*/  FFMA.FTZ R21, R12, R21, R9 ;  /* 0x000000150c157223 */ /* 0x000fe20000010009 */
[----:B------:R-:W-:Y:S01]  /*0fb0*/  SHF.L.U32 R9, R18, 0x10, RZ ;  /* 0x0000001012097819 */ /* 0x000fe200000006ff */
[----:B------:R-:W-:Y:S01]  /*0fc0*/  FFMA.FTZ R13, R13, R17, R8 ;  /* 0x000000110d0d7223 */ /* 0x000fe20000010008 */
[----:B------:R-:W-:-:S02]  /*0fd0*/  LOP3.LUT R14, R14, 0xffff0000, RZ, 0xc0, !PT ;  /* 0xffff00000e0e7812 */ /* 0x000fc400078ec0ff */
[----:B------:R-:W-:Y:S01]  /*0fe0*/  LOP3.LUT R18, R18, 0xffff0000, RZ, 0xc0, !PT ;  /* 0xffff000012127812 */ /* 0x000fe200078ec0ff */
[----:B------:R-:W-:Y:S01]  /*0ff0*/  FFMA.FTZ R9, R10, R9, R13 ;  /* 0x000000090a097223 */ /* 0x000fe2000001000d */
[----:B------:R-:W-:Y:S02]  /*1000*/  SHF.L.U32 R17, R22, 0x10, RZ ;  /* 0x0000001016117819 */ /* 0x000fe400000006ff */
[----:B------:R-:W-:Y:S02]  /*1010*/  SHF.L.U32 R16, R26, 0x10, RZ ;  /* 0x000000101a107819 */ /* 0x000fe400000006ff */
[----:B------:R-:W-:Y:S01]  /*1020*/  LOP3.LUT R6, R7, 0xffff0000, RZ, 0xc0, !PT ;  /* 0xffff000007067812 */ /* 0x000fe200078ec0ff */
[----:B------:R-:W-:Y:S01]  /*1030*/  IMAD.U32 R12, R19, 0x10000, RZ ;  /* 0x00010000130c7824 */ /* 0x000fe200078e00ff */
[----:B------:R-:W-:Y:S01]  /*1040*/  SHF.L.U32 R7, R15, 0x10, RZ ;  /* 0x000000100f077819 */ /* 0x000fe200000006ff */
[----:B------:R-:W-:Y:S01]  /*1050*/  FFMA.FTZ R16, R16, R17, R21 ;  /* 0x0000001110107223 */ /* 0x000fe20000010015 */
[----:B------:R-:W-:Y:S01]  /*1060*/  LOP3.LUT R22, R22, 0xffff0000, RZ, 0xc0, !PT ;  /* 0xffff000016167812 */ /* 0x000fe200078ec0ff */
[----:B------:R-:W-:Y:S01]  /*1070*/  FFMA.FTZ R9, R14, R18, R9 ;  /* 0x000000120e097223 */ /* 0x000fe20000010009 */
[----:B------:R-:W-:Y:S01]  /*1080*/  LOP3.LUT R13, R26, 0xffff0000, RZ, 0xc0, !PT ;  /* 0xffff00001a0d7812 */ /* 0x000fe200078ec0ff */
[----:B------:R-:W-:Y:S01]  /*1090*/  IMAD.U32 R14, R23, 0x10000, RZ ;  /* 0x00010000170e7824 */ /* 0x000fe200078e00ff */
[----:B------:R-:W-:Y:S01]  /*10a0*/  LOP3.LUT R15, R15, 0xffff0000, RZ, 0xc0, !PT ;  /* 0xffff00000f0f7812 */ /* 0x000fe200078ec0ff */
[----:B------:R-:W-:Y:S01]  /*10b0*/  FFMA.FTZ R7, R7, R12, R9 ;  /* 0x0000000c07077223 */ /* 0x000fe20000010009 */
[----:B------:R-:W-:Y:S01]  /*10c0*/  LOP3.LUT R8, R19, 0xffff0000, RZ, 0xc0, !PT ;  /* 0xffff000013087812 */ /* 0x000fe200078ec0ff */
[----:B------:R-:W-:Y:S01]  /*10d0*/  FFMA.FTZ R13, R13, R22, R16 ;  /* 0x000000160d0d7223 */ /* 0x000fe20000010010 */
[----:B------:R-:W-:Y:S01]  /*10e0*/  SHF.L.U32 R10, R27, 0x10, RZ ;  /* 0x000000101b0a7819 */ /* 0x000fe200000006ff */
[----:B------:R-:W-:Y:S01]  /*10f0*/  FFMA.FTZ R11, R11, R6, R5 ;  /* 0x000000060b0b7223 */ /* 0x000fe20000010005 */
[----:B------:R-:W-:Y:S01]  /*1100*/  LOP3.LUT R23, R23, 0xffff0000, RZ, 0xc0, !PT ;  /* 0xffff000017177812 */ /* 0x000fe200078ec0ff */
[----:B------:R-:W-:Y:S01]  /*1110*/  FFMA.FTZ R15, R15, R8, R7 ;  /* 0x000000080f0f7223 */ /* 0x000fe20000010007 */
[----:B------:R-:W-:Y:S01]  /*1120*/  LOP3.LUT R27, R27, 0xffff0000, RZ, 0xc0, !PT ;  /* 0xffff00001b1b7812 */ /* 0x000fe200078ec0ff */
[----:B------:R-:W-:Y:S01]  /*1130*/  FFMA.FTZ R10, R10, R14, R13 ;  /* 0x0000000e0a0a7223 */ /* 0x000fe2000001000d */
[----:B------:R-:W0:Y:S03]  /*1140*/  SHFL.BFLY PT, R5, R4, 0x4, 0x1f ;  /* 0x0c801f0004057f89 */ /* 0x000e2600000e0000 */
[----:B------:R-:W-:Y:S01]  /*1150*/  FFMA.FTZ R23, R27, R23, R10 ;  /* 0x000000171b177223 */ /* 0x000fe2000001000a */
[----:B------:R-:W1:Y:S04]  /*1160*/  SHFL.BFLY PT, R6, R11, 0x4, 0x1f ;  /* 0x0c801f000b067f89 */ /* 0x000e6800000e0000 */
[----:B------:R-:W2:Y:S04]  /*1170*/  SHFL.BFLY PT, R8, R15, 0x4, 0x1f ;  /* 0x0c801f000f087f89 */ /* 0x000ea800000e0000 */
[----:B------:R-:W3:Y:S01]  /*1180*/  SHFL.BFLY PT, R10, R23, 0x4, 0x1f ;  /* 0x0c801f00170a7f89 */ /* 0x000ee200000e0000 */
[----:B0-----:R-:W-:-:S02]  /*1190*/  FADD.FTZ R5, R4, R5 ;  /* 0x0000000504057221 */ /* 0x001fc40000010000 */
[----:B-1----:R-:W-:Y:S02]  /*11a0*/  FADD.FTZ R7, R11, R6 ;  /* 0x000000060b077221 */ /* 0x002fe40000010000 */
[----:B--2---:R-:W-:Y:S01]  /*11b0*/  FADD.FTZ R9, R15, R8 ;  /* 0x000000080f097221 */ /* 0x004fe20000010000 */
[----:B------:R-:W0:Y:S01]  /*11c0*/  SHFL.BFLY PT, R6, R5, 0x2, 0x1f ;  /* 0x0c401f0005067f89 */ /* 0x000e2200000e0000 */
[----:B---3--:R-:W-:-:S03]  /*11d0*/  FADD.FTZ R12, R23, R10 ;  /* 0x0000000a170c7221 */ /* 0x008fc60000010000 */
[----:B------:R-:W1:Y:S04]  /*11e0*/  SHFL.BFLY PT, R8, R7, 0x2, 0x1f ;  /* 0x0c401f0007087f89 */ /* 0x000e6800000e0000 */
[----:B------:R-:W2:Y:S04]  /*11f0*/  SHFL.BFLY PT, R10, R9, 0x2, 0x1f ;  /* 0x0c401f00090a7f89 */ /* 0x000ea800000e0000 */
[----:B------:R-:W3:Y:S01]  /*1200*/  SHFL.BFLY PT, R13, R12, 0x2, 0x1f ;  /* 0x0c401f000c0d7f89 */ /* 0x000ee200000e0000 */
[----:B0-----:R-:W-:Y:S02]  /*1210*/  FADD.FTZ R6, R5, R6 ;  /* 0x0000000605067221 */ /* 0x001fe40000010000 */
[----:B-1----:R-:W-:-:S02]  /*1220*/  FADD.FTZ R14, R7, R8 ;  /* 0x00000008070e7221 */ /* 0x002fc40000010000 */
[----:B--2---:R-:W-:Y:S01]  /*1230*/  FADD.FTZ R16, R9, R10 ;  /* 0x0000000a09107221 */ /* 0x004fe20000010000 */
[----:B------:R-:W0:Y:S04]  /*1240*/  SHFL.BFLY PT, R11, R6, 0x1, 0x1f ;  /* 0x0c201f00060b7f89 */ /* 0x000e2800000e0000 */
[----:B------:R-:W1:Y:S04]  /*1250*/  SHFL.BFLY PT, R15, R14, 0x1, 0x1f ;  /* 0x0c201f000e0f7f89 */ /* 0x000e6800000e0000 */
[----:B------:R-:W2:Y:S01]  /*1260*/  SHFL.BFLY PT, R17, R16, 0x1, 0x1f ;  /* 0x0c201f0010117f89 */ /* 0x000ea200000e0000 */
[----:B---3--:R-:W-:Y:S01]  /*1270*/  FADD.FTZ R13, R12, R13 ;  /* 0x0000000d0c0d7221 */ /* 0x008fe20000010000 */
[----:B------:R-:W-:-:S04]  /*1280*/  IADD3 R5, R3, R0, RZ ;  /* 0x0000000003057210 */ /* 0x000fc80007ffe0ff */
[----:B------:R-:W3:Y:S01]  /*1290*/  SHFL.BFLY PT, R8, R13, 0x1, 0x1f ;  /* 0x0c201f000d087f89 */ /* 0x000ee200000e0000 */
[----:B------:R-:W-:-:S04]  /*12a0*/  LEA.HI R3, P1, R2, R5, RZ, 0x1d ;  /* 0x0000000502037211 */ /* 0x000fc8000783e8ff */
[----:B------:R-:W-:Y:S02]  /*12b0*/  LEA.HI.X.SX32 R10, R5, RZ, 0x1, P1 ;  /* 0x000000ff050a7211 */ /* 0x000fe400008f0eff */
[C---:B------:R-:W-:Y:S01]  /*12c0*/  LEA R2, P1, R3.reuse, c[0x0][0x3c8], 0x2 ;  /* 0x0000f20003027a11 */ /* 0x040fe200078210ff */
[----:B0-----:R-:W-:Y:S02]  /*12d0*/  @!P0 FADD.FTZ R0, R6, R11 ;  /* 0x0000000b06008221 */ /* 0x001fe40000010000 */
[----:B-1----:R-:W-:Y:S02]  /*12e0*/  @!P0 FADD.FTZ R4, R14, R15 ;  /* 0x0000000f0e048221 */ /* 0x002fe40000010000 */
[----:B--2---:R-:W-:Y:S01]  /*12f0*/  @!P0 FADD.FTZ R6, R16, R17 ;  /* 0x0000001110068221 */ /* 0x004fe20000010000 */
[----:B------:R-:W-:Y:S01]  /*1300*/  LEA.HI.X R3, R3, c[0x0][0x3cc], R10, 0x2, P1 ;  /* 0x0000f30003037a11 */ /* 0x000fe200008f140a */
[----:B------:R-:W-:Y:S02]  /*1310*/  @!P0 FMUL.FTZ R5, R0, c[0x0][0x2d4] ;  /* 0x0000b50000058a20 */ /* 0x000fe40000410000 */
[----:B------:R-:W-:-:S02]  /*1320*/  @!P0 FMUL.FTZ R7, R4, c[0x0][0x2d4] ;  /* 0x0000b50004078a20 */ /* 0x000fc40000410000 */
[----:B------:R-:W-:Y:S01]  /*1330*/  @!P0 FMUL.FTZ R9, R6, c[0x0][0x2d4] ;  /* 0x0000b50006098a20 */ /* 0x000fe20000410000 */
[----:B------:R0:W-:Y:S01]  /*1340*/  @!P0 STG.E [R2.64], R5 ;  /* 0x0000000502008986 */ /* 0x0001e2000c101904 */
[----:B---3--:R-:W-:-:S03]  /*1350*/  FADD.FTZ R8, R13, R8 ;  /* 0x000000080d087221 */ /* 0x008fc60000010000 */
[----:B------:R0:W-:Y:S04]  /*1360*/  @!P0 STG.E [R2.64+0x80], R7 ;  /* 0x0000800702008986 */ /* 0x0001e8000c101904 */
[----:B------:R0:W-:Y:S01]  /*1370*/  @!P0 STG.E [R2.64+0x100], R9 ;  /* 0x0001000902008986 */ /* 0x0001e2000c101904 */
[----:B------:R-:W-:Y:S05]  /*1380*/  @P0 EXIT ;  /* 0x000000000000094d */ /* 0x000fea0003800000 */
[----:B0-----:R-:W-:-:S05]  /*1390*/  FMUL.FTZ R5, R8, c[0x0][0x2d4] ;  /* 0x0000b50008057a20 */ /* 0x001fca0000410000 */
[----:B------:R-:W-:Y:S01]  /*13a0*/  STG.E [R2.64+0x180], R5 ;  /* 0x0001800502007986 */ /* 0x000fe2000c101904 */
[----:B------:R-:W-:Y:S05]  /*13b0*/  EXIT ;  /* 0x000000000000794d */ /* 0x000fea0003800000 */
.L_x_2447:
        /* <DEDUP_REMOVED lines=12> */
.L_x_2497:


//--------------------- .text._ZN5flash25flash_bwd_dot_do_o_kernelILb1E23Flash_bwd_kernel_traitsILi64ELi128ELi128ELi8ELi4ELi4ELi4ELb0ELb0EN7cutlass10bfloat16_tE19Flash_kernel_traitsILi64ELi128ELi128ELi8ES3_EEEEvNS_16Flash_bwd_paramsE --------------------------
	.section	.text._ZN5flash25flash_bwd_dot_do_o_kernelILb1E23Flash_bwd_kernel_traitsILi64ELi128ELi128ELi8ELi4ELi4ELi4ELb0ELb0EN7cutlass10bfloat16_tE19Flash_kernel_traitsILi64ELi128ELi128ELi8ES3_EEEEvNS_16Flash_bwd_paramsE,"ax",@progbits
	.sectioninfo	@"SHI_REGISTERS=32"
	.align	128
        .global         _ZN5flash25flash_bwd_dot_do_o_kernelILb1E23Flash_bwd_kernel_traitsILi64ELi128ELi128ELi8ELi4ELi4ELi4ELb0ELb0EN7cutlass10bfloat16_tE19Flash_kernel_traitsILi64ELi128ELi128ELi8ES3_EEEEvNS_16Flash_bwd_paramsE
        .type           _ZN5flash25flash_bwd_dot_do_o_kernelILb1E23Flash_bwd_kernel_traitsILi64ELi128ELi128ELi8ELi4ELi4ELi4ELb0ELb0EN7cutlass10bfloat16_tE19Flash_kernel_traitsILi64ELi128ELi128ELi8ES3_EEEEvNS_16Flash_bwd_paramsE,@function
        .size           _ZN5flash25flash_bwd_dot_do_o_kernelILb1E23Flash_bwd_kernel_traitsILi64ELi128ELi128ELi8ELi4ELi4ELi4ELb0ELb0EN7cutlass10bfloat16_tE19Flash_kernel_traitsILi64ELi128ELi128ELi8ES3_EEEEvNS_16Flash_bwd_paramsE,(.L_x_2498 - _ZN5flash25flash_bwd_dot_do_o_kernelILb1E23Flash_bwd_kernel_traitsILi64ELi128ELi128ELi8ELi4ELi4ELi4ELb0ELb0EN7cutlass10bfloat16_tE19Flash_kernel_traitsILi64ELi128ELi128ELi8ES3_EEEEvNS_16Flash_bwd_paramsE)
        .other          _ZN5flash25flash_bwd_dot_do_o_kernelILb1E23Flash_bwd_kernel_traitsILi64ELi128ELi128ELi8ELi4ELi4ELi4ELb0ELb0EN7cutlass10bfloat16_tE19Flash_kernel_traitsILi64ELi128ELi128ELi8ES3_EEEEvNS_16Flash_bwd_paramsE,@"STO_CUDA_ENTRY STV_DEFAULT"
_ZN5flash25flash_bwd_dot_do_o_kernelILb1E23Flash_bwd_kernel_traitsILi64ELi128ELi128ELi8ELi4ELi4ELi4ELb0ELb0EN7cutlass10bfloat16_tE19Flash_kernel_traitsILi64ELi128ELi128ELi8ES3_EEEEvNS_16Flash_bwd_paramsE:
.text._ZN5flash25flash_bwd_dot_do_o_kernelILb1E23Flash_bwd_kernel_traitsILi64ELi128ELi128ELi8ELi4ELi4ELi4ELb0ELb0EN7cutlass10bfloat16_tE19Flash_kernel_traitsILi64ELi128ELi128ELi8ES3_EEEEvNS_16Flash_bwd_paramsE:
        /* <DEDUP_REMOVED lines=20> */
[----:B------:R-:W-:Y:S01]  /*0140*/  IMAD.WIDE R6, R0, 0x80, RZ ;  /* 0x0000008000067825 */ /* 0x000fe200078e02ff */
[----:B------:R-:W-:Y:S01]  /*0150*/  MOV R10, c[0x0][0x22c] ;  /* 0x00008b00000a7a02 */ /* 0x000fe20000000f00 */
[----:B------:R-:W-:Y:S02]  /*0160*/  ULDC.U8 UR6, c[0x0][0x328] ;  /* 0x0000ca0000067ab9 */ /* 0x000fe40000000000 */
[----:B------:R-:W-:Y:S01]  /*0170*/  IMAD.MOV.U32 R20, RZ, RZ, c[0x0][0x1c0] ;  /* 0x00007000ff147624 */ /* 0x000fe200078e00ff */
[----:B------:R-:W-:Y:S01]  /*0180*/  SEL R15, R6, RZ, P0 ;  /* 0x000000ff060f7207 */ /* 0x000fe20000000000 */
[----:B------:R-:W-:Y:S01]  /*0190*/  IMAD.WIDE R4, R0, c[0x0][0x224], RZ ;  /* 0x0000890000047a25 */ /* 0x000fe200078e02ff */
[----:B------:R-:W-:-:S05]  /*01a0*/  SEL R6, R7, RZ, P0 ;  /* 0x000000ff07067207 */ /* 0x000fca0000000000 */
[C---:B------:R-:W-:Y:S01]  /*01b0*/  @P1 IMAD.WIDE.U32 R2, R19.reuse, c[0x0][0x1e8], RZ ;  /* 0x00007a0013021a25 */ /* 0x040fe200078e00ff */
[--C-:B------:R-:W-:Y:S02]  /*01c0*/  @!P1 SHF.R.S32.HI R7, RZ, 0x1f, R0.reuse ;  /* 0x0000001fff079819 */ /* 0x100fe40000011400 */
[----:B------:R-:W-:Y:S01]  /*01d0*/  @!P1 SHF.R.S32.HI R8, RZ, 0x1f, R0 ;  /* 0x0000001fff089819 */ /* 0x000fe20000011400 */
[----:B------:R-:W-:Y:S01]  /*01e0*/  @P1 IMAD R9, R19, c[0x0][0x1ec], R3 ;  /* 0x00007b0013091a24 */ /* 0x000fe200078e0203 */
[----:B------:R-:W-:Y:S01]  /*01f0*/  @P1 MOV R14, R2 ;  /* 0x00000002000e1202 */ /* 0x000fe20000000f00 */
[----:B------:R-:W-:Y:S01]  /*0200*/  @!P1 IMAD R7, R7, c[0x0][0x368], RZ ;  /* 0x0000da0007079a24 */ /* 0x000fe200078e02ff */
[----:B------:R-:W-:Y:S01]  /*0210*/  SHF.R.S32.HI R3, RZ, 0x1f, R20 ;  /* 0x0000001fff037819 */ /* 0x000fe20000011414 */
[----:B------:R-:W-:Y:S02]  /*0220*/  IMAD R2, R5, c[0x0][0x1c0], RZ ;  /* 0x0000700005027a24 */ /* 0x000fe400078e02ff */
[----:B------:R-:W-:-:S02]  /*0230*/  @!P1 IMAD R5, R8, c[0x0][0x1e0], RZ ;  /* 0x0000780008059a24 */ /* 0x000fc400078e02ff */
[----:B------:R-:W-:-:S04]  /*0240*/  @P1 IMAD.WIDE.U32 R22, R19, c[0x0][0x370], RZ ;  /* 0x0000dc0013161a25 */ /* 0x000fc800078e00ff */
[----:B------:R-:W-:-:S04]  /*0250*/  @!P1 IMAD.WIDE.U32 R12, R0, c[0x0][0x368], RZ ;  /* 0x0000da00000c9a25 */ /* 0x000fc800078e00ff */
[----:B------:R-:W-:Y:S02]  /*0260*/  @!P1 IMAD R7, R0, c[0x0][0x36c], R7 ;  /* 0x0000db0000079a24 */ /* 0x000fe400078e0207 */
[----:B------:R-:W-:Y:S02]  /*0270*/  IMAD R25, R4, R3, R2 ;  /* 0x0000000304197224 */ /* 0x000fe400078e0202 */
[----:B------:R-:W-:-:S04]  /*0280*/  @!P1 IMAD.WIDE.U32 R2, R0, c[0x0][0x1e0], RZ ;  /* 0x0000780000029a25 */ /* 0x000fc800078e00ff */
[----:B------:R-:W-:Y:S02]  /*0290*/  @!P1 IMAD R5, R0, c[0x0][0x1e4], R5 ;  /* 0x0000790000059a24 */ /* 0x000fe400078e0205 */
[----:B------:R-:W-:Y:S01]  /*02a0*/  @P1 IMAD R11, R19, c[0x0][0x374], R23 ;  /* 0x0000dd00130b1a24 */ /* 0x000fe200078e0217 */
[----:B------:R-:W-:Y:S01]  /*02b0*/  @!P1 IADD3 R11, R13, R7, RZ ;  /* 0x000000070d0b9210 */ /* 0x000fe20007ffe0ff */
[----:B------:R-:W-:Y:S01]  /*02c0*/  @P1 IMAD.MOV.U32 R17, RZ, RZ, R19 ;  /* 0x000000ffff111224 */ /* 0x000fe200078e0013 */
[----:B------:R-:W0:Y:S01]  /*02d0*/  S2R R7, SR_CTAID.Z ;  /* 0x0000000000077919 */ /* 0x000e220000002700 */
[----:B------:R-:W-:Y:S01]  /*02e0*/  @!P1 IADD3 R9, R3, R5, RZ ;  /* 0x0000000503099210 */ /* 0x000fe20007ffe0ff */
[----:B------:R-:W-:Y:S01]  /*02f0*/  IMAD.WIDE.U32 R4, R4, c[0x0][0x1c0], RZ ;  /* 0x0000700004047a25 */ /* 0x000fe200078e00ff */
[----:B------:R-:W-:Y:S02]  /*0300*/  @!P1 MOV R17, 0xffffffff ;  /* 0xffffffff00119802 */ /* 0x000fe40000000f00 */
[----:B------:R-:W-:Y:S01]  /*0310*/  SHF.R.S32.HI R13, RZ, 0x1f, R18 ;  /* 0x0000001fff0d7819 */ /* 0x000fe20000011412 */
[----:B------:R-:W-:-:S02]  /*0320*/  @!P1 IMAD.MOV.U32 R14, RZ, RZ, R2 ;  /* 0x000000ffff0e9224 */ /* 0x000fc400078e0002 */
[----:B------:R-:W-:-:S04]  /*0330*/  IMAD.WIDE R2, R20, c[0x0][0x22c], RZ ;  /* 0x00008b0014027a25 */ /* 0x000fc800078e02ff */
[----:B------:R-:W-:Y:S01]  /*0340*/  IMAD.IADD R8, R5, 0x1, R25 ;  /* 0x0000000105087824 */ /* 0x000fe200078e0219 */
[----:B------:R-:W-:Y:S01]  /*0350*/  SHF.R.S32.HI R5, RZ, 0x1f, R10 ;  /* 0x0000001fff057819 */ /* 0x000fe2000001140a */
[----:B------:R-:W-:Y:S01]  /*0360*/  @!P1 IMAD.MOV.U32 R22, RZ, RZ, R12 ;  /* 0x000000ffff169224 */ /* 0x000fe200078e000c */
[----:B------:R-:W-:Y:S01]  /*0370*/  IADD3 R25, P0, R18, R15, RZ ;  /* 0x0000000f12197210 */ /* 0x000fe20007f1e0ff */
[----:B------:R-:W-:Y:S01]  /*0380*/  IMAD.MOV.U32 R23, RZ, RZ, RZ ;  /* 0x000000ffff177224 */ /* 0x000fe200078e00ff */
[----:B------:R-:W1:Y:S01]  /*0390*/  S2R R12, SR_TID.X ;  /* 0x00000000000c7919 */ /* 0x000e620000002100 */
[----:B------:R-:W-:Y:S02]  /*03a0*/  IMAD R10, R3, R17, RZ ;  /* 0x00000011030a7224 */ /* 0x000fe400078e02ff */
[----:B------:R-:W-:Y:S02]  /*03b0*/  IMAD R8, R8, c[0x0][0x22c], RZ ;  /* 0x00008b0008087a24 */ /* 0x000fe400078e02ff */
[----:B------:R-:W-:Y:S01]  /*03c0*/  IMAD R15, R2, R23, R10 ;  /* 0x00000017020f7224 */ /* 0x000fe200078e020a */
[----:B------:R-:W-:Y:S01]  /*03d0*/  IADD3.X R23, R13, R6, RZ, P0, !PT ;  /* 0x000000060d177210 */ /* 0x000fe200007fe4ff */
[----:B------:R-:W-:Y:S01]  /*03e0*/  IMAD R27, R5, R4, R8 ;  /* 0x00000004051b7224 */ /* 0x000fe200078e0208 */
[----:B------:R-:W-:Y:S01]  /*03f0*/  ISETP.NE.AND P0, PT, RZ, UR6, PT ;  /* 0x00000006ff007c0c */ /* 0x000fe2000bf05270 */
[----:B------:R-:W-:Y:S01]  /*0400*/  IMAD.WIDE.U32 R4, R4, c[0x0][0x22c], RZ ;  /* 0x00008b0004047a25 */ /* 0x000fe200078e00ff */
[----:B0-----:R-:W-:-:S03]  /*0410*/  SHF.R.S32.HI R8, RZ, 0x1f, R7 ;  /* 0x0000001fff087819 */ /* 0x001fc60000011407 */
[----:B------:R-:W-:Y:S01]  /*0420*/  IMAD R6, R23, R2, RZ ;  /* 0x0000000217067224 */ /* 0x000fe200078e02ff */
[----:B------:R-:W-:Y:S01]  /*0430*/  IADD3 R10, R5, R27, RZ ;  /* 0x0000001b050a7210 */ /* 0x000fe20007ffe0ff */
[----:B------:R-:W-:-:S04]  /*0440*/  IMAD.WIDE.U32 R16, R2, R17, RZ ;  /* 0x0000001102107225 */ /* 0x000fc800078e00ff */
[----:B------:R-:W-:Y:S01]  /*0450*/  IMAD R27, R3, R25, R6 ;  /* 0x00000019031b7224 */ /* 0x000fe200078e0206 */
[----:B------:R-:W-:Y:S01]  /*0460*/  SEL R5, R4, R16, !P1 ;  /* 0x0000001004057207 */ /* 0x000fe20004800000 */
[----:B------:R-:W-:Y:S02]  /*0470*/  IMAD R23, R7, c[0x0][0x22c], RZ ;  /* 0x00008b0007177a24 */ /* 0x000fe400078e02ff */
[----:B------:R-:W-:-:S04]  /*0480*/  IMAD.WIDE.U32 R2, R25, R2, RZ ;  /* 0x0000000219027225 */ /* 0x000fc800078e00ff */
[----:B------:R-:W-:Y:S01]  /*0490*/  @P1 IMAD.IADD R10, R17, 0x1, R15 ;  /* 0x00000001110a1824 */ /* 0x000fe200078e020f */
[----:B------:R-:W-:Y:S02]  /*04a0*/  SHF.R.S32.HI R15, RZ, 0x1f, R23 ;  /* 0x0000001fff0f7819 */ /* 0x000fe40000011417 */
[----:B------:R-:W-:Y:S01]  /*04b0*/  IADD3 R16, R3, R27, RZ ;  /* 0x0000001b03107210 */ /* 0x000fe20007ffe0ff */
[----:B------:R-:W-:Y:S05]  /*04c0*/  @!P0 BRA `(.L_x_2448) ;  /* 0x0000007000008947 */ /* 0x000fea0003800000 */
[----:B-1----:R-:W-:Y:S01]  /*04d0*/  HFMA2.MMA R4, -RZ, RZ, 0, 7.62939453125e-06 ;  /* 0x00000080ff047435 */ /* 0x002fe200000001ff */
[----:B------:R-:W-:Y:S02]  /*04e0*/  @!P1 IMAD R19, R0, c[0x0][0x224], RZ ;  /* 0x0000890000139a24 */ /* 0x000fe400078e02ff */
[----:B------:R-:W-:-:S03]  /*04f0*/  IMAD.MOV.U32 R25, RZ, RZ, c[0x0][0x210] ;  /* 0x00008400ff197624 */ /* 0x000fc600078e00ff */
[----:B------:R-:W-:-:S04]  /*0500*/  LEA R17, R0, R19, 0x7 ;  /* 0x0000001300117211 */ /* 0x000fc800078e38ff */
[----:B------:R-:W-:-:S04]  /*0510*/  IMAD R0, R4, R25, c[0x0][0x234] ;  /* 0x00008d0004007624 */ /* 0x000fc800078e0219 */
[----:B------:R-:W-:Y:S01]  /*0520*/  IMAD R17, R0, R7, R17 ;  /* 0x0000000700117224 */ /* 0x000fe200078e0211 */
[----:B------:R-:W-:Y:S05]  /*0530*/  BRA `(.L_x_2449) ;  /* 0x0000002000007947 */ /* 0x000fea0003800000 */
.L_x_2448:
[----:B-1----:R-:W-:-:S04]  /*0540*/  IMAD R0, R0, c[0x0][0x1c0], R7 ;  /* 0x0000700000007a24 */ /* 0x002fc800078e0207 */
[----:B------:R-:W-:Y:S02]  /*0550*/  IMAD R17, R0, c[0x0][0x224], RZ ;  /* 0x0000890000117a24 */ /* 0x000fe400078e02ff */
.L_x_2449:
[----:B------:R-:W-:Y:S02]  /*0560*/  SHF.R.S32.HI R19, RZ, 0x1f, R12 ;  /* 0x0000001fff137819 */ /* 0x000fe4000001140c */
[----:B------:R-:W-:Y:S01]  /*0570*/  IADD3 R0, P2, P3, R2, R5, R23 ;  /* 0x0000000502007210 */ /* 0x000fe20007b5e017 */
[----:B------:R-:W-:Y:S01]  /*0580*/  IMAD R23, R13, c[0x0][0x1e8], RZ ;  /* 0x00007a000d177a24 */ /* 0x000fe200078e02ff */
[-C--:B------:R-:W-:Y:S02]  /*0590*/  LEA.HI R3, R19, R12.reuse, RZ, 0x3 ;  /* 0x0000000c13037211 */ /* 0x080fe400078f18ff */
[C---:B------:R-:W-:Y:S01]  /*05a0*/  IADD3 R6, -R18.reuse, R21, RZ ;  /* 0x0000001512067210 */ /* 0x040fe20007ffe1ff */
[----:B------:R-:W-:Y:S01]  /*05b0*/  IMAD R21, R13, c[0x0][0x370], RZ ;  /* 0x0000dc000d157a24 */ /* 0x000fe200078e02ff */
[----:B------:R-:W-:Y:S01]  /*05c0*/  LOP3.LUT R25, R3, 0x1ffffff8, RZ, 0xc0, !PT ;  /* 0x1ffffff803197812 */ /* 0x000fe200078ec0ff */
[C---:B------:R-:W-:Y:S01]  /*05d0*/  IMAD R24, R18.reuse, c[0x0][0x1ec], R23 ;  /* 0x00007b0012187a24 */ /* 0x040fe200078e0217 */
[----:B------:R-:W-:Y:S01]  /*05e0*/  SHF.R.S32.HI R13, RZ, 0x3, R3 ;  /* 0x00000003ff0d7819 */ /* 0x000fe20000011403 */
[----:B------:R-:W-:Y:S01]  /*05f0*/  IMAD R21, R18, c[0x0][0x374], R21 ;  /* 0x0000dd0012157a24 */ /* 0x000fe200078e0215 */
[----:B------:R-:W-:-:S05]  /*0600*/  IADD3 R25, -R25, R12, RZ ;  /* 0x0000000c19197210 */ /* 0x000fca0007ffe1ff */
[----:B------:R-:W-:-:S05]  /*0610*/  IMAD.SHL.U32 R4, R25, 0x8, RZ ;  /* 0x0000000819047824 */ /* 0x000fca00078e00ff */
[----:B------:R-:W-:Y:S02]  /*0620*/  SHF.R.S32.HI R5, RZ, 0x1f, R4 ;  /* 0x0000001fff057819 */ /* 0x000fe40000011404 */
[----:B------:R-:W-:-:S03]  /*0630*/  ISETP.GE.AND P0, PT, R4, c[0x0][0x220], PT ;  /* 0x0000880004007a0c */ /* 0x000fc60003f06270 */
[----:B------:R-:W-:Y:S01]  /*0640*/  IMAD.WIDE.U32 R2, R18, c[0x0][0x370], R4 ;  /* 0x0000dc0012027a25 */ /* 0x000fe200078e0004 */
[----:B------:R-:W-:-:S03]  /*0650*/  ISETP.LT.AND P1, PT, R13, R6, !P0 ;  /* 0x000000060d00720c */ /* 0x000fc60004721270 */
[----:B------:R-:W-:Y:S01]  /*0660*/  IMAD.WIDE.U32 R4, R18, c[0x0][0x1e8], R4 ;  /* 0x00007a0012047a25 */ /* 0x000fe200078e0004 */
[----:B------:R-:W-:Y:S02]  /*0670*/  IADD3 R22, P4, R22, R2, RZ ;  /* 0x0000000216167210 */ /* 0x000fe40007f9e0ff */
[----:B------:R-:W-:Y:S02]  /*0680*/  IADD3.X R2, R16, R10, R15, P2, P3 ;  /* 0x0000000a10027210 */ /* 0x000fe400017e640f */
[----:B------:R-:W-:Y:S01]  /*0690*/  IADD3 R14, P5, R14, R4, RZ ;  /* 0x000000040e0e7210 */ /* 0x000fe20007fbe0ff */
[C---:B------:R-:W-:Y:S01]  /*06a0*/  IMAD R4, R8.reuse, c[0x0][0x378], RZ ;  /* 0x0000de0008047a24 */ /* 0x040fe200078e02ff */
[----:B------:R-:W-:Y:S01]  /*06b0*/  IADD3.X R23, R11, R3, R21, P4, !PT ;  /* 0x000000030b177210 */ /* 0x000fe200027fe415 */
[----:B------:R-:W-:Y:S01]  /*06c0*/  IMAD R8, R8, c[0x0][0x1f0], RZ ;  /* 0x00007c0008087a24 */ /* 0x000fe200078e02ff */
[----:B------:R-:W-:Y:S01]  /*06d0*/  IADD3.X R15, R9, R5, R24, P5, !PT ;  /* 0x00000005090f7210 */ /* 0x000fe20002ffe418 */
[C---:B------:R-:W-:Y:S01]  /*06e0*/  IMAD R5, R7.reuse, c[0x0][0x37c], R4 ;  /* 0x0000df0007057a24 */ /* 0x040fe200078e0204 */
[----:B------:R-:W-:Y:S01]  /*06f0*/  SHF.R.S32.HI R16, RZ, 0x1f, R13 ;  /* 0x0000001fff107819 */ /* 0x000fe2000001140d */
[----:B------:R-:W-:Y:S01]  /*0700*/  IMAD.WIDE.U32 R22, R7, c[0x0][0x378], R22 ;  /* 0x0000de0007167a25 */ /* 0x000fe200078e0016 */
[----:B------:R-:W-:-:S03]  /*0710*/  IADD3 R3, R13, 0x20, RZ ;  /* 0x000000200d037810 */ /* 0x000fc60007ffe0ff */
[----:B------:R-:W-:Y:S01]  /*0720*/  @P1 IMAD R4, R16, c[0x0][0x370], RZ ;  /* 0x0000dc0010041a24 */ /* 0x000fe200078e02ff */
[----:B------:R-:W-:Y:S01]  /*0730*/  IADD3 R23, R23, R5, RZ ;  /* 0x0000000517177210 */ /* 0x000fe20007ffe0ff */
[----:B------:R-:W-:Y:S01]  /*0740*/  IMAD R11, R7, c[0x0][0x1f4], R8 ;  /* 0x00007d00070b7a24 */ /* 0x000fe200078e0208 */
[-C--:B------:R-:W-:Y:S01]  /*0750*/  ISETP.LT.AND P3, PT, R3, R6.reuse, !P0 ;  /* 0x000000060300720c */ /* 0x080fe20004761270 */
[----:B------:R-:W-:Y:S01]  /*0760*/  IMAD.WIDE.U32 R14, R7, c[0x0][0x1f0], R14 ;  /* 0x00007c00070e7a25 */ /* 0x000fe200078e000e */
[C---:B------:R-:W-:Y:S02]  /*0770*/  IADD3 R3, R13.reuse, 0x40, RZ ;  /* 0x000000400d037810 */ /* 0x040fe40007ffe0ff */
[C---:B------:R-:W-:Y:S01]  /*0780*/  IADD3 R7, R13.reuse, 0x60, RZ ;  /* 0x000000600d077810 */ /* 0x040fe20007ffe0ff */
[----:B------:R-:W-:Y:S01]  /*0790*/  @P1 IMAD R9, R13, c[0x0][0x374], R4 ;  /* 0x0000dd000d091a24 */ /* 0x000fe200078e0204 */
[-C--:B------:R-:W-:Y:S01]  /*07a0*/  ISETP.LT.AND P2, PT, R3, R6.reuse, !P0 ;  /* 0x000000060300720c */ /* 0x080fe20004741270 */
[----:B------:R-:W-:Y:S01]  /*07b0*/  @P1 IMAD.WIDE.U32 R4, R13, c[0x0][0x370], R22 ;  /* 0x0000dc000d041a25 */ /* 0x000fe200078e0016 */
[----:B------:R-:W-:-:S03]  /*07c0*/  ISETP.LT.AND P0, PT, R7, R6, !P0 ;  /* 0x000000060700720c */ /* 0x000fc60004701270 */
[----:B------:R-:W-:Y:S01]  /*07d0*/  @P1 IMAD R8, R16, c[0x0][0x1e8], RZ ;  /* 0x00007a0010081a24 */ /* 0x000fe200078e02ff */
[----:B------:R-:W-:Y:S01]  /*07e0*/  @P1 IADD3 R3, R5, R9, RZ ;  /* 0x0000000905031210 */ /* 0x000fe20007ffe0ff */
[----:B------:R-:W-:Y:S01]  /*07f0*/  IMAD.IADD R15, R15, 0x1, R11 ;  /* 0x000000010f0f7824 */ /* 0x000fe200078e020b */
[C---:B------:R-:W-:Y:S01]  /*0800*/  @P1 LEA R26, P4, R4.reuse, c[0x0][0x330], 0x1 ;  /* 0x0000cc00041a1a11 */ /* 0x040fe200078808ff */
[C---:B------:R-:W-:Y:S02]  /*0810*/  @P1 IMAD R7, R13.reuse, c[0x0][0x1ec], R8 ;  /* 0x00007b000d071a24 */ /* 0x040fe400078e0208 */
[----:B------:R-:W-:Y:S01]  /*0820*/  @P1 IMAD.WIDE.U32 R8, R13, c[0x0][0x1e8], R14 ;  /* 0x00007a000d081a25 */ /* 0x000fe200078e000e */
[----:B------:R-:W-:Y:S01]  /*0830*/  @P1 LEA.HI.X R27, R4, c[0x0][0x334], R3, 0x1, P4 ;  /* 0x0000cd00041b1a11 */ /* 0x000fe200020f0c03 */
[----:B------:R-:W-:Y:S01]  /*0840*/  CS2R R10, SRZ ;  /* 0x00000000000a7805 */ /* 0x000fe2000001ff00 */
[----:B------:R-:W-:Y:S02]  /*0850*/  CS2R R4, SRZ ;  /* 0x0000000000047805 */ /* 0x000fe4000001ff00 */
[----:B------:R-:W-:-:S02]  /*0860*/  @P1 IADD3 R3, R9, R7, RZ ;  /* 0x0000000709031210 */ /* 0x000fc40007ffe0ff */
[----:B------:R-:W-:Y:S01]  /*0870*/  @P1 LEA R24, P4, R8, c[0x0][0x1d0], 0x1 ;  /* 0x0000740008181a11 */ /* 0x000fe200078808ff */
[----:B------:R-:W-:-:S03]  /*0880*/  CS2R R6, SRZ ;  /* 0x0000000000067805 */ /* 0x000fc6000001ff00 */
[----:B------:R-:W-:Y:S02]  /*0890*/  @P1 LEA.HI.X R25, R8, c[0x0][0x1d4], R3, 0x1, P4 ;  /* 0x0000750008191a11 */ /* 0x000fe400020f0c03 */
[----:B------:R-:W-:Y:S01]  /*08a0*/  CS2R R8, SRZ ;  /* 0x0000000000087805 */ /* 0x000fe2000001ff00 */
[----:B------:R0:W2:Y:S05]  /*08b0*/  @P1 LDG.E.128 R4, [R26.64] ;  /* 0x000000041a041981 */ /* 0x0000aa000c1e1d00 */
[----:B------:R1:W3:Y:S01]  /*08c0*/  @P1 LDG.E.128 R8, [R24.64] ;  /* 0x0000000418081981 */ /* 0x0002e2000c1e1d00 */
[----:B0-----:R-:W-:Y:S02]  /*08d0*/  @P3 IADD3 R27, P1, R13, 0x20, RZ ;  /* 0x000000200d1b3810 */ /* 0x001fe40007f3e0ff */
[----:B-1----:R-:W-:Y:S01]  /*08e0*/  @P3 MOV R24, R22 ;  /* 0x0000001600183202 */ /* 0x002fe20000000f00 */
[----:B------:R-:W-:-:S04]  /*08f0*/  @P3 IMAD.MOV.U32 R25, RZ, RZ, R23 ;  /* 0x000000ffff193224 */ /* 0x000fc800078e0017 */
[----:B------:R-:W-:Y:S01]  /*0900*/  @P3 IMAD.WIDE.U32 R24, R27, c[0x0][0x370], R24 ;  /* 0x0000dc001b183a25 */ /* 0x000fe200078e0018 */
[----:B--2---:R-:W-:-:S03]  /*0910*/  LOP3.LUT R3, R4, 0xffff0000, RZ, 0xc0, !PT ;  /* 0xffff000004037812 */ /* 0x004fc600078ec0ff */
[----:B------:R-:W-:Y:S01]  /*0920*/  IMAD.U32 R4, R4, 0x10000, RZ ;  /* 0x0001000004047824 */ /* 0x000fe200078e00ff */
[----:B---3--:R-:W-:-:S05]  /*0930*/  LOP3.LUT R28, R8, 0xffff0000, RZ, 0xc0, !PT ;  /* 0xffff0000081c7812 */ /* 0x008fca00078ec0ff */
[----:B------:R-:W-:Y:S01]  /*0940*/  FMUL.FTZ R28, R3, R28 ;  /* 0x0000001c031c7220 */ /* 0x000fe20000410000 */
[----:B------:R-:W-:Y:S02]  /*0950*/  SHF.L.U32 R3, R8, 0x10, RZ ;  /* 0x0000001008037819 */ /* 0x000fe400000006ff */
[----:B------:R-:W-:Y:S02]  /*0960*/  @P3 IADD3.X R8, RZ, R16, RZ, P1, !PT ;  /* 0x00000010ff083210 */ /* 0x000fe40000ffe4ff */
[----:B------:R-:W-:Y:S01]  /*0970*/  @P3 LEA R26, P1, R24, c[0x0][0x330], 0x1 ;  /* 0x0000cc00181a3a11 */ /* 0x000fe200078208ff */
[----:B------:R-:W-:Y:S01]  /*0980*/  FFMA.FTZ R28, R4, R3, R28 ;  /* 0x00000003041c7223 */ /* 0x000fe2000001001c */
[C---:B------:R-:W-:Y:S01]  /*0990*/  SHF.L.U32 R4, R9.reuse, 0x10, RZ ;  /* 0x0000001009047819 */ /* 0x040fe200000006ff */
[----:B------:R-:W-:Y:S01]  /*09a0*/  @P3 IMAD R8, R8, c[0x0][0x370], RZ ;  /* 0x0000dc0008083a24 */ /* 0x000fe200078e02ff */
[----:B------:R-:W-:Y:S01]  /*09b0*/  LOP3.LUT R9, R9, 0xffff0000, RZ, 0xc0, !PT ;  /* 0xffff000009097812 */ /* 0x000fe200078ec0ff */
[----:B------:R-:W-:-:S02]  /*09c0*/  IMAD.U32 R3, R5, 0x10000, RZ ;  /* 0x0001000005037824 */ /* 0x000fc400078e00ff */
[----:B------:R-:W-:Y:S02]  /*09d0*/  @P3 IMAD R21, R27, c[0x0][0x374], R8 ;  /* 0x0000dd001b153a24 */ /* 0x000fe400078e0208 */
[----:B------:R-:W-:Y:S01]  /*09e0*/  FFMA.FTZ R3, R3, R4, R28 ;  /* 0x0000000403037223 */ /* 0x000fe2000001001c */
[----:B------:R-:W-:Y:S01]  /*09f0*/  LOP3.LUT R4, R5, 0xffff0000, RZ, 0xc0, !PT ;  /* 0xffff000005047812 */ /* 0x000fe200078ec0ff */
[C---:B------:R-:W-:Y:S01]  /*0a00*/  IMAD.U32 R8, R10.reuse, 0x10000, RZ ;  /* 0x000100000a087824 */ /* 0x040fe200078e00ff */
[----:B------:R-:W-:Y:S02]  /*0a10*/  @P3 IADD3 R21, R25, R21, RZ ;  /* 0x0000001519153210 */ /* 0x000fe40007ffe0ff */
[----:B------:R-:W-:Y:S01]  /*0a20*/  LOP3.LUT R10, R10, 0xffff0000, RZ, 0xc0, !PT ;  /* 0xffff00000a0a7812 */ /* 0x000fe200078ec0ff */
[----:B------:R-:W-:Y:S01]  /*0a30*/  FFMA.FTZ R9, R4, R9, R3 ;  /* 0x0000000904097223 */ /* 0x000fe20000010003 */
[----:B------:R-:W-:Y:S02]  /*0a40*/  SHF.L.U32 R3, R6, 0x10, RZ ;  /* 0x0000001006037819 */ /* 0x000fe400000006ff */
[----:B------:R-:W-:-:S02]  /*0a50*/  @P3 LEA.HI.X R27, R24, c[0x0][0x334], R21, 0x1, P1 ;  /* 0x0000cd00181b3a11 */ /* 0x000fc400008f0c15 */
[----:B------:R-:W-:Y:S01]  /*0a60*/  @P3 IADD3 R4, P1, R13, 0x20, RZ ;  /* 0x000000200d043810 */ /* 0x000fe20007f3e0ff */
[----:B------:R-:W-:Y:S01]  /*0a70*/  FFMA.FTZ R8, R3, R8, R9 ;  /* 0x0000000803087223 */ /* 0x000fe20000010009 */
[----:B------:R-:W-:Y:S02]  /*0a80*/  LOP3.LUT R3, R6, 0xffff0000, RZ, 0xc0, !PT ;  /* 0xffff000006037812 */ /* 0x000fe400078ec0ff */
[----:B------:R-:W-:Y:S02]  /*0a90*/  @P3 IADD3.X R9, RZ, R16, RZ, P1, !PT ;  /* 0x00000010ff093210 */ /* 0x000fe40000ffe4ff */
[----:B------:R-:W-:Y:S01]  /*0aa0*/  SHF.L.U32 R6, R7, 0x10, RZ ;  /* 0x0000001007067819 */ /* 0x000fe200000006ff */
[----:B------:R-:W-:Y:S02]  /*0ab0*/  FFMA.FTZ R3, R3, R10, R8 ;  /* 0x0000000a03037223 */ /* 0x000fe40000010008 */
[----:B------:R-:W-:Y:S02]  /*0ac0*/  @P3 IMAD R9, R9, c[0x0][0x1e8], RZ ;  /* 0x00007a0009093a24 */ /* 0x000fe400078e02ff */
[C---:B------:R-:W-:Y:S01]  /*0ad0*/  IMAD.U32 R8, R11.reuse, 0x10000, RZ ;  /* 0x000100000b087824 */ /* 0x040fe200078e00ff */
[----:B------:R-:W-:Y:S01]  /*0ae0*/  LOP3.LUT R11, R11, 0xffff0000, RZ, 0xc0, !PT ;  /* 0xffff00000b0b7812 */ /* 0x000fe200078ec0ff */
[----:B------:R-:W-:-:S02]  /*0af0*/  @P3 IMAD R9, R4, c[0x0][0x1ec], R9 ;  /* 0x00007b0004093a24 */ /* 0x000fc400078e0209 */
[----:B------:R-:W-:-:S04]  /*0b00*/  @P3 IMAD.WIDE.U32 R4, R4, c[0x0][0x1e8], R14 ;  /* 0x00007a0004043a25 */ /* 0x000fc800078e000e */
[----:B------:R-:W-:Y:S01]  /*0b10*/  FFMA.FTZ R3, R6, R8, R3 ;  /* 0x0000000806037223 */ /* 0x000fe20000010003 */
[----:B------:R-:W-:Y:S02]  /*0b20*/  LOP3.LUT R6, R7, 0xffff0000, RZ, 0xc0, !PT ;  /* 0xffff000007067812 */ /* 0x000fe400078ec0ff */
[----:B------:R-:W-:Y:S02]  /*0b30*/  @P3 IADD3 R9, R5, R9, RZ ;  /* 0x0000000905093210 */ /* 0x000fe40007ffe0ff */
[----:B------:R-:W-:Y:S01]  /*0b40*/  @P3 LEA R24, P1, R4, c[0x0][0x1d0], 0x1 ;  /* 0x0000740004183a11 */ /* 0x000fe200078208ff */
[----:B------:R-:W-:Y:S02]  /*0b50*/  FFMA.FTZ R3, R6, R11, R3 ;  /* 0x0000000b06037223 */ /* 0x000fe40000010003 */
[----:B------:R-:W-:Y:S01]  /*0b60*/  CS2R R6, SRZ ;  /* 0x0000000000067805 */ /* 0x000fe2000001ff00 */
[----:B------:R-:W-:Y:S01]  /*0b70*/  @P3 LEA.HI.X R25, R4, c[0x0][0x1d4], R9, 0x1, P1 ;  /* 0x0000750004193a11 */ /* 0x000fe200008f0c09 */
[----:B------:R-:W-:Y:S01]  /*0b80*/  CS2R R10, SRZ ;  /* 0x00000000000a7805 */ /* 0x000fe2000001ff00 */
[----:B------:R-:W-:Y:S01]  /*0b90*/  CS2R R4, SRZ ;  /* 0x0000000000047805 */ /* 0x000fe2000001ff00 */
[----:B------:R-:W-:-:S05]  /*0ba0*/  CS2R R8, SRZ ;  /* 0x0000000000087805 */ /* 0x000fca000001ff00 */
[----:B------:R-:W2:Y:S04]  /*0bb0*/  @P3 LDG.E.128 R4, [R26.64] ;  /* 0x000000041a043981 */ /* 0x000ea8000c1e1d00 */
[----:B------:R0:W3:Y:S01]  /*0bc0*/  @P3 LDG.E.128 R8, [R24.64] ;  /* 0x0000000418083981 */ /* 0x0000e2000c1e1d00 */
[----:B------:R-:W-:Y:S01]  /*0bd0*/  IADD3 R17, R18, R17, RZ ;  /* 0x0000001112117210 */ /* 0x000fe20007ffe0ff */
[----:B------:R-:W-:Y:S01]  /*0be0*/  IMAD R20, R20, c[0x0][0x22c], RZ ;  /* 0x00008b0014147a24 */ /* 0x000fe200078e02ff */
[----:B------:R-:W-:Y:S02]  /*0bf0*/  @P0 IADD3 R29, P3, R13, 0x60, RZ ;  /* 0x000000600d1d0810 */ /* 0x000fe40007f7e0ff */
[----:B0-----:R-:W-:Y:S02]  /*0c00*/  @P2 MOV R25, R15 ;  /* 0x0000000f00192202 */ /* 0x001fe40000000f00 */
[----:B--2---:R-:W-:-:S02]  /*0c10*/  LOP3.LUT R28, R4, 0xffff0000, RZ, 0xc0, !PT ;  /* 0xffff0000041c7812 */ /* 0x004fc400078ec0ff */
[----:B------:R-:W-:Y:S02]  /*0c20*/  SHF.L.U32 R4, R4, 0x10, RZ ;  /* 0x0000001004047819 */ /* 0x000fe400000006ff */
[C---:B---3--:R-:W-:Y:S01]  /*0c30*/  LOP3.LUT R21, R8.reuse, 0xffff0000, RZ, 0xc0, !PT ;  /* 0xffff000008157812 */ /* 0x048fe200078ec0ff */
[----:B------:R-:W-:-:S04]  /*0c40*/  IMAD.U32 R8, R8, 0x10000, RZ ;  /* 0x0001000008087824 */ /* 0x000fc800078e00ff */
[----:B------:R-:W-:-:S04]  /*0c50*/  FMUL.FTZ R21, R21, R28 ;  /* 0x0000001c15157220 */ /* 0x000fc80000410000 */
[----:B------:R-:W-:Y:S01]  /*0c60*/  FFMA.FTZ R4, R8, R4, R21 ;  /* 0x0000000408047223 */ /* 0x000fe20000010015 */
[----:B------:R-:W-:Y:S02]  /*0c70*/  SHF.L.U32 R8, R5, 0x10, RZ ;  /* 0x0000001005087819 */ /* 0x000fe400000006ff */
[C---:B------:R-:W-:Y:S02]  /*0c80*/  SHF.L.U32 R21, R9.reuse, 0x10, RZ ;  /* 0x0000001009157819 */ /* 0x040fe400000006ff */
[----:B------:R-:W-:-:S03]  /*0c90*/  LOP3.LUT R9, R9, 0xffff0000, RZ, 0xc0, !PT ;  /* 0xffff000009097812 */ /* 0x000fc600078ec0ff */
[----:B------:R-:W-:Y:S01]  /*0ca0*/  FFMA.FTZ R4, R21, R8, R4 ;  /* 0x0000000815047223 */ /* 0x000fe20000010004 */
[----:B------:R-:W-:Y:S02]  /*0cb0*/  LOP3.LUT R8, R5, 0xffff0000, RZ, 0xc0, !PT ;  /* 0xffff000005087812 */ /* 0x000fe400078ec0ff */
[----:B------:R-:W-:-:S03]  /*0cc0*/  @P2 IADD3 R5, P1, R13, 0x40, RZ ;  /* 0x000000400d052810 */ /* 0x000fc60007f3e0ff */
[----:B------:R-:W-:Y:S01]  /*0cd0*/  FFMA.FTZ R4, R9, R8, R4 ;  /* 0x0000000809047223 */ /* 0x000fe20000010004 */
[----:B------:R-:W-:Y:S01]  /*0ce0*/  SHF.L.U32 R8, R6, 0x10, RZ ;  /* 0x0000001006087819 */ /* 0x000fe200000006ff */
[----:B------:R-:W-:Y:S01]  /*0cf0*/  @P2 IMAD.X R21, RZ, RZ, R16, P1 ;  /* 0x000000ffff152224 */ /* 0x000fe200008e0610 */
[----:B------:R-:W-:Y:S02]  /*0d00*/  SHF.L.U32 R9, R10, 0x10, RZ ;  /* 0x000000100a097819 */ /* 0x000fe400000006ff */
[----:B------:R-:W-:Y:S01]  /*0d10*/  LOP3.LUT R6, R6, 0xffff0000, RZ, 0xc0, !PT ;  /* 0xffff000006067812 */ /* 0x000fe200078ec0ff */
[----:B------:R-:W-:Y:S01]  /*0d20*/  @P2 IMAD R24, R21, c[0x0][0x370], RZ ;  /* 0x0000dc0015182a24 */ /* 0x000fe200078e02ff */
[----:B------:R-:W-:Y:S01]  /*0d30*/  LOP3.LUT R10, R10, 0xffff0000, RZ, 0xc0, !PT ;  /* 0xffff00000a0a7812 */ /* 0x000fe200078ec0ff */
[----:B------:R-:W-:Y:S01]  /*0d40*/  FFMA.FTZ R4, R9, R8, R4 ;  /* 0x0000000809047223 */ /* 0x000fe20000010004 */
[----:B------:R-:W-:Y:S01]  /*0d50*/  @P2 MOV R9, R23 ;  /* 0x0000001700092202 */ /* 0x000fe20000000f00 */
[----:B------:R-:W-:-:S02]  /*0d60*/  @P2 IMAD.MOV.U32 R8, RZ, RZ, R22 ;  /* 0x000000ffff082224 */ /* 0x000fc400078e0016 */
[C---:B------:R-:W-:Y:S01]  /*0d70*/  @P2 IMAD R21, R5.reuse, c[0x0][0x374], R24 ;  /* 0x0000dd0005152a24 */ /* 0x040fe200078e0218 */
[----:B------:R-:W-:Y:S01]  /*0d80*/  @P2 MOV R24, R14 ;  /* 0x0000000e00182202 */ /* 0x000fe20000000f00 */
[----:B------:R-:W-:Y:S01]  /*0d90*/  @P2 IMAD.WIDE.U32 R8, R5, c[0x0][0x370], R8 ;  /* 0x0000dc0005082a25 */ /* 0x000fe200078e0008 */
[----:B------:R-:W-:-:S03]  /*0da0*/  LEA.HI R5, R19, R12, RZ, 0x4 ;  /* 0x0000000c13057211 */ /* 0x000fc600078f20ff */
[----:B------:R-:W-:Y:S01]  /*0db0*/  @P2 IMAD.IADD R21, R9, 0x1, R21 ;  /* 0x0000000109152824 */ /* 0x000fe200078e0215 */
[----:B------:R-:W-:Y:S01]  /*0dc0*/  @P2 LEA R18, P1, R8, c[0x0][0x330], 0x1 ;  /* 0x0000cc0008122a11 */ /* 0x000fe200078208ff */
[----:B------:R-:W-:Y:S01]  /*0dd0*/  FFMA.FTZ R6, R10, R6, R4 ;  /* 0x000000060a067223 */ /* 0x000fe20000010004 */
[----:B------:R-:W-:Y:S01]  /*0de0*/  LOP3.LUT R9, R5, 0x3ffffff0, RZ, 0xc0, !PT ;  /* 0x3ffffff005097812 */ /* 0x000fe200078ec0ff */
[----:B------:R-:W-:Y:S01]  /*0df0*/  @P0 IMAD.WIDE.U32 R14, R29, c[0x0][0x1e8], R14 ;  /* 0x00007a001d0e0a25 */ /* 0x000fe200078e000e */
[----:B------:R-:W-:Y:S02]  /*0e00*/  @P2 LEA.HI.X R19, R8, c[0x0][0x334], R21, 0x1, P1 ;  /* 0x0000cd0008132a11 */ /* 0x000fe400008f0c15 */
[----:B------:R-:W-:Y:S02]  /*0e10*/  @P2 IADD3 R8, P1, R13, 0x40, RZ ;  /* 0x000000400d082810 */ /* 0x000fe40007f3e0ff */
[----:B------:R-:W-:Y:S02]  /*0e20*/  IADD3 R9, -R9, R12, RZ ;  /* 0x0000000c09097210 */ /* 0x000fe40007ffe1ff */
[----:B------:R-:W-:Y:S01]  /*0e30*/  SHF.R.S32.HI R21, RZ, 0x4, R5 ;  /* 0x00000004ff157819 */ /* 0x000fe20000011405 */
[----:B------:R-:W-:Y:S01]  /*0e40*/  @P2 IMAD.X R5, RZ, RZ, R16, P1 ;  /* 0x000000ffff052224 */ /* 0x000fe200008e0610 */
[----:B------:R-:W-:-:S02]  /*0e50*/  @P0 IADD3 R27, P1, R13, 0x60, RZ ;  /* 0x000000600d1b0810 */ /* 0x000fc40007f3e0ff */
[----:B------:R-:W-:Y:S01]  /*0e60*/  SHF.L.U32 R9, R9, 0x2, RZ ;  /* 0x0000000209097819 */ /* 0x000fe200000006ff */
[----:B------:R-:W-:Y:S01]  /*0e70*/  @P2 IMAD R5, R5, c[0x0][0x1e8], RZ ;  /* 0x00007a0005052a24 */ /* 0x000fe200078e02ff */
[----:B------:R-:W-:Y:S01]  /*0e80*/  SHF.L.U32 R10, R7, 0x10, RZ ;  /* 0x00000010070a7819 */ /* 0x000fe200000006ff */
[----:B------:R-:W-:Y:S01]  /*0e90*/  @P0 IMAD.X R13, RZ, RZ, R16, P1 ;  /* 0x000000ffff0d0224 */ /* 0x000fe200008e0610 */
[----:B------:R-:W-:Y:S01]  /*0ea0*/  @P0 IADD3.X R16, RZ, R16, RZ, P3, !PT ;  /* 0x00000010ff100210 */ /* 0x000fe20001ffe4ff */
[----:B------:R-:W-:Y:S01]  /*0eb0*/  IMAD R21, R21, R20, R9 ;  /* 0x0000001415157224 */ /* 0x000fe200078e0209 */
[----:B------:R-:W-:Y:S01]  /*0ec0*/  LOP3.LUT R7, R7, 0xffff0000, RZ, 0xc0, !PT ;  /* 0xffff000007077812 */ /* 0x000fe200078ec0ff */
[C---:B------:R-:W-:Y:S01]  /*0ed0*/  @P2 IMAD R5, R8.reuse, c[0x0][0x1ec], R5 ;  /* 0x00007b0008052a24 */ /* 0x040fe200078e0205 */
[----:B------:R-:W-:Y:S01]  /*0ee0*/  LOP3.LUT R4, R11, 0xffff0000, RZ, 0xc0, !PT ;  /* 0xffff00000b047812 */ /* 0x000fe200078ec0ff */
[----:B------:R-:W-:-:S04]  /*0ef0*/  @P2 IMAD.WIDE.U32 R8, R8, c[0x0][0x1e8], R24 ;  /* 0x00007a0008082a25 */ /* 0x000fc800078e0018 */
[----:B------:R-:W-:Y:S01]  /*0f00*/  @P0 IMAD R24, R13, c[0x0][0x370], RZ ;  /* 0x0000dc000d180a24 */ /* 0x000fe200078e02ff */
[----:B------:R-:W-:Y:S01]  /*0f10*/  @P2 IADD3 R5, R9, R5, RZ ;  /* 0x0000000509052210 */ /* 0x000fe20007ffe0ff */
[----:B------:R-:W-:Y:S01]  /*0f20*/  @P0 IMAD R16, R16, c[0x0][0x1e8], RZ ;  /* 0x00007a0010100a24 */ /* 0x000fe200078e02ff */
[----:B------:R-:W-:Y:S01]  /*0f30*/  @P2 LEA R28, P3, R8, c[0x0][0x1d0], 0x1 ;  /* 0x00007400081c2a11 */ /* 0x000fe200078608ff */
[C---:B------:R-:W-:Y:S02]  /*0f40*/  @P0 IMAD R13, R27.reuse, c[0x0][0x374], R24 ;  /* 0x0000dd001b0d0a24 */ /* 0x040fe400078e0218 */
[----:B------:R-:W-:Y:S01]  /*0f50*/  @P0 IMAD.WIDE.U32 R24, R27, c[0x0][0x370], R22 ;  /* 0x0000dc001b180a25 */ /* 0x000fe200078e0016 */
[----:B------:R-:W-:-:S03]  /*0f60*/  @P0 LEA R22, P4, R14, c[0x0][0x1d0], 0x1 ;  /* 0x000074000e160a11 */ /* 0x000fc600078808ff */
[----:B------:R-:W-:Y:S01]  /*0f70*/  IMAD.U32 R27, R11, 0x10000, RZ ;  /* 0x000100000b1b7824 */ /* 0x000fe200078e00ff */
[----:B------:R-:W-:Y:S01]  /*0f80*/  @P0 IADD3 R13, R25, R13, RZ ;  /* 0x0000000d190d0210 */ /* 0x000fe20007ffe0ff */
[----:B------:R-:W-:Y:S01]  /*0f90*/  @P0 IMAD R23, R29, c[0x0][0x1ec], R16 ;  /* 0x00007b001d170a24 */ /* 0x000fe200078e0210 */
[----:B------:R-:W-:Y:S01]  /*0fa0*/  @P0 LEA R26, P1, R24, c[0x0][0x330], 0x1 ;  /* 0x0000cc00181a0a11 */ /* 0x000fe200078208ff */
[----:B------:R-:W-:Y:S01]  /*0fb0*/  FFMA.FTZ R6, R27, R10, R6 ;  /* 0x0000000a1b067223 */ /* 0x000fe20000010006 */
[----:B------:R-:W-:Y:S01]  /*0fc0*/  @P2 LEA.HI.X R29, R8, c[0x0][0x1d4], R5, 0x1, P3 ;  /* 0x00007500081d2a11 */ /* 0x000fe200018f0c05 */
[----:B------:R-:W-:Y:S01]  /*0fd0*/  CS2R R10, SRZ ;  /* 0x00000000000a7805 */ /* 0x000fe2000001ff00 */
[----:B------:R-:W-:Y:S01]  /*0fe0*/  @P0 LEA.HI.X R27, R24, c[0x0][0x334], R13, 0x1, P1 ;  /* 0x0000cd00181b0a11 */ /* 0x000fe200008f0c0d */
[----:B------:R-:W-:Y:S01]  /*0ff0*/  FFMA.FTZ R24, R4, R7, R6 ;  /* 0x0000000704187223 */ /* 0x000fe20000010006 */
[----:B------:R-:W-:Y:S01]  /*1000*/  CS2R R8, SRZ ;  /* 0x0000000000087805 */ /* 0x000fe2000001ff00 */
[----:B------:R-:W-:Y:S01]  /*1010*/  CS2R R4, SRZ ;  /* 0x0000000000047805 */ /* 0x000fe2000001ff00 */
[----:B------:R-:W-:Y:S01]  /*1020*/  CS2R R6, SRZ ;  /* 0x0000000000067805 */ /* 0x000fe2000001ff00 */
[----:B------:R-:W-:-:S03]  /*1030*/  @P0 IMAD.IADD R23, R15, 0x1, R23 ;  /* 0x000000010f170824 */ /* 0x000fc600078e0217 */
[----:B------:R0:W2:Y:S01]  /*1040*/  @P2 LDG.E.128 R8, [R28.64] ;  /* 0x000000041c082981 */ /* 0x0000a2000c1e1d00 */
[----:B------:R-:W-:Y:S02]  /*1050*/  LOP3.LUT P1, RZ, R12, 0x7, RZ, 0xc0, !PT ;  /* 0x000000070cff7812 */ /* 0x000fe4000782c0ff */
[----:B------:R-:W-:Y:S01]  /*1060*/  @P0 LEA.HI.X R23, R14, c[0x0][0x1d4], R23, 0x1, P4 ;  /* 0x000075000e170a11 */ /* 0x000fe200020f0c17 */
[----:B------:R1:W3:Y:S01]  /*1070*/  @P2 LDG.E.128 R4, [R18.64] ;  /* 0x0000000412042981 */ /* 0x0002e2000c1e1d00 */
[----:B------:R-:W-:-:S04]  /*1080*/  LEA.HI R16, P2, R12, R17, RZ, 0x1d ;  /* 0x000000110c107211 */ /* 0x000fc8000785e8ff */
[----:B------:R-:W-:Y:S02]  /*1090*/  LEA.HI.X.SX32 R17, R17, RZ, 0x1, P2 ;  /* 0x000000ff11117211 */ /* 0x000fe400010f0eff */
[C---:B0-----:R-:W-:Y:S01]  /*10a0*/  LEA R28, P2, R16.reuse, c[0x0][0x3c8], 0x2 ;  /* 0x0000f200101c7a11 */ /* 0x041fe200078410ff */
[----:B------:R-:W-:Y:S01]  /*10b0*/  CS2R R12, SRZ ;  /* 0x00000000000c7805 */ /* 0x000fe2000001ff00 */
[----:B------:R-:W-:Y:S01]  /*10c0*/  CS2R R14, SRZ ;  /* 0x00000000000e7805 */ /* 0x000fe2000001ff00 */
[----:B-1----:R-:W-:Y:S01]  /*10d0*/  CS2R R18, SRZ ;  /* 0x0000000000127805 */ /* 0x002fe2000001ff00 */
[----:B------:R-:W-:Y:S02]  /*10e0*/  LEA.HI.X R29, R16, c[0x0][0x3cc], R17, 0x2, P2 ;  /* 0x0000f300101d7a11 */ /* 0x000fe400010f1411 */
[----:B------:R-:W-:Y:S02]  /*10f0*/  CS2R R16, SRZ ;  /* 0x0000000000107805 */ /* 0x000fe4000001ff00 */
[----:B------:R-:W4:Y:S04]  /*1100*/  @P0 LDG.E.128 R12, [R26.64] ;  /* 0x000000041a0c0981 */ /* 0x000f28000c1e1d00 */
[----:B------:R0:W5:Y:S01]  /*1110*/  @P0 LDG.E.128 R16, [R22.64] ;  /* 0x0000000416100981 */ /* 0x000162000c1e1d00 */
[----:B------:R-:W-:-:S04]  /*1120*/  IADD3 R0, P0, R21, R0, RZ ;  /* 0x0000000015007210 */ /* 0x000fc80007f1e0ff */
[----:B------:R-:W-:Y:S02]  /*1130*/  LEA.HI.X.SX32 R21, R21, R2, 0x1, P0 ;  /* 0x0000000215157211 */ /* 0x000fe400000f0eff */
[----:B------:R-:W1:Y:S02]  /*1140*/  SHFL.BFLY PT, R2, R3, 0x4, 0x1f ;  /* 0x0c801f0003027f89 */ /* 0x000e6400000e0000 */
[----:B-1----:R-:W-:Y:S02]  /*1150*/  FADD.FTZ R2, R3, R2 ;  /* 0x0000000203027221 */ /* 0x002fe40000010000 */
[----:B0-----:R-:W0:Y:S01]  /*1160*/  SHFL.BFLY PT, R23, R24, 0x4, 0x1f ;  /* 0x0c801f0018177f89 */ /* 0x001e2200000e0000 */
[----:B--2---:R-:W-:Y:S02]  /*1170*/  LOP3.LUT R22, R8, 0xffff0000, RZ, 0xc0, !PT ;  /* 0xffff000008167812 */ /* 0x004fe400078ec0ff */
[C---:B---3--:R-:W-:Y:S02]  /*1180*/  LOP3.LUT R25, R4.reuse, 0xffff0000, RZ, 0xc0, !PT ;  /* 0xffff000004197812 */ /* 0x048fe400078ec0ff */
[----:B------:R-:W-:-:S02]  /*1190*/  SHF.L.U32 R4, R4, 0x10, RZ ;  /* 0x0000001004047819 */ /* 0x000fc400000006ff */
[----:B------:R-:W-:Y:S01]  /*11a0*/  SHF.L.U32 R8, R8, 0x10, RZ ;  /* 0x0000001008087819 */ /* 0x000fe200000006ff */
[----:B------:R-:W-:-:S04]  /*11b0*/  FMUL.FTZ R25, R25, R22 ;  /* 0x0000001619197220 */ /* 0x000fc80000410000 */
[----:B------:R-:W-:Y:S01]  /*11c0*/  FFMA.FTZ R4, R4, R8, R25 ;  /* 0x0000000804047223 */ /* 0x000fe20000010019 */
[----:B------:R-:W-:Y:S01]  /*11d0*/  SHF.L.U32 R8, R9, 0x10, RZ ;  /* 0x0000001009087819 */ /* 0x000fe200000006ff */
[----:B------:R-:W-:-:S04]  /*11e0*/  IMAD.U32 R25, R5, 0x10000, RZ ;  /* 0x0001000005197824 */ /* 0x000fc800078e00ff */
[----:B------:R-:W-:Y:S01]  /*11f0*/  FFMA.FTZ R3, R25, R8, R4 ;  /* 0x0000000819037223 */ /* 0x000fe20000010004 */
[----:B----4-:R-:W-:Y:S02]  /*1200*/  LOP3.LUT R25, R12, 0xffff0000, RZ, 0xc0, !PT ;  /* 0xffff00000c197812 */ /* 0x010fe400078ec0ff */
[----:B-----5:R-:W-:Y:S02]  /*1210*/  LOP3.LUT R4, R16, 0xffff0000, RZ, 0xc0, !PT ;  /* 0xffff000010047812 */ /* 0x020fe400078ec0ff */
[----:B------:R-:W-:-:S03]  /*1220*/  SHF.L.U32 R12, R12, 0x10, RZ ;  /* 0x000000100c0c7819 */ /* 0x000fc600000006ff */
[----:B------:R-:W-:Y:S02]  /*1230*/  FMUL.FTZ R4, R4, R25 ;  /* 0x0000001904047220 */ /* 0x000fe40000410000 */
[----:B------:R-:W-:-:S04]  /*1240*/  IMAD.U32 R25, R16, 0x10000, RZ ;  /* 0x0001000010197824 */ /* 0x000fc800078e00ff */
[----:B------:R-:W-:Y:S01]  /*1250*/  FFMA.FTZ R8, R25, R12, R4 ;  /* 0x0000000c19087223 */ /* 0x000fe20000010004 */
[----:B------:R-:W-:Y:S02]  /*1260*/  SHF.L.U32 R12, R13, 0x10, RZ ;  /* 0x000000100d0c7819 */ /* 0x000fe400000006ff */
[----:B------:R-:W-:Y:S02]  /*1270*/  SHF.L.U32 R25, R17, 0x10, RZ ;  /* 0x0000001011197819 */ /* 0x000fe400000006ff */
[----:B------:R-:W-:-:S03]  /*1280*/  LOP3.LUT R16, R9, 0xffff0000, RZ, 0xc0, !PT ;  /* 0xffff000009107812 */ /* 0x000fc600078ec0ff */
[----:B------:R-:W-:Y:S01]  /*1290*/  FFMA.FTZ R8, R25, R12, R8 ;  /* 0x0000000c19087223 */ /* 0x000fe20000010008 */
[----:B------:R-:W-:Y:S02]  /*12a0*/  LOP3.LUT R12, R5, 0xffff0000, RZ, 0xc0, !PT ;  /* 0xffff0000050c7812 */ /* 0x000fe400078ec0ff */
[----:B------:R-:W-:Y:S02]  /*12b0*/  LOP3.LUT R13, R13, 0xffff0000, RZ, 0xc0, !PT ;  /* 0xffff00000d0d7812 */ /* 0x000fe400078ec0ff */
[----:B------:R-:W-:Y:S01]  /*12c0*/  LOP3.LUT R17, R17, 0xffff0000, RZ, 0xc0, !PT ;  /* 0xffff000011117812 */ /* 0x000fe200078ec0ff */
[----:B------:R-:W-:Y:S01]  /*12d0*/  FFMA.FTZ R12, R12, R16, R3 ;  /* 0x000000100c0c7223 */ /* 0x000fe20000010003 */
[----:B------:R-:W-:Y:S01]  /*12e0*/  SHF.L.U32 R3, R10, 0x10, RZ ;  /* 0x000000100a037819 */ /* 0x000fe200000006ff */
[----:B------:R-:W-:Y:S01]  /*12f0*/  IMAD.U32 R9, R6, 0x10000, RZ ;  /* 0x0001000006097824 */ /* 0x000fe200078e00ff */
[----:B------:R-:W-:Y:S01]  /*1300*/  SHF.L.U32 R16, R18, 0x10, RZ ;  /* 0x0000001012107819 */ /* 0x000fe200000006ff */
[----:B------:R-:W-:Y:S01]  /*1310*/  FFMA.FTZ R17, R17, R13, R8 ;  /* 0x0000000d11117223 */ /* 0x000fe20000010008 */
[----:B------:R-:W-:Y:S01]  /*1320*/  LOP3.LUT R6, R6, 0xffff0000, RZ, 0xc0, !PT ;  /* 0xffff000006067812 */ /* 0x000fe200078ec0ff */
[----:B------:R-:W-:Y:S01]  /*1330*/  IMAD.U32 R22, R14, 0x10000, RZ ;  /* 0x000100000e167824 */ /* 0x000fe200078e00ff */
[----:B------:R-:W-:Y:S01]  /*1340*/  LOP3.LUT R13, R10, 0xffff0000, RZ, 0xc0, !PT ;  /* 0xffff00000a0d7812 */ /* 0x000fe200078ec0ff */
[----:B------:R-:W-:Y:S01]  /*1350*/  FFMA.FTZ R9, R9, R3, R12 ;  /* 0x0000000309097223 */ /* 0x000fe2000001000c */
[----:B------:R-:W-:-:S02]  /*1360*/  SHF.L.U32 R10, R11, 0x10, RZ ;  /* 0x000000100b0a7819 */ /* 0x000fc400000006ff */
[----:B------:R-:W-:Y:S01]  /*1370*/  LOP3.LUT R8, R11, 0xffff0000, RZ, 0xc0, !PT ;  /* 0xffff00000b087812 */ /* 0x000fe200078ec0ff */
[----:B------:R-:W-:Y:S01]  /*1380*/  FFMA.FTZ R16, R16, R22, R17 ;  /* 0x0000001610107223 */ /* 0x000fe20000010011 */
        /* <DEDUP_REMOVED lines=12> */
[----:B------:R-:W-:-:S04]  /*1450*/  FFMA.FTZ R5, R7, R8, R5 ;  /* 0x0000000807057223 */ /* 0x000fc80000010005 */
[----:B------:R-:W-:Y:S02]  /*1460*/  FFMA.FTZ R9, R6, R15, R9 ;  /* 0x0000000f06097223 */ /* 0x000fe40000010009 */
[----:B------:R-:W1:Y:S04]  /*1470*/  SHFL.BFLY PT, R6, R5, 0x4, 0x1f ;  /* 0x0c801f0005067f89 */ /* 0x000e6800000e0000 */
[----:B------:R-:W2:Y:S04]  /*1480*/  SHFL.BFLY PT, R8, R9, 0x4, 0x1f ;  /* 0x0c801f0009087f89 */ /* 0x000ea800000e0000 */
[----:B------:R-:W3:Y:S01]  /*1490*/  SHFL.BFLY PT, R3, R2, 0x2, 0x1f ;  /* 0x0c401f0002037f89 */ /* 0x000ee200000e0000 */
[----:B0-----:R-:W-:-:S02]  /*14a0*/  FADD.FTZ R4, R24, R23 ;  /* 0x0000001718047221 */ /* 0x001fc40000010000 */
[----:B-1----:R-:W-:Y:S02]  /*14b0*/  FADD.FTZ R6, R5, R6 ;  /* 0x0000000605067221 */ /* 0x002fe40000010000 */
[----:B--2---:R-:W-:-:S03]  /*14c0*/  FADD.FTZ R8, R9, R8 ;  /* 0x0000000809087221 */ /* 0x004fc60000010000 */
[----:B------:R-:W0:Y:S01]  /*14d0*/  SHFL.BFLY PT, R7, R6, 0x2, 0x1f ;  /* 0x0c401f0006077f89 */ /* 0x000e2200000e0000 */
[----:B---3--:R-:W-:-:S03]  /*14e0*/  FADD.FTZ R10, R2, R3 ;  /* 0x00000003020a7221 */ /* 0x008fc60000010000 */
[----:B------:R-:W1:Y:S04]  /*14f0*/  SHFL.BFLY PT, R11, R8, 0x2, 0x1f ;  /* 0x0c401f00080b7f89 */ /* 0x000e6800000e0000 */
[----:B------:R-:W2:Y:S04]  /*1500*/  SHFL.BFLY PT, R3, R4, 0x2, 0x1f ;  /* 0x0c401f0004037f89 */ /* 0x000ea800000e0000 */
[----:B------:R-:W3:Y:S01]  /*1510*/  SHFL.BFLY PT, R15, R10, 0x1, 0x1f ;  /* 0x0c201f000a0f7f89 */ /* 0x000ee200000e0000 */
[----:B------:R-:W-:Y:S02]  /*1520*/  LEA R2, P0, R0, c[0x0][0x350], 0x2 ;  /* 0x0000d40000027a11 */ /* 0x000fe400078010ff */
[----:B------:R-:W-:Y:S01]  /*1530*/  SHF.L.U32 R13, R20, 0x2, RZ ;  /* 0x00000002140d7819 */ /* 0x000fe200000006ff */
[----:B0-----:R-:W-:-:S02]  /*1540*/  FADD.FTZ R19, R6, R7 ;  /* 0x0000000706137221 */ /* 0x001fc40000010000 */
[----:B-1----:R-:W-:Y:S02]  /*1550*/  FADD.FTZ R22, R8, R11 ;  /* 0x0000000b08167221 */ /* 0x002fe40000010000 */
[----:B--2---:R-:W-:Y:S01]  /*1560*/  FADD.FTZ R16, R4, R3 ;  /* 0x0000000304107221 */ /* 0x004fe20000010000 */
[----:B------:R-:W-:Y:S01]  /*1570*/  LEA.HI.X R3, R0, c[0x0][0x354], R21, 0x2, P0 ;  /* 0x0000d50000037a11 */ /* 0x000fe200000f1415 */
[----:B------:R-:W0:Y:S01]  /*1580*/  SHFL.BFLY PT, R14, R19, 0x1, 0x1f ;  /* 0x0c201f00130e7f89 */ /* 0x000e2200000e0000 */
[----:B---3--:R-:W-:-:S03]  /*1590*/  @!P1 FADD.FTZ R0, R10, R15 ;  /* 0x0000000f0a009221 */ /* 0x008fc60000010000 */
[----:B------:R-:W-:Y:S01]  /*15a0*/  IMAD.WIDE R12, R13, 0x10, R2 ;  /* 0x000000100d0c7825 */ /* 0x000fe200078e0202 */
[----:B------:R-:W1:Y:S04]  /*15b0*/  SHFL.BFLY PT, R17, R16, 0x1, 0x1f ;  /* 0x0c201f0010117f89 */ /* 0x000e6800000e0000 */
[----:B------:R-:W2:Y:S01]  /*15c0*/  SHFL.BFLY PT, R15, R22, 0x1, 0x1f ;  /* 0x0c201f00160f7f89 */ /* 0x000ea200000e0000 */
[----:B------:R-:W-:-:S06]  /*15d0*/  IMAD.WIDE R10, R20, 0x40, R12 ;  /* 0x00000040140a7825 */ /* 0x000fcc00078e020c */
[----:B------:R-:W-:-:S06]  /*15e0*/  IMAD.WIDE R8, R20, 0x40, R10 ;  /* 0x0000004014087825 */ /* 0x000fcc00078e020a */
[----:B------:R-:W-:-:S04]  /*15f0*/  IMAD.WIDE R6, R20, 0x40, R8 ;  /* 0x0000004014067825 */ /* 0x000fc800078e0208 */
[----:B0-----:R-:W-:Y:S02]  /*1600*/  @!P1 FADD.FTZ R21, R19, R14 ;  /* 0x0000000e13159221 */ /* 0x001fe40000010000 */
[----:B------:R-:W-:-:S04]  /*1610*/  IMAD.WIDE R4, R20, 0x40, R6 ;  /* 0x0000004014047825 */ /* 0x000fc800078e0206 */
[----:B-1----:R-:W-:Y:S02]  /*1620*/  @!P1 FADD.FTZ R18, R16, R17 ;  /* 0x0000001110129221 */ /* 0x002fe40000010000 */
[----:B--2---:R-:W-:Y:S02]  /*1630*/  FADD.FTZ R24, R22, R15 ;  /* 0x0000000f16187221 */ /* 0x004fe40000010000 */
[----:B------:R-:W-:Y:S02]  /*1640*/  @!P1 FMUL.FTZ R17, R0, c[0x0][0x2d4] ;  /* 0x0000b50000119a20 */ /* 0x000fe40000410000 */
[----:B------:R-:W-:Y:S02]  /*1650*/  @!P1 FMUL.FTZ R19, R18, c[0x0][0x2d4] ;  /* 0x0000b50012139a20 */ /* 0x000fe40000410000 */
[----:B------:R-:W-:Y:S02]  /*1660*/  @!P1 FMUL.FTZ R23, R21, c[0x0][0x2d4] ;  /* 0x0000b50015179a20 */ /* 0x000fe40000410000 */
[----:B------:R-:W-:-:S02]  /*1670*/  FMUL.FTZ R25, R24, c[0x0][0x2d4] ;  /* 0x0000b50018197a20 */ /* 0x000fc40000410000 */
[C---:B------:R-:W-:Y:S01]  /*1680*/  IMAD.WIDE R14, R20.reuse, 0x40, R4 ;  /* 0x00000040140e7825 */ /* 0x040fe200078e0204 */
[----:B------:R-:W-:Y:S04]  /*1690*/  @!P1 STG.E [R28.64], R17 ;  /* 0x000000111c009986 */ /* 0x000fe8000c101904 */
[----:B------:R-:W-:Y:S01]  /*16a0*/  @!P1 STG.E [R28.64+0x80], R19 ;  /* 0x000080131c009986 */ /* 0x000fe2000c101904 */
[----:B------:R-:W-:-:S03]  /*16b0*/  IMAD.WIDE R20, R20, 0x40, R14 ;  /* 0x0000004014147825 */ /* 0x000fc600078e020e */
[----:B------:R-:W-:Y:S04]  /*16c0*/  @!P1 STG.E [R28.64+0x100], R23 ;  /* 0x000100171c009986 */ /* 0x000fe8000c101904 */
[----:B------:R-:W-:Y:S04]  /*16d0*/  @!P1 STG.E [R28.64+0x180], R25 ;  /* 0x000180191c009986 */ /* 0x000fe8000c101904 */
[----:B------:R-:W-:Y:S04]  /*16e0*/  STG.E.128 [R2.64], RZ ;  /* 0x000000ff02007986 */ /* 0x000fe8000c101d04 */
[----:B------:R-:W-:Y:S04]  /*16f0*/  STG.E.128 [R12.64], RZ ;  /* 0x000000ff0c007986 */ /* 0x000fe8000c101d04 */
[----:B------:R-:W-:Y:S04]  /*1700*/  STG.E.128 [R10.64], RZ ;  /* 0x000000ff0a007986 */ /* 0x000fe8000c101d04 */
[----:B------:R-:W-:Y:S04]  /*1710*/  STG.E.128 [R8.64], RZ ;  /* 0x000000ff08007986 */ /* 0x000fe8000c101d04 */
[----:B------:R-:W-:Y:S04]  /*1720*/  STG.E.128 [R6.64], RZ ;  /* 0x000000ff06007986 */ /* 0x000fe8000c101d04 */
[----:B------:R-:W-:Y:S04]  /*1730*/  STG.E.128 [R4.64], RZ ;  /* 0x000000ff04007986 */ /* 0x000fe8000c101d04 */
[----:B------:R-:W-:Y:S04]  /*1740*/  STG.E.128 [R14.64], RZ ;  /* 0x000000ff0e007986 */ /* 0x000fe8000c101d04 */
[----:B------:R-:W-:Y:S01]  /*1750*/  STG.E.128 [R20.64], RZ ;  /* 0x000000ff14007986 */ /* 0x000fe2000c101d04 */
[----:B------:R-:W-:Y:S05]  /*1760*/  EXIT ;  /* 0x000000000000794d */ /* 0x000fea0003800000 */
.L_x_2450:
        /* <DEDUP_REMOVED lines=9> */
.L_x_2498:


//--------------------- .nv.shared._ZN5flash44flash_bwd_dq_dk_dv_loop_seqk_parallel_kernelI23Flash_bwd_kernel_traitsILi64ELi64ELi128ELi8ELi2ELi4ELi4ELb1ELb0EN7cutlass10bfloat16_tE19Flash_kernel_traitsILi64ELi64ELi128ELi8ES3_EELb0ELb0ELb0ELb0ELb0ELb1ELb0EEEvNS_16Flash_bwd_paramsE --------------------------
	.section	.nv.shared._ZN5flash44flash_bwd_dq_dk_dv_loop_seqk_parallel_kernelI23Flash_bwd_kernel_traitsILi64ELi64ELi128ELi8ELi2ELi4ELi4ELb1ELb0EN7cutlass10bfloat16_tE19Flash_kernel_traitsILi64ELi64ELi128ELi8ES3_EELb0ELb0ELb0ELb0ELb0ELb1ELb0EEEvNS_16Flash_bwd_paramsE,"aw",@nobits
	.sectionflags	@""
	.align	16


//--------------------- .nv.global                --------------------------
	.section	.nv.global,"aw",@nobits
.nv.global:
	.type		_ZN65_INTERNAL_23e465db_29_flash_bwd_hdim64_bf16_sm80_cu_21e1f8cb_29964cute1_E,@object
	.size		_ZN65_INTERNAL_23e465db_29_flash_bwd_hdim64_bf16_sm80_cu_21e1f8cb_29964cute1_E,(_ZN65_INTERNAL_23e465db_29_flash_bwd_hdim64_bf16_sm80_cu_21e1f8cb_29964cuda3std3__45__cpo6cbeginE - _ZN65_INTERNAL_23e465db_29_flash_bwd_hdim64_bf16_sm80_cu_21e1f8cb_29964cute1_E)
_ZN65_INTERNAL_23e465db_29_flash_bwd_hdim64_bf16_sm80_cu_21e1f8cb_29964cute1_E:
	.zero		1
	.type		_ZN65_INTERNAL_23e465db_29_flash_bwd_hdim64_bf16_sm80_cu_21e1f8cb_29964cuda3std3__45__cpo6cbeginE,@object
	.size		_ZN65_INTERNAL_23e465db_29_flash_bwd_hdim64_bf16_sm80_cu_21e1f8cb_29964cuda3std3__45__cpo6cbeginE,(_ZN65_INTERNAL_23e465db_29_flash_bwd_hdim64_bf16_sm80_cu_21e1f8cb_29964cuda3std3__48in_placeE - _ZN65_INTERNAL_23e465db_29_flash_bwd_hdim64_bf16_sm80_cu_21e1f8cb_29964cuda3std3__45__cpo6cbeginE)
_ZN65_INTERNAL_23e465db_29_flash_bwd_hdim64_bf16_sm80_cu_21e1f8cb_29964cuda3std3__45__cpo6cbeginE:
	.zero		1
	.type		_ZN65_INTERNAL_23e465db_29_flash_bwd_hdim64_bf16_sm80_cu_21e1f8cb_29964cuda3std3__48in_placeE,@object
	.size		_ZN65_INTERNAL_23e465db_29_flash_bwd_hdim64_bf16_sm80_cu_21e1f8cb_29964cuda3std3__48in_placeE,(_ZN65_INTERNAL_23e465db_29_flash_bwd_hdim64_bf16_sm80_cu_21e1f8cb_29964cuda3std6ranges3__45__cpo9iter_moveE - _ZN65_INTERNAL_23e465db_29_flash_bwd_hdim64_bf16_sm80_cu_21e1f8cb_29964cuda3std3__48in_placeE)
_ZN65_INTERNAL_23e465db_29_flash_bwd_hdim64_bf16_sm80_cu_21e1f8cb_29964cuda3std3__48in_placeE:
	.zero		1
	.type		_ZN65_INTERNAL_23e465db_29_flash_bwd_hdim64_bf16_sm80_cu_21e1f8cb_29964cuda3std6ranges3__45__cpo9iter_moveE,@object
	.size		_ZN65_INTERNAL_23e465db_29_flash_bwd_hdim64_bf16_sm80_cu_21e1f8cb_29964cuda3std6ranges3__45__cpo9iter_moveE,(_ZN65_INTERNAL_23e465db_29_flash_bwd_hdim64_bf16_sm80_cu_21e1f8cb_29964cuda3std3__45__cpo5beginE - _ZN65_INTERNAL_23e465db_29_flash_bwd_hdim64_bf16_sm80_cu_21e1f8cb_29964cuda3std6ranges3__45__cpo9iter_moveE)
_ZN65_INTERNAL_23e465db_29_flash_bwd_hdim64_bf16_sm80_cu_21e1f8cb_29964cuda3std6ranges3__45__cpo9iter_moveE:
	.zero		1
	.type		_ZN65_INTERNAL_23e465db_29_flash_bwd_hdim64_bf16_sm80_cu_21e1f8cb_29964cuda3std3__45__cpo5beginE,@object
	.size		_ZN65_INTERNAL_23e465db_29_flash_bwd_hdim64_bf16_sm80_cu_21e1f8cb_29964cuda3std3__45__cpo5beginE,(_ZN65_INTERNAL_23e465db_29_flash_bwd_hdim64_bf16_sm80_cu_21e1f8cb_29964cuda3std3__467_GLOBAL__N__23e465db_29_flash_bwd_hdim64_bf16_sm80_cu_21e1f8cb_29966ignoreE - _ZN65_INTERNAL_23e465db_29_flash_bwd_hdim64_bf16_sm80_cu_21e1f8cb_29964cuda3std3__45__cpo5beginE)
_ZN65_INTERNAL_23e465db_29_flash_bwd_hdim64_bf16_sm80_cu_21e1f8cb_29964cuda3std3__45__cpo5beginE:
	.zero		1
	.type		_ZN65_INTERNAL_23e465db_29_flash_bwd_hdim64_bf16_sm80_cu_21e1f8cb_29964cuda3std3__467_GLOBAL__N__23e465db_29_flash_bwd_hdim64_bf16_sm80_cu_21e1f8cb_29966ignoreE,@object
	.size		_ZN65_INTERNAL_23e465db_29_flash_bwd_hdim64_bf16_sm80_cu_21e1f8cb_29964cuda3std3__467_GLOBAL__N__23e465db_29_flash_bwd_hdim64_bf16_sm80_cu_21e1f8cb_29966ignoreE,(_ZN65_INTERNAL_23e465db_29_flash_bwd_hdim64_bf16_sm80_cu_21e1f8cb_29964cute7productE - _ZN65_INTERNAL_23e465db_29_flash_bwd_hdim64_bf16_sm80_cu_21e1f8cb_29964cuda3std3__467_GLOBAL__N__23e465db_29_flash_bwd_hdim64_bf16_sm80_cu_21e1f8cb_29966ignoreE)
_ZN65_INTERNAL_23e465db_29_flash_bwd_hdim64_bf16_sm80_cu_21e1f8cb_29964cuda3std3__467_GLOBAL__N__23e465db_29_flash_bwd_hdim64_bf16_sm80_cu_21e1f8cb_29966ignoreE:
	.zero		1
	.type		_ZN65_INTERNAL_23e465db_29_flash_bwd_hdim64_bf16_sm80_cu_21e1f8cb_29964cute7productE,@object
	.size		_ZN65_INTERNAL_23e465db_29_flash_bwd_hdim64_bf16_sm80_cu_21e1f8cb_29964cute7productE,(_ZN65_INTERNAL_23e465db_29_flash_bwd_hdim64_bf16_sm80_cu_21e1f8cb_29964cuda3std3__45__cpo3endE - _ZN65_INTERNAL_23e465db_29_flash_bwd_hdim64_bf16_sm80_cu_21e1f8cb_29964cute7productE)
_ZN65_INTERNAL_23e465db_29_flash_bwd_hdim64_bf16_sm80_cu_21e1f8cb_29964cute7productE:
	.zero		1
	.type		_ZN65_INTERNAL_23e465db_29_flash_bwd_hdim64_bf16_sm80_cu_21e1f8cb_29964cuda3std3__45__cpo3endE,@object
	.size		_ZN65_INTERNAL_23e465db_29_flash_bwd_hdim64_bf16_sm80_cu_21e1f8cb_29964cuda3std3__45__cpo3endE,(_ZN65_INTERNAL_23e465db_29_flash_bwd_hdim64_bf16_sm80_cu_21e1f8cb_29964cuda3std3__419piecewise_constructE - _ZN65_INTERNAL_23e465db_29_flash_bwd_hdim64_bf16_sm80_cu_21e1f8cb_29964cuda3std3__45__cpo3endE)
_ZN65_INTERNAL_23e465db_29_flash_bwd_hdim64_bf16_sm80_cu_21e1f8cb_29964cuda3std3__45__cpo3endE:
	.zero		1
	.type		_ZN65_INTERNAL_23e465db_29_flash_bwd_hdim64_bf16_sm80_cu_21e1f8cb_29964cuda3std3__419piecewise_constructE,@object
	.size		_ZN65_INTERNAL_23e465db_29_flash_bwd_hdim64_bf16_sm80_cu_21e1f8cb_29964cuda3std3__419piecewise_constructE,(_ZN65_INTERNAL_23e465db_29_flash_bwd_hdim64_bf16_sm80_cu_21e1f8cb_29964cuda3std3__45__cpo4cendE - _ZN65_INTERNAL_23e465db_29_flash_bwd_hdim64_bf16_sm80_cu_21e1f8cb_29964cuda3std3__419piecewise_constructE)
_ZN65_INTERNAL_23e465db_29_flash_bwd_hdim64_bf16_sm80_cu_21e1f8cb_29964cuda3std3__419piecewise_constructE:
	.zero		1
	.type		_ZN65_INTERNAL_23e465db_29_flash_bwd_hdim64_bf16_sm80_cu_21e1f8cb_29964cuda3std3__45__cpo4cendE,@object
	.size		_ZN65_INTERNAL_23e465db_29_flash_bwd_hdim64_bf16_sm80_cu_21e1f8cb_29964cuda3std3__45__cpo4cendE,(_ZN65_INTERNAL_23e465db_29_flash_bwd_hdim64_bf16_sm80_cu_21e1f8cb_29964cuda3std6ranges3__45__cpo4swapE - _ZN65_INTERNAL_23e465db_29_flash_bwd_hdim64_bf16_sm80_cu_21e1f8cb_29964cuda3std3__45__cpo4cendE)
_ZN65_INTERNAL_23e465db_29_flash_bwd_hdim64_bf16_sm80_cu_21e1f8cb_29964cuda3std3__45__cpo4cendE:
	.zero		1
	.type		_ZN65_INTERNAL_23e465db_29_flash_bwd_hdim64_bf16_sm80_cu_21e1f8cb_29964cuda3std6ranges3__45__cpo4swapE,@object
	.size		_ZN65_INTERNAL_23e465db_29_flash_bwd_hdim64_bf16_sm80_cu_21e1f8cb_29964cuda3std6ranges3__45__cpo4swapE,(.L_7 - _ZN65_INTERNAL_23e465db_29_flash_bwd_hdim64_bf16_sm80_cu_21e1f8cb_29964cuda3std6ranges3__45__cpo4swapE)
_ZN65_INTERNAL_23e465db_29_flash_bwd_hdim64_bf16_sm80_cu_21e1f8cb_29964cuda3std6ranges3__45__cpo4swapE:
	.zero		1
.L_7:


//--------------------- .nv.shared._ZN5flash44flash_bwd_dq_dk_dv_loop_seqk_parallel_kernelI23Flash_bwd_kernel_traitsILi64ELi64ELi128ELi8ELi2ELi4ELi4ELb1ELb0EN7cutlass10bfloat16_tE19Flash_kernel_traitsILi64ELi64ELi128ELi8ES3_EELb0ELb0ELb0ELb0ELb0ELb0ELb0EEEvNS_16Flash_bwd_paramsE --------------------------
	.section	.nv.shared._ZN5flash44flash_bwd_dq_dk_dv_loop_seqk_parallel_kernelI23Flash_bwd_kernel_traitsILi64ELi64ELi128ELi8ELi2ELi4ELi4ELb1ELb0EN7cutlass10bfloat16_tE19Flash_kernel_traitsILi64ELi64ELi128ELi8ES3_EELb0ELb0ELb0ELb0ELb0ELb0ELb0EEEvNS_16Flash_bwd_paramsE,"aw",@nobits
	.sectionflags	@""
	.align	16


//--------------------- .nv.shared._ZN5flash44flash_bwd_dq_dk_dv_loop_seqk_parallel_kernelI23Flash_bwd_kernel_traitsILi64ELi64ELi128ELi8ELi2ELi4ELi4ELb1ELb0EN7cutlass10bfloat16_tE19Flash_kernel_traitsILi64ELi64ELi128ELi8ES3_EELb0ELb0ELb1ELb0ELb0ELb0ELb0EEEvNS_16Flash_bwd_paramsE --------------------------
	.section	.nv.shared._ZN5flash44flash_bwd_dq_dk_dv_loop_seqk_parallel_kernelI23Flash_bwd_kernel_traitsILi64ELi64ELi128ELi8ELi2ELi4ELi4ELb1ELb0EN7cutlass10bfloat16_tE19Flash_kernel_traitsILi64ELi64ELi128ELi8ES3_EELb0ELb0ELb1ELb0ELb0ELb0ELb0EEEvNS_16Flash_bwd_paramsE,"aw",@nobits
	.sectionflags	@""
	.align	16


//--------------------- .nv.shared._ZN5flash44flash_bwd_dq_dk_dv_loop_seqk_parallel_kernelI23Flash_bwd_kernel_traitsILi64ELi64ELi128ELi8ELi2ELi4ELi4ELb1ELb0EN7cutlass10bfloat16_tE19Flash_kernel_traitsILi64ELi64ELi128ELi8ES3_EELb0ELb0ELb0ELb0ELb1ELb1ELb0EEEvNS_16Flash_bwd_paramsE --------------------------
	.section	.nv.shared._ZN5flash44flash_bwd_dq_dk_dv_loop_seqk_parallel_kernelI23Flash_bwd_kernel_traitsILi64ELi64ELi128ELi8ELi2ELi4ELi4ELb1ELb0EN7cutlass10bfloat16_tE19Flash_kernel_traitsILi64ELi64ELi128ELi8ES3_EELb0ELb0ELb0ELb0ELb1ELb1ELb0EEEvNS_16Flash_bwd_paramsE,"aw",@nobits
	.sectionflags	@""
	.align	16


//--------------------- .nv.shared._ZN5flash44flash_bwd_dq_dk_dv_loop_seqk_parallel_kernelI23Flash_bwd_kernel_traitsILi64ELi64ELi128ELi8ELi2ELi4ELi4ELb1ELb0EN7cutlass10bfloat16_tE19Flash_kernel_traitsILi64ELi64ELi128ELi8ES3_EELb0ELb0ELb0ELb1ELb0ELb0ELb0EEEvNS_16Flash_bwd_paramsE --------------------------
	.section	.nv.shared._ZN5flash44flash_bwd_dq_dk_dv_loop_seqk_parallel_kernelI23Flash_bwd_kernel_traitsILi64ELi64ELi128ELi8ELi2ELi4ELi4ELb1ELb0EN7cutlass10bfloat16_tE19Flash_kernel_traitsILi64ELi64ELi128ELi8ES3_EELb0ELb0ELb0ELb1ELb0ELb0ELb0EEEvNS_16Flash_bwd_paramsE,"aw",@nobits
	.sectionflags	@""
	.align	16


//--------------------- .nv.shared._ZN5flash44flash_bwd_dq_dk_dv_loop_seqk_parallel_kernelI23Flash_bwd_kernel_traitsILi64ELi64ELi128ELi8ELi2ELi4ELi4ELb1ELb0EN7cutlass10bfloat16_tE19Flash_kernel_traitsILi64ELi64ELi128ELi8ES3_EELb0ELb0ELb1ELb0ELb0ELb1ELb0EEEvNS_16Flash_bwd_paramsE --------------------------
	.section	.nv.shared._ZN5flash44flash_bwd_dq_dk_dv_loop_seqk_parallel_kernelI23Flash_bwd_kernel_traitsILi64ELi64ELi128ELi8ELi2ELi4ELi4ELb1ELb0EN7cutlass10bfloat16_tE19Flash_kernel_traitsILi64ELi64ELi128ELi8ES3_EELb0ELb0ELb1ELb0ELb0ELb1ELb0EEEvNS_16Flash_bwd_paramsE,"aw",@nobits
	.sectionflags	@""
	.align	16


//--------------------- .nv.shared._ZN5flash44flash_bwd_dq_dk_dv_loop_seqk_parallel_kernelI23Flash_bwd_kernel_traitsILi64ELi64ELi128ELi8ELi2ELi4ELi4ELb1ELb0EN7cutlass10bfloat16_tE19Flash_kernel_traitsILi64ELi64ELi128ELi8ES3_EELb0ELb0ELb1ELb1ELb0ELb0ELb0EEEvNS_16Flash_bwd_paramsE --------------------------
	.section	.nv.shared._ZN5flash44flash_bwd_dq_dk_dv_loop_seqk_parallel_kernelI23Flash_bwd_kernel_traitsILi64ELi64ELi128ELi8ELi2ELi4ELi4ELb1ELb0EN7cutlass10bfloat16_tE19Flash_kernel_traitsILi64ELi64ELi128ELi8ES3_EELb0ELb0ELb1ELb1ELb0ELb0ELb0EEEvNS_16Flash_bwd_paramsE,"aw",@nobits
	.sectionflags	@""
	.align	16


//--------------------- .nv.shared._ZN5flash44flash_bwd_dq_dk_dv_loop_seqk_parallel_kernelI23Flash_bwd_kernel_traitsILi64ELi128ELi128ELi8ELi4ELi4ELi4ELb0ELb0EN7cutlass10bfloat16_tE19Flash_kernel_traitsILi64ELi128ELi128ELi8ES3_EELb0ELb0ELb0ELb0ELb0ELb1ELb0EEEvNS_16Flash_bwd_paramsE --------------------------
	.section	.nv.shared._ZN5flash44flash_bwd_dq_dk_dv_loop_seqk_parallel_kernelI23Flash_bwd_kernel_traitsILi64ELi128ELi128ELi8ELi4ELi4ELi4ELb0ELb0EN7cutlass10bfloat16_tE19Flash_kernel_traitsILi64ELi128ELi128ELi8ES3_EELb0ELb0ELb0ELb0ELb0ELb1ELb0EEEvNS_16Flash_bwd_paramsE,"aw",@nobits
	.sectionflags	@""
	.align	16


//--------------------- .nv.shared._ZN5flash44flash_bwd_dq_dk_dv_loop_seqk_parallel_kernelI23Flash_bwd_kernel_traitsILi64ELi128ELi128ELi8ELi4ELi4ELi4ELb0ELb0EN7cutlass10bfloat16_tE19Flash_kernel_traitsILi64ELi128ELi128ELi8ES3_EELb0ELb0ELb0ELb0ELb0ELb0ELb0EEEvNS_16Flash_bwd_paramsE --------------------------
	.section	.nv.shared._ZN5flash44flash_bwd_dq_dk_dv_loop_seqk_parallel_kernelI23Flash_bwd_kernel_traitsILi64ELi128ELi128ELi8ELi4ELi4ELi4ELb0ELb0EN7cutlass10bfloat16_tE19Flash_kernel_traitsILi64ELi128ELi128ELi8ES3_EELb0ELb0ELb0ELb0ELb0ELb0ELb0EEEvNS_16Flash_bwd_paramsE,"aw",@nobits
	.sectionflags	@""
	.align	16


//--------------------- .nv.shared._ZN5flash44flash_bwd_dq_dk_dv_loop_seqk_parallel_kernelI23Flash_bwd_kernel_traitsILi64ELi128ELi128ELi8ELi4ELi4ELi4ELb0ELb0EN7cutlass10bfloat16_tE19Flash_kernel_traitsILi64ELi128ELi128ELi8ES3_EELb0ELb0ELb1ELb0ELb0ELb0ELb0EEEvNS_16Flash_bwd_paramsE --------------------------
	.section	.nv.shared._ZN5flash44flash_bwd_dq_dk_dv_loop_seqk_parallel_kernelI23Flash_bwd_kernel_traitsILi64ELi128ELi128ELi8ELi4ELi4ELi4ELb0ELb0EN7cutlass10bfloat16_tE19Flash_kernel_traitsILi64ELi128ELi128ELi8ES3_EELb0ELb0ELb1ELb0ELb0ELb0ELb0EEEvNS_16Flash_bwd_paramsE,"aw",@nobits
	.sectionflags	@""
	.align	16


//--------------------- .nv.shared._ZN5flash44flash_bwd_dq_dk_dv_loop_seqk_parallel_kernelI23Flash_bwd_kernel_traitsILi64ELi128ELi128ELi8ELi4ELi4ELi4ELb0ELb0EN7cutlass10bfloat16_tE19Flash_kernel_traitsILi64ELi128ELi128ELi8ES3_EELb0ELb0ELb0ELb0ELb1ELb1ELb0EEEvNS_16Flash_bwd_paramsE --------------------------
	.section	.nv.shared._ZN5flash44flash_bwd_dq_dk_dv_loop_seqk_parallel_kernelI23Flash_bwd_kernel_traitsILi64ELi128ELi128ELi8ELi4ELi4ELi4ELb0ELb0EN7cutlass10bfloat16_tE19Flash_kernel_traitsILi64ELi128ELi128ELi8ES3_EELb0ELb0ELb0ELb0ELb1ELb1ELb0EEEvNS_16Flash_bwd_paramsE,"aw",@nobits
	.sectionflags	@""
	.align	16


//--------------------- .nv.shared._ZN5flash44flash_bwd_dq_dk_dv_loop_seqk_parallel_kernelI23Flash_bwd_kernel_traitsILi64ELi128ELi128ELi8ELi4ELi4ELi4ELb0ELb0EN7cutlass10bfloat16_tE19Flash_kernel_traitsILi64ELi128ELi128ELi8ES3_EELb0ELb0ELb0ELb1ELb0ELb0ELb0EEEvNS_16Flash_bwd_paramsE --------------------------
	.section	.nv.shared._ZN5flash44flash_bwd_dq_dk_dv_loop_seqk_parallel_kernelI23Flash_bwd_kernel_traitsILi64ELi128ELi128ELi8ELi4ELi4ELi4ELb0ELb0EN7cutlass10bfloat16_tE19Flash_kernel_traitsILi64ELi128ELi128ELi8ES3_EELb0ELb0ELb0ELb1ELb0ELb0ELb0EEEvNS_16Flash_bwd_paramsE,"aw",@nobits
	.sectionflags	@""
	.align	16


//--------------------- .nv.shared._ZN5flash44flash_bwd_dq_dk_dv_loop_seqk_parallel_kernelI23Flash_bwd_kernel_traitsILi64ELi128ELi128ELi8ELi4ELi4ELi4ELb0ELb0EN7cutlass10bfloat16_tE19Flash_kernel_traitsILi64ELi128ELi128ELi8ES3_EELb0ELb0ELb1ELb0ELb0ELb1ELb0EEEvNS_16Flash_bwd_paramsE --------------------------
	.section	.nv.shared._ZN5flash44flash_bwd_dq_dk_dv_loop_seqk_parallel_kernelI23Flash_bwd_kernel_traitsILi64ELi128ELi128ELi8ELi4ELi4ELi4ELb0ELb0EN7cutlass10bfloat16_tE19Flash_kernel_traitsILi64ELi128ELi128ELi8ES3_EELb0ELb0ELb1ELb0ELb0ELb1ELb0EEEvNS_16Flash_bwd_paramsE,"aw",@nobits
	.sectionflags	@""
	.align	16


//--------------------- .nv.shared._ZN5flash44flash_bwd_dq_dk_dv_loop_seqk_parallel_kernelI23Flash_bwd_kernel_traitsILi64ELi128ELi128ELi8ELi4ELi4ELi4ELb0ELb0EN7cutlass10bfloat16_tE19Flash_kernel_traitsILi64ELi128ELi128ELi8ES3_EELb0ELb0ELb1ELb1ELb0ELb0ELb0EEEvNS_16Flash_bwd_paramsE --------------------------
	.section	.nv.shared._ZN5flash44flash_bwd_dq_dk_dv_loop_seqk_parallel_kernelI23Flash_bwd_kernel_traitsILi64ELi128ELi128ELi8ELi4ELi4ELi4ELb0ELb0EN7cutlass10bfloat16_tE19Flash_kernel_traitsILi64ELi128ELi128ELi8ES3_EELb0ELb0ELb1ELb1ELb0ELb0ELb0EEEvNS_16Flash_bwd_paramsE,"aw",@nobits
	.sectionflags	@""
	.align	16


//--------------------- .nv.shared._ZN5flash27flash_bwd_convert_dq_kernelI23Flash_bwd_kernel_traitsILi64ELi64ELi128ELi8ELi2ELi4ELi4ELb1ELb0EN7cutlass10bfloat16_tE19Flash_kernel_traitsILi64ELi64ELi128ELi8ES3_EEEEvNS_16Flash_bwd_paramsEi --------------------------
	.section	.nv.shared._ZN5flash27flash_bwd_convert_dq_kernelI23Flash_bwd_kernel_traitsILi64ELi64ELi128ELi8ELi2ELi4ELi4ELb1ELb0EN7cutlass10bfloat16_tE19Flash_kernel_traitsILi64ELi64ELi128ELi8ES3_EEEEvNS_16Flash_bwd_paramsEi,"aw",@nobits
	.sectionflags	@""
	.align	16


//--------------------- .nv.shared._ZN5flash44flash_bwd_dq_dk_dv_loop_seqk_parallel_kernelI23Flash_bwd_kernel_traitsILi64ELi64ELi128ELi8ELi2ELi4ELi4ELb1ELb0EN7cutlass10bfloat16_tE19Flash_kernel_traitsILi64ELi64ELi128ELi8ES3_EELb1ELb0ELb0ELb0ELb0ELb1ELb0EEEvNS_16Flash_bwd_paramsE --------------------------
	.section	.nv.shared._ZN5flash44flash_bwd_dq_dk_dv_loop_seqk_parallel_kernelI23Flash_bwd_kernel_traitsILi64ELi64ELi128ELi8ELi2ELi4ELi4ELb1ELb0EN7cutlass10bfloat16_tE19Flash_kernel_traitsILi64ELi64ELi128ELi8ES3_EELb1ELb0ELb0ELb0ELb0ELb1ELb0EEEvNS_16Flash_bwd_paramsE,"aw",@nobits
	.sectionflags	@""
	.align	16


//--------------------- .nv.shared._ZN5flash44flash_bwd_dq_dk_dv_loop_seqk_parallel_kernelI23Flash_bwd_kernel_traitsILi64ELi64ELi128ELi8ELi2ELi4ELi4ELb1ELb0EN7cutlass10bfloat16_tE19Flash_kernel_traitsILi64ELi64ELi128ELi8ES3_EELb0ELb0ELb0ELb0ELb0ELb1ELb1EEEvNS_16Flash_bwd_paramsE --------------------------
	.section	.nv.shared._ZN5flash44flash_bwd_dq_dk_dv_loop_seqk_parallel_kernelI23Flash_bwd_kernel_traitsILi64ELi64ELi128ELi8ELi2ELi4ELi4ELb1ELb0EN7cutlass10bfloat16_tE19Flash_kernel_traitsILi64ELi64ELi128ELi8ES3_EELb0ELb0ELb0ELb0ELb0ELb1ELb1EEEvNS_16Flash_bwd_paramsE,"aw",@nobits
	.sectionflags	@""
	.align	16


//--------------------- .nv.shared._ZN5flash44flash_bwd_dq_dk_dv_loop_seqk_parallel_kernelI23Flash_bwd_kernel_traitsILi64ELi64ELi128ELi8ELi2ELi4ELi4ELb1ELb0EN7cutlass10bfloat16_tE19Flash_kernel_traitsILi64ELi64ELi128ELi8ES3_EELb1ELb0ELb0ELb0ELb0ELb0ELb0EEEvNS_16Flash_bwd_paramsE --------------------------
	.section	.nv.shared._ZN5flash44flash_bwd_dq_dk_dv_loop_seqk_parallel_kernelI23Flash_bwd_kernel_traitsILi64ELi64ELi128ELi8ELi2ELi4ELi4ELb1ELb0EN7cutlass10bfloat16_tE19Flash_kernel_traitsILi64ELi64ELi128ELi8ES3_EELb1ELb0ELb0ELb0ELb0ELb0ELb0EEEvNS_16Flash_bwd_paramsE,"aw",@nobits
	.sectionflags	@""
	.align	16


//--------------------- .nv.shared._ZN5flash44flash_bwd_dq_dk_dv_loop_seqk_parallel_kernelI23Flash_bwd_kernel_traitsILi64ELi64ELi128ELi8ELi2ELi4ELi4ELb1ELb0EN7cutlass10bfloat16_tE19Flash_kernel_traitsILi64ELi64ELi128ELi8ES3_EELb0ELb0ELb0ELb0ELb0ELb0ELb1EEEvNS_16Flash_bwd_paramsE --------------------------
	.section	.nv.shared._ZN5flash44flash_bwd_dq_dk_dv_loop_seqk_parallel_kernelI23Flash_bwd_kernel_traitsILi64ELi64ELi128ELi8ELi2ELi4ELi4ELb1ELb0EN7cutlass10bfloat16_tE19Flash_kernel_traitsILi64ELi64ELi128ELi8ES3_EELb0ELb0ELb0ELb0ELb0ELb0ELb1EEEvNS_16Flash_bwd_paramsE,"aw",@nobits
	.sectionflags	@""
	.align	16


//--------------------- .nv.shared._ZN5flash44flash_bwd_dq_dk_dv_loop_seqk_parallel_kernelI23Flash_bwd_kernel_traitsILi64ELi64ELi128ELi8ELi2ELi4ELi4ELb1ELb0EN7cutlass10bfloat16_tE19Flash_kernel_traitsILi64ELi64ELi128ELi8ES3_EELb1ELb0ELb1ELb0ELb0ELb0ELb0EEEvNS_16Flash_bwd_paramsE --------------------------
	.section	.nv.shared._ZN5flash44flash_bwd_dq_dk_dv_loop_seqk_parallel_kernelI23Flash_bwd_kernel_traitsILi64ELi64ELi128ELi8ELi2ELi4ELi4ELb1ELb0EN7cutlass10bfloat16_tE19Flash_kernel_traitsILi64ELi64ELi128ELi8ES3_EELb1ELb0ELb1ELb0ELb0ELb0ELb0EEEvNS_16Flash_bwd_paramsE,"aw",@nobits
	.sectionflags	@""
	.align	16


//--------------------- .nv.shared._ZN5flash44flash_bwd_dq_dk_dv_loop_seqk_parallel_kernelI23Flash_bwd_kernel_traitsILi64ELi64ELi128ELi8ELi2ELi4ELi4ELb1ELb0EN7cutlass10bfloat16_tE19Flash_kernel_traitsILi64ELi64ELi128ELi8ES3_EELb0ELb0ELb1ELb0ELb0ELb0ELb1EEEvNS_16Flash_bwd_paramsE --------------------------
	.section	.nv.shared._ZN5flash44flash_bwd_dq_dk_dv_loop_seqk_parallel_kernelI23Flash_bwd_kernel_traitsILi64ELi64ELi128ELi8ELi2ELi4ELi4ELb1ELb0EN7cutlass10bfloat16_tE19Flash_kernel_traitsILi64ELi64ELi128ELi8ES3_EELb0ELb0ELb1ELb0ELb0ELb0ELb1EEEvNS_16Flash_bwd_paramsE,"aw",@nobits
	.sectionflags	@""
	.align	16


//--------------------- .nv.shared._ZN5flash44flash_bwd_dq_dk_dv_loop_seqk_parallel_kernelI23Flash_bwd_kernel_traitsILi64ELi64ELi128ELi8ELi2ELi4ELi4ELb1ELb0EN7cutlass10bfloat16_tE19Flash_kernel_traitsILi64ELi64ELi128ELi8ES3_EELb1ELb0ELb0ELb0ELb1ELb1ELb0EEEvNS_16Flash_bwd_paramsE --------------------------
	.section	.nv.shared._ZN5flash44flash_bwd_dq_dk_dv_loop_seqk_parallel_kernelI23Flash_bwd_kernel_traitsILi64ELi64ELi128ELi8ELi2ELi4ELi4ELb1ELb0EN7cutlass10bfloat16_tE19Flash_kernel_traitsILi64ELi64ELi128ELi8ES3_EELb1ELb0ELb0ELb0ELb1ELb1ELb0EEEvNS_16Flash_bwd_paramsE,"aw",@nobits
	.sectionflags	@""
	.align	16


//--------------------- .nv.shared._ZN5flash44flash_bwd_dq_dk_dv_loop_seqk_parallel_kernelI23Flash_bwd_kernel_traitsILi64ELi64ELi128ELi8ELi2ELi4ELi4ELb1ELb0EN7cutlass10bfloat16_tE19Flash_kernel_traitsILi64ELi64ELi128ELi8ES3_EELb0ELb0ELb0ELb0ELb1ELb1ELb1EEEvNS_16Flash_bwd_paramsE --------------------------
	.section	.nv.shared._ZN5flash44flash_bwd_dq_dk_dv_loop_seqk_parallel_kernelI23Flash_bwd_kernel_traitsILi64ELi64ELi128ELi8ELi2ELi4ELi4ELb1ELb0EN7cutlass10bfloat16_tE19Flash_kernel_traitsILi64ELi64ELi128ELi8ES3_EELb0ELb0ELb0ELb0ELb1ELb1ELb1EEEvNS_16Flash_bwd_paramsE,"aw",@nobits
	.sectionflags	@""
	.align	16


//--------------------- .nv.shared._ZN5flash44flash_bwd_dq_dk_dv_loop_seqk_parallel_kernelI23Flash_bwd_kernel_traitsILi64ELi64ELi128ELi8ELi2ELi4ELi4ELb1ELb0EN7cutlass10bfloat16_tE19Flash_kernel_traitsILi64ELi64ELi128ELi8ES3_EELb1ELb0ELb0ELb1ELb0ELb0ELb0EEEvNS_16Flash_bwd_paramsE --------------------------
	.section	.nv.shared._ZN5flash44flash_bwd_dq_dk_dv_loop_seqk_parallel_kernelI23Flash_bwd_kernel_traitsILi64ELi64ELi128ELi8ELi2ELi4ELi4ELb1ELb0EN7cutlass10bfloat16_tE19Flash_kernel_traitsILi64ELi64ELi128ELi8ES3_EELb1ELb0ELb0ELb1ELb0ELb0ELb0EEEvNS_16Flash_bwd_paramsE,"aw",@nobits
	.sectionflags	@""
	.align	16


//--------------------- .nv.shared._ZN5flash44flash_bwd_dq_dk_dv_loop_seqk_parallel_kernelI23Flash_bwd_kernel_traitsILi64ELi64ELi128ELi8ELi2ELi4ELi4ELb1ELb0EN7cutlass10bfloat16_tE19Flash_kernel_traitsILi64ELi64ELi128ELi8ES3_EELb0ELb0ELb0ELb1ELb0ELb0ELb1EEEvNS_16Flash_bwd_paramsE --------------------------
	.section	.nv.shared._ZN5flash44flash_bwd_dq_dk_dv_loop_seqk_parallel_kernelI23Flash_bwd_kernel_traitsILi64ELi64ELi128ELi8ELi2ELi4ELi4ELb1ELb0EN7cutlass10bfloat16_tE19Flash_kernel_traitsILi64ELi64ELi128ELi8ES3_EELb0ELb0ELb0ELb1ELb0ELb0ELb1EEEvNS_16Flash_bwd_paramsE,"aw",@nobits
	.sectionflags	@""
	.align	16


//--------------------- .nv.shared._ZN5flash44flash_bwd_dq_dk_dv_loop_seqk_parallel_kernelI23Flash_bwd_kernel_traitsILi64ELi64ELi128ELi8ELi2ELi4ELi4ELb1ELb0EN7cutlass10bfloat16_tE19Flash_kernel_traitsILi64ELi64ELi128ELi8ES3_EELb1ELb0ELb1ELb0ELb0ELb1ELb0EEEvNS_16Flash_bwd_paramsE --------------------------
	.section	.nv.shared._ZN5flash44flash_bwd_dq_dk_dv_loop_seqk_parallel_kernelI23Flash_bwd_kernel_traitsILi64ELi64ELi128ELi8ELi2ELi4ELi4ELb1ELb0EN7cutlass10bfloat16_tE19Flash_kernel_traitsILi64ELi64ELi128ELi8ES3_EELb1ELb0ELb1ELb0ELb0ELb1ELb0EEEvNS_16Flash_bwd_paramsE,"aw",@nobits
	.sectionflags	@""
	.align	16


//--------------------- .nv.shared._ZN5flash44flash_bwd_dq_dk_dv_loop_seqk_parallel_kernelI23Flash_bwd_kernel_traitsILi64ELi64ELi128ELi8ELi2ELi4ELi4ELb1ELb0EN7cutlass10bfloat16_tE19Flash_kernel_traitsILi64ELi64ELi128ELi8ES3_EELb0ELb0ELb1ELb0ELb0ELb1ELb1EEEvNS_16Flash_bwd_paramsE --------------------------
	.section	.nv.shared._ZN5flash44flash_bwd_dq_dk_dv_loop_seqk_parallel_kernelI23Flash_bwd_kernel_traitsILi64ELi64ELi128ELi8ELi2ELi4ELi4ELb1ELb0EN7cutlass10bfloat16_tE19Flash_kernel_traitsILi64ELi64ELi128ELi8ES3_EELb0ELb0ELb1ELb0ELb0ELb1ELb1EEEvNS_16Flash_bwd_paramsE,"aw",@nobits
	.sectionflags	@""
	.align	16


//--------------------- .nv.shared._ZN5flash44flash_bwd_dq_dk_dv_loop_seqk_parallel_kernelI23Flash_bwd_kernel_traitsILi64ELi64ELi128ELi8ELi2ELi4ELi4ELb1ELb0EN7cutlass10bfloat16_tE19Flash_kernel_traitsILi64ELi64ELi128ELi8ES3_EELb1ELb0ELb1ELb1ELb0ELb0ELb0EEEvNS_16Flash_bwd_paramsE --------------------------
	.section	.nv.shared._ZN5flash44flash_bwd_dq_dk_dv_loop_seqk_parallel_kernelI23Flash_bwd_kernel_traitsILi64ELi64ELi128ELi8ELi2ELi4ELi4ELb1ELb0EN7cutlass10bfloat16_tE19Flash_kernel_traitsILi64ELi64ELi128ELi8ES3_EELb1ELb0ELb1ELb1ELb0ELb0ELb0EEEvNS_16Flash_bwd_paramsE,"aw",@nobits
	.sectionflags	@""
	.align	16


//--------------------- .nv.shared._ZN5flash44flash_bwd_dq_dk_dv_loop_seqk_parallel_kernelI23Flash_bwd_kernel_traitsILi64ELi64ELi128ELi8ELi2ELi4ELi4ELb1ELb0EN7cutlass10bfloat16_tE19Flash_kernel_traitsILi64ELi64ELi128ELi8ES3_EELb0ELb0ELb1ELb1ELb0ELb0ELb1EEEvNS_16Flash_bwd_paramsE --------------------------
	.section	.nv.shared._ZN5flash44flash_bwd_dq_dk_dv_loop_seqk_parallel_kernelI23Flash_bwd_kernel_traitsILi64ELi64ELi128ELi8ELi2ELi4ELi4ELb1ELb0EN7cutlass10bfloat16_tE19Flash_kernel_traitsILi64ELi64ELi128ELi8ES3_EELb0ELb0ELb1ELb1ELb0ELb0ELb1EEEvNS_16Flash_bwd_paramsE,"aw",@nobits
	.sectionflags	@""
	.align	16


//--------------------- .nv.shared._ZN5flash25flash_bwd_dot_do_o_kernelILb0E23Flash_bwd_kernel_traitsILi64ELi64ELi128ELi8ELi2ELi4ELi4ELb1ELb0EN7cutlass10bfloat16_tE19Flash_kernel_traitsILi64ELi64ELi128ELi8ES3_EEEEvNS_16Flash_bwd_paramsE --------------------------
	.section	.nv.shared._ZN5flash25flash_bwd_dot_do_o_kernelILb0E23Flash_bwd_kernel_traitsILi64ELi64ELi128ELi8ELi2ELi4ELi4ELb1ELb0EN7cutlass10bfloat16_tE19Flash_kernel_traitsILi64ELi64ELi128ELi8ES3_EEEEvNS_16Flash_bwd_paramsE,"aw",@nobits
	.sectionflags	@""
	.align	16


//--------------------- .nv.shared._ZN5flash25flash_bwd_dot_do_o_kernelILb1E23Flash_bwd_kernel_traitsILi64ELi64ELi128ELi8ELi2ELi4ELi4ELb1ELb0EN7cutlass10bfloat16_tE19Flash_kernel_traitsILi64ELi64ELi128ELi8ES3_EEEEvNS_16Flash_bwd_paramsE --------------------------
	.section	.nv.shared._ZN5flash25flash_bwd_dot_do_o_kernelILb1E23Flash_bwd_kernel_traitsILi64ELi64ELi128ELi8ELi2ELi4ELi4ELb1ELb0EN7cutlass10bfloat16_tE19Flash_kernel_traitsILi64ELi64ELi128ELi8ES3_EEEEvNS_16Flash_bwd_paramsE,"aw",@nobits
	.sectionflags	@""
	.align	16


//--------------------- .nv.shared._ZN5flash27flash_bwd_convert_dq_kernelI23Flash_bwd_kernel_traitsILi64ELi128ELi128ELi8ELi4ELi4ELi4ELb0ELb0EN7cutlass10bfloat16_tE19Flash_kernel_traitsILi64ELi128ELi128ELi8ES3_EEEEvNS_16Flash_bwd_paramsEi --------------------------
	.section	.nv.shared._ZN5flash27flash_bwd_convert_dq_kernelI23Flash_bwd_kernel_traitsILi64ELi128ELi128ELi8ELi4ELi4ELi4ELb0ELb0EN7cutlass10bfloat16_tE19Flash_kernel_traitsILi64ELi128ELi128ELi8ES3_EEEEvNS_16Flash_bwd_paramsEi,"aw",@nobits
	.sectionflags	@""
	.align	16


//--------------------- .nv.shared._ZN5flash44flash_bwd_dq_dk_dv_loop_seqk_parallel_kernelI23Flash_bwd_kernel_traitsILi64ELi128ELi128ELi8ELi4ELi4ELi4ELb0ELb0EN7cutlass10bfloat16_tE19Flash_kernel_traitsILi64ELi128ELi128ELi8ES3_EELb1ELb0ELb0ELb0ELb0ELb1ELb0EEEvNS_16Flash_bwd_paramsE --------------------------
	.section	.nv.shared._ZN5flash44flash_bwd_dq_dk_dv_loop_seqk_parallel_kernelI23Flash_bwd_kernel_traitsILi64ELi128ELi128ELi8ELi4ELi4ELi4ELb0ELb0EN7cutlass10bfloat16_tE19Flash_kernel_traitsILi64ELi128ELi128ELi8ES3_EELb1ELb0ELb0ELb0ELb0ELb1ELb0EEEvNS_16Flash_bwd_paramsE,"aw",@nobits
	.sectionflags	@""
	.align	16


//--------------------- .nv.shared._ZN5flash44flash_bwd_dq_dk_dv_loop_seqk_parallel_kernelI23Flash_bwd_kernel_traitsILi64ELi128ELi128ELi8ELi4ELi4ELi4ELb0ELb0EN7cutlass10bfloat16_tE19Flash_kernel_traitsILi64ELi128ELi128ELi8ES3_EELb0ELb0ELb0ELb0ELb0ELb1ELb1EEEvNS_16Flash_bwd_paramsE --------------------------
	.section	.nv.shared._ZN5flash44flash_bwd_dq_dk_dv_loop_seqk_parallel_kernelI23Flash_bwd_kernel_traitsILi64ELi128ELi128ELi8ELi4ELi4ELi4ELb0ELb0EN7cutlass10bfloat16_tE19Flash_kernel_traitsILi64ELi128ELi128ELi8ES3_EELb0ELb0ELb0ELb0ELb0ELb1ELb1EEEvNS_16Flash_bwd_paramsE,"aw",@nobits
	.sectionflags	@""
	.align	16


//--------------------- .nv.shared._ZN5flash44flash_bwd_dq_dk_dv_loop_seqk_parallel_kernelI23Flash_bwd_kernel_traitsILi64ELi128ELi128ELi8ELi4ELi4ELi4ELb0ELb0EN7cutlass10bfloat16_tE19Flash_kernel_traitsILi64ELi128ELi128ELi8ES3_EELb1ELb0ELb0ELb0ELb0ELb0ELb0EEEvNS_16Flash_bwd_paramsE --------------------------
	.section	.nv.shared._ZN5flash44flash_bwd_dq_dk_dv_loop_seqk_parallel_kernelI23Flash_bwd_kernel_traitsILi64ELi128ELi128ELi8ELi4ELi4ELi4ELb0ELb0EN7cutlass10bfloat16_tE19Flash_kernel_traitsILi64ELi128ELi128ELi8ES3_EELb1ELb0ELb0ELb0ELb0ELb0ELb0EEEvNS_16Flash_bwd_paramsE,"aw",@nobits
	.sectionflags	@""
	.align	16


//--------------------- .nv.shared._ZN5flash44flash_bwd_dq_dk_dv_loop_seqk_parallel_kernelI23Flash_bwd_kernel_traitsILi64ELi128ELi128ELi8ELi4ELi4ELi4ELb0ELb0EN7cutlass10bfloat16_tE19Flash_kernel_traitsILi64ELi128ELi128ELi8ES3_EELb0ELb0ELb0ELb0ELb0ELb0ELb1EEEvNS_16Flash_bwd_paramsE --------------------------
	.section	.nv.shared._ZN5flash44flash_bwd_dq_dk_dv_loop_seqk_parallel_kernelI23Flash_bwd_kernel_traitsILi64ELi128ELi128ELi8ELi4ELi4ELi4ELb0ELb0EN7cutlass10bfloat16_tE19Flash_kernel_traitsILi64ELi128ELi128ELi8ES3_EELb0ELb0ELb0ELb0ELb0ELb0ELb1EEEvNS_16Flash_bwd_paramsE,"aw",@nobits
	.sectionflags	@""
	.align	16


//--------------------- .nv.shared._ZN5flash44flash_bwd_dq_dk_dv_loop_seqk_parallel_kernelI23Flash_bwd_kernel_traitsILi64ELi128ELi128ELi8ELi4ELi4ELi4ELb0ELb0EN7cutlass10bfloat16_tE19Flash_kernel_traitsILi64ELi128ELi128ELi8ES3_EELb1ELb0ELb1ELb0ELb0ELb0ELb0EEEvNS_16Flash_bwd_paramsE --------------------------
	.section	.nv.shared._ZN5flash44flash_bwd_dq_dk_dv_loop_seqk_parallel_kernelI23Flash_bwd_kernel_traitsILi64ELi128ELi128ELi8ELi4ELi4ELi4ELb0ELb0EN7cutlass10bfloat16_tE19Flash_kernel_traitsILi64ELi128ELi128ELi8ES3_EELb1ELb0ELb1ELb0ELb0ELb0ELb0EEEvNS_16Flash_bwd_paramsE,"aw",@nobits
	.sectionflags	@""
	.align	16


//--------------------- .nv.shared._ZN5flash44flash_bwd_dq_dk_dv_loop_seqk_parallel_kernelI23Flash_bwd_kernel_traitsILi64ELi128ELi128ELi8ELi4ELi4ELi4ELb0ELb0EN7cutlass10bfloat16_tE19Flash_kernel_traitsILi64ELi128ELi128ELi8ES3_EELb0ELb0ELb1ELb0ELb0ELb0ELb1EEEvNS_16Flash_bwd_paramsE --------------------------
	.section	.nv.shared._ZN5flash44flash_bwd_dq_dk_dv_loop_seqk_parallel_kernelI23Flash_bwd_kernel_traitsILi64ELi128ELi128ELi8ELi4ELi4ELi4ELb0ELb0EN7cutlass10bfloat16_tE19Flash_kernel_traitsILi64ELi128ELi128ELi8ES3_EELb0ELb0ELb1ELb0ELb0ELb0ELb1EEEvNS_16Flash_bwd_paramsE,"aw",@nobits
	.sectionflags	@""
	.align	16


//--------------------- .nv.shared._ZN5flash44flash_bwd_dq_dk_dv_loop_seqk_parallel_kernelI23Flash_bwd_kernel_traitsILi64ELi128ELi128ELi8ELi4ELi4ELi4ELb0ELb0EN7cutlass10bfloat16_tE19Flash_kernel_traitsILi64ELi128ELi128ELi8ES3_EELb1ELb0ELb0ELb0ELb1ELb1ELb0EEEvNS_16Flash_bwd_paramsE --------------------------
	.section	.nv.shared._ZN5flash44flash_bwd_dq_dk_dv_loop_seqk_parallel_kernelI23Flash_bwd_kernel_traitsILi64ELi128ELi128ELi8ELi4ELi4ELi4ELb0ELb0EN7cutlass10bfloat16_tE19Flash_kernel_traitsILi64ELi128ELi128ELi8ES3_EELb1ELb0ELb0ELb0ELb1ELb1ELb0EEEvNS_16Flash_bwd_paramsE,"aw",@nobits
	.sectionflags	@""
	.align	16


//--------------------- .nv.shared._ZN5flash44flash_bwd_dq_dk_dv_loop_seqk_parallel_kernelI23Flash_bwd_kernel_traitsILi64ELi128ELi128ELi8ELi4ELi4ELi4ELb0ELb0EN7cutlass10bfloat16_tE19Flash_kernel_traitsILi64ELi128ELi128ELi8ES3_EELb0ELb0ELb0ELb0ELb1ELb1ELb1EEEvNS_16Flash_bwd_paramsE --------------------------
	.section	.nv.shared._ZN5flash44flash_bwd_dq_dk_dv_loop_seqk_parallel_kernelI23Flash_bwd_kernel_traitsILi64ELi128ELi128ELi8ELi4ELi4ELi4ELb0ELb0EN7cutlass10bfloat16_tE19Flash_kernel_traitsILi64ELi128ELi128ELi8ES3_EELb0ELb0ELb0ELb0ELb1ELb1ELb1EEEvNS_16Flash_bwd_paramsE,"aw",@nobits
	.sectionflags	@""
	.align	16


//--------------------- .nv.shared._ZN5flash44flash_bwd_dq_dk_dv_loop_seqk_parallel_kernelI23Flash_bwd_kernel_traitsILi64ELi128ELi128ELi8ELi4ELi4ELi4ELb0ELb0EN7cutlass10bfloat16_tE19Flash_kernel_traitsILi64ELi128ELi128ELi8ES3_EELb1ELb0ELb0ELb1ELb0ELb0ELb0EEEvNS_16Flash_bwd_paramsE --------------------------
	.section	.nv.shared._ZN5flash44flash_bwd_dq_dk_dv_loop_seqk_parallel_kernelI23Flash_bwd_kernel_traitsILi64ELi128ELi128ELi8ELi4ELi4ELi4ELb0ELb0EN7cutlass10bfloat16_tE19Flash_kernel_traitsILi64ELi128ELi128ELi8ES3_EELb1ELb0ELb0ELb1ELb0ELb0ELb0EEEvNS_16Flash_bwd_paramsE,"aw",@nobits
	.sectionflags	@""
	.align	16


//--------------------- .nv.shared._ZN5flash44flash_bwd_dq_dk_dv_loop_seqk_parallel_kernelI23Flash_bwd_kernel_traitsILi64ELi128ELi128ELi8ELi4ELi4ELi4ELb0ELb0EN7cutlass10bfloat16_tE19Flash_kernel_traitsILi64ELi128ELi128ELi8ES3_EELb0ELb0ELb0ELb1ELb0ELb0ELb1EEEvNS_16Flash_bwd_paramsE --------------------------
	.section	.nv.shared._ZN5flash44flash_bwd_dq_dk_dv_loop_seqk_parallel_kernelI23Flash_bwd_kernel_traitsILi64ELi128ELi128ELi8ELi4ELi4ELi4ELb0ELb0EN7cutlass10bfloat16_tE19Flash_kernel_traitsILi64ELi128ELi128ELi8ES3_EELb0ELb0ELb0ELb1ELb0ELb0ELb1EEEvNS_16Flash_bwd_paramsE,"aw",@nobits
	.sectionflags	@""
	.align	16


//--------------------- .nv.shared._ZN5flash44flash_bwd_dq_dk_dv_loop_seqk_parallel_kernelI23Flash_bwd_kernel_traitsILi64ELi128ELi128ELi8ELi4ELi4ELi4ELb0ELb0EN7cutlass10bfloat16_tE19Flash_kernel_traitsILi64ELi128ELi128ELi8ES3_EELb1ELb0ELb1ELb0ELb0ELb1ELb0EEEvNS_16Flash_bwd_paramsE --------------------------
	.section	.nv.shared._ZN5flash44flash_bwd_dq_dk_dv_loop_seqk_parallel_kernelI23Flash_bwd_kernel_traitsILi64ELi128ELi128ELi8ELi4ELi4ELi4ELb0ELb0EN7cutlass10bfloat16_tE19Flash_kernel_traitsILi64ELi128ELi128ELi8ES3_EELb1ELb0ELb1ELb0ELb0ELb1ELb0EEEvNS_16Flash_bwd_paramsE,"aw",@nobits
	.sectionflags	@""
	.align	16


//--------------------- .nv.shared._ZN5flash44flash_bwd_dq_dk_dv_loop_seqk_parallel_kernelI23Flash_bwd_kernel_traitsILi64ELi128ELi128ELi8ELi4ELi4ELi4ELb0ELb0EN7cutlass10bfloat16_tE19Flash_kernel_traitsILi64ELi128ELi128ELi8ES3_EELb0ELb0ELb1ELb0ELb0ELb1ELb1EEEvNS_16Flash_bwd_paramsE --------------------------
	.section	.nv.shared._ZN5flash44flash_bwd_dq_dk_dv_loop_seqk_parallel_kernelI23Flash_bwd_kernel_traitsILi64ELi128ELi128ELi8ELi4ELi4ELi4ELb0ELb0EN7cutlass10bfloat16_tE19Flash_kernel_traitsILi64ELi128ELi128ELi8ES3_EELb0ELb0ELb1ELb0ELb0ELb1ELb1EEEvNS_16Flash_bwd_paramsE,"aw",@nobits
	.sectionflags	@""
	.align	16


//--------------------- .nv.shared._ZN5flash44flash_bwd_dq_dk_dv_loop_seqk_parallel_kernelI23Flash_bwd_kernel_traitsILi64ELi128ELi128ELi8ELi4ELi4ELi4ELb0ELb0EN7cutlass10bfloat16_tE19Flash_kernel_traitsILi64ELi128ELi128ELi8ES3_EELb1ELb0ELb1ELb1ELb0ELb0ELb0EEEvNS_16Flash_bwd_paramsE --------------------------
	.section	.nv.shared._ZN5flash44flash_bwd_dq_dk_dv_loop_seqk_parallel_kernelI23Flash_bwd_kernel_traitsILi64ELi128ELi128ELi8ELi4ELi4ELi4ELb0ELb0EN7cutlass10bfloat16_tE19Flash_kernel_traitsILi64ELi128ELi128ELi8ES3_EELb1ELb0ELb1ELb1ELb0ELb0ELb0EEEvNS_16Flash_bwd_paramsE,"aw",@nobits
	.sectionflags	@""
	.align	16


//--------------------- .nv.shared._ZN5flash44flash_bwd_dq_dk_dv_loop_seqk_parallel_kernelI23Flash_bwd_kernel_traitsILi64ELi128ELi128ELi8ELi4ELi4ELi4ELb0ELb0EN7cutlass10bfloat16_tE19Flash_kernel_traitsILi64ELi128ELi128ELi8ES3_EELb0ELb0ELb1ELb1ELb0ELb0ELb1EEEvNS_16Flash_bwd_paramsE --------------------------
	.section	.nv.shared._ZN5flash44flash_bwd_dq_dk_dv_loop_seqk_parallel_kernelI23Flash_bwd_kernel_traitsILi64ELi128ELi128ELi8ELi4ELi4ELi4ELb0ELb0EN7cutlass10bfloat16_tE19Flash_kernel_traitsILi64ELi128ELi128ELi8ES3_EELb0ELb0ELb1ELb1ELb0ELb0ELb1EEEvNS_16Flash_bwd_paramsE,"aw",@nobits
	.sectionflags	@""
	.align	16


//--------------------- .nv.shared._ZN5flash25flash_bwd_dot_do_o_kernelILb0E23Flash_bwd_kernel_traitsILi64ELi128ELi128ELi8ELi4ELi4ELi4ELb0ELb0EN7cutlass10bfloat16_tE19Flash_kernel_traitsILi64ELi128ELi128ELi8ES3_EEEEvNS_16Flash_bwd_paramsE --------------------------
	.section	.nv.shared._ZN5flash25flash_bwd_dot_do_o_kernelILb0E23Flash_bwd_kernel_traitsILi64ELi128ELi128ELi8ELi4ELi4ELi4ELb0ELb0EN7cutlass10bfloat16_tE19Flash_kernel_traitsILi64ELi128ELi128ELi8ES3_EEEEvNS_16Flash_bwd_paramsE,"aw",@nobits
	.sectionflags	@""
	.align	16


//--------------------- .nv.shared._ZN5flash25flash_bwd_dot_do_o_kernelILb1E23Flash_bwd_kernel_traitsILi64ELi128ELi128ELi8ELi4ELi4ELi4ELb0ELb0EN7cutlass10bfloat16_tE19Flash_kernel_traitsILi64ELi128ELi128ELi8ES3_EEEEvNS_16Flash_bwd_paramsE --------------------------
	.section	.nv.shared._ZN5flash25flash_bwd_dot_do_o_kernelILb1E23Flash_bwd_kernel_traitsILi64ELi128ELi128ELi8ELi4ELi4ELi4ELb0ELb0EN7cutlass10bfloat16_tE19Flash_kernel_traitsILi64ELi128ELi128ELi8ES3_EEEEvNS_16Flash_bwd_paramsE,"aw",@nobits
	.sectionflags	@""
	.align	16
